// Copyright (c) 2024, Jay Shah, Ganesh Bikshandi, Ying Zhang, Vijay Thakkar, Pradeep Ramani, Tri Dao.
// Splitting the different template instantiations to different files to speed up compilation.
// This file is auto-generated. See "generate_kernels.py"

#include "flash_fwd_launch_template.h"

#ifndef FLASHATTENTION_DISABLE_SM8x
#ifndef FLASHATTENTION_DISABLE_HDIM96
template void run_mha_fwd_<80, cutlass::half_t, 96, 96, true, true, false, true>(Flash_fwd_params &params, cudaStream_t stream);
template void run_mha_fwd_<86, cutlass::half_t, 96, 96, true, true, false, true>(Flash_fwd_params &params, cudaStream_t stream);
#endif
#endif


// ===== COMPILED SASS (sm_80) =====

	.target	sm_80

	.elftype	@"ET_EXEC"


//--------------------- .note.nv.tkinfo           --------------------------
	.section	.note.nv.tkinfo,"",@"SHT_NOTE"
	.sectionflags	@"SHF_NOTE_NV_TKINFO"
	.tkinfo
        /*0018*/ 	.word	0x00000002
        /*0030*/ 	.string	""
        /*0030*/ 	.string	"ptxas"
        /*0030*/ 	.string	"Cuda compilation tools, release 13.0, V13.0.88"
        /*0030*/ 	.string	"Build cuda_13.0.r13.0/compiler.36424714_0"
        /*0030*/ 	.string	"-arch sm_80 -m 64 "



//--------------------- .note.nv.cuinfo           --------------------------
	.section	.note.nv.cuinfo,"",@"SHT_NOTE"
	.sectionflags	@"SHF_NOTE_NV_CUINFO"
        /*0018*/ 	.short	0x0002
        /*001a*/ 	.short	0x0050
        /*001c*/ 	.short	0x0082
	.zero		2


//--------------------- .nv.info                  --------------------------
	.section	.nv.info,"",@"SHT_CUDA_INFO"
	.align	4


	//----- nvinfo : EIATTR_REGCOUNT
	.align		4
        /*0000*/ 	.byte	0x04, 0x2f
        /*0002*/ 	.short	(.L_12 - .L_11)
	.align		4
.L_11:
        /*0004*/ 	.word	index@(_ZN7cutlass13device_kernelIN5flash19enable_sm80_to_sm89INS1_16FlashAttnFwdSm80INS1_25CollectiveMainloopFwdSm80ILi4ELi1ELb0EN4cute5tupleIJNS5_1CILi128EEENS7_ILi48EEENS7_ILi96EEEEEELi96ENS_6half_tEfNS_4arch4Sm80ELb1ELb0ELb0ELb1ELb1ELb1ELb1ELb1EEENS1_21CollectiveEpilogueFwdINS6_IJS8_SA_S9_EEENS6_IJNS7_ILi1EEESI_SI_EEESC_SE_Li128ELb1ELb1ELb1ELb0EEENS1_36VarlenDynamicPersistentTileSchedulerILi128ELi48ELi128ELi128ELb1ELb1ELb0ELb1ELb1ELb1EEEEEEEEEvNT_6ParamsE)
        /*0008*/ 	.word	0x000000ff


	//----- nvinfo : EIATTR_FRAME_SIZE
	.align		4
.L_12:
        /*000c*/ 	.byte	0x04, 0x11
        /*000e*/ 	.short	(.L_14 - .L_13)
	.align		4
.L_13:
        /*0010*/ 	.word	index@($__internal_26_$__cuda_sm70_votesync_ballot)
        /*0014*/ 	.word	0x00000000


	//----- nvinfo : EIATTR_FRAME_SIZE
	.align		4
.L_14:
        /*0018*/ 	.byte	0x04, 0x11
        /*001a*/ 	.short	(.L_16 - .L_15)
	.align		4
.L_15:
        /*001c*/ 	.word	index@($__internal_25_$__cuda_sm70_shflsync_up_p)
        /*0020*/ 	.word	0x00000000


	//----- nvinfo : EIATTR_FRAME_SIZE
	.align		4
.L_16:
        /*0024*/ 	.byte	0x04, 0x11
        /*0026*/ 	.short	(.L_18 - .L_17)
	.align		4
.L_17:
        /*0028*/ 	.word	index@($__internal_24_$__cuda_sm70_shflsync_idx_p)
        /*002c*/ 	.word	0x00000000


	//----- nvinfo : EIATTR_FRAME_SIZE
	.align		4
.L_18:
        /*0030*/ 	.byte	0x04, 0x11
        /*0032*/ 	.short	(.L_20 - .L_19)
	.align		4
.L_19:
        /*0034*/ 	.word	index@($__internal_23_$__cuda_sm70_shflsync_bfly_p)
        /*0038*/ 	.word	0x00000000


	//----- nvinfo : EIATTR_FRAME_SIZE
	.align		4
.L_20:
        /*003c*/ 	.byte	0x04, 0x11
        /*003e*/ 	.short	(.L_22 - .L_21)
	.align		4
.L_21:
        /*0040*/ 	.word	index@(_ZN7cutlass13device_kernelIN5flash19enable_sm80_to_sm89INS1_16FlashAttnFwdSm80INS1_25CollectiveMainloopFwdSm80ILi4ELi1ELb0EN4cute5tupleIJNS5_1CILi128EEENS7_ILi48EEENS7_ILi96EEEEEELi96ENS_6half_tEfNS_4arch4Sm80ELb1ELb0ELb0ELb1ELb1ELb1ELb1ELb1EEENS1_21CollectiveEpilogueFwdINS6_IJS8_SA_S9_EEENS6_IJNS7_ILi1EEESI_SI_EEESC_SE_Li128ELb1ELb1ELb1ELb0EEENS1_36VarlenDynamicPersistentTileSchedulerILi128ELi48ELi128ELi128ELb1ELb1ELb0ELb1ELb1ELb1EEEEEEEEEvNT_6ParamsE)
        /*0044*/ 	.word	0x00000150


	//----- nvinfo : EIATTR_REGCOUNT
	.align		4
.L_22:
        /*0048*/ 	.byte	0x04, 0x2f
        /*004a*/ 	.short	(.L_24 - .L_23)
	.align		4
.L_23:
        /*004c*/ 	.word	index@(_ZN7cutlass13device_kernelIN5flash19enable_sm80_to_sm89INS1_16FlashAttnFwdSm80INS1_25CollectiveMainloopFwdSm80ILi4ELi1ELb0EN4cute5tupleIJNS5_1CILi128EEENS7_ILi48EEENS7_ILi96EEEEEELi96ENS_6half_tEfNS_4arch4Sm80ELb1ELb0ELb0ELb1ELb1ELb0ELb1ELb1EEENS1_21CollectiveEpilogueFwdINS6_IJS8_SA_S9_EEENS6_IJNS7_ILi1EEESI_SI_EEESC_SE_Li128ELb1ELb1ELb1ELb0EEENS1_36VarlenDynamicPersistentTileSchedulerILi128ELi48ELi128ELi128ELb1ELb1ELb0ELb1ELb1ELb1EEEEEEEEEvNT_6ParamsE)
        /*0050*/ 	.word	0x000000ff


	//----- nvinfo : EIATTR_FRAME_SIZE
	.align		4
.L_24:
        /*0054*/ 	.byte	0x04, 0x11
        /*0056*/ 	.short	(.L_26 - .L_25)
	.align		4
.L_25:
        /*0058*/ 	.word	index@($__internal_22_$__cuda_sm70_votesync_ballot)
        /*005c*/ 	.word	0x00000000


	//----- nvinfo : EIATTR_FRAME_SIZE
	.align		4
.L_26:
        /*0060*/ 	.byte	0x04, 0x11
        /*0062*/ 	.short	(.L_28 - .L_27)
	.align		4
.L_27:
        /*0064*/ 	.word	index@($__internal_21_$__cuda_sm70_shflsync_up_p)
        /*0068*/ 	.word	0x00000000


	//----- nvinfo : EIATTR_FRAME_SIZE
	.align		4
.L_28:
        /*006c*/ 	.byte	0x04, 0x11
        /*006e*/ 	.short	(.L_30 - .L_29)
	.align		4
.L_29:
        /*0070*/ 	.word	index@($__internal_20_$__cuda_sm70_shflsync_idx_p)
        /*0074*/ 	.word	0x00000000


	//----- nvinfo : EIATTR_FRAME_SIZE
	.align		4
.L_30:
        /*0078*/ 	.byte	0x04, 0x11
        /*007a*/ 	.short	(.L_32 - .L_31)
	.align		4
.L_31:
        /*007c*/ 	.word	index@($__internal_19_$__cuda_sm70_shflsync_bfly_p)
        /*0080*/ 	.word	0x00000000


	//----- nvinfo : EIATTR_FRAME_SIZE
	.align		4
.L_32:
        /*0084*/ 	.byte	0x04, 0x11
        /*0086*/ 	.short	(.L_34 - .L_33)
	.align		4
.L_33:
        /*0088*/ 	.word	index@(_ZN7cutlass13device_kernelIN5flash19enable_sm80_to_sm89INS1_16FlashAttnFwdSm80INS1_25CollectiveMainloopFwdSm80ILi4ELi1ELb0EN4cute5tupleIJNS5_1CILi128EEENS7_ILi48EEENS7_ILi96EEEEEELi96ENS_6half_tEfNS_4arch4Sm80ELb1ELb0ELb0ELb1ELb1ELb0ELb1ELb1EEENS1_21CollectiveEpilogueFwdINS6_IJS8_SA_S9_EEENS6_IJNS7_ILi1EEESI_SI_EEESC_SE_Li128ELb1ELb1ELb1ELb0EEENS1_36VarlenDynamicPersistentTileSchedulerILi128ELi48ELi128ELi128ELb1ELb1ELb0ELb1ELb1ELb1EEEEEEEEEvNT_6ParamsE)
        /*008c*/ 	.word	0x00000028


	//----- nvinfo : EIATTR_REGCOUNT
	.align		4
.L_34:
        /*0090*/ 	.byte	0x04, 0x2f
        /*0092*/ 	.short	(.L_36 - .L_35)
	.align		4
.L_35:
        /*0094*/ 	.word	index@(_ZN7cutlass13device_kernelIN5flash19enable_sm80_to_sm89INS1_16FlashAttnFwdSm80INS1_25CollectiveMainloopFwdSm80ILi4ELi1ELb0EN4cute5tupleIJNS5_1CILi128EEENS7_ILi64EEENS7_ILi96EEEEEELi96ENS_6half_tEfNS_4arch4Sm80ELb1ELb0ELb0ELb0ELb1ELb0ELb1ELb1EEENS1_21CollectiveEpilogueFwdINS6_IJS8_SA_S9_EEENS6_IJNS7_ILi1EEESI_SI_EEESC_SE_Li128ELb0ELb1ELb1ELb0EEENS1_30DynamicPersistentTileSchedulerILi128ELi128ELb1ELb1ELb0EEEEEEEEEvNT_6ParamsE)
        /*0098*/ 	.word	0x000000ff


	//----- nvinfo : EIATTR_FRAME_SIZE
	.align		4
.L_36:
        /*009c*/ 	.byte	0x04, 0x11
        /*009e*/ 	.short	(.L_38 - .L_37)
	.align		4
.L_37:
        /*00a0*/ 	.word	index@($__internal_18_$__cuda_sm70_shflsync_idx_p)
        /*00a4*/ 	.word	0x00000000


	//----- nvinfo : EIATTR_FRAME_SIZE
	.align		4
.L_38:
        /*00a8*/ 	.byte	0x04, 0x11
        /*00aa*/ 	.short	(.L_40 - .L_39)
	.align		4
.L_39:
        /*00ac*/ 	.word	index@($__internal_17_$__cuda_sm70_shflsync_bfly_p)
        /*00b0*/ 	.word	0x00000000


	//----- nvinfo : EIATTR_FRAME_SIZE
	.align		4
.L_40:
        /*00b4*/ 	.byte	0x04, 0x11
        /*00b6*/ 	.short	(.L_42 - .L_41)
	.align		4
.L_41:
        /*00b8*/ 	.word	index@(_ZN7cutlass13device_kernelIN5flash19enable_sm80_to_sm89INS1_16FlashAttnFwdSm80INS1_25CollectiveMainloopFwdSm80ILi4ELi1ELb0EN4cute5tupleIJNS5_1CILi128EEENS7_ILi64EEENS7_ILi96EEEEEELi96ENS_6half_tEfNS_4arch4Sm80ELb1ELb0ELb0ELb0ELb1ELb0ELb1ELb1EEENS1_21CollectiveEpilogueFwdINS6_IJS8_SA_S9_EEENS6_IJNS7_ILi1EEESI_SI_EEESC_SE_Li128ELb0ELb1ELb1ELb0EEENS1_30DynamicPersistentTileSchedulerILi128ELi128ELb1ELb1ELb0EEEEEEEEEvNT_6ParamsE)
        /*00bc*/ 	.word	0x000000c0


	//----- nvinfo : EIATTR_REGCOUNT
	.align		4
.L_42:
        /*00c0*/ 	.byte	0x04, 0x2f
        /*00c2*/ 	.short	(.L_44 - .L_43)
	.align		4
.L_43:
        /*00c4*/ 	.word	index@(_ZN7cutlass13device_kernelIN5flash19enable_sm80_to_sm89INS1_16FlashAttnFwdSm80INS1_25CollectiveMainloopFwdSm80ILi4ELi1ELb0EN4cute5tupleIJNS5_1CILi128EEENS7_ILi48EEENS7_ILi96EEEEEELi96ENS_6half_tEfNS_4arch4Sm80ELb0ELb1ELb0ELb1ELb1ELb1ELb1ELb1EEENS1_21CollectiveEpilogueFwdINS6_IJS8_SA_S9_EEENS6_IJNS7_ILi1EEESI_SI_EEESC_SE_Li128ELb1ELb1ELb1ELb0EEENS1_36VarlenDynamicPersistentTileSchedulerILi128ELi48ELi128ELi128ELb1ELb1ELb0ELb1ELb0ELb1EEEEEEEEEvNT_6ParamsE)
        /*00c8*/ 	.word	0x000000ff


	//----- nvinfo : EIATTR_FRAME_SIZE
	.align		4
.L_44:
        /*00cc*/ 	.byte	0x04, 0x11
        /*00ce*/ 	.short	(.L_46 - .L_45)
	.align		4
.L_45:
        /*00d0*/ 	.word	index@($__internal_16_$__cuda_sm70_votesync_ballot)
        /*00d4*/ 	.word	0x00000000


	//----- nvinfo : EIATTR_FRAME_SIZE
	.align		4
.L_46:
        /*00d8*/ 	.byte	0x04, 0x11
        /*00da*/ 	.short	(.L_48 - .L_47)
	.align		4
.L_47:
        /*00dc*/ 	.word	index@($__internal_15_$__cuda_sm70_shflsync_up_p)
        /*00e0*/ 	.word	0x00000000


	//----- nvinfo : EIATTR_FRAME_SIZE
	.align		4
.L_48:
        /*00e4*/ 	.byte	0x04, 0x11
        /*00e6*/ 	.short	(.L_50 - .L_49)
	.align		4
.L_49:
        /*00e8*/ 	.word	index@($__internal_14_$__cuda_sm70_shflsync_idx_p)
        /*00ec*/ 	.word	0x00000000


	//----- nvinfo : EIATTR_FRAME_SIZE
	.align		4
.L_50:
        /*00f0*/ 	.byte	0x04, 0x11
        /*00f2*/ 	.short	(.L_52 - .L_51)
	.align		4
.L_51:
        /*00f4*/ 	.word	index@($__internal_13_$__cuda_sm70_shflsync_bfly_p)
        /*00f8*/ 	.word	0x00000000


	//----- nvinfo : EIATTR_FRAME_SIZE
	.align		4
.L_52:
        /*00fc*/ 	.byte	0x04, 0x11
        /*00fe*/ 	.short	(.L_54 - .L_53)
	.align		4
.L_53:
        /*0100*/ 	.word	index@(_ZN7cutlass13device_kernelIN5flash19enable_sm80_to_sm89INS1_16FlashAttnFwdSm80INS1_25CollectiveMainloopFwdSm80ILi4ELi1ELb0EN4cute5tupleIJNS5_1CILi128EEENS7_ILi48EEENS7_ILi96EEEEEELi96ENS_6half_tEfNS_4arch4Sm80ELb0ELb1ELb0ELb1ELb1ELb1ELb1ELb1EEENS1_21CollectiveEpilogueFwdINS6_IJS8_SA_S9_EEENS6_IJNS7_ILi1EEESI_SI_EEESC_SE_Li128ELb1ELb1ELb1ELb0EEENS1_36VarlenDynamicPersistentTileSchedulerILi128ELi48ELi128ELi128ELb1ELb1ELb0ELb1ELb0ELb1EEEEEEEEEvNT_6ParamsE)
        /*0104*/ 	.word	0x000000e8


	//----- nvinfo : EIATTR_REGCOUNT
	.align		4
.L_54:
        /*0108*/ 	.byte	0x04, 0x2f
        /*010a*/ 	.short	(.L_56 - .L_55)
	.align		4
.L_55:
        /*010c*/ 	.word	index@(_ZN7cutlass13device_kernelIN5flash19enable_sm80_to_sm89INS1_16FlashAttnFwdSm80INS1_25CollectiveMainloopFwdSm80ILi4ELi1ELb0EN4cute5tupleIJNS5_1CILi128EEENS7_ILi48EEENS7_ILi96EEEEEELi96ENS_6half_tEfNS_4arch4Sm80ELb0ELb1ELb0ELb1ELb1ELb0ELb1ELb1EEENS1_21CollectiveEpilogueFwdINS6_IJS8_SA_S9_EEENS6_IJNS7_ILi1EEESI_SI_EEESC_SE_Li128ELb1ELb1ELb1ELb0EEENS1_36VarlenDynamicPersistentTileSchedulerILi128ELi48ELi128ELi128ELb1ELb1ELb0ELb1ELb0ELb1EEEEEEEEEvNT_6ParamsE)
        /*0110*/ 	.word	0x000000ff


	//----- nvinfo : EIATTR_FRAME_SIZE
	.align		4
.L_56:
        /*0114*/ 	.byte	0x04, 0x11
        /*0116*/ 	.short	(.L_58 - .L_57)
	.align		4
.L_57:
        /*0118*/ 	.word	index@($__internal_12_$__cuda_sm70_votesync_ballot)
        /*011c*/ 	.word	0x00000000


	//----- nvinfo : EIATTR_FRAME_SIZE
	.align		4
.L_58:
        /*0120*/ 	.byte	0x04, 0x11
        /*0122*/ 	.short	(.L_60 - .L_59)
	.align		4
.L_59:
        /*0124*/ 	.word	index@($__internal_11_$__cuda_sm70_shflsync_up_p)
        /*0128*/ 	.word	0x00000000


	//----- nvinfo : EIATTR_FRAME_SIZE
	.align		4
.L_60:
        /*012c*/ 	.byte	0x04, 0x11
        /*012e*/ 	.short	(.L_62 - .L_61)
	.align		4
.L_61:
        /*0130*/ 	.word	index@($__internal_10_$__cuda_sm70_shflsync_idx_p)
        /*0134*/ 	.word	0x00000000


	//----- nvinfo : EIATTR_FRAME_SIZE
	.align		4
.L_62:
        /*0138*/ 	.byte	0x04, 0x11
        /*013a*/ 	.short	(.L_64 - .L_63)
	.align		4
.L_63:
        /*013c*/ 	.word	index@($__internal_9_$__cuda_sm70_shflsync_bfly_p)
        /*0140*/ 	.word	0x00000000


	//----- nvinfo : EIATTR_FRAME_SIZE
	.align		4
.L_64:
        /*0144*/ 	.byte	0x04, 0x11
        /*0146*/ 	.short	(.L_66 - .L_65)
	.align		4
.L_65:
        /*0148*/ 	.word	index@(_ZN7cutlass13device_kernelIN5flash19enable_sm80_to_sm89INS1_16FlashAttnFwdSm80INS1_25CollectiveMainloopFwdSm80ILi4ELi1ELb0EN4cute5tupleIJNS5_1CILi128EEENS7_ILi48EEENS7_ILi96EEEEEELi96ENS_6half_tEfNS_4arch4Sm80ELb0ELb1ELb0ELb1ELb1ELb0ELb1ELb1EEENS1_21CollectiveEpilogueFwdINS6_IJS8_SA_S9_EEENS6_IJNS7_ILi1EEESI_SI_EEESC_SE_Li128ELb1ELb1ELb1ELb0EEENS1_36VarlenDynamicPersistentTileSchedulerILi128ELi48ELi128ELi128ELb1ELb1ELb0ELb1ELb0ELb1EEEEEEEEEvNT_6ParamsE)
        /*014c*/ 	.word	0x00000040


	//----- nvinfo : EIATTR_REGCOUNT
	.align		4
.L_66:
        /*0150*/ 	.byte	0x04, 0x2f
        /*0152*/ 	.short	(.L_68 - .L_67)
	.align		4
.L_67:
        /*0154*/ 	.word	index@(_ZN7cutlass13device_kernelIN5flash19enable_sm80_to_sm89INS1_16FlashAttnFwdSm80INS1_25CollectiveMainloopFwdSm80ILi4ELi1ELb0EN4cute5tupleIJNS5_1CILi128EEENS7_ILi48EEENS7_ILi96EEEEEELi96ENS_6half_tEfNS_4arch4Sm80ELb0ELb1ELb0ELb0ELb1ELb0ELb1ELb1EEENS1_21CollectiveEpilogueFwdINS6_IJS8_SA_S9_EEENS6_IJNS7_ILi1EEESI_SI_EEESC_SE_Li128ELb0ELb1ELb1ELb0EEENS1_19SingleTileSchedulerILb0ELb1ELb1ELi128EEEEEEEEEvNT_6ParamsE)
        /*0158*/ 	.word	0x000000ff


	//----- nvinfo : EIATTR_FRAME_SIZE
	.align		4
.L_68:
        /*015c*/ 	.byte	0x04, 0x11
        /*015e*/ 	.short	(.L_70 - .L_69)
	.align		4
.L_69:
        /*0160*/ 	.word	index@($__internal_8_$__cuda_sm70_shflsync_idx_p)
        /*0164*/ 	.word	0x00000000


	//----- nvinfo : EIATTR_FRAME_SIZE
	.align		4
.L_70:
        /*0168*/ 	.byte	0x04, 0x11
        /*016a*/ 	.short	(.L_72 - .L_71)
	.align		4
.L_71:
        /*016c*/ 	.word	index@(_ZN7cutlass13device_kernelIN5flash19enable_sm80_to_sm89INS1_16FlashAttnFwdSm80INS1_25CollectiveMainloopFwdSm80ILi4ELi1ELb0EN4cute5tupleIJNS5_1CILi128EEENS7_ILi48EEENS7_ILi96EEEEEELi96ENS_6half_tEfNS_4arch4Sm80ELb0ELb1ELb0ELb0ELb1ELb0ELb1ELb1EEENS1_21CollectiveEpilogueFwdINS6_IJS8_SA_S9_EEENS6_IJNS7_ILi1EEESI_SI_EEESC_SE_Li128ELb0ELb1ELb1ELb0EEENS1_19SingleTileSchedulerILb0ELb1ELb1ELi128EEEEEEEEEvNT_6ParamsE)
        /*0170*/ 	.word	0x00000000


	//----- nvinfo : EIATTR_REGCOUNT
	.align		4
.L_72:
        /*0174*/ 	.byte	0x04, 0x2f
        /*0176*/ 	.short	(.L_74 - .L_73)
	.align		4
.L_73:
        /*0178*/ 	.word	index@(_ZN7cutlass13device_kernelIN5flash19enable_sm80_to_sm89INS1_16FlashAttnFwdSm80INS1_25CollectiveMainloopFwdSm80ILi4ELi1ELb0EN4cute5tupleIJNS5_1CILi128EEENS7_ILi48EEENS7_ILi96EEEEEELi96ENS_6half_tEfNS_4arch4Sm80ELb0ELb0ELb0ELb1ELb1ELb1ELb1ELb1EEENS1_21CollectiveEpilogueFwdINS6_IJS8_SA_S9_EEENS6_IJNS7_ILi1EEESI_SI_EEESC_SE_Li128ELb1ELb1ELb1ELb0EEENS1_36VarlenDynamicPersistentTileSchedulerILi128ELi48ELi128ELi128ELb1ELb1ELb0ELb0ELb1ELb1EEEEEEEEEvNT_6ParamsE)
        /*017c*/ 	.word	0x000000ff


	//----- nvinfo : EIATTR_FRAME_SIZE
	.align		4
.L_74:
        /*0180*/ 	.byte	0x04, 0x11
        /*0182*/ 	.short	(.L_76 - .L_75)
	.align		4
.L_75:
        /*0184*/ 	.word	index@($__internal_7_$__cuda_sm70_votesync_ballot)
        /*0188*/ 	.word	0x00000000


	//----- nvinfo : EIATTR_FRAME_SIZE
	.align		4
.L_76:
        /*018c*/ 	.byte	0x04, 0x11
        /*018e*/ 	.short	(.L_78 - .L_77)
	.align		4
.L_77:
        /*0190*/ 	.word	index@($__internal_6_$__cuda_sm70_shflsync_up_p)
        /*0194*/ 	.word	0x00000000


	//----- nvinfo : EIATTR_FRAME_SIZE
	.align		4
.L_78:
        /*0198*/ 	.byte	0x04, 0x11
        /*019a*/ 	.short	(.L_80 - .L_79)
	.align		4
.L_79:
        /*019c*/ 	.word	index@($__internal_5_$__cuda_sm70_shflsync_idx_p)
        /*01a0*/ 	.word	0x00000000


	//----- nvinfo : EIATTR_FRAME_SIZE
	.align		4
.L_80:
        /*01a4*/ 	.byte	0x04, 0x11
        /*01a6*/ 	.short	(.L_82 - .L_81)
	.align		4
.L_81:
        /*01a8*/ 	.word	index@($__internal_4_$__cuda_sm70_shflsync_bfly_p)
        /*01ac*/ 	.word	0x00000000


	//----- nvinfo : EIATTR_FRAME_SIZE
	.align		4
.L_82:
        /*01b0*/ 	.byte	0x04, 0x11
        /*01b2*/ 	.short	(.L_84 - .L_83)
	.align		4
.L_83:
        /*01b4*/ 	.word	index@(_ZN7cutlass13device_kernelIN5flash19enable_sm80_to_sm89INS1_16FlashAttnFwdSm80INS1_25CollectiveMainloopFwdSm80ILi4ELi1ELb0EN4cute5tupleIJNS5_1CILi128EEENS7_ILi48EEENS7_ILi96EEEEEELi96ENS_6half_tEfNS_4arch4Sm80ELb0ELb0ELb0ELb1ELb1ELb1ELb1ELb1EEENS1_21CollectiveEpilogueFwdINS6_IJS8_SA_S9_EEENS6_IJNS7_ILi1EEESI_SI_EEESC_SE_Li128ELb1ELb1ELb1ELb0EEENS1_36VarlenDynamicPersistentTileSchedulerILi128ELi48ELi128ELi128ELb1ELb1ELb0ELb0ELb1ELb1EEEEEEEEEvNT_6ParamsE)
        /*01b8*/ 	.word	0x00000138


	//----- nvinfo : EIATTR_REGCOUNT
	.align		4
.L_84:
        /*01bc*/ 	.byte	0x04, 0x2f
        /*01be*/ 	.short	(.L_86 - .L_85)
	.align		4
.L_85:
        /*01c0*/ 	.word	index@(_ZN7cutlass13device_kernelIN5flash19enable_sm80_to_sm89INS1_16FlashAttnFwdSm80INS1_25CollectiveMainloopFwdSm80ILi4ELi1ELb0EN4cute5tupleIJNS5_1CILi128EEENS7_ILi48EEENS7_ILi96EEEEEELi96ENS_6half_tEfNS_4arch4Sm80ELb0ELb0ELb0ELb1ELb1ELb0ELb1ELb1EEENS1_21CollectiveEpilogueFwdINS6_IJS8_SA_S9_EEENS6_IJNS7_ILi1EEESI_SI_EEESC_SE_Li128ELb1ELb1ELb1ELb0EEENS1_36VarlenDynamicPersistentTileSchedulerILi128ELi48ELi128ELi128ELb1ELb1ELb0ELb0ELb1ELb1EEEEEEEEEvNT_6ParamsE)
        /*01c4*/ 	.word	0x000000ff


	//----- nvinfo : EIATTR_FRAME_SIZE
	.align		4
.L_86:
        /*01c8*/ 	.byte	0x04, 0x11
        /*01ca*/ 	.short	(.L_88 - .L_87)
	.align		4
.L_87:
        /*01cc*/ 	.word	index@($__internal_3_$__cuda_sm70_votesync_ballot)
        /*01d0*/ 	.word	0x00000000


	//----- nvinfo : EIATTR_FRAME_SIZE
	.align		4
.L_88:
        /*01d4*/ 	.byte	0x04, 0x11
        /*01d6*/ 	.short	(.L_90 - .L_89)
	.align		4
.L_89:
        /*01d8*/ 	.word	index@($__internal_2_$__cuda_sm70_shflsync_up_p)
        /*01dc*/ 	.word	0x00000000


	//----- nvinfo : EIATTR_FRAME_SIZE
	.align		4
.L_90:
        /*01e0*/ 	.byte	0x04, 0x11
        /*01e2*/ 	.short	(.L_92 - .L_91)
	.align		4
.L_91:
        /*01e4*/ 	.word	index@($__internal_1_$__cuda_sm70_shflsync_idx_p)
        /*01e8*/ 	.word	0x00000000


	//----- nvinfo : EIATTR_FRAME_SIZE
	.align		4
.L_92:
        /*01ec*/ 	.byte	0x04, 0x11
        /*01ee*/ 	.short	(.L_94 - .L_93)
	.align		4
.L_93:
        /*01f0*/ 	.word	index@($__internal_0_$__cuda_sm70_shflsync_bfly_p)
        /*01f4*/ 	.word	0x00000000


	//----- nvinfo : EIATTR_FRAME_SIZE
	.align		4
.L_94:
        /*01f8*/ 	.byte	0x04, 0x11
        /*01fa*/ 	.short	(.L_96 - .L_95)
	.align		4
.L_95:
        /*01fc*/ 	.word	index@(_ZN7cutlass13device_kernelIN5flash19enable_sm80_to_sm89INS1_16FlashAttnFwdSm80INS1_25CollectiveMainloopFwdSm80ILi4ELi1ELb0EN4cute5tupleIJNS5_1CILi128EEENS7_ILi48EEENS7_ILi96EEEEEELi96ENS_6half_tEfNS_4arch4Sm80ELb0ELb0ELb0ELb1ELb1ELb0ELb1ELb1EEENS1_21CollectiveEpilogueFwdINS6_IJS8_SA_S9_EEENS6_IJNS7_ILi1EEESI_SI_EEESC_SE_Li128ELb1ELb1ELb1ELb0EEENS1_36VarlenDynamicPersistentTileSchedulerILi128ELi48ELi128ELi128ELb1ELb1ELb0ELb0ELb1ELb1EEEEEEEEEvNT_6ParamsE)
        /*0200*/ 	.word	0x00000068


	//----- nvinfo : EIATTR_REGCOUNT
	.align		4
.L_96:
        /*0204*/ 	.byte	0x04, 0x2f
        /*0206*/ 	.short	(.L_98 - .L_97)
	.align		4
.L_97:
        /*0208*/ 	.word	index@(_ZN7cutlass13device_kernelIN5flash19enable_sm80_to_sm89INS1_16FlashAttnFwdSm80INS1_25CollectiveMainloopFwdSm80ILi4ELi1ELb0EN4cute5tupleIJNS5_1CILi128EEENS7_ILi64EEENS7_ILi96EEEEEELi96ENS_6half_tEfNS_4arch4Sm80ELb0ELb0ELb0ELb0ELb1ELb0ELb1ELb1EEENS1_21CollectiveEpilogueFwdINS6_IJS8_SA_S9_EEENS6_IJNS7_ILi1EEESI_SI_EEESC_SE_Li128ELb0ELb1ELb1ELb0EEENS1_19SingleTileSchedulerILb0ELb1ELb1ELi128EEEEEEEEEvNT_6ParamsE)
        /*020c*/ 	.word	0x000000ff


	//----- nvinfo : EIATTR_FRAME_SIZE
	.align		4
.L_98:
        /*0210*/ 	.byte	0x04, 0x11
        /*0212*/ 	.short	(.L_100 - .L_99)
	.align		4
.L_99:
        /*0214*/ 	.word	index@(_ZN7cutlass13device_kernelIN5flash19enable_sm80_to_sm89INS1_16FlashAttnFwdSm80INS1_25CollectiveMainloopFwdSm80ILi4ELi1ELb0EN4cute5tupleIJNS5_1CILi128EEENS7_ILi64EEENS7_ILi96EEEEEELi96ENS_6half_tEfNS_4arch4Sm80ELb0ELb0ELb0ELb0ELb1ELb0ELb1ELb1EEENS1_21CollectiveEpilogueFwdINS6_IJS8_SA_S9_EEENS6_IJNS7_ILi1EEESI_SI_EEESC_SE_Li128ELb0ELb1ELb1ELb0EEENS1_19SingleTileSchedulerILb0ELb1ELb1ELi128EEEEEEEEEvNT_6ParamsE)
        /*0218*/ 	.word	0x00000028


	//----- nvinfo : EIATTR_MIN_STACK_SIZE
	.align		4
.L_100:
        /*021c*/ 	.byte	0x04, 0x12
        /*021e*/ 	.short	(.L_102 - .L_101)
	.align		4
.L_101:
        /*0220*/ 	.word	index@(_ZN7cutlass13device_kernelIN5flash19enable_sm80_to_sm89INS1_16FlashAttnFwdSm80INS1_25CollectiveMainloopFwdSm80ILi4ELi1ELb0EN4cute5tupleIJNS5_1CILi128EEENS7_ILi64EEENS7_ILi96EEEEEELi96ENS_6half_tEfNS_4arch4Sm80ELb0ELb0ELb0ELb0ELb1ELb0ELb1ELb1EEENS1_21CollectiveEpilogueFwdINS6_IJS8_SA_S9_EEENS6_IJNS7_ILi1EEESI_SI_EEESC_SE_Li128ELb0ELb1ELb1ELb0EEENS1_19SingleTileSchedulerILb0ELb1ELb1ELi128EEEEEEEEEvNT_6ParamsE)
        /*0224*/ 	.word	0x00000028


	//----- nvinfo : EIATTR_MIN_STACK_SIZE
	.align		4
.L_102:
        /*0228*/ 	.byte	0x04, 0x12
        /*022a*/ 	.short	(.L_104 - .L_103)
	.align		4
.L_103:
        /*022c*/ 	.word	index@(_ZN7cutlass13device_kernelIN5flash19enable_sm80_to_sm89INS1_16FlashAttnFwdSm80INS1_25CollectiveMainloopFwdSm80ILi4ELi1ELb0EN4cute5tupleIJNS5_1CILi128EEENS7_ILi48EEENS7_ILi96EEEEEELi96ENS_6half_tEfNS_4arch4Sm80ELb0ELb0ELb0ELb1ELb1ELb0ELb1ELb1EEENS1_21CollectiveEpilogueFwdINS6_IJS8_SA_S9_EEENS6_IJNS7_ILi1EEESI_SI_EEESC_SE_Li128ELb1ELb1ELb1ELb0EEENS1_36VarlenDynamicPersistentTileSchedulerILi128ELi48ELi128ELi128ELb1ELb1ELb0ELb0ELb1ELb1EEEEEEEEEvNT_6ParamsE)
        /*0230*/ 	.word	0x00000068


	//----- nvinfo : EIATTR_MIN_STACK_SIZE
	.align		4
.L_104:
        /*0234*/ 	.byte	0x04, 0x12
        /*0236*/ 	.short	(.L_106 - .L_105)
	.align		4
.L_105:
        /*0238*/ 	.word	index@(_ZN7cutlass13device_kernelIN5flash19enable_sm80_to_sm89INS1_16FlashAttnFwdSm80INS1_25CollectiveMainloopFwdSm80ILi4ELi1ELb0EN4cute5tupleIJNS5_1CILi128EEENS7_ILi48EEENS7_ILi96EEEEEELi96ENS_6half_tEfNS_4arch4Sm80ELb0ELb0ELb0ELb1ELb1ELb1ELb1ELb1EEENS1_21CollectiveEpilogueFwdINS6_IJS8_SA_S9_EEENS6_IJNS7_ILi1EEESI_SI_EEESC_SE_Li128ELb1ELb1ELb1ELb0EEENS1_36VarlenDynamicPersistentTileSchedulerILi128ELi48ELi128ELi128ELb1ELb1ELb0ELb0ELb1ELb1EEEEEEEEEvNT_6ParamsE)
        /*023c*/ 	.word	0x00000138


	//----- nvinfo : EIATTR_MIN_STACK_SIZE
	.align		4
.L_106:
        /*0240*/ 	.byte	0x04, 0x12
        /*0242*/ 	.short	(.L_108 - .L_107)
	.align		4
.L_107:
        /*0244*/ 	.word	index@(_ZN7cutlass13device_kernelIN5flash19enable_sm80_to_sm89INS1_16FlashAttnFwdSm80INS1_25CollectiveMainloopFwdSm80ILi4ELi1ELb0EN4cute5tupleIJNS5_1CILi128EEENS7_ILi48EEENS7_ILi96EEEEEELi96ENS_6half_tEfNS_4arch4Sm80ELb0ELb1ELb0ELb0ELb1ELb0ELb1ELb1EEENS1_21CollectiveEpilogueFwdINS6_IJS8_SA_S9_EEENS6_IJNS7_ILi1EEESI_SI_EEESC_SE_Li128ELb0ELb1ELb1ELb0EEENS1_19SingleTileSchedulerILb0ELb1ELb1ELi128EEEEEEEEEvNT_6ParamsE)
        /*0248*/ 	.word	0x00000000


	//----- nvinfo : EIATTR_MIN_STACK_SIZE
	.align		4
.L_108:
        /*024c*/ 	.byte	0x04, 0x12
        /*024e*/ 	.short	(.L_110 - .L_109)
	.align		4
.L_109:
        /*0250*/ 	.word	index@(_ZN7cutlass13device_kernelIN5flash19enable_sm80_to_sm89INS1_16FlashAttnFwdSm80INS1_25CollectiveMainloopFwdSm80ILi4ELi1ELb0EN4cute5tupleIJNS5_1CILi128EEENS7_ILi48EEENS7_ILi96EEEEEELi96ENS_6half_tEfNS_4arch4Sm80ELb0ELb1ELb0ELb1ELb1ELb0ELb1ELb1EEENS1_21CollectiveEpilogueFwdINS6_IJS8_SA_S9_EEENS6_IJNS7_ILi1EEESI_SI_EEESC_SE_Li128ELb1ELb1ELb1ELb0EEENS1_36VarlenDynamicPersistentTileSchedulerILi128ELi48ELi128ELi128ELb1ELb1ELb0ELb1ELb0ELb1EEEEEEEEEvNT_6ParamsE)
        /*0254*/ 	.word	0x00000040


	//----- nvinfo : EIATTR_MIN_STACK_SIZE
	.align		4
.L_110:
        /*0258*/ 	.byte	0x04, 0x12
        /*025a*/ 	.short	(.L_112 - .L_111)
	.align		4
.L_111:
        /*025c*/ 	.word	index@(_ZN7cutlass13device_kernelIN5flash19enable_sm80_to_sm89INS1_16FlashAttnFwdSm80INS1_25CollectiveMainloopFwdSm80ILi4ELi1ELb0EN4cute5tupleIJNS5_1CILi128EEENS7_ILi48EEENS7_ILi96EEEEEELi96ENS_6half_tEfNS_4arch4Sm80ELb0ELb1ELb0ELb1ELb1ELb1ELb1ELb1EEENS1_21CollectiveEpilogueFwdINS6_IJS8_SA_S9_EEENS6_IJNS7_ILi1EEESI_SI_EEESC_SE_Li128ELb1ELb1ELb1ELb0EEENS1_36VarlenDynamicPersistentTileSchedulerILi128ELi48ELi128ELi128ELb1ELb1ELb0ELb1ELb0ELb1EEEEEEEEEvNT_6ParamsE)
        /*0260*/ 	.word	0x000000e8


	//----- nvinfo : EIATTR_MIN_STACK_SIZE
	.align		4
.L_112:
        /*0264*/ 	.byte	0x04, 0x12
        /*0266*/ 	.short	(.L_114 - .L_113)
	.align		4
.L_113:
        /*0268*/ 	.word	index@(_ZN7cutlass13device_kernelIN5flash19enable_sm80_to_sm89INS1_16FlashAttnFwdSm80INS1_25CollectiveMainloopFwdSm80ILi4ELi1ELb0EN4cute5tupleIJNS5_1CILi128EEENS7_ILi64EEENS7_ILi96EEEEEELi96ENS_6half_tEfNS_4arch4Sm80ELb1ELb0ELb0ELb0ELb1ELb0ELb1ELb1EEENS1_21CollectiveEpilogueFwdINS6_IJS8_SA_S9_EEENS6_IJNS7_ILi1EEESI_SI_EEESC_SE_Li128ELb0ELb1ELb1ELb0EEENS1_30DynamicPersistentTileSchedulerILi128ELi128ELb1ELb1ELb0EEEEEEEEEvNT_6ParamsE)
        /*026c*/ 	.word	0x000000c0


	//----- nvinfo : EIATTR_MIN_STACK_SIZE
	.align		4
.L_114:
        /*0270*/ 	.byte	0x04, 0x12
        /*0272*/ 	.short	(.L_116 - .L_115)
	.align		4
.L_115:
        /*0274*/ 	.word	index@(_ZN7cutlass13device_kernelIN5flash19enable_sm80_to_sm89INS1_16FlashAttnFwdSm80INS1_25CollectiveMainloopFwdSm80ILi4ELi1ELb0EN4cute5tupleIJNS5_1CILi128EEENS7_ILi48EEENS7_ILi96EEEEEELi96ENS_6half_tEfNS_4arch4Sm80ELb1ELb0ELb0ELb1ELb1ELb0ELb1ELb1EEENS1_21CollectiveEpilogueFwdINS6_IJS8_SA_S9_EEENS6_IJNS7_ILi1EEESI_SI_EEESC_SE_Li128ELb1ELb1ELb1ELb0EEENS1_36VarlenDynamicPersistentTileSchedulerILi128ELi48ELi128ELi128ELb1ELb1ELb0ELb1ELb1ELb1EEEEEEEEEvNT_6ParamsE)
        /*0278*/ 	.word	0x00000028


	//----- nvinfo : EIATTR_MIN_STACK_SIZE
	.align		4
.L_116:
        /*027c*/ 	.byte	0x04, 0x12
        /*027e*/ 	.short	(.L_118 - .L_117)
	.align		4
.L_117:
        /*0280*/ 	.word	index@(_ZN7cutlass13device_kernelIN5flash19enable_sm80_to_sm89INS1_16FlashAttnFwdSm80INS1_25CollectiveMainloopFwdSm80ILi4ELi1ELb0EN4cute5tupleIJNS5_1CILi128EEENS7_ILi48EEENS7_ILi96EEEEEELi96ENS_6half_tEfNS_4arch4Sm80ELb1ELb0ELb0ELb1ELb1ELb1ELb1ELb1EEENS1_21CollectiveEpilogueFwdINS6_IJS8_SA_S9_EEENS6_IJNS7_ILi1EEESI_SI_EEESC_SE_Li128ELb1ELb1ELb1ELb0EEENS1_36VarlenDynamicPersistentTileSchedulerILi128ELi48ELi128ELi128ELb1ELb1ELb0ELb1ELb1ELb1EEEEEEEEEvNT_6ParamsE)
        /*0284*/ 	.word	0x00000150
.L_118:


//--------------------- .nv.info._ZN7cutlass13device_kernelIN5flash19enable_sm80_to_sm89INS1_16FlashAttnFwdSm80INS1_25CollectiveMainloopFwdSm80ILi4ELi1ELb0EN4cute5tupleIJNS5_1CILi128EEENS7_ILi64EEENS7_ILi96EEEEEELi96ENS_6half_tEfNS_4arch4Sm80ELb0ELb0ELb0ELb0ELb1ELb0ELb1ELb1EEENS1_21CollectiveEpilogueFwdINS6_IJS8_SA_S9_EEENS6_IJNS7_ILi1EEESI_SI_EEESC_SE_Li128ELb0ELb1ELb1ELb0EEENS1_19SingleTileSchedulerILb0ELb1ELb1ELi128EEEEEEEEEvNT_6ParamsE --------------------------
	.section	.nv.info._ZN7cutlass13device_kernelIN5flash19enable_sm80_to_sm89INS1_16FlashAttnFwdSm80INS1_25CollectiveMainloopFwdSm80ILi4ELi1ELb0EN4cute5tupleIJNS5_1CILi128EEENS7_ILi64EEENS7_ILi96EEEEEELi96ENS_6half_tEfNS_4arch4Sm80ELb0ELb0ELb0ELb0ELb1ELb0ELb1ELb1EEENS1_21CollectiveEpilogueFwdINS6_IJS8_SA_S9_EEENS6_IJNS7_ILi1EEESI_SI_EEESC_SE_Li128ELb0ELb1ELb1ELb0EEENS1_19SingleTileSchedulerILb0ELb1ELb1ELi128EEEEEEEEEvNT_6ParamsE,"",@"SHT_CUDA_INFO"
	.sectionflags	@""
	.align	4


	//----- nvinfo : EIATTR_CUDA_API_VERSION
	.align		4
        /*0000*/ 	.byte	0x04, 0x37
        /*0002*/ 	.short	(.L_120 - .L_119)
.L_119:
        /*0004*/ 	.word	0x00000082


	//----- nvinfo : EIATTR_SW2861232_WAR
	.align		4
.L_120:
        /*0008*/ 	.byte	0x01, 0x35
	.zero		2


	//----- nvinfo : EIATTR_PARAM_CBANK
	.align		4
        /*000c*/ 	.byte	0x04, 0x0a
        /*000e*/ 	.short	(.L_122 - .L_121)
	.align		4
.L_121:
        /*0010*/ 	.word	index@(.nv.constant0._ZN7cutlass13device_kernelIN5flash19enable_sm80_to_sm89INS1_16FlashAttnFwdSm80INS1_25CollectiveMainloopFwdSm80ILi4ELi1ELb0EN4cute5tupleIJNS5_1CILi128EEENS7_ILi64EEENS7_ILi96EEEEEELi96ENS_6half_tEfNS_4arch4Sm80ELb0ELb0ELb0ELb0ELb1ELb0ELb1ELb1EEENS1_21CollectiveEpilogueFwdINS6_IJS8_SA_S9_EEENS6_IJNS7_ILi1EEESI_SI_EEESC_SE_Li128ELb0ELb1ELb1ELb0EEENS1_19SingleTileSchedulerILb0ELb1ELb1ELi128EEEEEEEEEvNT_6ParamsE)
        /*0014*/ 	.short	0x0160
        /*0016*/ 	.short	0x0418


	//----- nvinfo : EIATTR_CBANK_PARAM_SIZE
	.align		4
.L_122:
        /*0018*/ 	.byte	0x03, 0x19
        /*001a*/ 	.short	0x0418


	//----- nvinfo : EIATTR_KPARAM_INFO
	.align		4
        /*001c*/ 	.byte	0x04, 0x17
        /*001e*/ 	.short	(.L_124 - .L_123)
.L_123:
        /*0020*/ 	.word	0x00000000
        /*0024*/ 	.short	0x0000
        /*0026*/ 	.short	0x0000
        /*0028*/ 	.byte	0x00, 0xf0, 0x61, 0x10


	//----- nvinfo : EIATTR_MAXREG_COUNT
	.align		4
.L_124:
        /*002c*/ 	.byte	0x03, 0x1b
        /*002e*/ 	.short	0x00ff


	//----- nvinfo : EIATTR_NUM_BARRIERS
	.align		4
        /*0030*/ 	.byte	0x02, 0x4c
        /*0032*/ 	.byte	0x02
	.zero		1


	//----- nvinfo : EIATTR_ANNOTATIONS
	.align		4
        /*0034*/ 	.byte	0x04, 0x55
        /*0036*/ 	.short	(.L_126 - .L_125)


	//   ....[0]....
.L_125:
        /*0038*/ 	.word	0x00000001
        /*003c*/ 	.byte	0x30, 0x12, 0x00, 0x00, 0x01, 0x00, 0x00, 0x00, 0xa0, 0x13, 0x00, 0x00, 0x01, 0x00, 0x00, 0x00
        /*004c*/ 	.byte	0xa0, 0x14, 0x00, 0x00, 0x01, 0x00, 0x00, 0x00, 0x80, 0x15, 0x00, 0x00, 0x01, 0x00, 0x00, 0x00
        /*005c*/ 	.byte	0x90, 0x15, 0x00, 0x00, 0x01, 0x00, 0x00, 0x00, 0x40, 0x17, 0x00, 0x00, 0x01, 0x00, 0x00, 0x00
        /*006c*/ 	.byte	0x60, 0x4e, 0x00, 0x00, 0x01, 0x00, 0x00, 0x00, 0x90, 0x4e, 0x00, 0x00, 0x01, 0x00, 0x00, 0x00
        /*007c*/ 	.byte	0xa0, 0x4e, 0x00, 0x00, 0x01, 0x00, 0x00, 0x00, 0xc0, 0x4e, 0x00, 0x00, 0x01, 0x00, 0x00, 0x00
        /*008c*/ 	.byte	0xb0, 0x51, 0x00, 0x00, 0x01, 0x00, 0x00, 0x00, 0xe0, 0x51, 0x00, 0x00


	//----- nvinfo : EIATTR_MERCURY_ISA_VERSION
	.align		4
.L_126:
        /*0098*/ 	.byte	0x03, 0x5f
        /*009a*/ 	.short	0x0000


	//----- nvinfo : EIATTR_COOP_GROUP_MASK_REGIDS
	.align		4
        /*009c*/ 	.byte	0x04, 0x29
        /*009e*/ 	.short	(.L_128 - .L_127)


	//   ....[0]....
.L_127:
        /*00a0*/ 	.word	0xffffffff


	//   ....[1]....
        /*00a4*/ 	.word	0xffffffff


	//   ....[2]....
        /*00a8*/ 	.word	0xffffffff


	//   ....[3]....
        /*00ac*/ 	.word	0xffffffff


	//   ....[4]....
        /*00b0*/ 	.word	0xffffffff


	//   ....[5]....
        /*00b4*/ 	.word	0xffffffff


	//   ....[6]....
        /*00b8*/ 	.word	0xffffffff


	//   ....[7]....
        /*00bc*/ 	.word	0xffffffff


	//   ....[8]....
        /*00c0*/ 	.word	0xffffffff


	//   ....[9]....
        /*00c4*/ 	.word	0xffffffff


	//   ....[10]....
        /*00c8*/ 	.word	0xffffffff


	//   ....[11]....
        /*00cc*/ 	.word	0xffffffff


	//   ....[12]....
        /*00d0*/ 	.word	0xffffffff


	//   ....[13]....
        /*00d4*/ 	.word	0xffffffff


	//   ....[14]....
        /*00d8*/ 	.word	0xffffffff


	//   ....[15]....
        /*00dc*/ 	.word	0xffffffff


	//   ....[16]....
        /*00e0*/ 	.word	0xffffffff


	//   ....[17]....
        /*00e4*/ 	.word	0xffffffff


	//   ....[18]....
        /*00e8*/ 	.word	0xffffffff


	//   ....[19]....
        /*00ec*/ 	.word	0xffffffff


	//   ....[20]....
        /*00f0*/ 	.word	0xffffffff


	//   ....[21]....
        /*00f4*/ 	.word	0xffffffff


	//   ....[22]....
        /*00f8*/ 	.word	0xffffffff


	//   ....[23]....
        /*00fc*/ 	.word	0xffffffff


	//   ....[24]....
        /*0100*/ 	.word	0xffffffff


	//   ....[25]....
        /*0104*/ 	.word	0xffffffff


	//   ....[26]....
        /*0108*/ 	.word	0xffffffff


	//   ....[27]....
        /*010c*/ 	.word	0xffffffff


	//   ....[28]....
        /*0110*/ 	.word	0xffffffff


	//   ....[29]....
        /*0114*/ 	.word	0xffffffff


	//   ....[30]....
        /*0118*/ 	.word	0xffffffff


	//   ....[31]....
        /*011c*/ 	.word	0xffffffff


	//   ....[32]....
        /*0120*/ 	.word	0xffffffff


	//   ....[33]....
        /*0124*/ 	.word	0xffffffff


	//   ....[34]....
        /*0128*/ 	.word	0xffffffff


	//   ....[35]....
        /*012c*/ 	.word	0xffffffff


	//   ....[36]....
        /*0130*/ 	.word	0xffffffff


	//   ....[37]....
        /*0134*/ 	.word	0xffffffff


	//   ....[38]....
        /*0138*/ 	.word	0xffffffff


	//   ....[39]....
        /*013c*/ 	.word	0xffffffff


	//   ....[40]....
        /*0140*/ 	.word	0xffffffff


	//   ....[41]....
        /*0144*/ 	.word	0xffffffff


	//   ....[42]....
        /*0148*/ 	.word	0xffffffff


	//   ....[43]....
        /*014c*/ 	.word	0xffffffff


	//   ....[44]....
        /*0150*/ 	.word	0xffffffff


	//   ....[45]....
        /*0154*/ 	.word	0xffffffff


	//   ....[46]....
        /*0158*/ 	.word	0xffffffff


	//   ....[47]....
        /*015c*/ 	.word	0xffffffff


	//   ....[48]....
        /*0160*/ 	.word	0xffffffff


	//   ....[49]....
        /*0164*/ 	.word	0xffffffff


	//   ....[50]....
        /*0168*/ 	.word	0xffffffff


	//   ....[51]....
        /*016c*/ 	.word	0xffffffff


	//   ....[52]....
        /*0170*/ 	.word	0xffffffff


	//   ....[53]....
        /*0174*/ 	.word	0xffffffff


	//   ....[54]....
        /*0178*/ 	.word	0xffffffff


	//   ....[55]....
        /*017c*/ 	.word	0xffffffff


	//   ....[56]....
        /*0180*/ 	.word	0xffffffff


	//   ....[57]....
        /*0184*/ 	.word	0xffffffff


	//   ....[58]....
        /*0188*/ 	.word	0xffffffff


	//   ....[59]....
        /*018c*/ 	.word	0xffffffff


	//   ....[60]....
        /*0190*/ 	.word	0xffffffff


	//   ....[61]....
        /*0194*/ 	.word	0xffffffff


	//   ....[62]....
        /*0198*/ 	.word	0xffffffff


	//   ....[63]....
        /*019c*/ 	.word	0xffffffff


	//   ....[64]....
        /*01a0*/ 	.word	0xffffffff


	//   ....[65]....
        /*01a4*/ 	.word	0xffffffff


	//   ....[66]....
        /*01a8*/ 	.word	0xffffffff


	//   ....[67]....
        /*01ac*/ 	.word	0xffffffff


	//   ....[68]....
        /*01b0*/ 	.word	0xffffffff


	//----- nvinfo : EIATTR_COOP_GROUP_INSTR_OFFSETS
	.align		4
.L_128:
        /*01b4*/ 	.byte	0x04, 0x28
        /*01b6*/ 	.short	(.L_130 - .L_129)


	//   ....[0]....
.L_129:
        /*01b8*/ 	.word	0x00000060


	//   ....[1]....
        /*01bc*/ 	.word	0x00000c80


	//   ....[2]....
        /*01c0*/ 	.word	0x00000cb0


	//   ....[3]....
        /*01c4*/ 	.word	0x00000e60


	//   ....[4]....
        /*01c8*/ 	.word	0x00000e90


	//   ....[5]....
        /*01cc*/ 	.word	0x00000fb0


	//   ....[6]....
        /*01d0*/ 	.word	0x00000fe0


	//   ....[7]....
        /*01d4*/ 	.word	0x00001110


	//   ....[8]....
        /*01d8*/ 	.word	0x00001150


	//   ....[9]....
        /*01dc*/ 	.word	0x00001690


	//   ....[10]....
        /*01e0*/ 	.word	0x000016c0


	//   ....[11]....
        /*01e4*/ 	.word	0x000017a0


	//   ....[12]....
        /*01e8*/ 	.word	0x000017d0


	//   ....[13]....
        /*01ec*/ 	.word	0x00001800


	//   ....[14]....
        /*01f0*/ 	.word	0x00001860


	//   ....[15]....
        /*01f4*/ 	.word	0x000018d0


	//   ....[16]....
        /*01f8*/ 	.word	0x00001900


	//   ....[17]....
        /*01fc*/ 	.word	0x000027d0


	//   ....[18]....
        /*0200*/ 	.word	0x000027e0


	//   ....[19]....
        /*0204*/ 	.word	0x000027f0


	//   ....[20]....
        /*0208*/ 	.word	0x00002800


	//   ....[21]....
        /*020c*/ 	.word	0x000030f0


	//   ....[22]....
        /*0210*/ 	.word	0x000031e0


	//   ....[23]....
        /*0214*/ 	.word	0x00003240


	//   ....[24]....
        /*0218*/ 	.word	0x00003330


	//   ....[25]....
        /*021c*/ 	.word	0x00003360


	//   ....[26]....
        /*0220*/ 	.word	0x00003480


	//   ....[27]....
        /*0224*/ 	.word	0x000034b0


	//   ....[28]....
        /*0228*/ 	.word	0x000035e0


	//   ....[29]....
        /*022c*/ 	.word	0x00005040


	//   ....[30]....
        /*0230*/ 	.word	0x00005050


	//   ....[31]....
        /*0234*/ 	.word	0x00005060


	//   ....[32]....
        /*0238*/ 	.word	0x00005070


	//   ....[33]....
        /*023c*/ 	.word	0x00005400


	//   ....[34]....
        /*0240*/ 	.word	0x00005420


	//   ....[35]....
        /*0244*/ 	.word	0x00005440


	//   ....[36]....
        /*0248*/ 	.word	0x00005460


	//   ....[37]....
        /*024c*/ 	.word	0x00005f40


	//   ....[38]....
        /*0250*/ 	.word	0x00005fa0


	//   ....[39]....
        /*0254*/ 	.word	0x000060a0


	//   ....[40]....
        /*0258*/ 	.word	0x000060f0


	//   ....[41]....
        /*025c*/ 	.word	0x00006120


	//   ....[42]....
        /*0260*/ 	.word	0x00006230


	//   ....[43]....
        /*0264*/ 	.word	0x000062f0


	//   ....[44]....
        /*0268*/ 	.word	0x00006620


	//   ....[45]....
        /*026c*/ 	.word	0x00007ef0


	//   ....[46]....
        /*0270*/ 	.word	0x00007f20


	//   ....[47]....
        /*0274*/ 	.word	0x00007f50


	//   ....[48]....
        /*0278*/ 	.word	0x00007f70


	//   ....[49]....
        /*027c*/ 	.word	0x00007fa0


	//   ....[50]....
        /*0280*/ 	.word	0x00007fc0


	//   ....[51]....
        /*0284*/ 	.word	0x00007fe0


	//   ....[52]....
        /*0288*/ 	.word	0x00007ff0


	//   ....[53]....
        /*028c*/ 	.word	0x00008dc0


	//   ....[54]....
        /*0290*/ 	.word	0x00008e10


	//   ....[55]....
        /*0294*/ 	.word	0x00008e40


	//   ....[56]....
        /*0298*/ 	.word	0x00008e70


	//   ....[57]....
        /*029c*/ 	.word	0x00008ea0


	//   ....[58]....
        /*02a0*/ 	.word	0x00008ed0


	//   ....[59]....
        /*02a4*/ 	.word	0x00008f00


	//   ....[60]....
        /*02a8*/ 	.word	0x00008f20


	//   ....[61]....
        /*02ac*/ 	.word	0x00008f40


	//   ....[62]....
        /*02b0*/ 	.word	0x00008f50


	//   ....[63]....
        /*02b4*/ 	.word	0x00009480


	//   ....[64]....
        /*02b8*/ 	.word	0x000094a0


	//   ....[65]....
        /*02bc*/ 	.word	0x00009920


	//   ....[66]....
        /*02c0*/ 	.word	0x00009940


	//   ....[67]....
        /*02c4*/ 	.word	0x00009dc0


	//   ....[68]....
        /*02c8*/ 	.word	0x00009dd0


	//----- nvinfo : EIATTR_EXIT_INSTR_OFFSETS
	.align		4
.L_130:
        /*02cc*/ 	.byte	0x04, 0x1c
        /*02ce*/ 	.short	(.L_132 - .L_131)


	//   ....[0]....
.L_131:
        /*02d0*/ 	.word	0x00000180


	//   ....[1]....
        /*02d4*/ 	.word	0x00009de0


	//   ....[2]....
        /*02d8*/ 	.word	0x0000a200


	//   ....[3]....
        /*02dc*/ 	.word	0x0000a250


	//   ....[4]....
        /*02e0*/ 	.word	0x0000a280


	//   ....[5]....
        /*02e4*/ 	.word	0x0000a2e0


	//   ....[6]....
        /*02e8*/ 	.word	0x0000a530


	//----- nvinfo : EIATTR_CTAIDZ_USED
	.align		4
.L_132:
        /*02ec*/ 	.byte	0x01, 0x04
	.zero		2


	//----- nvinfo : EIATTR_MAX_THREADS
	.align		4
        /*02f0*/ 	.byte	0x04, 0x05
        /*02f2*/ 	.short	(.L_134 - .L_133)
.L_133:
        /*02f4*/ 	.word	0x00000080
        /*02f8*/ 	.word	0x00000001
        /*02fc*/ 	.word	0x00000001


	//----- nvinfo : EIATTR_CRS_STACK_SIZE
	.align		4
.L_134:
        /*0300*/ 	.byte	0x04, 0x1e
        /*0302*/ 	.short	(.L_136 - .L_135)
.L_135:
        /*0304*/ 	.word	0x00000000
.L_136:


//--------------------- .nv.info._ZN7cutlass13device_kernelIN5flash19enable_sm80_to_sm89INS1_16FlashAttnFwdSm80INS1_25CollectiveMainloopFwdSm80ILi4ELi1ELb0EN4cute5tupleIJNS5_1CILi128EEENS7_ILi48EEENS7_ILi96EEEEEELi96ENS_6half_tEfNS_4arch4Sm80ELb0ELb0ELb0ELb1ELb1ELb0ELb1ELb1EEENS1_21CollectiveEpilogueFwdINS6_IJS8_SA_S9_EEENS6_IJNS7_ILi1EEESI_SI_EEESC_SE_Li128ELb1ELb1ELb1ELb0EEENS1_36VarlenDynamicPersistentTileSchedulerILi128ELi48ELi128ELi128ELb1ELb1ELb0ELb0ELb1ELb1EEEEEEEEEvNT_6ParamsE --------------------------
	.section	.nv.info._ZN7cutlass13device_kernelIN5flash19enable_sm80_to_sm89INS1_16FlashAttnFwdSm80INS1_25CollectiveMainloopFwdSm80ILi4ELi1ELb0EN4cute5tupleIJNS5_1CILi128EEENS7_ILi48EEENS7_ILi96EEEEEELi96ENS_6half_tEfNS_4arch4Sm80ELb0ELb0ELb0ELb1ELb1ELb0ELb1ELb1EEENS1_21CollectiveEpilogueFwdINS6_IJS8_SA_S9_EEENS6_IJNS7_ILi1EEESI_SI_EEESC_SE_Li128ELb1ELb1ELb1ELb0EEENS1_36VarlenDynamicPersistentTileSchedulerILi128ELi48ELi128ELi128ELb1ELb1ELb0ELb0ELb1ELb1EEEEEEEEEvNT_6ParamsE,"",@"SHT_CUDA_INFO"
	.sectionflags	@""
	.align	4


	//----- nvinfo : EIATTR_CUDA_API_VERSION
	.align		4
        /*0000*/ 	.byte	0x04, 0x37
        /*0002*/ 	.short	(.L_138 - .L_137)
.L_137:
        /*0004*/ 	.word	0x00000082


	//----- nvinfo : EIATTR_SW2861232_WAR
	.align		4
.L_138:
        /*0008*/ 	.byte	0x01, 0x35
	.zero		2


	//----- nvinfo : EIATTR_PARAM_CBANK
	.align		4
        /*000c*/ 	.byte	0x04, 0x0a
        /*000e*/ 	.short	(.L_140 - .L_139)
	.align		4
.L_139:
        /*0010*/ 	.word	index@(.nv.constant0._ZN7cutlass13device_kernelIN5flash19enable_sm80_to_sm89INS1_16FlashAttnFwdSm80INS1_25CollectiveMainloopFwdSm80ILi4ELi1ELb0EN4cute5tupleIJNS5_1CILi128EEENS7_ILi48EEENS7_ILi96EEEEEELi96ENS_6half_tEfNS_4arch4Sm80ELb0ELb0ELb0ELb1ELb1ELb0ELb1ELb1EEENS1_21CollectiveEpilogueFwdINS6_IJS8_SA_S9_EEENS6_IJNS7_ILi1EEESI_SI_EEESC_SE_Li128ELb1ELb1ELb1ELb0EEENS1_36VarlenDynamicPersistentTileSchedulerILi128ELi48ELi128ELi128ELb1ELb1ELb0ELb0ELb1ELb1EEEEEEEEEvNT_6ParamsE)
        /*0014*/ 	.short	0x0160
        /*0016*/ 	.short	0x0438


	//----- nvinfo : EIATTR_CBANK_PARAM_SIZE
	.align		4
.L_140:
        /*0018*/ 	.byte	0x03, 0x19
        /*001a*/ 	.short	0x0438


	//----- nvinfo : EIATTR_KPARAM_INFO
	.align		4
        /*001c*/ 	.byte	0x04, 0x17
        /*001e*/ 	.short	(.L_142 - .L_141)
.L_141:
        /*0020*/ 	.word	0x00000000
        /*0024*/ 	.short	0x0000
        /*0026*/ 	.short	0x0000
        /*0028*/ 	.byte	0x00, 0xf0, 0xe1, 0x10


	//----- nvinfo : EIATTR_MAXREG_COUNT
	.align		4
.L_142:
        /*002c*/ 	.byte	0x03, 0x1b
        /*002e*/ 	.short	0x00ff


	//----- nvinfo : EIATTR_NUM_BARRIERS
	.align		4
        /*0030*/ 	.byte	0x02, 0x4c
        /*0032*/ 	.byte	0x06
	.zero		1


	//----- nvinfo : EIATTR_ANNOTATIONS
	.align		4
        /*0034*/ 	.byte	0x04, 0x55
        /*0036*/ 	.short	(.L_144 - .L_143)


	//   ....[0]....
.L_143:
        /*0038*/ 	.word	0x00000001
        /*003c*/ 	.byte	0x70, 0x00, 0x00, 0x00, 0x01, 0x00, 0x00, 0x00, 0xe0, 0x0e, 0x00, 0x00, 0x01, 0x00, 0x00, 0x00
        /* <DEDUP_REMOVED lines=52> */
        /*038c*/ 	.byte	0xf0, 0xb7, 0x00, 0x00, 0x01, 0x00, 0x00, 0x00, 0xb0, 0xc2, 0x00, 0x00


	//----- nvinfo : EIATTR_MERCURY_ISA_VERSION
	.align		4
.L_144:
        /*0398*/ 	.byte	0x03, 0x5f
        /*039a*/ 	.short	0x0000


	//----- nvinfo : EIATTR_INT_WARP_WIDE_INSTR_OFFSETS
	.align		4
        /*039c*/ 	.byte	0x04, 0x31
        /*039e*/ 	.short	(.L_146 - .L_145)


	//   ....[0]....
.L_145:
        /*03a0*/ 	.word	0x00008a80


	//   ....[1]....
        /*03a4*/ 	.word	0x00008b00


	//----- nvinfo : EIATTR_COOP_GROUP_MASK_REGIDS
	.align		4
.L_146:
        /*03a8*/ 	.byte	0x04, 0x29
        /*03aa*/ 	.short	(.L_148 - .L_147)


	//   ....[0]....
.L_147:
        /*03ac*/ 	.word	0xffffffff


	//   ....[1]....
        /*03b0*/ 	.word	0xffffffff


	//   ....[2]....
        /*03b4*/ 	.word	0xffffffff


	//   ....[3]....
        /*03b8*/ 	.word	0xffffffff


	//   ....[4]....
        /*03bc*/ 	.word	0xffffffff


	//   ....[5]....
        /*03c0*/ 	.word	0xffffffff


	//   ....[6]....
        /*03c4*/ 	.word	0xffffffff


	//   ....[7]....
        /*03c8*/ 	.word	0xffffffff


	//   ....[8]....
        /*03cc*/ 	.word	0xffffffff


	//   ....[9]....
        /*03d0*/ 	.word	0xffffffff


	//   ....[10]....
        /*03d4*/ 	.word	0xffffffff


	//   ....[11]....
        /*03d8*/ 	.word	0xffffffff


	//   ....[12]....
        /*03dc*/ 	.word	0xffffffff


	//   ....[13]....
        /*03e0*/ 	.word	0xffffffff


	//   ....[14]....
        /*03e4*/ 	.word	0xffffffff


	//   ....[15]....
        /*03e8*/ 	.word	0xffffffff


	//   ....[16]....
        /*03ec*/ 	.word	0xffffffff


	//   ....[17]....
        /*03f0*/ 	.word	0xffffffff


	//   ....[18]....
        /*03f4*/ 	.word	0xffffffff


	//   ....[19]....
        /*03f8*/ 	.word	0xffffffff


	//   ....[20]....
        /*03fc*/ 	.word	0xffffffff


	//   ....[21]....
        /*0400*/ 	.word	0xffffffff


	//   ....[22]....
        /*0404*/ 	.word	0xffffffff


	//   ....[23]....
        /*0408*/ 	.word	0xffffffff


	//   ....[24]....
        /*040c*/ 	.word	0xffffffff


	//   ....[25]....
        /*0410*/ 	.word	0xffffffff


	//   ....[26]....
        /*0414*/ 	.word	0xffffffff


	//   ....[27]....
        /*0418*/ 	.word	0xffffffff


	//   ....[28]....
        /*041c*/ 	.word	0xffffffff


	//   ....[29]....
        /*0420*/ 	.word	0xffffffff


	//   ....[30]....
        /*0424*/ 	.word	0xffffffff


	//   ....[31]....
        /*0428*/ 	.word	0xffffffff


	//   ....[32]....
        /*042c*/ 	.word	0xffffffff


	//   ....[33]....
        /*0430*/ 	.word	0xffffffff


	//   ....[34]....
        /*0434*/ 	.word	0xffffffff


	//   ....[35]....
        /*0438*/ 	.word	0xffffffff


	//   ....[36]....
        /*043c*/ 	.word	0xffffffff


	//   ....[37]....
        /*0440*/ 	.word	0xffffffff


	//   ....[38]....
        /*0444*/ 	.word	0xffffffff


	//   ....[39]....
        /*0448*/ 	.word	0xffffffff


	//   ....[40]....
        /*044c*/ 	.word	0xffffffff


	//   ....[41]....
        /*0450*/ 	.word	0xffffffff


	//   ....[42]....
        /*0454*/ 	.word	0xffffffff


	//   ....[43]....
        /*0458*/ 	.word	0xffffffff


	//   ....[44]....
        /*045c*/ 	.word	0xffffffff


	//   ....[45]....
        /*0460*/ 	.word	0xffffffff


	//   ....[46]....
        /*0464*/ 	.word	0xffffffff


	//   ....[47]....
        /*0468*/ 	.word	0xffffffff


	//   ....[48]....
        /*046c*/ 	.word	0xffffffff


	//   ....[49]....
        /*0470*/ 	.word	0xffffffff


	//   ....[50]....
        /*0474*/ 	.word	0xffffffff


	//   ....[51]....
        /*0478*/ 	.word	0xffffffff


	//   ....[52]....
        /*047c*/ 	.word	0xffffffff


	//   ....[53]....
        /*0480*/ 	.word	0xffffffff


	//   ....[54]....
        /*0484*/ 	.word	0xffffffff


	//   ....[55]....
        /*0488*/ 	.word	0xffffffff


	//   ....[56]....
        /*048c*/ 	.word	0xffffffff


	//   ....[57]....
        /*0490*/ 	.word	0xffffffff


	//   ....[58]....
        /*0494*/ 	.word	0xffffffff


	//   ....[59]....
        /*0498*/ 	.word	0xffffffff


	//   ....[60]....
        /*049c*/ 	.word	0xffffffff


	//   ....[61]....
        /*04a0*/ 	.word	0xffffffff


	//   ....[62]....
        /*04a4*/ 	.word	0xffffffff


	//   ....[63]....
        /*04a8*/ 	.word	0xffffffff


	//   ....[64]....
        /*04ac*/ 	.word	0xffffffff


	//   ....[65]....
        /*04b0*/ 	.word	0xffffffff


	//   ....[66]....
        /*04b4*/ 	.word	0xffffffff


	//   ....[67]....
        /*04b8*/ 	.word	0xffffffff


	//   ....[68]....
        /*04bc*/ 	.word	0xffffffff


	//   ....[69]....
        /*04c0*/ 	.word	0xffffffff


	//   ....[70]....
        /*04c4*/ 	.word	0xffffffff


	//   ....[71]....
        /*04c8*/ 	.word	0xffffffff


	//   ....[72]....
        /*04cc*/ 	.word	0xffffffff


	//   ....[73]....
        /*04d0*/ 	.word	0xffffffff


	//   ....[74]....
        /*04d4*/ 	.word	0xffffffff


	//   ....[75]....
        /*04d8*/ 	.word	0xffffffff


	//   ....[76]....
        /*04dc*/ 	.word	0xffffffff


	//   ....[77]....
        /*04e0*/ 	.word	0xffffffff


	//   ....[78]....
        /*04e4*/ 	.word	0xffffffff


	//   ....[79]....
        /*04e8*/ 	.word	0xffffffff


	//   ....[80]....
        /*04ec*/ 	.word	0xffffffff


	//   ....[81]....
        /*04f0*/ 	.word	0xffffffff


	//   ....[82]....
        /*04f4*/ 	.word	0xffffffff


	//   ....[83]....
        /*04f8*/ 	.word	0xffffffff


	//   ....[84]....
        /*04fc*/ 	.word	0xffffffff


	//   ....[85]....
        /*0500*/ 	.word	0xffffffff


	//   ....[86]....
        /*0504*/ 	.word	0xffffffff


	//   ....[87]....
        /*0508*/ 	.word	0xffffffff


	//   ....[88]....
        /*050c*/ 	.word	0xffffffff


	//   ....[89]....
        /*0510*/ 	.word	0xffffffff


	//   ....[90]....
        /*0514*/ 	.word	0xffffffff


	//   ....[91]....
        /*0518*/ 	.word	0xffffffff


	//   ....[92]....
        /*051c*/ 	.word	0xffffffff


	//   ....[93]....
        /*0520*/ 	.word	0xffffffff


	//   ....[94]....
        /*0524*/ 	.word	0xffffffff


	//   ....[95]....
        /*0528*/ 	.word	0xffffffff


	//   ....[96]....
        /*052c*/ 	.word	0xffffffff


	//   ....[97]....
        /*0530*/ 	.word	0xffffffff


	//   ....[98]....
        /*0534*/ 	.word	0xffffffff


	//   ....[99]....
        /*0538*/ 	.word	0xffffffff


	//   ....[100]....
        /*053c*/ 	.word	0xffffffff


	//   ....[101]....
        /*0540*/ 	.word	0xffffffff


	//   ....[102]....
        /*0544*/ 	.word	0xffffffff


	//   ....[103]....
        /*0548*/ 	.word	0xffffffff


	//   ....[104]....
        /*054c*/ 	.word	0xffffffff


	//   ....[105]....
        /*0550*/ 	.word	0xffffffff


	//   ....[106]....
        /*0554*/ 	.word	0xffffffff


	//   ....[107]....
        /*0558*/ 	.word	0xffffffff


	//   ....[108]....
        /*055c*/ 	.word	0xffffffff


	//   ....[109]....
        /*0560*/ 	.word	0xffffffff


	//   ....[110]....
        /*0564*/ 	.word	0xffffffff


	//   ....[111]....
        /*0568*/ 	.word	0xffffffff


	//   ....[112]....
        /*056c*/ 	.word	0xffffffff


	//   ....[113]....
        /*0570*/ 	.word	0xffffffff


	//   ....[114]....
        /*0574*/ 	.word	0xffffffff


	//   ....[115]....
        /*0578*/ 	.word	0xffffffff


	//   ....[116]....
        /*057c*/ 	.word	0xffffffff


	//   ....[117]....
        /*0580*/ 	.word	0xffffffff


	//   ....[118]....
        /*0584*/ 	.word	0xffffffff


	//   ....[119]....
        /*0588*/ 	.word	0xffffffff


	//   ....[120]....
        /*058c*/ 	.word	0xffffffff


	//   ....[121]....
        /*0590*/ 	.word	0xffffffff


	//   ....[122]....
        /*0594*/ 	.word	0xffffffff


	//   ....[123]....
        /*0598*/ 	.word	0xffffffff


	//   ....[124]....
        /*059c*/ 	.word	0xffffffff


	//   ....[125]....
        /*05a0*/ 	.word	0xffffffff


	//   ....[126]....
        /*05a4*/ 	.word	0xffffffff


	//   ....[127]....
        /*05a8*/ 	.word	0xffffffff


	//   ....[128]....
        /*05ac*/ 	.word	0xffffffff


	//   ....[129]....
        /*05b0*/ 	.word	0xffffffff


	//   ....[130]....
        /*05b4*/ 	.word	0xffffffff


	//   ....[131]....
        /*05b8*/ 	.word	0xffffffff


	//   ....[132]....
        /*05bc*/ 	.word	0xffffffff


	//   ....[133]....
        /*05c0*/ 	.word	0xffffffff


	//   ....[134]....
        /*05c4*/ 	.word	0xffffffff


	//   ....[135]....
        /*05c8*/ 	.word	0xffffffff


	//   ....[136]....
        /*05cc*/ 	.word	0xffffffff


	//   ....[137]....
        /*05d0*/ 	.word	0xffffffff


	//   ....[138]....
        /*05d4*/ 	.word	0xffffffff


	//   ....[139]....
        /*05d8*/ 	.word	0xffffffff


	//   ....[140]....
        /*05dc*/ 	.word	0xffffffff


	//   ....[141]....
        /*05e0*/ 	.word	0xffffffff


	//   ....[142]....
        /*05e4*/ 	.word	0xffffffff


	//   ....[143]....
        /*05e8*/ 	.word	0xffffffff


	//   ....[144]....
        /*05ec*/ 	.word	0xffffffff


	//   ....[145]....
        /*05f0*/ 	.word	0xffffffff


	//   ....[146]....
        /*05f4*/ 	.word	0xffffffff


	//   ....[147]....
        /*05f8*/ 	.word	0xffffffff


	//   ....[148]....
        /*05fc*/ 	.word	0xffffffff


	//   ....[149]....
        /*0600*/ 	.word	0xffffffff


	//   ....[150]....
        /*0604*/ 	.word	0xffffffff


	//   ....[151]....
        /*0608*/ 	.word	0xffffffff


	//   ....[152]....
        /*060c*/ 	.word	0xffffffff


	//   ....[153]....
        /*0610*/ 	.word	0xffffffff


	//   ....[154]....
        /*0614*/ 	.word	0xffffffff


	//   ....[155]....
        /*0618*/ 	.word	0xffffffff


	//   ....[156]....
        /*061c*/ 	.word	0xffffffff


	//   ....[157]....
        /*0620*/ 	.word	0xffffffff


	//   ....[158]....
        /*0624*/ 	.word	0xffffffff


	//   ....[159]....
        /*0628*/ 	.word	0xffffffff


	//   ....[160]....
        /*062c*/ 	.word	0xffffffff


	//   ....[161]....
        /*0630*/ 	.word	0xffffffff


	//   ....[162]....
        /*0634*/ 	.word	0xffffffff


	//   ....[163]....
        /*0638*/ 	.word	0xffffffff


	//   ....[164]....
        /*063c*/ 	.word	0xffffffff


	//   ....[165]....
        /*0640*/ 	.word	0xffffffff


	//   ....[166]....
        /*0644*/ 	.word	0xffffffff


	//   ....[167]....
        /*0648*/ 	.word	0xffffffff


	//   ....[168]....
        /*064c*/ 	.word	0xffffffff


	//   ....[169]....
        /*0650*/ 	.word	0xffffffff


	//   ....[170]....
        /*0654*/ 	.word	0xffffffff


	//   ....[171]....
        /*0658*/ 	.word	0xffffffff


	//   ....[172]....
        /*065c*/ 	.word	0xffffffff


	//   ....[173]....
        /*0660*/ 	.word	0xffffffff


	//   ....[174]....
        /*0664*/ 	.word	0xffffffff


	//   ....[175]....
        /*0668*/ 	.word	0xffffffff


	//   ....[176]....
        /*066c*/ 	.word	0xffffffff


	//   ....[177]....
        /*0670*/ 	.word	0xffffffff


	//   ....[178]....
        /*0674*/ 	.word	0xffffffff


	//   ....[179]....
        /*0678*/ 	.word	0xffffffff


	//   ....[180]....
        /*067c*/ 	.word	0xffffffff


	//   ....[181]....
        /*0680*/ 	.word	0xffffffff


	//   ....[182]....
        /*0684*/ 	.word	0xffffffff


	//   ....[183]....
        /*0688*/ 	.word	0xffffffff


	//   ....[184]....
        /*068c*/ 	.word	0xffffffff


	//   ....[185]....
        /*0690*/ 	.word	0xffffffff


	//   ....[186]....
        /*0694*/ 	.word	0xffffffff


	//   ....[187]....
        /*0698*/ 	.word	0xffffffff


	//   ....[188]....
        /*069c*/ 	.word	0xffffffff


	//   ....[189]....
        /*06a0*/ 	.word	0xffffffff


	//   ....[190]....
        /*06a4*/ 	.word	0xffffffff


	//   ....[191]....
        /*06a8*/ 	.word	0xffffffff


	//   ....[192]....
        /*06ac*/ 	.word	0xffffffff


	//   ....[193]....
        /*06b0*/ 	.word	0xffffffff


	//   ....[194]....
        /*06b4*/ 	.word	0xffffffff


	//   ....[195]....
        /*06b8*/ 	.word	0xffffffff


	//   ....[196]....
        /*06bc*/ 	.word	0xffffffff


	//   ....[197]....
        /*06c0*/ 	.word	0xffffffff


	//   ....[198]....
        /*06c4*/ 	.word	0xffffffff


	//   ....[199]....
        /*06c8*/ 	.word	0xffffffff


	//   ....[200]....
        /*06cc*/ 	.word	0xffffffff


	//   ....[201]....
        /*06d0*/ 	.word	0xffffffff


	//   ....[202]....
        /*06d4*/ 	.word	0xffffffff


	//   ....[203]....
        /*06d8*/ 	.word	0xffffffff


	//   ....[204]....
        /*06dc*/ 	.word	0xffffffff


	//   ....[205]....
        /*06e0*/ 	.word	0xffffffff


	//   ....[206]....
        /*06e4*/ 	.word	0xffffffff


	//   ....[207]....
        /*06e8*/ 	.word	0xffffffff


	//   ....[208]....
        /*06ec*/ 	.word	0xffffffff


	//   ....[209]....
        /*06f0*/ 	.word	0xffffffff


	//   ....[210]....
        /*06f4*/ 	.word	0xffffffff


	//   ....[211]....
        /*06f8*/ 	.word	0xffffffff


	//   ....[212]....
        /*06fc*/ 	.word	0xffffffff


	//   ....[213]....
        /*0700*/ 	.word	0xffffffff


	//   ....[214]....
        /*0704*/ 	.word	0xffffffff


	//   ....[215]....
        /*0708*/ 	.word	0xffffffff


	//----- nvinfo : EIATTR_COOP_GROUP_INSTR_OFFSETS
	.align		4
.L_148:
        /*070c*/ 	.byte	0x04, 0x28
        /*070e*/ 	.short	(.L_150 - .L_149)


	//   ....[0]....
.L_149:
        /*0710*/ 	.word	0x00000050


	//   ....[1]....
        /*0714*/ 	.word	0x000001e0


	//   ....[2]....
        /*0718*/ 	.word	0x00000210


	//   ....[3]....
        /*071c*/ 	.word	0x00000240


	//   ....[4]....
        /*0720*/ 	.word	0x00000270


	//   ....[5]....
        /*0724*/ 	.word	0x000002a0


	//   ....[6]....
        /*0728*/ 	.word	0x000002d0


	//   ....[7]....
        /*072c*/ 	.word	0x00000440


	//   ....[8]....
        /*0730*/ 	.word	0x00000480


	//   ....[9]....
        /*0734*/ 	.word	0x000004b0


	//   ....[10]....
        /*0738*/ 	.word	0x000004e0


	//   ....[11]....
        /*073c*/ 	.word	0x00000510


	//   ....[12]....
        /*0740*/ 	.word	0x00000540


	//   ....[13]....
        /*0744*/ 	.word	0x000005d0


	//   ....[14]....
        /*0748*/ 	.word	0x00000600


	//   ....[15]....
        /*074c*/ 	.word	0x00000620


	//   ....[16]....
        /*0750*/ 	.word	0x00000680


	//   ....[17]....
        /*0754*/ 	.word	0x000022e0


	//   ....[18]....
        /*0758*/ 	.word	0x00002300


	//   ....[19]....
        /*075c*/ 	.word	0x00002490


	//   ....[20]....
        /*0760*/ 	.word	0x000024a0


	//   ....[21]....
        /*0764*/ 	.word	0x00002620


	//   ....[22]....
        /*0768*/ 	.word	0x00002640


	//   ....[23]....
        /*076c*/ 	.word	0x000027c0


	//   ....[24]....
        /*0770*/ 	.word	0x000027d0


	//   ....[25]....
        /*0774*/ 	.word	0x00002c60


	//   ....[26]....
        /*0778*/ 	.word	0x00002c90


	//   ....[27]....
        /*077c*/ 	.word	0x00002cb0


	//   ....[28]....
        /*0780*/ 	.word	0x00002cd0


	//   ....[29]....
        /*0784*/ 	.word	0x00002d50


	//   ....[30]....
        /*0788*/ 	.word	0x00002da0


	//   ....[31]....
        /*078c*/ 	.word	0x00003100


	//   ....[32]....
        /*0790*/ 	.word	0x00003110


	//   ....[33]....
        /*0794*/ 	.word	0x00003aa0


	//   ....[34]....
        /*0798*/ 	.word	0x00003ac0


	//   ....[35]....
        /*079c*/ 	.word	0x00003c10


	//   ....[36]....
        /*07a0*/ 	.word	0x00003c20


	//   ....[37]....
        /*07a4*/ 	.word	0x00004400


	//   ....[38]....
        /*07a8*/ 	.word	0x00004430


	//   ....[39]....
        /*07ac*/ 	.word	0x00004440


	//   ....[40]....
        /*07b0*/ 	.word	0x00004450


	//   ....[41]....
        /*07b4*/ 	.word	0x00004460


	//   ....[42]....
        /*07b8*/ 	.word	0x00004490


	//   ....[43]....
        /*07bc*/ 	.word	0x000044b0


	//   ....[44]....
        /*07c0*/ 	.word	0x000044d0


	//   ....[45]....
        /*07c4*/ 	.word	0x00005800


	//   ....[46]....
        /*07c8*/ 	.word	0x00005820


	//   ....[47]....
        /*07cc*/ 	.word	0x00005960


	//   ....[48]....
        /*07d0*/ 	.word	0x00005970


	//   ....[49]....
        /*07d4*/ 	.word	0x000062c0


	//   ....[50]....
        /*07d8*/ 	.word	0x000062e0


	//   ....[51]....
        /*07dc*/ 	.word	0x00006400


	//   ....[52]....
        /*07e0*/ 	.word	0x00006410


	//   ....[53]....
        /*07e4*/ 	.word	0x00006840


	//   ....[54]....
        /*07e8*/ 	.word	0x00006870


	//   ....[55]....
        /*07ec*/ 	.word	0x00006880


	//   ....[56]....
        /*07f0*/ 	.word	0x00006890


	//   ....[57]....
        /*07f4*/ 	.word	0x000068a0


	//   ....[58]....
        /*07f8*/ 	.word	0x000068f0


	//   ....[59]....
        /*07fc*/ 	.word	0x00006900


	//   ....[60]....
        /*0800*/ 	.word	0x00006910


	//   ....[61]....
        /*0804*/ 	.word	0x000080e0


	//   ....[62]....
        /*0808*/ 	.word	0x000080f0


	//   ....[63]....
        /*080c*/ 	.word	0x00008100


	//   ....[64]....
        /*0810*/ 	.word	0x00008110


	//   ....[65]....
        /*0814*/ 	.word	0x00008140


	//   ....[66]....
        /*0818*/ 	.word	0x00008160


	//   ....[67]....
        /*081c*/ 	.word	0x00008180


	//   ....[68]....
        /*0820*/ 	.word	0x00008190


	//   ....[69]....
        /*0824*/ 	.word	0x000096e0


	//   ....[70]....
        /*0828*/ 	.word	0x000096f0


	//   ....[71]....
        /*082c*/ 	.word	0x00009700


	//   ....[72]....
        /*0830*/ 	.word	0x00009710


	//   ....[73]....
        /*0834*/ 	.word	0x00009720


	//   ....[74]....
        /*0838*/ 	.word	0x00009730


	//   ....[75]....
        /*083c*/ 	.word	0x00009740


	//   ....[76]....
        /*0840*/ 	.word	0x00009760


	//   ....[77]....
        /*0844*/ 	.word	0x00009b60


	//   ....[78]....
        /*0848*/ 	.word	0x00009b80


	//   ....[79]....
        /*084c*/ 	.word	0x00009ce0


	//   ....[80]....
        /*0850*/ 	.word	0x00009cf0


	//   ....[81]....
        /*0854*/ 	.word	0x00009e50


	//   ....[82]....
        /*0858*/ 	.word	0x00009e70


	//   ....[83]....
        /*085c*/ 	.word	0x00009fd0


	//   ....[84]....
        /*0860*/ 	.word	0x00009fe0


	//   ....[85]....
        /*0864*/ 	.word	0x0000a330


	//   ....[86]....
        /*0868*/ 	.word	0x0000a350


	//   ....[87]....
        /*086c*/ 	.word	0x0000a7e0


	//   ....[88]....
        /*0870*/ 	.word	0x0000a7f0


	//   ....[89]....
        /*0874*/ 	.word	0x0000ac80


	//   ....[90]....
        /*0878*/ 	.word	0x0000aca0


	//   ....[91]....
        /*087c*/ 	.word	0x0000b130


	//   ....[92]....
        /*0880*/ 	.word	0x0000b140


	//   ....[93]....
        /*0884*/ 	.word	0x0000bce0


	//   ....[94]....
        /*0888*/ 	.word	0x0000bd00


	//   ....[95]....
        /*088c*/ 	.word	0x0000be70


	//   ....[96]....
        /*0890*/ 	.word	0x0000be80


	//   ....[97]....
        /*0894*/ 	.word	0x0000bfe0


	//   ....[98]....
        /*0898*/ 	.word	0x0000c000


	//   ....[99]....
        /*089c*/ 	.word	0x0000c160


	//   ....[100]....
        /*08a0*/ 	.word	0x0000c170


	//   ....[101]....
        /*08a4*/ 	.word	0x0000c370


	//   ....[102]....
        /*08a8*/ 	.word	0x0000c390


	//   ....[103]....
        /*08ac*/ 	.word	0x0000c4b0


	//   ....[104]....
        /*08b0*/ 	.word	0x0000c4f0


	//   ....[105]....
        /*08b4*/ 	.word	0x0000c520


	//   ....[106]....
        /*08b8*/ 	.word	0x0000c550


	//   ....[107]....
        /*08bc*/ 	.word	0x0000c580


	//   ....[108]....
        /*08c0*/ 	.word	0x0000c5b0


	//   ....[109]....
        /*08c4*/ 	.word	0x0000c700


	//   ....[110]....
        /*08c8*/ 	.word	0x0000c740


	//   ....[111]....
        /*08cc*/ 	.word	0x0000c770


	//   ....[112]....
        /*08d0*/ 	.word	0x0000c7a0


	//   ....[113]....
        /*08d4*/ 	.word	0x0000c7d0


	//   ....[114]....
        /*08d8*/ 	.word	0x0000c800


	//   ....[115]....
        /*08dc*/ 	.word	0x0000c890


	//   ....[116]....
        /*08e0*/ 	.word	0x0000c8c0


	//   ....[117]....
        /*08e4*/ 	.word	0x0000c8d0


	//   ....[118]....
        /*08e8*/ 	.word	0x0000c930


	//   ....[119]....
        /*08ec*/ 	.word	0x0000ce60


	//   ....[120]....
        /*08f0*/ 	.word	0x0000cec0


	//   ....[121]....
        /*08f4*/ 	.word	0x0000cf10


	//   ....[122]....
        /*08f8*/ 	.word	0x0000cf60


	//   ....[123]....
        /*08fc*/ 	.word	0x0000cfb0


	//   ....[124]....
        /*0900*/ 	.word	0x0000d020


	//   ....[125]....
        /*0904*/ 	.word	0x0000d070


	//   ....[126]....
        /*0908*/ 	.word	0x0000d0d0


	//   ....[127]....
        /*090c*/ 	.word	0x0000d140


	//   ....[128]....
        /*0910*/ 	.word	0x0000d1a0


	//   ....[129]....
        /*0914*/ 	.word	0x0000d210


	//   ....[130]....
        /*0918*/ 	.word	0x0000d280


	//   ....[131]....
        /*091c*/ 	.word	0x0000d2f0


	//   ....[132]....
        /*0920*/ 	.word	0x0000d350


	//   ....[133]....
        /*0924*/ 	.word	0x0000d3c0


	//   ....[134]....
        /*0928*/ 	.word	0x0000d430


	//   ....[135]....
        /*092c*/ 	.word	0x0000d4a0


	//   ....[136]....
        /*0930*/ 	.word	0x0000d500


	//   ....[137]....
        /*0934*/ 	.word	0x0000d570


	//   ....[138]....
        /*0938*/ 	.word	0x0000d5d0


	//   ....[139]....
        /*093c*/ 	.word	0x0000d640


	//   ....[140]....
        /*0940*/ 	.word	0x0000d6b0


	//   ....[141]....
        /*0944*/ 	.word	0x0000d720


	//   ....[142]....
        /*0948*/ 	.word	0x0000d780


	//   ....[143]....
        /*094c*/ 	.word	0x0000d7e0


	//   ....[144]....
        /*0950*/ 	.word	0x0000d840


	//   ....[145]....
        /*0954*/ 	.word	0x0000d890


	//   ....[146]....
        /*0958*/ 	.word	0x0000d8e0


	//   ....[147]....
        /*095c*/ 	.word	0x0000d930


	//   ....[148]....
        /*0960*/ 	.word	0x0000d980


	//   ....[149]....
        /*0964*/ 	.word	0x0000d9d0


	//   ....[150]....
        /*0968*/ 	.word	0x0000da20


	//   ....[151]....
        /*096c*/ 	.word	0x0000da90


	//   ....[152]....
        /*0970*/ 	.word	0x0000db00


	//   ....[153]....
        /*0974*/ 	.word	0x0000db60


	//   ....[154]....
        /*0978*/ 	.word	0x0000dbd0


	//   ....[155]....
        /*097c*/ 	.word	0x0000dc40


	//   ....[156]....
        /*0980*/ 	.word	0x0000dcb0


	//   ....[157]....
        /*0984*/ 	.word	0x0000dd10


	//   ....[158]....
        /*0988*/ 	.word	0x0000dd60


	//   ....[159]....
        /*098c*/ 	.word	0x0000ddc0


	//   ....[160]....
        /*0990*/ 	.word	0x0000de10


	//   ....[161]....
        /*0994*/ 	.word	0x0000de50


	//   ....[162]....
        /*0998*/ 	.word	0x0000dea0


	//   ....[163]....
        /*099c*/ 	.word	0x0000dee0


	//   ....[164]....
        /*09a0*/ 	.word	0x0000df30


	//   ....[165]....
        /*09a4*/ 	.word	0x0000df70


	//   ....[166]....
        /*09a8*/ 	.word	0x0000dfd0


	//   ....[167]....
        /*09ac*/ 	.word	0x0000e010


	//   ....[168]....
        /*09b0*/ 	.word	0x0000e060


	//   ....[169]....
        /*09b4*/ 	.word	0x0000e0b0


	//   ....[170]....
        /*09b8*/ 	.word	0x0000e100


	//   ....[171]....
        /*09bc*/ 	.word	0x0000e150


	//   ....[172]....
        /*09c0*/ 	.word	0x0000e1a0


	//   ....[173]....
        /*09c4*/ 	.word	0x0000e1f0


	//   ....[174]....
        /*09c8*/ 	.word	0x0000e260


	//   ....[175]....
        /*09cc*/ 	.word	0x0000e2d0


	//   ....[176]....
        /*09d0*/ 	.word	0x0000e340


	//   ....[177]....
        /*09d4*/ 	.word	0x0000e3a0


	//   ....[178]....
        /*09d8*/ 	.word	0x0000e410


	//   ....[179]....
        /*09dc*/ 	.word	0x0000e480


	//   ....[180]....
        /*09e0*/ 	.word	0x0000e4f0


	//   ....[181]....
        /*09e4*/ 	.word	0x0000e550


	//   ....[182]....
        /*09e8*/ 	.word	0x0000e5c0


	//   ....[183]....
        /*09ec*/ 	.word	0x0000e630


	//   ....[184]....
        /*09f0*/ 	.word	0x0000e6a0


	//   ....[185]....
        /*09f4*/ 	.word	0x0000e700


	//   ....[186]....
        /*09f8*/ 	.word	0x0000e770


	//   ....[187]....
        /*09fc*/ 	.word	0x0000e7e0


	//   ....[188]....
        /*0a00*/ 	.word	0x0000e850


	//   ....[189]....
        /*0a04*/ 	.word	0x0000e8b0


	//   ....[190]....
        /*0a08*/ 	.word	0x0000e920


	//   ....[191]....
        /*0a0c*/ 	.word	0x0000e990


	//   ....[192]....
        /*0a10*/ 	.word	0x0000ea00


	//   ....[193]....
        /*0a14*/ 	.word	0x0000ea60


	//   ....[194]....
        /*0a18*/ 	.word	0x0000ead0


	//   ....[195]....
        /*0a1c*/ 	.word	0x0000eb40


	//   ....[196]....
        /*0a20*/ 	.word	0x0000ebb0


	//   ....[197]....
        /*0a24*/ 	.word	0x0000ec10


	//   ....[198]....
        /*0a28*/ 	.word	0x0000ec80


	//   ....[199]....
        /*0a2c*/ 	.word	0x0000ecf0


	//   ....[200]....
        /*0a30*/ 	.word	0x0000ed40


	//   ....[201]....
        /*0a34*/ 	.word	0x0000ed80


	//   ....[202]....
        /*0a38*/ 	.word	0x0000edd0


	//   ....[203]....
        /*0a3c*/ 	.word	0x0000ee20


	//   ....[204]....
        /*0a40*/ 	.word	0x0000ee70


	//   ....[205]....
        /*0a44*/ 	.word	0x0000eee0


	//   ....[206]....
        /*0a48*/ 	.word	0x0000ef30


	//   ....[207]....
        /*0a4c*/ 	.word	0x0000ef80


	//   ....[208]....
        /*0a50*/ 	.word	0x0000efd0


	//   ....[209]....
        /*0a54*/ 	.word	0x0000f020


	//   ....[210]....
        /*0a58*/ 	.word	0x0000f070


	//   ....[211]....
        /*0a5c*/ 	.word	0x0000f0e0


	//   ....[212]....
        /*0a60*/ 	.word	0x0000f130


	//   ....[213]....
        /*0a64*/ 	.word	0x0000f190


	//   ....[214]....
        /*0a68*/ 	.word	0x0000f1f0


	//   ....[215]....
        /*0a6c*/ 	.word	0x0000f260


	//----- nvinfo : EIATTR_EXIT_INSTR_OFFSETS
	.align		4
.L_150:
        /*0a70*/ 	.byte	0x04, 0x1c
        /*0a72*/ 	.short	(.L_152 - .L_151)


	//   ....[0]....
.L_151:
        /*0a74*/ 	.word	0x00000b40


	//   ....[1]....
        /*0a78*/ 	.word	0x0000ce20


	//----- nvinfo : EIATTR_MAX_THREADS
	.align		4
.L_152:
        /*0a7c*/ 	.byte	0x04, 0x05
        /*0a7e*/ 	.short	(.L_154 - .L_153)
.L_153:
        /*0a80*/ 	.word	0x00000080
        /*0a84*/ 	.word	0x00000001
        /*0a88*/ 	.word	0x00000001


	//----- nvinfo : EIATTR_CRS_STACK_SIZE
	.align		4
.L_154:
        /*0a8c*/ 	.byte	0x04, 0x1e
        /*0a8e*/ 	.short	(.L_156 - .L_155)
.L_155:
        /*0a90*/ 	.word	0x00000000
.L_156:


//--------------------- .nv.info._ZN7cutlass13device_kernelIN5flash19enable_sm80_to_sm89INS1_16FlashAttnFwdSm80INS1_25CollectiveMainloopFwdSm80ILi4ELi1ELb0EN4cute5tupleIJNS5_1CILi128EEENS7_ILi48EEENS7_ILi96EEEEEELi96ENS_6half_tEfNS_4arch4Sm80ELb0ELb0ELb0ELb1ELb1ELb1ELb1ELb1EEENS1_21CollectiveEpilogueFwdINS6_IJS8_SA_S9_EEENS6_IJNS7_ILi1EEESI_SI_EEESC_SE_Li128ELb1ELb1ELb1ELb0EEENS1_36VarlenDynamicPersistentTileSchedulerILi128ELi48ELi128ELi128ELb1ELb1ELb0ELb0ELb1ELb1EEEEEEEEEvNT_6ParamsE --------------------------
	.section	.nv.info._ZN7cutlass13device_kernelIN5flash19enable_sm80_to_sm89INS1_16FlashAttnFwdSm80INS1_25CollectiveMainloopFwdSm80ILi4ELi1ELb0EN4cute5tupleIJNS5_1CILi128EEENS7_ILi48EEENS7_ILi96EEEEEELi96ENS_6half_tEfNS_4arch4Sm80ELb0ELb0ELb0ELb1ELb1ELb1ELb1ELb1EEENS1_21CollectiveEpilogueFwdINS6_IJS8_SA_S9_EEENS6_IJNS7_ILi1EEESI_SI_EEESC_SE_Li128ELb1ELb1ELb1ELb0EEENS1_36VarlenDynamicPersistentTileSchedulerILi128ELi48ELi128ELi128ELb1ELb1ELb0ELb0ELb1ELb1EEEEEEEEEvNT_6ParamsE,"",@"SHT_CUDA_INFO"
	.sectionflags	@""
	.align	4


	//----- nvinfo : EIATTR_CUDA_API_VERSION
	.align		4
        /*0000*/ 	.byte	0x04, 0x37
        /*0002*/ 	.short	(.L_158 - .L_157)
.L_157:
        /*0004*/ 	.word	0x00000082


	//----- nvinfo : EIATTR_SW2861232_WAR
	.align		4
.L_158:
        /*0008*/ 	.byte	0x01, 0x35
	.zero		2


	//----- nvinfo : EIATTR_PARAM_CBANK
	.align		4
        /*000c*/ 	.byte	0x04, 0x0a
        /*000e*/ 	.short	(.L_160 - .L_159)
	.align		4
.L_159:
        /*0010*/ 	.word	index@(.nv.constant0._ZN7cutlass13device_kernelIN5flash19enable_sm80_to_sm89INS1_16FlashAttnFwdSm80INS1_25CollectiveMainloopFwdSm80ILi4ELi1ELb0EN4cute5tupleIJNS5_1CILi128EEENS7_ILi48EEENS7_ILi96EEEEEELi96ENS_6half_tEfNS_4arch4Sm80ELb0ELb0ELb0ELb1ELb1ELb1ELb1ELb1EEENS1_21CollectiveEpilogueFwdINS6_IJS8_SA_S9_EEENS6_IJNS7_ILi1EEESI_SI_EEESC_SE_Li128ELb1ELb1ELb1ELb0EEENS1_36VarlenDynamicPersistentTileSchedulerILi128ELi48ELi128ELi128ELb1ELb1ELb0ELb0ELb1ELb1EEEEEEEEEvNT_6ParamsE)
        /*0014*/ 	.short	0x0160
        /*0016*/ 	.short	0x0438


	//----- nvinfo : EIATTR_CBANK_PARAM_SIZE
	.align		4
.L_160:
        /*0018*/ 	.byte	0x03, 0x19
        /*001a*/ 	.short	0x0438


	//----- nvinfo : EIATTR_KPARAM_INFO
	.align		4
        /*001c*/ 	.byte	0x04, 0x17
        /*001e*/ 	.short	(.L_162 - .L_161)
.L_161:
        /*0020*/ 	.word	0x00000000
        /*0024*/ 	.short	0x0000
        /*0026*/ 	.short	0x0000
        /*0028*/ 	.byte	0x00, 0xf0, 0xe1, 0x10


	//----- nvinfo : EIATTR_MAXREG_COUNT
	.align		4
.L_162:
        /*002c*/ 	.byte	0x03, 0x1b
        /*002e*/ 	.short	0x00ff


	//----- nvinfo : EIATTR_NUM_BARRIERS
	.align		4
        /*0030*/ 	.byte	0x02, 0x4c
        /*0032*/ 	.byte	0x06
	.zero		1


	//----- nvinfo : EIATTR_ANNOTATIONS
	.align		4
        /*0034*/ 	.byte	0x04, 0x55
        /*0036*/ 	.short	(.L_164 - .L_163)


	//   ....[0]....
.L_163:
        /* <DEDUP_REMOVED lines=149> */
        /*097c*/ 	.byte	0x60, 0x8b, 0x01, 0x00


	//----- nvinfo : EIATTR_MERCURY_ISA_VERSION
	.align		4
.L_164:
        /*0980*/ 	.byte	0x03, 0x5f
        /*0982*/ 	.short	0x0000


	//----- nvinfo : EIATTR_INT_WARP_WIDE_INSTR_OFFSETS
	.align		4
        /*0984*/ 	.byte	0x04, 0x31
        /*0986*/ 	.short	(.L_166 - .L_165)


	//   ....[0]....
.L_165:
        /*0988*/ 	.word	0x00014590


	//   ....[1]....
        /*098c*/ 	.word	0x00014610


	//----- nvinfo : EIATTR_COOP_GROUP_MASK_REGIDS
	.align		4
.L_166:
        /*0990*/ 	.byte	0x04, 0x29
        /*0992*/ 	.short	(.L_168 - .L_167)


	//   ....[0]....
.L_167:
        /*0994*/ 	.word	0xffffffff


	//   ....[1]....
        /*0998*/ 	.word	0xffffffff


	//   ....[2]....
        /*099c*/ 	.word	0xffffffff


	//   ....[3]....
        /*09a0*/ 	.word	0xffffffff


	//   ....[4]....
        /*09a4*/ 	.word	0xffffffff


	//   ....[5]....
        /*09a8*/ 	.word	0xffffffff


	//   ....[6]....
        /*09ac*/ 	.word	0xffffffff


	//   ....[7]....
        /*09b0*/ 	.word	0xffffffff


	//   ....[8]....
        /*09b4*/ 	.word	0xffffffff


	//   ....[9]....
        /*09b8*/ 	.word	0xffffffff


	//   ....[10]....
        /*09bc*/ 	.word	0xffffffff


	//   ....[11]....
        /*09c0*/ 	.word	0xffffffff


	//   ....[12]....
        /*09c4*/ 	.word	0xffffffff


	//   ....[13]....
        /*09c8*/ 	.word	0xffffffff


	//   ....[14]....
        /*09cc*/ 	.word	0xffffffff


	//   ....[15]....
        /*09d0*/ 	.word	0xffffffff


	//   ....[16]....
        /*09d4*/ 	.word	0xffffffff


	//   ....[17]....
        /*09d8*/ 	.word	0xffffffff


	//   ....[18]....
        /*09dc*/ 	.word	0xffffffff


	//   ....[19]....
        /*09e0*/ 	.word	0xffffffff


	//   ....[20]....
        /*09e4*/ 	.word	0xffffffff


	//   ....[21]....
        /*09e8*/ 	.word	0xffffffff


	//   ....[22]....
        /*09ec*/ 	.word	0xffffffff


	//   ....[23]....
        /*09f0*/ 	.word	0xffffffff


	//   ....[24]....
        /*09f4*/ 	.word	0xffffffff


	//   ....[25]....
        /*09f8*/ 	.word	0xffffffff


	//   ....[26]....
        /*09fc*/ 	.word	0xffffffff


	//   ....[27]....
        /*0a00*/ 	.word	0xffffffff


	//   ....[28]....
        /*0a04*/ 	.word	0xffffffff


	//   ....[29]....
        /*0a08*/ 	.word	0xffffffff


	//   ....[30]....
        /*0a0c*/ 	.word	0xffffffff


	//   ....[31]....
        /*0a10*/ 	.word	0xffffffff


	//   ....[32]....
        /*0a14*/ 	.word	0xffffffff


	//   ....[33]....
        /*0a18*/ 	.word	0xffffffff


	//   ....[34]....
        /*0a1c*/ 	.word	0xffffffff


	//   ....[35]....
        /*0a20*/ 	.word	0xffffffff


	//   ....[36]....
        /*0a24*/ 	.word	0xffffffff


	//   ....[37]....
        /*0a28*/ 	.word	0xffffffff


	//   ....[38]....
        /*0a2c*/ 	.word	0xffffffff


	//   ....[39]....
        /*0a30*/ 	.word	0xffffffff


	//   ....[40]....
        /*0a34*/ 	.word	0xffffffff


	//   ....[41]....
        /*0a38*/ 	.word	0xffffffff


	//   ....[42]....
        /*0a3c*/ 	.word	0xffffffff


	//   ....[43]....
        /*0a40*/ 	.word	0xffffffff


	//   ....[44]....
        /*0a44*/ 	.word	0xffffffff


	//   ....[45]....
        /*0a48*/ 	.word	0xffffffff


	//   ....[46]....
        /*0a4c*/ 	.word	0xffffffff


	//   ....[47]....
        /*0a50*/ 	.word	0xffffffff


	//   ....[48]....
        /*0a54*/ 	.word	0xffffffff


	//   ....[49]....
        /*0a58*/ 	.word	0xffffffff


	//   ....[50]....
        /*0a5c*/ 	.word	0xffffffff


	//   ....[51]....
        /*0a60*/ 	.word	0xffffffff


	//   ....[52]....
        /*0a64*/ 	.word	0xffffffff


	//   ....[53]....
        /*0a68*/ 	.word	0xffffffff


	//   ....[54]....
        /*0a6c*/ 	.word	0xffffffff


	//   ....[55]....
        /*0a70*/ 	.word	0xffffffff


	//   ....[56]....
        /*0a74*/ 	.word	0xffffffff


	//   ....[57]....
        /*0a78*/ 	.word	0xffffffff


	//   ....[58]....
        /*0a7c*/ 	.word	0xffffffff


	//   ....[59]....
        /*0a80*/ 	.word	0xffffffff


	//   ....[60]....
        /*0a84*/ 	.word	0xffffffff


	//   ....[61]....
        /*0a88*/ 	.word	0xffffffff


	//   ....[62]....
        /*0a8c*/ 	.word	0xffffffff


	//   ....[63]....
        /*0a90*/ 	.word	0xffffffff


	//   ....[64]....
        /*0a94*/ 	.word	0xffffffff


	//   ....[65]....
        /*0a98*/ 	.word	0xffffffff


	//   ....[66]....
        /*0a9c*/ 	.word	0xffffffff


	//   ....[67]....
        /*0aa0*/ 	.word	0xffffffff


	//   ....[68]....
        /*0aa4*/ 	.word	0xffffffff


	//   ....[69]....
        /*0aa8*/ 	.word	0xffffffff


	//   ....[70]....
        /*0aac*/ 	.word	0xffffffff


	//   ....[71]....
        /*0ab0*/ 	.word	0xffffffff


	//   ....[72]....
        /*0ab4*/ 	.word	0xffffffff


	//   ....[73]....
        /*0ab8*/ 	.word	0xffffffff


	//   ....[74]....
        /*0abc*/ 	.word	0xffffffff


	//   ....[75]....
        /*0ac0*/ 	.word	0xffffffff


	//   ....[76]....
        /*0ac4*/ 	.word	0xffffffff


	//   ....[77]....
        /*0ac8*/ 	.word	0xffffffff


	//   ....[78]....
        /*0acc*/ 	.word	0xffffffff


	//   ....[79]....
        /*0ad0*/ 	.word	0xffffffff


	//   ....[80]....
        /*0ad4*/ 	.word	0xffffffff


	//   ....[81]....
        /*0ad8*/ 	.word	0xffffffff


	//   ....[82]....
        /*0adc*/ 	.word	0xffffffff


	//   ....[83]....
        /*0ae0*/ 	.word	0xffffffff


	//   ....[84]....
        /*0ae4*/ 	.word	0xffffffff


	//   ....[85]....
        /*0ae8*/ 	.word	0xffffffff


	//   ....[86]....
        /*0aec*/ 	.word	0xffffffff


	//   ....[87]....
        /*0af0*/ 	.word	0xffffffff


	//   ....[88]....
        /*0af4*/ 	.word	0xffffffff


	//   ....[89]....
        /*0af8*/ 	.word	0xffffffff


	//   ....[90]....
        /*0afc*/ 	.word	0xffffffff


	//   ....[91]....
        /*0b00*/ 	.word	0xffffffff


	//   ....[92]....
        /*0b04*/ 	.word	0xffffffff


	//   ....[93]....
        /*0b08*/ 	.word	0xffffffff


	//   ....[94]....
        /*0b0c*/ 	.word	0xffffffff


	//   ....[95]....
        /*0b10*/ 	.word	0xffffffff


	//   ....[96]....
        /*0b14*/ 	.word	0xffffffff


	//   ....[97]....
        /*0b18*/ 	.word	0xffffffff


	//   ....[98]....
        /*0b1c*/ 	.word	0xffffffff


	//   ....[99]....
        /*0b20*/ 	.word	0xffffffff


	//   ....[100]....
        /*0b24*/ 	.word	0xffffffff


	//   ....[101]....
        /*0b28*/ 	.word	0xffffffff


	//   ....[102]....
        /*0b2c*/ 	.word	0xffffffff


	//   ....[103]....
        /*0b30*/ 	.word	0xffffffff


	//   ....[104]....
        /*0b34*/ 	.word	0xffffffff


	//   ....[105]....
        /*0b38*/ 	.word	0xffffffff


	//   ....[106]....
        /*0b3c*/ 	.word	0xffffffff


	//   ....[107]....
        /*0b40*/ 	.word	0xffffffff


	//   ....[108]....
        /*0b44*/ 	.word	0xffffffff


	//   ....[109]....
        /*0b48*/ 	.word	0xffffffff


	//   ....[110]....
        /*0b4c*/ 	.word	0xffffffff


	//   ....[111]....
        /*0b50*/ 	.word	0xffffffff


	//   ....[112]....
        /*0b54*/ 	.word	0xffffffff


	//   ....[113]....
        /*0b58*/ 	.word	0xffffffff


	//   ....[114]....
        /*0b5c*/ 	.word	0xffffffff


	//   ....[115]....
        /*0b60*/ 	.word	0xffffffff


	//   ....[116]....
        /*0b64*/ 	.word	0xffffffff


	//   ....[117]....
        /*0b68*/ 	.word	0xffffffff


	//   ....[118]....
        /*0b6c*/ 	.word	0xffffffff


	//   ....[119]....
        /*0b70*/ 	.word	0xffffffff


	//   ....[120]....
        /*0b74*/ 	.word	0xffffffff


	//   ....[121]....
        /*0b78*/ 	.word	0xffffffff


	//   ....[122]....
        /*0b7c*/ 	.word	0xffffffff


	//   ....[123]....
        /*0b80*/ 	.word	0xffffffff


	//   ....[124]....
        /*0b84*/ 	.word	0xffffffff


	//   ....[125]....
        /*0b88*/ 	.word	0xffffffff


	//   ....[126]....
        /*0b8c*/ 	.word	0xffffffff


	//   ....[127]....
        /*0b90*/ 	.word	0xffffffff


	//   ....[128]....
        /*0b94*/ 	.word	0xffffffff


	//   ....[129]....
        /*0b98*/ 	.word	0xffffffff


	//   ....[130]....
        /*0b9c*/ 	.word	0xffffffff


	//   ....[131]....
        /*0ba0*/ 	.word	0xffffffff


	//   ....[132]....
        /*0ba4*/ 	.word	0xffffffff


	//   ....[133]....
        /*0ba8*/ 	.word	0xffffffff


	//   ....[134]....
        /*0bac*/ 	.word	0xffffffff


	//   ....[135]....
        /*0bb0*/ 	.word	0xffffffff


	//   ....[136]....
        /*0bb4*/ 	.word	0xffffffff


	//   ....[137]....
        /*0bb8*/ 	.word	0xffffffff


	//   ....[138]....
        /*0bbc*/ 	.word	0xffffffff


	//   ....[139]....
        /*0bc0*/ 	.word	0xffffffff


	//   ....[140]....
        /*0bc4*/ 	.word	0xffffffff


	//   ....[141]....
        /*0bc8*/ 	.word	0xffffffff


	//   ....[142]....
        /*0bcc*/ 	.word	0xffffffff


	//   ....[143]....
        /*0bd0*/ 	.word	0xffffffff


	//   ....[144]....
        /*0bd4*/ 	.word	0xffffffff


	//   ....[145]....
        /*0bd8*/ 	.word	0xffffffff


	//   ....[146]....
        /*0bdc*/ 	.word	0xffffffff


	//   ....[147]....
        /*0be0*/ 	.word	0xffffffff


	//   ....[148]....
        /*0be4*/ 	.word	0xffffffff


	//   ....[149]....
        /*0be8*/ 	.word	0xffffffff


	//   ....[150]....
        /*0bec*/ 	.word	0xffffffff


	//   ....[151]....
        /*0bf0*/ 	.word	0xffffffff


	//   ....[152]....
        /*0bf4*/ 	.word	0xffffffff


	//   ....[153]....
        /*0bf8*/ 	.word	0xffffffff


	//   ....[154]....
        /*0bfc*/ 	.word	0xffffffff


	//   ....[155]....
        /*0c00*/ 	.word	0xffffffff


	//   ....[156]....
        /*0c04*/ 	.word	0xffffffff


	//   ....[157]....
        /*0c08*/ 	.word	0xffffffff


	//   ....[158]....
        /*0c0c*/ 	.word	0xffffffff


	//   ....[159]....
        /*0c10*/ 	.word	0xffffffff


	//   ....[160]....
        /*0c14*/ 	.word	0xffffffff


	//   ....[161]....
        /*0c18*/ 	.word	0xffffffff


	//   ....[162]....
        /*0c1c*/ 	.word	0xffffffff


	//   ....[163]....
        /*0c20*/ 	.word	0xffffffff


	//   ....[164]....
        /*0c24*/ 	.word	0xffffffff


	//   ....[165]....
        /*0c28*/ 	.word	0xffffffff


	//   ....[166]....
        /*0c2c*/ 	.word	0xffffffff


	//   ....[167]....
        /*0c30*/ 	.word	0xffffffff


	//   ....[168]....
        /*0c34*/ 	.word	0xffffffff


	//   ....[169]....
        /*0c38*/ 	.word	0xffffffff


	//   ....[170]....
        /*0c3c*/ 	.word	0xffffffff


	//   ....[171]....
        /*0c40*/ 	.word	0xffffffff


	//   ....[172]....
        /*0c44*/ 	.word	0xffffffff


	//   ....[173]....
        /*0c48*/ 	.word	0xffffffff


	//   ....[174]....
        /*0c4c*/ 	.word	0xffffffff


	//   ....[175]....
        /*0c50*/ 	.word	0xffffffff


	//   ....[176]....
        /*0c54*/ 	.word	0xffffffff


	//   ....[177]....
        /*0c58*/ 	.word	0xffffffff


	//   ....[178]....
        /*0c5c*/ 	.word	0xffffffff


	//   ....[179]....
        /*0c60*/ 	.word	0xffffffff


	//   ....[180]....
        /*0c64*/ 	.word	0xffffffff


	//   ....[181]....
        /*0c68*/ 	.word	0xffffffff


	//   ....[182]....
        /*0c6c*/ 	.word	0xffffffff


	//   ....[183]....
        /*0c70*/ 	.word	0xffffffff


	//   ....[184]....
        /*0c74*/ 	.word	0xffffffff


	//   ....[185]....
        /*0c78*/ 	.word	0xffffffff


	//   ....[186]....
        /*0c7c*/ 	.word	0xffffffff


	//   ....[187]....
        /*0c80*/ 	.word	0xffffffff


	//   ....[188]....
        /*0c84*/ 	.word	0xffffffff


	//   ....[189]....
        /*0c88*/ 	.word	0xffffffff


	//   ....[190]....
        /*0c8c*/ 	.word	0xffffffff


	//   ....[191]....
        /*0c90*/ 	.word	0xffffffff


	//   ....[192]....
        /*0c94*/ 	.word	0xffffffff


	//   ....[193]....
        /*0c98*/ 	.word	0xffffffff


	//   ....[194]....
        /*0c9c*/ 	.word	0xffffffff


	//   ....[195]....
        /*0ca0*/ 	.word	0xffffffff


	//   ....[196]....
        /*0ca4*/ 	.word	0xffffffff


	//   ....[197]....
        /*0ca8*/ 	.word	0xffffffff


	//   ....[198]....
        /*0cac*/ 	.word	0xffffffff


	//   ....[199]....
        /*0cb0*/ 	.word	0xffffffff


	//   ....[200]....
        /*0cb4*/ 	.word	0xffffffff


	//   ....[201]....
        /*0cb8*/ 	.word	0xffffffff


	//   ....[202]....
        /*0cbc*/ 	.word	0xffffffff


	//   ....[203]....
        /*0cc0*/ 	.word	0xffffffff


	//   ....[204]....
        /*0cc4*/ 	.word	0xffffffff


	//   ....[205]....
        /*0cc8*/ 	.word	0xffffffff


	//   ....[206]....
        /*0ccc*/ 	.word	0xffffffff


	//   ....[207]....
        /*0cd0*/ 	.word	0xffffffff


	//   ....[208]....
        /*0cd4*/ 	.word	0xffffffff


	//   ....[209]....
        /*0cd8*/ 	.word	0xffffffff


	//   ....[210]....
        /*0cdc*/ 	.word	0xffffffff


	//   ....[211]....
        /*0ce0*/ 	.word	0xffffffff


	//   ....[212]....
        /*0ce4*/ 	.word	0xffffffff


	//   ....[213]....
        /*0ce8*/ 	.word	0xffffffff


	//   ....[214]....
        /*0cec*/ 	.word	0xffffffff


	//   ....[215]....
        /*0cf0*/ 	.word	0xffffffff


	//   ....[216]....
        /*0cf4*/ 	.word	0xffffffff


	//   ....[217]....
        /*0cf8*/ 	.word	0xffffffff


	//   ....[218]....
        /*0cfc*/ 	.word	0xffffffff


	//   ....[219]....
        /*0d00*/ 	.word	0xffffffff


	//   ....[220]....
        /*0d04*/ 	.word	0xffffffff


	//   ....[221]....
        /*0d08*/ 	.word	0xffffffff


	//   ....[222]....
        /*0d0c*/ 	.word	0xffffffff


	//   ....[223]....
        /*0d10*/ 	.word	0xffffffff


	//   ....[224]....
        /*0d14*/ 	.word	0xffffffff


	//   ....[225]....
        /*0d18*/ 	.word	0xffffffff


	//   ....[226]....
        /*0d1c*/ 	.word	0xffffffff


	//   ....[227]....
        /*0d20*/ 	.word	0xffffffff


	//   ....[228]....
        /*0d24*/ 	.word	0xffffffff


	//   ....[229]....
        /*0d28*/ 	.word	0xffffffff


	//   ....[230]....
        /*0d2c*/ 	.word	0xffffffff


	//   ....[231]....
        /*0d30*/ 	.word	0xffffffff


	//----- nvinfo : EIATTR_COOP_GROUP_INSTR_OFFSETS
	.align		4
.L_168:
        /*0d34*/ 	.byte	0x04, 0x28
        /*0d36*/ 	.short	(.L_170 - .L_169)


	//   ....[0]....
.L_169:
        /*0d38*/ 	.word	0x00000050


	//   ....[1]....
        /*0d3c*/ 	.word	0x00000200


	//   ....[2]....
        /*0d40*/ 	.word	0x00000230


	//   ....[3]....
        /*0d44*/ 	.word	0x00000260


	//   ....[4]....
        /*0d48*/ 	.word	0x00000290


	//   ....[5]....
        /*0d4c*/ 	.word	0x000002c0


	//   ....[6]....
        /*0d50*/ 	.word	0x000002f0


	//   ....[7]....
        /*0d54*/ 	.word	0x00000460


	//   ....[8]....
        /*0d58*/ 	.word	0x000004a0


	//   ....[9]....
        /*0d5c*/ 	.word	0x000004d0


	//   ....[10]....
        /*0d60*/ 	.word	0x00000500


	//   ....[11]....
        /*0d64*/ 	.word	0x00000530


	//   ....[12]....
        /*0d68*/ 	.word	0x00000560


	//   ....[13]....
        /*0d6c*/ 	.word	0x000005f0


	//   ....[14]....
        /*0d70*/ 	.word	0x00000620


	//   ....[15]....
        /*0d74*/ 	.word	0x00000640


	//   ....[16]....
        /*0d78*/ 	.word	0x000006a0


	//   ....[17]....
        /*0d7c*/ 	.word	0x00003ac0


	//   ....[18]....
        /*0d80*/ 	.word	0x00003ad0


	//   ....[19]....
        /*0d84*/ 	.word	0x00005690


	//   ....[20]....
        /*0d88*/ 	.word	0x000056a0


	//   ....[21]....
        /*0d8c*/ 	.word	0x00007010


	//   ....[22]....
        /*0d90*/ 	.word	0x00007030


	//   ....[23]....
        /*0d94*/ 	.word	0x00007650


	//   ....[24]....
        /*0d98*/ 	.word	0x00007670


	//   ....[25]....
        /*0d9c*/ 	.word	0x00008590


	//   ....[26]....
        /*0da0*/ 	.word	0x000085b0


	//   ....[27]....
        /*0da4*/ 	.word	0x000086f0


	//   ....[28]....
        /*0da8*/ 	.word	0x00008700


	//   ....[29]....
        /*0dac*/ 	.word	0x00008840


	//   ....[30]....
        /*0db0*/ 	.word	0x00008860


	//   ....[31]....
        /*0db4*/ 	.word	0x000089a0


	//   ....[32]....
        /*0db8*/ 	.word	0x000089b0


	//   ....[33]....
        /*0dbc*/ 	.word	0x00008e80


	//   ....[34]....
        /*0dc0*/ 	.word	0x00008e90


	//   ....[35]....
        /*0dc4*/ 	.word	0x00008ea0


	//   ....[36]....
        /*0dc8*/ 	.word	0x00008eb0


	//   ....[37]....
        /*0dcc*/ 	.word	0x000091c0


	//   ....[38]....
        /*0dd0*/ 	.word	0x00009200


	//   ....[39]....
        /*0dd4*/ 	.word	0x00009240


	//   ....[40]....
        /*0dd8*/ 	.word	0x00009280


	//   ....[41]....
        /*0ddc*/ 	.word	0x0000bc30


	//   ....[42]....
        /*0de0*/ 	.word	0x0000bc70


	//   ....[43]....
        /*0de4*/ 	.word	0x0000bcb0


	//   ....[44]....
        /*0de8*/ 	.word	0x0000bcf0


	//   ....[45]....
        /*0dec*/ 	.word	0x0000e9c0


	//   ....[46]....
        /*0df0*/ 	.word	0x0000e9e0


	//   ....[47]....
        /*0df4*/ 	.word	0x0000eba0


	//   ....[48]....
        /*0df8*/ 	.word	0x0000ebb0


	//   ....[49]....
        /*0dfc*/ 	.word	0x0000f5b0


	//   ....[50]....
        /*0e00*/ 	.word	0x0000f5d0


	//   ....[51]....
        /*0e04*/ 	.word	0x0000f700


	//   ....[52]....
        /*0e08*/ 	.word	0x0000f710


	//   ....[53]....
        /*0e0c*/ 	.word	0x0000fed0


	//   ....[54]....
        /*0e10*/ 	.word	0x0000ff00


	//   ....[55]....
        /*0e14*/ 	.word	0x0000ff10


	//   ....[56]....
        /*0e18*/ 	.word	0x0000ff20


	//   ....[57]....
        /*0e1c*/ 	.word	0x0000ff30


	//   ....[58]....
        /*0e20*/ 	.word	0x0000ff60


	//   ....[59]....
        /*0e24*/ 	.word	0x0000ff80


	//   ....[60]....
        /*0e28*/ 	.word	0x0000ffa0


	//   ....[61]....
        /*0e2c*/ 	.word	0x00011300


	//   ....[62]....
        /*0e30*/ 	.word	0x00011310


	//   ....[63]....
        /*0e34*/ 	.word	0x00011420


	//   ....[64]....
        /*0e38*/ 	.word	0x00011430


	//   ....[65]....
        /*0e3c*/ 	.word	0x00011e00


	//   ....[66]....
        /*0e40*/ 	.word	0x00011e20


	//   ....[67]....
        /*0e44*/ 	.word	0x00011f10


	//   ....[68]....
        /*0e48*/ 	.word	0x00011f20


	//   ....[69]....
        /*0e4c*/ 	.word	0x00012320


	//   ....[70]....
        /*0e50*/ 	.word	0x00012350


	//   ....[71]....
        /*0e54*/ 	.word	0x00012370


	//   ....[72]....
        /*0e58*/ 	.word	0x00012390


	//   ....[73]....
        /*0e5c*/ 	.word	0x000123b0


	//   ....[74]....
        /*0e60*/ 	.word	0x000123d0


	//   ....[75]....
        /*0e64*/ 	.word	0x000123f0


	//   ....[76]....
        /*0e68*/ 	.word	0x00012410


	//   ....[77]....
        /*0e6c*/ 	.word	0x00013be0


	//   ....[78]....
        /*0e70*/ 	.word	0x00013bf0


	//   ....[79]....
        /*0e74*/ 	.word	0x00013c00


	//   ....[80]....
        /*0e78*/ 	.word	0x00013c10


	//   ....[81]....
        /*0e7c*/ 	.word	0x00013c40


	//   ....[82]....
        /*0e80*/ 	.word	0x00013c60


	//   ....[83]....
        /*0e84*/ 	.word	0x00013c80


	//   ....[84]....
        /*0e88*/ 	.word	0x00013c90


	//   ....[85]....
        /*0e8c*/ 	.word	0x00015270


	//   ....[86]....
        /*0e90*/ 	.word	0x00015280


	//   ....[87]....
        /*0e94*/ 	.word	0x000152a0


	//   ....[88]....
        /*0e98*/ 	.word	0x000152b0


	//   ....[89]....
        /*0e9c*/ 	.word	0x000152c0


	//   ....[90]....
        /*0ea0*/ 	.word	0x000152d0


	//   ....[91]....
        /*0ea4*/ 	.word	0x000152f0


	//   ....[92]....
        /*0ea8*/ 	.word	0x00015300


	//   ....[93]....
        /*0eac*/ 	.word	0x00015770


	//   ....[94]....
        /*0eb0*/ 	.word	0x00015790


	//   ....[95]....
        /*0eb4*/ 	.word	0x000158b0


	//   ....[96]....
        /*0eb8*/ 	.word	0x000158c0


	//   ....[97]....
        /*0ebc*/ 	.word	0x000159f0


	//   ....[98]....
        /*0ec0*/ 	.word	0x00015a10


	//   ....[99]....
        /*0ec4*/ 	.word	0x00015b40


	//   ....[100]....
        /*0ec8*/ 	.word	0x00015b50


	//   ....[101]....
        /*0ecc*/ 	.word	0x00015e70


	//   ....[102]....
        /*0ed0*/ 	.word	0x00015e90


	//   ....[103]....
        /*0ed4*/ 	.word	0x00016360


	//   ....[104]....
        /*0ed8*/ 	.word	0x00016370


	//   ....[105]....
        /*0edc*/ 	.word	0x00016840


	//   ....[106]....
        /*0ee0*/ 	.word	0x00016860


	//   ....[107]....
        /*0ee4*/ 	.word	0x00016d40


	//   ....[108]....
        /*0ee8*/ 	.word	0x00016d50


	//   ....[109]....
        /*0eec*/ 	.word	0x00017a30


	//   ....[110]....
        /*0ef0*/ 	.word	0x00017a50


	//   ....[111]....
        /*0ef4*/ 	.word	0x00017b80


	//   ....[112]....
        /*0ef8*/ 	.word	0x00017b90


	//   ....[113]....
        /*0efc*/ 	.word	0x00017cc0


	//   ....[114]....
        /*0f00*/ 	.word	0x00017ce0


	//   ....[115]....
        /*0f04*/ 	.word	0x00017e10


	//   ....[116]....
        /*0f08*/ 	.word	0x00017e20


	//   ....[117]....
        /*0f0c*/ 	.word	0x00018010


	//   ....[118]....
        /*0f10*/ 	.word	0x00018030


	//   ....[119]....
        /*0f14*/ 	.word	0x00018160


	//   ....[120]....
        /*0f18*/ 	.word	0x000181a0


	//   ....[121]....
        /*0f1c*/ 	.word	0x000181d0


	//   ....[122]....
        /*0f20*/ 	.word	0x00018200


	//   ....[123]....
        /*0f24*/ 	.word	0x00018230


	//   ....[124]....
        /*0f28*/ 	.word	0x00018260


	//   ....[125]....
        /*0f2c*/ 	.word	0x000183d0


	//   ....[126]....
        /*0f30*/ 	.word	0x00018410


	//   ....[127]....
        /*0f34*/ 	.word	0x00018440


	//   ....[128]....
        /*0f38*/ 	.word	0x00018470


	//   ....[129]....
        /*0f3c*/ 	.word	0x000184a0


	//   ....[130]....
        /*0f40*/ 	.word	0x000184d0


	//   ....[131]....
        /*0f44*/ 	.word	0x00018560


	//   ....[132]....
        /*0f48*/ 	.word	0x00018590


	//   ....[133]....
        /*0f4c*/ 	.word	0x000185a0


	//   ....[134]....
        /*0f50*/ 	.word	0x00018600


	//   ....[135]....
        /*0f54*/ 	.word	0x00018be0


	//   ....[136]....
        /*0f58*/ 	.word	0x00018c40


	//   ....[137]....
        /*0f5c*/ 	.word	0x00018c90


	//   ....[138]....
        /*0f60*/ 	.word	0x00018ce0


	//   ....[139]....
        /*0f64*/ 	.word	0x00018d30


	//   ....[140]....
        /*0f68*/ 	.word	0x00018da0


	//   ....[141]....
        /*0f6c*/ 	.word	0x00018df0


	//   ....[142]....
        /*0f70*/ 	.word	0x00018e50


	//   ....[143]....
        /*0f74*/ 	.word	0x00018ec0


	//   ....[144]....
        /*0f78*/ 	.word	0x00018f20


	//   ....[145]....
        /*0f7c*/ 	.word	0x00018f90


	//   ....[146]....
        /*0f80*/ 	.word	0x00019000


	//   ....[147]....
        /*0f84*/ 	.word	0x00019070


	//   ....[148]....
        /*0f88*/ 	.word	0x000190d0


	//   ....[149]....
        /*0f8c*/ 	.word	0x00019140


	//   ....[150]....
        /*0f90*/ 	.word	0x000191b0


	//   ....[151]....
        /*0f94*/ 	.word	0x00019220


	//   ....[152]....
        /*0f98*/ 	.word	0x00019280


	//   ....[153]....
        /*0f9c*/ 	.word	0x000192f0


	//   ....[154]....
        /*0fa0*/ 	.word	0x00019350


	//   ....[155]....
        /*0fa4*/ 	.word	0x000193c0


	//   ....[156]....
        /*0fa8*/ 	.word	0x00019430


	//   ....[157]....
        /*0fac*/ 	.word	0x000194a0


	//   ....[158]....
        /*0fb0*/ 	.word	0x00019500


	//   ....[159]....
        /*0fb4*/ 	.word	0x00019550


	//   ....[160]....
        /*0fb8*/ 	.word	0x00019590


	//   ....[161]....
        /*0fbc*/ 	.word	0x000195e0


	//   ....[162]....
        /*0fc0*/ 	.word	0x00019630


	//   ....[163]....
        /*0fc4*/ 	.word	0x00019680


	//   ....[164]....
        /*0fc8*/ 	.word	0x000196d0


	//   ....[165]....
        /*0fcc*/ 	.word	0x00019720


	//   ....[166]....
        /*0fd0*/ 	.word	0x00019770


	//   ....[167]....
        /*0fd4*/ 	.word	0x000197e0


	//   ....[168]....
        /*0fd8*/ 	.word	0x00019850


	//   ....[169]....
        /*0fdc*/ 	.word	0x000198b0


	//   ....[170]....
        /*0fe0*/ 	.word	0x00019920


	//   ....[171]....
        /*0fe4*/ 	.word	0x00019990


	//   ....[172]....
        /*0fe8*/ 	.word	0x00019a00


	//   ....[173]....
        /*0fec*/ 	.word	0x00019a60


	//   ....[174]....
        /*0ff0*/ 	.word	0x00019ab0


	//   ....[175]....
        /*0ff4*/ 	.word	0x00019af0


	//   ....[176]....
        /*0ff8*/ 	.word	0x00019b40


	//   ....[177]....
        /*0ffc*/ 	.word	0x00019b80


	//   ....[178]....
        /*1000*/ 	.word	0x00019bd0


	//   ....[179]....
        /*1004*/ 	.word	0x00019c10


	//   ....[180]....
        /*1008*/ 	.word	0x00019c60


	//   ....[181]....
        /*100c*/ 	.word	0x00019ca0


	//   ....[182]....
        /*1010*/ 	.word	0x00019cf0


	//   ....[183]....
        /*1014*/ 	.word	0x00019d30


	//   ....[184]....
        /*1018*/ 	.word	0x00019d80


	//   ....[185]....
        /*101c*/ 	.word	0x00019dd0


	//   ....[186]....
        /*1020*/ 	.word	0x00019e20


	//   ....[187]....
        /*1024*/ 	.word	0x00019e70


	//   ....[188]....
        /*1028*/ 	.word	0x00019ec0


	//   ....[189]....
        /*102c*/ 	.word	0x00019f00


	//   ....[190]....
        /*1030*/ 	.word	0x00019f70


	//   ....[191]....
        /*1034*/ 	.word	0x00019fe0


	//   ....[192]....
        /*1038*/ 	.word	0x0001a050


	//   ....[193]....
        /*103c*/ 	.word	0x0001a0b0


	//   ....[194]....
        /*1040*/ 	.word	0x0001a120


	//   ....[195]....
        /*1044*/ 	.word	0x0001a190


	//   ....[196]....
        /*1048*/ 	.word	0x0001a200


	//   ....[197]....
        /*104c*/ 	.word	0x0001a260


	//   ....[198]....
        /*1050*/ 	.word	0x0001a2d0


	//   ....[199]....
        /*1054*/ 	.word	0x0001a340


	//   ....[200]....
        /*1058*/ 	.word	0x0001a3b0


	//   ....[201]....
        /*105c*/ 	.word	0x0001a410


	//   ....[202]....
        /*1060*/ 	.word	0x0001a480


	//   ....[203]....
        /*1064*/ 	.word	0x0001a4f0


	//   ....[204]....
        /*1068*/ 	.word	0x0001a560


	//   ....[205]....
        /*106c*/ 	.word	0x0001a5c0


	//   ....[206]....
        /*1070*/ 	.word	0x0001a630


	//   ....[207]....
        /*1074*/ 	.word	0x0001a6a0


	//   ....[208]....
        /*1078*/ 	.word	0x0001a710


	//   ....[209]....
        /*107c*/ 	.word	0x0001a770


	//   ....[210]....
        /*1080*/ 	.word	0x0001a7e0


	//   ....[211]....
        /*1084*/ 	.word	0x0001a850


	//   ....[212]....
        /*1088*/ 	.word	0x0001a8c0


	//   ....[213]....
        /*108c*/ 	.word	0x0001a920


	//   ....[214]....
        /*1090*/ 	.word	0x0001a990


	//   ....[215]....
        /*1094*/ 	.word	0x0001aa00


	//   ....[216]....
        /*1098*/ 	.word	0x0001aa50


	//   ....[217]....
        /*109c*/ 	.word	0x0001aa90


	//   ....[218]....
        /*10a0*/ 	.word	0x0001aae0


	//   ....[219]....
        /*10a4*/ 	.word	0x0001ab30


	//   ....[220]....
        /*10a8*/ 	.word	0x0001ab80


	//   ....[221]....
        /*10ac*/ 	.word	0x0001abf0


	//   ....[222]....
        /*10b0*/ 	.word	0x0001ac40


	//   ....[223]....
        /*10b4*/ 	.word	0x0001ac90


	//   ....[224]....
        /*10b8*/ 	.word	0x0001ace0


	//   ....[225]....
        /*10bc*/ 	.word	0x0001ad30


	//   ....[226]....
        /*10c0*/ 	.word	0x0001ad80


	//   ....[227]....
        /*10c4*/ 	.word	0x0001adf0


	//   ....[228]....
        /*10c8*/ 	.word	0x0001ae40


	//   ....[229]....
        /*10cc*/ 	.word	0x0001aea0


	//   ....[230]....
        /*10d0*/ 	.word	0x0001af00


	//   ....[231]....
        /*10d4*/ 	.word	0x0001af70


	//----- nvinfo : EIATTR_EXIT_INSTR_OFFSETS
	.align		4
.L_170:
        /*10d8*/ 	.byte	0x04, 0x1c
        /*10da*/ 	.short	(.L_172 - .L_171)


	//   ....[0]....
.L_171:
        /*10dc*/ 	.word	0x00000c10


	//   ....[1]....
        /*10e0*/ 	.word	0x00018ba0


	//----- nvinfo : EIATTR_MAX_THREADS
	.align		4
.L_172:
        /*10e4*/ 	.byte	0x04, 0x05
        /*10e6*/ 	.short	(.L_174 - .L_173)
.L_173:
        /*10e8*/ 	.word	0x00000080
        /*10ec*/ 	.word	0x00000001
        /*10f0*/ 	.word	0x00000001


	//----- nvinfo : EIATTR_CRS_STACK_SIZE
	.align		4
.L_174:
        /*10f4*/ 	.byte	0x04, 0x1e
        /*10f6*/ 	.short	(.L_176 - .L_175)
.L_175:
        /*10f8*/ 	.word	0x00000000
.L_176:


//--------------------- .nv.info._ZN7cutlass13device_kernelIN5flash19enable_sm80_to_sm89INS1_16FlashAttnFwdSm80INS1_25CollectiveMainloopFwdSm80ILi4ELi1ELb0EN4cute5tupleIJNS5_1CILi128EEENS7_ILi48EEENS7_ILi96EEEEEELi96ENS_6half_tEfNS_4arch4Sm80ELb0ELb1ELb0ELb0ELb1ELb0ELb1ELb1EEENS1_21CollectiveEpilogueFwdINS6_IJS8_SA_S9_EEENS6_IJNS7_ILi1EEESI_SI_EEESC_SE_Li128ELb0ELb1ELb1ELb0EEENS1_19SingleTileSchedulerILb0ELb1ELb1ELi128EEEEEEEEEvNT_6ParamsE --------------------------
	.section	.nv.info._ZN7cutlass13device_kernelIN5flash19enable_sm80_to_sm89INS1_16FlashAttnFwdSm80INS1_25CollectiveMainloopFwdSm80ILi4ELi1ELb0EN4cute5tupleIJNS5_1CILi128EEENS7_ILi48EEENS7_ILi96EEEEEELi96ENS_6half_tEfNS_4arch4Sm80ELb0ELb1ELb0ELb0ELb1ELb0ELb1ELb1EEENS1_21CollectiveEpilogueFwdINS6_IJS8_SA_S9_EEENS6_IJNS7_ILi1EEESI_SI_EEESC_SE_Li128ELb0ELb1ELb1ELb0EEENS1_19SingleTileSchedulerILb0ELb1ELb1ELi128EEEEEEEEEvNT_6ParamsE,"",@"SHT_CUDA_INFO"
	.sectionflags	@""
	.align	4


	//----- nvinfo : EIATTR_CUDA_API_VERSION
	.align		4
        /*0000*/ 	.byte	0x04, 0x37
        /*0002*/ 	.short	(.L_178 - .L_177)
.L_177:
        /*0004*/ 	.word	0x00000082


	//----- nvinfo : EIATTR_SW2861232_WAR
	.align		4
.L_178:
        /*0008*/ 	.byte	0x01, 0x35
	.zero		2


	//----- nvinfo : EIATTR_PARAM_CBANK
	.align		4
        /*000c*/ 	.byte	0x04, 0x0a
        /*000e*/ 	.short	(.L_180 - .L_179)
	.align		4
.L_179:
        /*0010*/ 	.word	index@(.nv.constant0._ZN7cutlass13device_kernelIN5flash19enable_sm80_to_sm89INS1_16FlashAttnFwdSm80INS1_25CollectiveMainloopFwdSm80ILi4ELi1ELb0EN4cute5tupleIJNS5_1CILi128EEENS7_ILi48EEENS7_ILi96EEEEEELi96ENS_6half_tEfNS_4arch4Sm80ELb0ELb1ELb0ELb0ELb1ELb0ELb1ELb1EEENS1_21CollectiveEpilogueFwdINS6_IJS8_SA_S9_EEENS6_IJNS7_ILi1EEESI_SI_EEESC_SE_Li128ELb0ELb1ELb1ELb0EEENS1_19SingleTileSchedulerILb0ELb1ELb1ELi128EEEEEEEEEvNT_6ParamsE)
        /*0014*/ 	.short	0x0160
        /*0016*/ 	.short	0x0418


	//----- nvinfo : EIATTR_CBANK_PARAM_SIZE
	.align		4
.L_180:
        /*0018*/ 	.byte	0x03, 0x19
        /*001a*/ 	.short	0x0418


	//----- nvinfo : EIATTR_KPARAM_INFO
	.align		4
        /*001c*/ 	.byte	0x04, 0x17
        /*001e*/ 	.short	(.L_182 - .L_181)
.L_181:
        /*0020*/ 	.word	0x00000000
        /*0024*/ 	.short	0x0000
        /*0026*/ 	.short	0x0000
        /*0028*/ 	.byte	0x00, 0xf0, 0x61, 0x10


	//----- nvinfo : EIATTR_MAXREG_COUNT
	.align		4
.L_182:
        /*002c*/ 	.byte	0x03, 0x1b
        /*002e*/ 	.short	0x00ff


	//----- nvinfo : EIATTR_NUM_BARRIERS
	.align		4
        /*0030*/ 	.byte	0x02, 0x4c
        /*0032*/ 	.byte	0x02
	.zero		1


	//----- nvinfo : EIATTR_MERCURY_ISA_VERSION
	.align		4
        /*0034*/ 	.byte	0x03, 0x5f
        /*0036*/ 	.short	0x0000


	//----- nvinfo : EIATTR_COOP_GROUP_MASK_REGIDS
	.align		4
        /*0038*/ 	.byte	0x04, 0x29
        /*003a*/ 	.short	(.L_184 - .L_183)


	//   ....[0]....
.L_183:
        /*003c*/ 	.word	0xffffffff


	//   ....[1]....
        /*0040*/ 	.word	0xffffffff


	//   ....[2]....
        /*0044*/ 	.word	0xffffffff


	//   ....[3]....
        /*0048*/ 	.word	0xffffffff


	//   ....[4]....
        /*004c*/ 	.word	0xffffffff


	//   ....[5]....
        /*0050*/ 	.word	0xffffffff


	//   ....[6]....
        /*0054*/ 	.word	0xffffffff


	//   ....[7]....
        /*0058*/ 	.word	0xffffffff


	//   ....[8]....
        /*005c*/ 	.word	0xffffffff


	//   ....[9]....
        /*0060*/ 	.word	0xffffffff


	//   ....[10]....
        /*0064*/ 	.word	0xffffffff


	//   ....[11]....
        /*0068*/ 	.word	0xffffffff


	//   ....[12]....
        /*006c*/ 	.word	0xffffffff


	//   ....[13]....
        /*0070*/ 	.word	0xffffffff


	//   ....[14]....
        /*0074*/ 	.word	0xffffffff


	//   ....[15]....
        /*0078*/ 	.word	0xffffffff


	//   ....[16]....
        /*007c*/ 	.word	0xffffffff


	//   ....[17]....
        /*0080*/ 	.word	0xffffffff


	//   ....[18]....
        /*0084*/ 	.word	0xffffffff


	//   ....[19]....
        /*0088*/ 	.word	0xffffffff


	//   ....[20]....
        /*008c*/ 	.word	0xffffffff


	//   ....[21]....
        /*0090*/ 	.word	0xffffffff


	//   ....[22]....
        /*0094*/ 	.word	0xffffffff


	//   ....[23]....
        /*0098*/ 	.word	0xffffffff


	//   ....[24]....
        /*009c*/ 	.word	0xffffffff


	//   ....[25]....
        /*00a0*/ 	.word	0xffffffff


	//   ....[26]....
        /*00a4*/ 	.word	0xffffffff


	//   ....[27]....
        /*00a8*/ 	.word	0xffffffff


	//   ....[28]....
        /*00ac*/ 	.word	0xffffffff


	//   ....[29]....
        /*00b0*/ 	.word	0xffffffff


	//   ....[30]....
        /*00b4*/ 	.word	0xffffffff


	//   ....[31]....
        /*00b8*/ 	.word	0xffffffff


	//   ....[32]....
        /*00bc*/ 	.word	0xffffffff


	//   ....[33]....
        /*00c0*/ 	.word	0xffffffff


	//   ....[34]....
        /*00c4*/ 	.word	0xffffffff


	//   ....[35]....
        /*00c8*/ 	.word	0xffffffff


	//   ....[36]....
        /*00cc*/ 	.word	0xffffffff


	//   ....[37]....
        /*00d0*/ 	.word	0xffffffff


	//   ....[38]....
        /*00d4*/ 	.word	0xffffffff


	//   ....[39]....
        /*00d8*/ 	.word	0xffffffff


	//   ....[40]....
        /*00dc*/ 	.word	0xffffffff


	//   ....[41]....
        /*00e0*/ 	.word	0xffffffff


	//   ....[42]....
        /*00e4*/ 	.word	0xffffffff


	//   ....[43]....
        /*00e8*/ 	.word	0xffffffff


	//   ....[44]....
        /*00ec*/ 	.word	0xffffffff


	//   ....[45]....
        /*00f0*/ 	.word	0xffffffff


	//   ....[46]....
        /*00f4*/ 	.word	0xffffffff


	//   ....[47]....
        /*00f8*/ 	.word	0xffffffff


	//   ....[48]....
        /*00fc*/ 	.word	0xffffffff


	//   ....[49]....
        /*0100*/ 	.word	0xffffffff


	//   ....[50]....
        /*0104*/ 	.word	0xffffffff


	//   ....[51]....
        /*0108*/ 	.word	0xffffffff


	//   ....[52]....
        /*010c*/ 	.word	0xffffffff


	//   ....[53]....
        /*0110*/ 	.word	0xffffffff


	//   ....[54]....
        /*0114*/ 	.word	0xffffffff


	//   ....[55]....
        /*0118*/ 	.word	0xffffffff


	//   ....[56]....
        /*011c*/ 	.word	0xffffffff


	//   ....[57]....
        /*0120*/ 	.word	0xffffffff


	//   ....[58]....
        /*0124*/ 	.word	0xffffffff


	//   ....[59]....
        /*0128*/ 	.word	0xffffffff


	//   ....[60]....
        /*012c*/ 	.word	0xffffffff


	//   ....[61]....
        /*0130*/ 	.word	0xffffffff


	//   ....[62]....
        /*0134*/ 	.word	0xffffffff


	//   ....[63]....
        /*0138*/ 	.word	0xffffffff


	//   ....[64]....
        /*013c*/ 	.word	0xffffffff


	//   ....[65]....
        /*0140*/ 	.word	0xffffffff


	//   ....[66]....
        /*0144*/ 	.word	0xffffffff


	//   ....[67]....
        /*0148*/ 	.word	0xffffffff


	//   ....[68]....
        /*014c*/ 	.word	0xffffffff


	//   ....[69]....
        /*0150*/ 	.word	0xffffffff


	//   ....[70]....
        /*0154*/ 	.word	0xffffffff


	//   ....[71]....
        /*0158*/ 	.word	0xffffffff


	//   ....[72]....
        /*015c*/ 	.word	0xffffffff


	//   ....[73]....
        /*0160*/ 	.word	0xffffffff


	//   ....[74]....
        /*0164*/ 	.word	0xffffffff


	//   ....[75]....
        /*0168*/ 	.word	0xffffffff


	//   ....[76]....
        /*016c*/ 	.word	0xffffffff


	//   ....[77]....
        /*0170*/ 	.word	0xffffffff


	//   ....[78]....
        /*0174*/ 	.word	0xffffffff


	//   ....[79]....
        /*0178*/ 	.word	0xffffffff


	//   ....[80]....
        /*017c*/ 	.word	0xffffffff


	//   ....[81]....
        /*0180*/ 	.word	0xffffffff


	//   ....[82]....
        /*0184*/ 	.word	0xffffffff


	//   ....[83]....
        /*0188*/ 	.word	0xffffffff


	//   ....[84]....
        /*018c*/ 	.word	0xffffffff


	//   ....[85]....
        /*0190*/ 	.word	0xffffffff


	//   ....[86]....
        /*0194*/ 	.word	0xffffffff


	//   ....[87]....
        /*0198*/ 	.word	0xffffffff


	//   ....[88]....
        /*019c*/ 	.word	0xffffffff


	//   ....[89]....
        /*01a0*/ 	.word	0xffffffff


	//   ....[90]....
        /*01a4*/ 	.word	0xffffffff


	//   ....[91]....
        /*01a8*/ 	.word	0xffffffff


	//   ....[92]....
        /*01ac*/ 	.word	0xffffffff


	//   ....[93]....
        /*01b0*/ 	.word	0xffffffff


	//   ....[94]....
        /*01b4*/ 	.word	0xffffffff


	//   ....[95]....
        /*01b8*/ 	.word	0xffffffff


	//   ....[96]....
        /*01bc*/ 	.word	0xffffffff


	//   ....[97]....
        /*01c0*/ 	.word	0xffffffff


	//   ....[98]....
        /*01c4*/ 	.word	0xffffffff


	//   ....[99]....
        /*01c8*/ 	.word	0xffffffff


	//   ....[100]....
        /*01cc*/ 	.word	0xffffffff


	//   ....[101]....
        /*01d0*/ 	.word	0xffffffff


	//   ....[102]....
        /*01d4*/ 	.word	0xffffffff


	//   ....[103]....
        /*01d8*/ 	.word	0xffffffff


	//   ....[104]....
        /*01dc*/ 	.word	0xffffffff


	//   ....[105]....
        /*01e0*/ 	.word	0xffffffff


	//   ....[106]....
        /*01e4*/ 	.word	0xffffffff


	//   ....[107]....
        /*01e8*/ 	.word	0xffffffff


	//   ....[108]....
        /*01ec*/ 	.word	0xffffffff


	//   ....[109]....
        /*01f0*/ 	.word	0xffffffff


	//   ....[110]....
        /*01f4*/ 	.word	0xffffffff


	//   ....[111]....
        /*01f8*/ 	.word	0xffffffff


	//   ....[112]....
        /*01fc*/ 	.word	0xffffffff


	//   ....[113]....
        /*0200*/ 	.word	0xffffffff


	//   ....[114]....
        /*0204*/ 	.word	0xffffffff


	//   ....[115]....
        /*0208*/ 	.word	0xffffffff


	//   ....[116]....
        /*020c*/ 	.word	0xffffffff


	//   ....[117]....
        /*0210*/ 	.word	0xffffffff


	//   ....[118]....
        /*0214*/ 	.word	0xffffffff


	//   ....[119]....
        /*0218*/ 	.word	0xffffffff


	//   ....[120]....
        /*021c*/ 	.word	0xffffffff


	//----- nvinfo : EIATTR_COOP_GROUP_INSTR_OFFSETS
	.align		4
.L_184:
        /*0220*/ 	.byte	0x04, 0x28
        /*0222*/ 	.short	(.L_186 - .L_185)


	//   ....[0]....
.L_185:
        /*0224*/ 	.word	0x00000050


	//   ....[1]....
        /*0228*/ 	.word	0x00001250


	//   ....[2]....
        /*022c*/ 	.word	0x00001280


	//   ....[3]....
        /*0230*/ 	.word	0x000014b0


	//   ....[4]....
        /*0234*/ 	.word	0x000014e0


	//   ....[5]....
        /*0238*/ 	.word	0x00001600


	//   ....[6]....
        /*023c*/ 	.word	0x00001630


	//   ....[7]....
        /*0240*/ 	.word	0x00001750


	//   ....[8]....
        /*0244*/ 	.word	0x000017b0


	//   ....[9]....
        /*0248*/ 	.word	0x00001dd0


	//   ....[10]....
        /*024c*/ 	.word	0x00001e10


	//   ....[11]....
        /*0250*/ 	.word	0x00001e50


	//   ....[12]....
        /*0254*/ 	.word	0x00001e80


	//   ....[13]....
        /*0258*/ 	.word	0x00002000


	//   ....[14]....
        /*025c*/ 	.word	0x000020f0


	//   ....[15]....
        /*0260*/ 	.word	0x00002310


	//   ....[16]....
        /*0264*/ 	.word	0x00002320


	//   ....[17]....
        /*0268*/ 	.word	0x00002cf0


	//   ....[18]....
        /*026c*/ 	.word	0x00002d00


	//   ....[19]....
        /*0270*/ 	.word	0x00002de0


	//   ....[20]....
        /*0274*/ 	.word	0x00002e00


	//   ....[21]....
        /*0278*/ 	.word	0x00003120


	//   ....[22]....
        /*027c*/ 	.word	0x000032c0


	//   ....[23]....
        /*0280*/ 	.word	0x000037b0


	//   ....[24]....
        /*0284*/ 	.word	0x00003e30


	//   ....[25]....
        /*0288*/ 	.word	0x00004450


	//   ....[26]....
        /*028c*/ 	.word	0x00004560


	//   ....[27]....
        /*0290*/ 	.word	0x000046d0


	//   ....[28]....
        /*0294*/ 	.word	0x000047a0


	//   ....[29]....
        /*0298*/ 	.word	0x00004850


	//   ....[30]....
        /*029c*/ 	.word	0x00004a80


	//   ....[31]....
        /*02a0*/ 	.word	0x00004ac0


	//   ....[32]....
        /*02a4*/ 	.word	0x00004bf0


	//   ....[33]....
        /*02a8*/ 	.word	0x00005c50


	//   ....[34]....
        /*02ac*/ 	.word	0x00005c60


	//   ....[35]....
        /*02b0*/ 	.word	0x00005d40


	//   ....[36]....
        /*02b4*/ 	.word	0x00005d50


	//   ....[37]....
        /*02b8*/ 	.word	0x00006670


	//   ....[38]....
        /*02bc*/ 	.word	0x00006690


	//   ....[39]....
        /*02c0*/ 	.word	0x000066b0


	//   ....[40]....
        /*02c4*/ 	.word	0x00006750


	//   ....[41]....
        /*02c8*/ 	.word	0x000068b0


	//   ....[42]....
        /*02cc*/ 	.word	0x00006ae0


	//   ....[43]....
        /*02d0*/ 	.word	0x00006cd0


	//   ....[44]....
        /*02d4*/ 	.word	0x00007310


	//   ....[45]....
        /*02d8*/ 	.word	0x00007ad0


	//   ....[46]....
        /*02dc*/ 	.word	0x00007c30


	//   ....[47]....
        /*02e0*/ 	.word	0x00007c80


	//   ....[48]....
        /*02e4*/ 	.word	0x00007dd0


	//   ....[49]....
        /*02e8*/ 	.word	0x00007e20


	//   ....[50]....
        /*02ec*/ 	.word	0x00007f60


	//   ....[51]....
        /*02f0*/ 	.word	0x00008110


	//   ....[52]....
        /*02f4*/ 	.word	0x00008270


	//   ....[53]....
        /*02f8*/ 	.word	0x00009d00


	//   ....[54]....
        /*02fc*/ 	.word	0x00009d10


	//   ....[55]....
        /*0300*/ 	.word	0x00009df0


	//   ....[56]....
        /*0304*/ 	.word	0x00009e00


	//   ....[57]....
        /*0308*/ 	.word	0x0000a720


	//   ....[58]....
        /*030c*/ 	.word	0x0000a740


	//   ....[59]....
        /*0310*/ 	.word	0x0000a760


	//   ....[60]....
        /*0314*/ 	.word	0x0000a800


	//   ....[61]....
        /*0318*/ 	.word	0x0000aaa0


	//   ....[62]....
        /*031c*/ 	.word	0x0000ab10


	//   ....[63]....
        /*0320*/ 	.word	0x0000ab60


	//   ....[64]....
        /*0324*/ 	.word	0x0000abc0


	//   ....[65]....
        /*0328*/ 	.word	0x0000abf0


	//   ....[66]....
        /*032c*/ 	.word	0x0000ac00


	//   ....[67]....
        /*0330*/ 	.word	0x0000adb0


	//   ....[68]....
        /*0334*/ 	.word	0x0000aee0


	//   ....[69]....
        /*0338*/ 	.word	0x0000c640


	//   ....[70]....
        /*033c*/ 	.word	0x0000c660


	//   ....[71]....
        /*0340*/ 	.word	0x0000c7d0


	//   ....[72]....
        /*0344*/ 	.word	0x0000c7e0


	//   ....[73]....
        /*0348*/ 	.word	0x0000d110


	//   ....[74]....
        /*034c*/ 	.word	0x0000d120


	//   ....[75]....
        /*0350*/ 	.word	0x0000d130


	//   ....[76]....
        /*0354*/ 	.word	0x0000d1d0


	//   ....[77]....
        /*0358*/ 	.word	0x0000d360


	//   ....[78]....
        /*035c*/ 	.word	0x0000d540


	//   ....[79]....
        /*0360*/ 	.word	0x0000d8e0


	//   ....[80]....
        /*0364*/ 	.word	0x0000df80


	//   ....[81]....
        /*0368*/ 	.word	0x0000e660


	//   ....[82]....
        /*036c*/ 	.word	0x0000e760


	//   ....[83]....
        /*0370*/ 	.word	0x0000e7b0


	//   ....[84]....
        /*0374*/ 	.word	0x0000e8c0


	//   ....[85]....
        /*0378*/ 	.word	0x0000e900


	//   ....[86]....
        /*037c*/ 	.word	0x0000e9f0


	//   ....[87]....
        /*0380*/ 	.word	0x0000ebb0


	//   ....[88]....
        /*0384*/ 	.word	0x0000ed00


	//   ....[89]....
        /*0388*/ 	.word	0x00010290


	//   ....[90]....
        /*038c*/ 	.word	0x000102c0


	//   ....[91]....
        /*0390*/ 	.word	0x000102d0


	//   ....[92]....
        /*0394*/ 	.word	0x000102e0


	//   ....[93]....
        /*0398*/ 	.word	0x00010310


	//   ....[94]....
        /*039c*/ 	.word	0x00010330


	//   ....[95]....
        /*03a0*/ 	.word	0x00010350


	//   ....[96]....
        /*03a4*/ 	.word	0x00010360


	//   ....[97]....
        /*03a8*/ 	.word	0x000111c0


	//   ....[98]....
        /*03ac*/ 	.word	0x00011200


	//   ....[99]....
        /*03b0*/ 	.word	0x00011230


	//   ....[100]....
        /*03b4*/ 	.word	0x00011260


	//   ....[101]....
        /*03b8*/ 	.word	0x00011290


	//   ....[102]....
        /*03bc*/ 	.word	0x000112c0


	//   ....[103]....
        /*03c0*/ 	.word	0x000112f0


	//   ....[104]....
        /*03c4*/ 	.word	0x00011320


	//   ....[105]....
        /*03c8*/ 	.word	0x000113f0


	//   ....[106]....
        /*03cc*/ 	.word	0x00011420


	//   ....[107]....
        /*03d0*/ 	.word	0x000118b0


	//   ....[108]....
        /*03d4*/ 	.word	0x000118d0


	//   ....[109]....
        /*03d8*/ 	.word	0x00011d50


	//   ....[110]....
        /*03dc*/ 	.word	0x00011d70


	//   ....[111]....
        /*03e0*/ 	.word	0x00012200


	//   ....[112]....
        /*03e4*/ 	.word	0x00012210


	//   ....[113]....
        /*03e8*/ 	.word	0x000129f0


	//   ....[114]....
        /*03ec*/ 	.word	0x00012a50


	//   ....[115]....
        /*03f0*/ 	.word	0x00012aa0


	//   ....[116]....
        /*03f4*/ 	.word	0x00012b00


	//   ....[117]....
        /*03f8*/ 	.word	0x00012b50


	//   ....[118]....
        /*03fc*/ 	.word	0x00012bb0


	//   ....[119]....
        /*0400*/ 	.word	0x00012c00


	//   ....[120]....
        /*0404*/ 	.word	0x00012c60


	//----- nvinfo : EIATTR_EXIT_INSTR_OFFSETS
	.align		4
.L_186:
        /*0408*/ 	.byte	0x04, 0x1c
        /*040a*/ 	.short	(.L_188 - .L_187)


	//   ....[0]....
.L_187:
        /*040c*/ 	.word	0x000001b0


	//   ....[1]....
        /*0410*/ 	.word	0x00012220


	//   ....[2]....
        /*0414*/ 	.word	0x00012640


	//   ....[3]....
        /*0418*/ 	.word	0x00012690


	//   ....[4]....
        /*041c*/ 	.word	0x000126c0


	//   ....[5]....
        /*0420*/ 	.word	0x00012720


	//   ....[6]....
        /*0424*/ 	.word	0x000129b0


	//----- nvinfo : EIATTR_CTAIDZ_USED
	.align		4
.L_188:
        /*0428*/ 	.byte	0x01, 0x04
	.zero		2


	//----- nvinfo : EIATTR_MAX_THREADS
	.align		4
        /*042c*/ 	.byte	0x04, 0x05
        /*042e*/ 	.short	(.L_190 - .L_189)
.L_189:
        /*0430*/ 	.word	0x00000080
        /*0434*/ 	.word	0x00000001
        /*0438*/ 	.word	0x00000001


	//----- nvinfo : EIATTR_CRS_STACK_SIZE
	.align		4
.L_190:
        /*043c*/ 	.byte	0x04, 0x1e
        /*043e*/ 	.short	(.L_192 - .L_191)
.L_191:
        /*0440*/ 	.word	0x00000000
.L_192:


//--------------------- .nv.info._ZN7cutlass13device_kernelIN5flash19enable_sm80_to_sm89INS1_16FlashAttnFwdSm80INS1_25CollectiveMainloopFwdSm80ILi4ELi1ELb0EN4cute5tupleIJNS5_1CILi128EEENS7_ILi48EEENS7_ILi96EEEEEELi96ENS_6half_tEfNS_4arch4Sm80ELb0ELb1ELb0ELb1ELb1ELb0ELb1ELb1EEENS1_21CollectiveEpilogueFwdINS6_IJS8_SA_S9_EEENS6_IJNS7_ILi1EEESI_SI_EEESC_SE_Li128ELb1ELb1ELb1ELb0EEENS1_36VarlenDynamicPersistentTileSchedulerILi128ELi48ELi128ELi128ELb1ELb1ELb0ELb1ELb0ELb1EEEEEEEEEvNT_6ParamsE --------------------------
	.section	.nv.info._ZN7cutlass13device_kernelIN5flash19enable_sm80_to_sm89INS1_16FlashAttnFwdSm80INS1_25CollectiveMainloopFwdSm80ILi4ELi1ELb0EN4cute5tupleIJNS5_1CILi128EEENS7_ILi48EEENS7_ILi96EEEEEELi96ENS_6half_tEfNS_4arch4Sm80ELb0ELb1ELb0ELb1ELb1ELb0ELb1ELb1EEENS1_21CollectiveEpilogueFwdINS6_IJS8_SA_S9_EEENS6_IJNS7_ILi1EEESI_SI_EEESC_SE_Li128ELb1ELb1ELb1ELb0EEENS1_36VarlenDynamicPersistentTileSchedulerILi128ELi48ELi128ELi128ELb1ELb1ELb0ELb1ELb0ELb1EEEEEEEEEvNT_6ParamsE,"",@"SHT_CUDA_INFO"
	.sectionflags	@""
	.align	4


	//----- nvinfo : EIATTR_CUDA_API_VERSION
	.align		4
        /*0000*/ 	.byte	0x04, 0x37
        /*0002*/ 	.short	(.L_194 - .L_193)
.L_193:
        /*0004*/ 	.word	0x00000082


	//----- nvinfo : EIATTR_SW2861232_WAR
	.align		4
.L_194:
        /*0008*/ 	.byte	0x01, 0x35
	.zero		2


	//----- nvinfo : EIATTR_PARAM_CBANK
	.align		4
        /*000c*/ 	.byte	0x04, 0x0a
        /*000e*/ 	.short	(.L_196 - .L_195)
	.align		4
.L_195:
        /*0010*/ 	.word	index@(.nv.constant0._ZN7cutlass13device_kernelIN5flash19enable_sm80_to_sm89INS1_16FlashAttnFwdSm80INS1_25CollectiveMainloopFwdSm80ILi4ELi1ELb0EN4cute5tupleIJNS5_1CILi128EEENS7_ILi48EEENS7_ILi96EEEEEELi96ENS_6half_tEfNS_4arch4Sm80ELb0ELb1ELb0ELb1ELb1ELb0ELb1ELb1EEENS1_21CollectiveEpilogueFwdINS6_IJS8_SA_S9_EEENS6_IJNS7_ILi1EEESI_SI_EEESC_SE_Li128ELb1ELb1ELb1ELb0EEENS1_36VarlenDynamicPersistentTileSchedulerILi128ELi48ELi128ELi128ELb1ELb1ELb0ELb1ELb0ELb1EEEEEEEEEvNT_6ParamsE)
        /*0014*/ 	.short	0x0160
        /*0016*/ 	.short	0x0438


	//----- nvinfo : EIATTR_CBANK_PARAM_SIZE
	.align		4
.L_196:
        /*0018*/ 	.byte	0x03, 0x19
        /*001a*/ 	.short	0x0438


	//----- nvinfo : EIATTR_KPARAM_INFO
	.align		4
        /*001c*/ 	.byte	0x04, 0x17
        /*001e*/ 	.short	(.L_198 - .L_197)
.L_197:
        /*0020*/ 	.word	0x00000000
        /*0024*/ 	.short	0x0000
        /*0026*/ 	.short	0x0000
        /*0028*/ 	.byte	0x00, 0xf0, 0xe1, 0x10


	//----- nvinfo : EIATTR_MAXREG_COUNT
	.align		4
.L_198:
        /*002c*/ 	.byte	0x03, 0x1b
        /*002e*/ 	.short	0x00ff


	//----- nvinfo : EIATTR_NUM_BARRIERS
	.align		4
        /*0030*/ 	.byte	0x02, 0x4c
        /*0032*/ 	.byte	0x06
	.zero		1


	//----- nvinfo : EIATTR_ANNOTATIONS
	.align		4
        /*0034*/ 	.byte	0x04, 0x55
        /*0036*/ 	.short	(.L_200 - .L_199)


	//   ....[0]....
.L_199:
        /* <DEDUP_REMOVED lines=41> */


	//----- nvinfo : EIATTR_MERCURY_ISA_VERSION
	.align		4
.L_200:
        /*02b0*/ 	.byte	0x03, 0x5f
        /*02b2*/ 	.short	0x0000


	//----- nvinfo : EIATTR_INT_WARP_WIDE_INSTR_OFFSETS
	.align		4
        /*02b4*/ 	.byte	0x04, 0x31
        /*02b6*/ 	.short	(.L_202 - .L_201)


	//   ....[0]....
.L_201:
        /*02b8*/ 	.word	0x00013010


	//   ....[1]....
        /*02bc*/ 	.word	0x00013090


	//----- nvinfo : EIATTR_COOP_GROUP_MASK_REGIDS
	.align		4
.L_202:
        /*02c0*/ 	.byte	0x04, 0x29
        /*02c2*/ 	.short	(.L_204 - .L_203)


	//   ....[0]....
.L_203:
        /*02c4*/ 	.word	0xffffffff


	//   ....[1]....
        /*02c8*/ 	.word	0xffffffff


	//   ....[2]....
        /*02cc*/ 	.word	0xffffffff


	//   ....[3]....
        /*02d0*/ 	.word	0xffffffff


	//   ....[4]....
        /*02d4*/ 	.word	0xffffffff


	//   ....[5]....
        /*02d8*/ 	.word	0xffffffff


	//   ....[6]....
        /*02dc*/ 	.word	0xffffffff


	//   ....[7]....
        /*02e0*/ 	.word	0xffffffff


	//   ....[8]....
        /*02e4*/ 	.word	0xffffffff


	//   ....[9]....
        /*02e8*/ 	.word	0xffffffff


	//   ....[10]....
        /*02ec*/ 	.word	0xffffffff


	//   ....[11]....
        /*02f0*/ 	.word	0xffffffff


	//   ....[12]....
        /*02f4*/ 	.word	0xffffffff


	//   ....[13]....
        /*02f8*/ 	.word	0xffffffff


	//   ....[14]....
        /*02fc*/ 	.word	0xffffffff


	//   ....[15]....
        /*0300*/ 	.word	0xffffffff


	//   ....[16]....
        /*0304*/ 	.word	0xffffffff


	//   ....[17]....
        /*0308*/ 	.word	0xffffffff


	//   ....[18]....
        /*030c*/ 	.word	0xffffffff


	//   ....[19]....
        /*0310*/ 	.word	0xffffffff


	//   ....[20]....
        /*0314*/ 	.word	0xffffffff


	//   ....[21]....
        /*0318*/ 	.word	0xffffffff


	//   ....[22]....
        /*031c*/ 	.word	0xffffffff


	//   ....[23]....
        /*0320*/ 	.word	0xffffffff


	//   ....[24]....
        /*0324*/ 	.word	0xffffffff


	//   ....[25]....
        /*0328*/ 	.word	0xffffffff


	//   ....[26]....
        /*032c*/ 	.word	0xffffffff


	//   ....[27]....
        /*0330*/ 	.word	0xffffffff


	//   ....[28]....
        /*0334*/ 	.word	0xffffffff


	//   ....[29]....
        /*0338*/ 	.word	0xffffffff


	//   ....[30]....
        /*033c*/ 	.word	0xffffffff


	//   ....[31]....
        /*0340*/ 	.word	0xffffffff


	//   ....[32]....
        /*0344*/ 	.word	0xffffffff


	//   ....[33]....
        /*0348*/ 	.word	0xffffffff


	//   ....[34]....
        /*034c*/ 	.word	0xffffffff


	//   ....[35]....
        /*0350*/ 	.word	0xffffffff


	//   ....[36]....
        /*0354*/ 	.word	0xffffffff


	//   ....[37]....
        /*0358*/ 	.word	0xffffffff


	//   ....[38]....
        /*035c*/ 	.word	0xffffffff


	//   ....[39]....
        /*0360*/ 	.word	0xffffffff


	//   ....[40]....
        /*0364*/ 	.word	0xffffffff


	//   ....[41]....
        /*0368*/ 	.word	0xffffffff


	//   ....[42]....
        /*036c*/ 	.word	0xffffffff


	//   ....[43]....
        /*0370*/ 	.word	0xffffffff


	//   ....[44]....
        /*0374*/ 	.word	0xffffffff


	//   ....[45]....
        /*0378*/ 	.word	0xffffffff


	//   ....[46]....
        /*037c*/ 	.word	0xffffffff


	//   ....[47]....
        /*0380*/ 	.word	0xffffffff


	//   ....[48]....
        /*0384*/ 	.word	0xffffffff


	//   ....[49]....
        /*0388*/ 	.word	0xffffffff


	//   ....[50]....
        /*038c*/ 	.word	0xffffffff


	//   ....[51]....
        /*0390*/ 	.word	0xffffffff


	//   ....[52]....
        /*0394*/ 	.word	0xffffffff


	//   ....[53]....
        /*0398*/ 	.word	0xffffffff


	//   ....[54]....
        /*039c*/ 	.word	0xffffffff


	//   ....[55]....
        /*03a0*/ 	.word	0xffffffff


	//   ....[56]....
        /*03a4*/ 	.word	0xffffffff


	//   ....[57]....
        /*03a8*/ 	.word	0xffffffff


	//   ....[58]....
        /*03ac*/ 	.word	0xffffffff


	//   ....[59]....
        /*03b0*/ 	.word	0xffffffff


	//   ....[60]....
        /*03b4*/ 	.word	0xffffffff


	//   ....[61]....
        /*03b8*/ 	.word	0xffffffff


	//   ....[62]....
        /*03bc*/ 	.word	0xffffffff


	//   ....[63]....
        /*03c0*/ 	.word	0xffffffff


	//   ....[64]....
        /*03c4*/ 	.word	0xffffffff


	//   ....[65]....
        /*03c8*/ 	.word	0xffffffff


	//   ....[66]....
        /*03cc*/ 	.word	0xffffffff


	//   ....[67]....
        /*03d0*/ 	.word	0xffffffff


	//   ....[68]....
        /*03d4*/ 	.word	0xffffffff


	//   ....[69]....
        /*03d8*/ 	.word	0xffffffff


	//   ....[70]....
        /*03dc*/ 	.word	0xffffffff


	//   ....[71]....
        /*03e0*/ 	.word	0xffffffff


	//   ....[72]....
        /*03e4*/ 	.word	0xffffffff


	//   ....[73]....
        /*03e8*/ 	.word	0xffffffff


	//   ....[74]....
        /*03ec*/ 	.word	0xffffffff


	//   ....[75]....
        /*03f0*/ 	.word	0xffffffff


	//   ....[76]....
        /*03f4*/ 	.word	0xffffffff


	//   ....[77]....
        /*03f8*/ 	.word	0xffffffff


	//   ....[78]....
        /*03fc*/ 	.word	0xffffffff


	//   ....[79]....
        /*0400*/ 	.word	0xffffffff


	//   ....[80]....
        /*0404*/ 	.word	0xffffffff


	//   ....[81]....
        /*0408*/ 	.word	0xffffffff


	//   ....[82]....
        /*040c*/ 	.word	0xffffffff


	//   ....[83]....
        /*0410*/ 	.word	0xffffffff


	//   ....[84]....
        /*0414*/ 	.word	0xffffffff


	//   ....[85]....
        /*0418*/ 	.word	0xffffffff


	//   ....[86]....
        /*041c*/ 	.word	0xffffffff


	//   ....[87]....
        /*0420*/ 	.word	0xffffffff


	//   ....[88]....
        /*0424*/ 	.word	0xffffffff


	//   ....[89]....
        /*0428*/ 	.word	0xffffffff


	//   ....[90]....
        /*042c*/ 	.word	0xffffffff


	//   ....[91]....
        /*0430*/ 	.word	0xffffffff


	//   ....[92]....
        /*0434*/ 	.word	0xffffffff


	//   ....[93]....
        /*0438*/ 	.word	0xffffffff


	//   ....[94]....
        /*043c*/ 	.word	0xffffffff


	//   ....[95]....
        /*0440*/ 	.word	0xffffffff


	//   ....[96]....
        /*0444*/ 	.word	0xffffffff


	//   ....[97]....
        /*0448*/ 	.word	0xffffffff


	//   ....[98]....
        /*044c*/ 	.word	0xffffffff


	//   ....[99]....
        /*0450*/ 	.word	0xffffffff


	//   ....[100]....
        /*0454*/ 	.word	0xffffffff


	//   ....[101]....
        /*0458*/ 	.word	0xffffffff


	//   ....[102]....
        /*045c*/ 	.word	0xffffffff


	//   ....[103]....
        /*0460*/ 	.word	0xffffffff


	//   ....[104]....
        /*0464*/ 	.word	0xffffffff


	//   ....[105]....
        /*0468*/ 	.word	0xffffffff


	//   ....[106]....
        /*046c*/ 	.word	0xffffffff


	//   ....[107]....
        /*0470*/ 	.word	0xffffffff


	//   ....[108]....
        /*0474*/ 	.word	0xffffffff


	//   ....[109]....
        /*0478*/ 	.word	0xffffffff


	//   ....[110]....
        /*047c*/ 	.word	0xffffffff


	//   ....[111]....
        /*0480*/ 	.word	0xffffffff


	//   ....[112]....
        /*0484*/ 	.word	0xffffffff


	//   ....[113]....
        /*0488*/ 	.word	0xffffffff


	//   ....[114]....
        /*048c*/ 	.word	0xffffffff


	//   ....[115]....
        /*0490*/ 	.word	0xffffffff


	//   ....[116]....
        /*0494*/ 	.word	0xffffffff


	//   ....[117]....
        /*0498*/ 	.word	0xffffffff


	//   ....[118]....
        /*049c*/ 	.word	0xffffffff


	//   ....[119]....
        /*04a0*/ 	.word	0xffffffff


	//   ....[120]....
        /*04a4*/ 	.word	0xffffffff


	//   ....[121]....
        /*04a8*/ 	.word	0xffffffff


	//   ....[122]....
        /*04ac*/ 	.word	0xffffffff


	//   ....[123]....
        /*04b0*/ 	.word	0xffffffff


	//   ....[124]....
        /*04b4*/ 	.word	0xffffffff


	//   ....[125]....
        /*04b8*/ 	.word	0xffffffff


	//   ....[126]....
        /*04bc*/ 	.word	0xffffffff


	//   ....[127]....
        /*04c0*/ 	.word	0xffffffff


	//   ....[128]....
        /*04c4*/ 	.word	0xffffffff


	//   ....[129]....
        /*04c8*/ 	.word	0xffffffff


	//   ....[130]....
        /*04cc*/ 	.word	0xffffffff


	//   ....[131]....
        /*04d0*/ 	.word	0xffffffff


	//   ....[132]....
        /*04d4*/ 	.word	0xffffffff


	//   ....[133]....
        /*04d8*/ 	.word	0xffffffff


	//   ....[134]....
        /*04dc*/ 	.word	0xffffffff


	//   ....[135]....
        /*04e0*/ 	.word	0xffffffff


	//   ....[136]....
        /*04e4*/ 	.word	0xffffffff


	//   ....[137]....
        /*04e8*/ 	.word	0xffffffff


	//   ....[138]....
        /*04ec*/ 	.word	0xffffffff


	//   ....[139]....
        /*04f0*/ 	.word	0xffffffff


	//   ....[140]....
        /*04f4*/ 	.word	0xffffffff


	//   ....[141]....
        /*04f8*/ 	.word	0xffffffff


	//   ....[142]....
        /*04fc*/ 	.word	0xffffffff


	//   ....[143]....
        /*0500*/ 	.word	0xffffffff


	//   ....[144]....
        /*0504*/ 	.word	0xffffffff


	//   ....[145]....
        /*0508*/ 	.word	0xffffffff


	//   ....[146]....
        /*050c*/ 	.word	0xffffffff


	//   ....[147]....
        /*0510*/ 	.word	0xffffffff


	//   ....[148]....
        /*0514*/ 	.word	0xffffffff


	//   ....[149]....
        /*0518*/ 	.word	0xffffffff


	//   ....[150]....
        /*051c*/ 	.word	0xffffffff


	//   ....[151]....
        /*0520*/ 	.word	0xffffffff


	//   ....[152]....
        /*0524*/ 	.word	0xffffffff


	//   ....[153]....
        /*0528*/ 	.word	0xffffffff


	//   ....[154]....
        /*052c*/ 	.word	0xffffffff


	//   ....[155]....
        /*0530*/ 	.word	0xffffffff


	//   ....[156]....
        /*0534*/ 	.word	0xffffffff


	//   ....[157]....
        /*0538*/ 	.word	0xffffffff


	//   ....[158]....
        /*053c*/ 	.word	0xffffffff


	//   ....[159]....
        /*0540*/ 	.word	0xffffffff


	//   ....[160]....
        /*0544*/ 	.word	0xffffffff


	//   ....[161]....
        /*0548*/ 	.word	0xffffffff


	//   ....[162]....
        /*054c*/ 	.word	0xffffffff


	//   ....[163]....
        /*0550*/ 	.word	0xffffffff


	//   ....[164]....
        /*0554*/ 	.word	0xffffffff


	//   ....[165]....
        /*0558*/ 	.word	0xffffffff


	//   ....[166]....
        /*055c*/ 	.word	0xffffffff


	//   ....[167]....
        /*0560*/ 	.word	0xffffffff


	//   ....[168]....
        /*0564*/ 	.word	0xffffffff


	//   ....[169]....
        /*0568*/ 	.word	0xffffffff


	//   ....[170]....
        /*056c*/ 	.word	0xffffffff


	//   ....[171]....
        /*0570*/ 	.word	0xffffffff


	//   ....[172]....
        /*0574*/ 	.word	0xffffffff


	//   ....[173]....
        /*0578*/ 	.word	0xffffffff


	//   ....[174]....
        /*057c*/ 	.word	0xffffffff


	//   ....[175]....
        /*0580*/ 	.word	0xffffffff


	//   ....[176]....
        /*0584*/ 	.word	0xffffffff


	//   ....[177]....
        /*0588*/ 	.word	0xffffffff


	//   ....[178]....
        /*058c*/ 	.word	0xffffffff


	//   ....[179]....
        /*0590*/ 	.word	0xffffffff


	//   ....[180]....
        /*0594*/ 	.word	0xffffffff


	//   ....[181]....
        /*0598*/ 	.word	0xffffffff


	//   ....[182]....
        /*059c*/ 	.word	0xffffffff


	//   ....[183]....
        /*05a0*/ 	.word	0xffffffff


	//   ....[184]....
        /*05a4*/ 	.word	0xffffffff


	//   ....[185]....
        /*05a8*/ 	.word	0xffffffff


	//   ....[186]....
        /*05ac*/ 	.word	0xffffffff


	//   ....[187]....
        /*05b0*/ 	.word	0xffffffff


	//   ....[188]....
        /*05b4*/ 	.word	0xffffffff


	//   ....[189]....
        /*05b8*/ 	.word	0xffffffff


	//   ....[190]....
        /*05bc*/ 	.word	0xffffffff


	//   ....[191]....
        /*05c0*/ 	.word	0xffffffff


	//   ....[192]....
        /*05c4*/ 	.word	0xffffffff


	//   ....[193]....
        /*05c8*/ 	.word	0xffffffff


	//   ....[194]....
        /*05cc*/ 	.word	0xffffffff


	//   ....[195]....
        /*05d0*/ 	.word	0xffffffff


	//   ....[196]....
        /*05d4*/ 	.word	0xffffffff


	//   ....[197]....
        /*05d8*/ 	.word	0xffffffff


	//   ....[198]....
        /*05dc*/ 	.word	0xffffffff


	//   ....[199]....
        /*05e0*/ 	.word	0xffffffff


	//   ....[200]....
        /*05e4*/ 	.word	0xffffffff


	//   ....[201]....
        /*05e8*/ 	.word	0xffffffff


	//   ....[202]....
        /*05ec*/ 	.word	0xffffffff


	//   ....[203]....
        /*05f0*/ 	.word	0xffffffff


	//   ....[204]....
        /*05f4*/ 	.word	0xffffffff


	//   ....[205]....
        /*05f8*/ 	.word	0xffffffff


	//   ....[206]....
        /*05fc*/ 	.word	0xffffffff


	//   ....[207]....
        /*0600*/ 	.word	0xffffffff


	//   ....[208]....
        /*0604*/ 	.word	0xffffffff


	//   ....[209]....
        /*0608*/ 	.word	0xffffffff


	//   ....[210]....
        /*060c*/ 	.word	0xffffffff


	//   ....[211]....
        /*0610*/ 	.word	0xffffffff


	//   ....[212]....
        /*0614*/ 	.word	0xffffffff


	//   ....[213]....
        /*0618*/ 	.word	0xffffffff


	//   ....[214]....
        /*061c*/ 	.word	0xffffffff


	//   ....[215]....
        /*0620*/ 	.word	0xffffffff


	//   ....[216]....
        /*0624*/ 	.word	0xffffffff


	//   ....[217]....
        /*0628*/ 	.word	0xffffffff


	//   ....[218]....
        /*062c*/ 	.word	0xffffffff


	//   ....[219]....
        /*0630*/ 	.word	0xffffffff


	//   ....[220]....
        /*0634*/ 	.word	0xffffffff


	//   ....[221]....
        /*0638*/ 	.word	0xffffffff


	//   ....[222]....
        /*063c*/ 	.word	0xffffffff


	//   ....[223]....
        /*0640*/ 	.word	0xffffffff


	//   ....[224]....
        /*0644*/ 	.word	0xffffffff


	//   ....[225]....
        /*0648*/ 	.word	0xffffffff


	//   ....[226]....
        /*064c*/ 	.word	0xffffffff


	//   ....[227]....
        /*0650*/ 	.word	0xffffffff


	//   ....[228]....
        /*0654*/ 	.word	0xffffffff


	//   ....[229]....
        /*0658*/ 	.word	0xffffffff


	//   ....[230]....
        /*065c*/ 	.word	0xffffffff


	//   ....[231]....
        /*0660*/ 	.word	0xffffffff


	//   ....[232]....
        /*0664*/ 	.word	0xffffffff


	//   ....[233]....
        /*0668*/ 	.word	0xffffffff


	//   ....[234]....
        /*066c*/ 	.word	0xffffffff


	//   ....[235]....
        /*0670*/ 	.word	0xffffffff


	//   ....[236]....
        /*0674*/ 	.word	0xffffffff


	//   ....[237]....
        /*0678*/ 	.word	0xffffffff


	//   ....[238]....
        /*067c*/ 	.word	0xffffffff


	//   ....[239]....
        /*0680*/ 	.word	0xffffffff


	//   ....[240]....
        /*0684*/ 	.word	0xffffffff


	//   ....[241]....
        /*0688*/ 	.word	0xffffffff


	//   ....[242]....
        /*068c*/ 	.word	0xffffffff


	//   ....[243]....
        /*0690*/ 	.word	0xffffffff


	//   ....[244]....
        /*0694*/ 	.word	0xffffffff


	//   ....[245]....
        /*0698*/ 	.word	0xffffffff


	//   ....[246]....
        /*069c*/ 	.word	0xffffffff


	//   ....[247]....
        /*06a0*/ 	.word	0xffffffff


	//   ....[248]....
        /*06a4*/ 	.word	0xffffffff


	//   ....[249]....
        /*06a8*/ 	.word	0xffffffff


	//   ....[250]....
        /*06ac*/ 	.word	0xffffffff


	//   ....[251]....
        /*06b0*/ 	.word	0xffffffff


	//   ....[252]....
        /*06b4*/ 	.word	0xffffffff


	//   ....[253]....
        /*06b8*/ 	.word	0xffffffff


	//   ....[254]....
        /*06bc*/ 	.word	0xffffffff


	//   ....[255]....
        /*06c0*/ 	.word	0xffffffff


	//   ....[0]....
        /*06c4*/ 	.word	0xffffffff


	//   ....[1]....
        /*06c8*/ 	.word	0xffffffff


	//   ....[2]....
        /*06cc*/ 	.word	0xffffffff


	//   ....[3]....
        /*06d0*/ 	.word	0xffffffff


	//   ....[4]....
        /*06d4*/ 	.word	0xffffffff


	//   ....[5]....
        /*06d8*/ 	.word	0xffffffff


	//   ....[6]....
        /*06dc*/ 	.word	0xffffffff


	//   ....[7]....
        /*06e0*/ 	.word	0xffffffff


	//   ....[8]....
        /*06e4*/ 	.word	0xffffffff


	//   ....[9]....
        /*06e8*/ 	.word	0xffffffff


	//   ....[10]....
        /*06ec*/ 	.word	0xffffffff


	//   ....[11]....
        /*06f0*/ 	.word	0xffffffff


	//   ....[12]....
        /*06f4*/ 	.word	0xffffffff


	//   ....[13]....
        /*06f8*/ 	.word	0xffffffff


	//   ....[14]....
        /*06fc*/ 	.word	0xffffffff


	//   ....[15]....
        /*0700*/ 	.word	0xffffffff


	//   ....[16]....
        /*0704*/ 	.word	0xffffffff


	//   ....[17]....
        /*0708*/ 	.word	0xffffffff


	//   ....[18]....
        /*070c*/ 	.word	0xffffffff


	//   ....[19]....
        /*0710*/ 	.word	0xffffffff


	//   ....[20]....
        /*0714*/ 	.word	0xffffffff


	//   ....[21]....
        /*0718*/ 	.word	0xffffffff


	//   ....[22]....
        /*071c*/ 	.word	0xffffffff


	//   ....[23]....
        /*0720*/ 	.word	0xffffffff


	//   ....[24]....
        /*0724*/ 	.word	0xffffffff


	//   ....[25]....
        /*0728*/ 	.word	0xffffffff


	//   ....[26]....
        /*072c*/ 	.word	0xffffffff


	//   ....[27]....
        /*0730*/ 	.word	0xffffffff


	//   ....[28]....
        /*0734*/ 	.word	0xffffffff


	//   ....[29]....
        /*0738*/ 	.word	0xffffffff


	//   ....[30]....
        /*073c*/ 	.word	0xffffffff


	//   ....[31]....
        /*0740*/ 	.word	0xffffffff


	//   ....[32]....
        /*0744*/ 	.word	0xffffffff


	//   ....[33]....
        /*0748*/ 	.word	0xffffffff


	//   ....[34]....
        /*074c*/ 	.word	0xffffffff


	//   ....[35]....
        /*0750*/ 	.word	0xffffffff


	//   ....[36]....
        /*0754*/ 	.word	0xffffffff


	//   ....[37]....
        /*0758*/ 	.word	0xffffffff


	//   ....[38]....
        /*075c*/ 	.word	0xffffffff


	//   ....[39]....
        /*0760*/ 	.word	0xffffffff


	//   ....[40]....
        /*0764*/ 	.word	0xffffffff


	//   ....[41]....
        /*0768*/ 	.word	0xffffffff


	//   ....[42]....
        /*076c*/ 	.word	0xffffffff


	//   ....[43]....
        /*0770*/ 	.word	0xffffffff


	//   ....[44]....
        /*0774*/ 	.word	0xffffffff


	//   ....[45]....
        /*0778*/ 	.word	0xffffffff


	//   ....[46]....
        /*077c*/ 	.word	0xffffffff


	//   ....[47]....
        /*0780*/ 	.word	0xffffffff


	//----- nvinfo : EIATTR_COOP_GROUP_INSTR_OFFSETS
	.align		4
.L_204:
        /*0784*/ 	.byte	0x04, 0x28
        /*0786*/ 	.short	(.L_206 - .L_205)


	//   ....[0]....
.L_205:
        /*0788*/ 	.word	0x00000050


	//   ....[1]....
        /*078c*/ 	.word	0x00000200


	//   ....[2]....
        /*0790*/ 	.word	0x00000230


	//   ....[3]....
        /*0794*/ 	.word	0x00000260


	//   ....[4]....
        /*0798*/ 	.word	0x00000290


	//   ....[5]....
        /*079c*/ 	.word	0x000002c0


	//   ....[6]....
        /*07a0*/ 	.word	0x000002f0


	//   ....[7]....
        /*07a4*/ 	.word	0x00000450


	//   ....[8]....
        /*07a8*/ 	.word	0x00000490


	//   ....[9]....
        /*07ac*/ 	.word	0x000004c0


	//   ....[10]....
        /*07b0*/ 	.word	0x000004f0


	//   ....[11]....
        /*07b4*/ 	.word	0x00000520


	//   ....[12]....
        /*07b8*/ 	.word	0x00000550


	//   ....[13]....
        /*07bc*/ 	.word	0x000005e0


	//   ....[14]....
        /*07c0*/ 	.word	0x00000630


	//   ....[15]....
        /*07c4*/ 	.word	0x00000650


	//   ....[16]....
        /*07c8*/ 	.word	0x000006b0


	//   ....[17]....
        /*07cc*/ 	.word	0x00002b10


	//   ....[18]....
        /*07d0*/ 	.word	0x00002b30


	//   ....[19]....
        /*07d4*/ 	.word	0x00002cc0


	//   ....[20]....
        /*07d8*/ 	.word	0x00002cd0


	//   ....[21]....
        /*07dc*/ 	.word	0x00002e50


	//   ....[22]....
        /*07e0*/ 	.word	0x00002e70


	//   ....[23]....
        /*07e4*/ 	.word	0x00002ff0


	//   ....[24]....
        /*07e8*/ 	.word	0x00003000


	//   ....[25]....
        /*07ec*/ 	.word	0x00003530


	//   ....[26]....
        /*07f0*/ 	.word	0x00003540


	//   ....[27]....
        /*07f4*/ 	.word	0x00003550


	//   ....[28]....
        /*07f8*/ 	.word	0x00003560


	//   ....[29]....
        /*07fc*/ 	.word	0x000036f0


	//   ....[30]....
        /*0800*/ 	.word	0x00003730


	//   ....[31]....
        /*0804*/ 	.word	0x00003a40


	//   ....[32]....
        /*0808*/ 	.word	0x00003a50


	//   ....[33]....
        /*080c*/ 	.word	0x000043d0


	//   ....[34]....
        /*0810*/ 	.word	0x000043f0


	//   ....[35]....
        /*0814*/ 	.word	0x00004570


	//   ....[36]....
        /*0818*/ 	.word	0x00004580


	//   ....[37]....
        /*081c*/ 	.word	0x000047e0


	//   ....[38]....
        /*0820*/ 	.word	0x000049a0


	//   ....[39]....
        /*0824*/ 	.word	0x00004f20


	//   ....[40]....
        /*0828*/ 	.word	0x00005630


	//   ....[41]....
        /*082c*/ 	.word	0x00005d50


	//   ....[42]....
        /*0830*/ 	.word	0x00005d80


	//   ....[43]....
        /*0834*/ 	.word	0x00005d90


	//   ....[44]....
        /*0838*/ 	.word	0x00005da0


	//   ....[45]....
        /*083c*/ 	.word	0x00005db0


	//   ....[46]....
        /*0840*/ 	.word	0x00005de0


	//   ....[47]....
        /*0844*/ 	.word	0x00005e00


	//   ....[48]....
        /*0848*/ 	.word	0x00005e20


	//   ....[49]....
        /*084c*/ 	.word	0x00007410


	//   ....[50]....
        /*0850*/ 	.word	0x00007430


	//   ....[51]....
        /*0854*/ 	.word	0x000075a0


	//   ....[52]....
        /*0858*/ 	.word	0x000075b0


	//   ....[53]....
        /*085c*/ 	.word	0x00007f00


	//   ....[54]....
        /*0860*/ 	.word	0x00007f20


	//   ....[55]....
        /*0864*/ 	.word	0x000080a0


	//   ....[56]....
        /*0868*/ 	.word	0x000080b0


	//   ....[57]....
        /*086c*/ 	.word	0x000082f0


	//   ....[58]....
        /*0870*/ 	.word	0x000084f0


	//   ....[59]....
        /*0874*/ 	.word	0x000086f0


	//   ....[60]....
        /*0878*/ 	.word	0x00009430


	//   ....[61]....
        /*087c*/ 	.word	0x00009c10


	//   ....[62]....
        /*0880*/ 	.word	0x00009c40


	//   ....[63]....
        /*0884*/ 	.word	0x00009c60


	//   ....[64]....
        /*0888*/ 	.word	0x00009c80


	//   ....[65]....
        /*088c*/ 	.word	0x00009ca0


	//   ....[66]....
        /*0890*/ 	.word	0x00009cc0


	//   ....[67]....
        /*0894*/ 	.word	0x00009ce0


	//   ....[68]....
        /*0898*/ 	.word	0x00009d00


	//   ....[69]....
        /*089c*/ 	.word	0x0000b9c0


	//   ....[70]....
        /*08a0*/ 	.word	0x0000b9e0


	//   ....[71]....
        /*08a4*/ 	.word	0x0000bb50


	//   ....[72]....
        /*08a8*/ 	.word	0x0000bb60


	//   ....[73]....
        /*08ac*/ 	.word	0x0000c4b0


	//   ....[74]....
        /*08b0*/ 	.word	0x0000c4d0


	//   ....[75]....
        /*08b4*/ 	.word	0x0000c650


	//   ....[76]....
        /*08b8*/ 	.word	0x0000c660


	//   ....[77]....
        /*08bc*/ 	.word	0x0000caf0


	//   ....[78]....
        /*08c0*/ 	.word	0x0000cb20


	//   ....[79]....
        /*08c4*/ 	.word	0x0000cb40


	//   ....[80]....
        /*08c8*/ 	.word	0x0000cb60


	//   ....[81]....
        /*08cc*/ 	.word	0x0000cb80


	//   ....[82]....
        /*08d0*/ 	.word	0x0000cba0


	//   ....[83]....
        /*08d4*/ 	.word	0x0000cbc0


	//   ....[84]....
        /*08d8*/ 	.word	0x0000cbe0


	//   ....[85]....
        /*08dc*/ 	.word	0x0000e590


	//   ....[86]....
        /*08e0*/ 	.word	0x0000e5a0


	//   ....[87]....
        /*08e4*/ 	.word	0x0000e710


	//   ....[88]....
        /*08e8*/ 	.word	0x0000e720


	//   ....[89]....
        /*08ec*/ 	.word	0x0000f070


	//   ....[90]....
        /*08f0*/ 	.word	0x0000f090


	//   ....[91]....
        /*08f4*/ 	.word	0x0000f1b0


	//   ....[92]....
        /*08f8*/ 	.word	0x0000f1c0


	//   ....[93]....
        /*08fc*/ 	.word	0x0000f3a0


	//   ....[94]....
        /*0900*/ 	.word	0x0000f5a0


	//   ....[95]....
        /*0904*/ 	.word	0x0000f7a0


	//   ....[96]....
        /*0908*/ 	.word	0x000104e0


	//   ....[97]....
        /*090c*/ 	.word	0x00010cc0


	//   ....[98]....
        /*0910*/ 	.word	0x00010cf0


	//   ....[99]....
        /*0914*/ 	.word	0x00010d00


	//   ....[100]....
        /*0918*/ 	.word	0x00010d10


	//   ....[101]....
        /*091c*/ 	.word	0x00010d50


	//   ....[102]....
        /*0920*/ 	.word	0x00010d60


	//   ....[103]....
        /*0924*/ 	.word	0x00010d70


	//   ....[104]....
        /*0928*/ 	.word	0x00010db0


	//   ....[105]....
        /*092c*/ 	.word	0x00012650


	//   ....[106]....
        /*0930*/ 	.word	0x00012680


	//   ....[107]....
        /*0934*/ 	.word	0x00012690


	//   ....[108]....
        /*0938*/ 	.word	0x000126a0


	//   ....[109]....
        /*093c*/ 	.word	0x000126b0


	//   ....[110]....
        /*0940*/ 	.word	0x000126e0


	//   ....[111]....
        /*0944*/ 	.word	0x00012700


	//   ....[112]....
        /*0948*/ 	.word	0x00012720


	//   ....[113]....
        /*094c*/ 	.word	0x00013ca0


	//   ....[114]....
        /*0950*/ 	.word	0x00013cc0


	//   ....[115]....
        /*0954*/ 	.word	0x00013ce0


	//   ....[116]....
        /*0958*/ 	.word	0x00013cf0


	//   ....[117]....
        /*095c*/ 	.word	0x00013d00


	//   ....[118]....
        /*0960*/ 	.word	0x00013d10


	//   ....[119]....
        /*0964*/ 	.word	0x00013d30


	//   ....[120]....
        /*0968*/ 	.word	0x00013d40


	//   ....[121]....
        /*096c*/ 	.word	0x00014140


	//   ....[122]....
        /*0970*/ 	.word	0x00014160


	//   ....[123]....
        /*0974*/ 	.word	0x000142c0


	//   ....[124]....
        /*0978*/ 	.word	0x000142d0


	//   ....[125]....
        /*097c*/ 	.word	0x00014430


	//   ....[126]....
        /*0980*/ 	.word	0x00014450


	//   ....[127]....
        /*0984*/ 	.word	0x000145b0


	//   ....[128]....
        /*0988*/ 	.word	0x000145c0


	//   ....[129]....
        /*098c*/ 	.word	0x00014910


	//   ....[130]....
        /*0990*/ 	.word	0x00014930


	//   ....[131]....
        /*0994*/ 	.word	0x00014ea0


	//   ....[132]....
        /*0998*/ 	.word	0x00014eb0


	//   ....[133]....
        /*099c*/ 	.word	0x00015420


	//   ....[134]....
        /*09a0*/ 	.word	0x00015440


	//   ....[135]....
        /*09a4*/ 	.word	0x000159c0


	//   ....[136]....
        /*09a8*/ 	.word	0x000159d0


	//   ....[137]....
        /*09ac*/ 	.word	0x00016680


	//   ....[138]....
        /*09b0*/ 	.word	0x000166a0


	//   ....[139]....
        /*09b4*/ 	.word	0x00016810


	//   ....[140]....
        /*09b8*/ 	.word	0x00016820


	//   ....[141]....
        /*09bc*/ 	.word	0x00016980


	//   ....[142]....
        /*09c0*/ 	.word	0x000169a0


	//   ....[143]....
        /*09c4*/ 	.word	0x00016b00


	//   ....[144]....
        /*09c8*/ 	.word	0x00016b10


	//   ....[145]....
        /*09cc*/ 	.word	0x00016d30


	//   ....[146]....
        /*09d0*/ 	.word	0x00016d50


	//   ....[147]....
        /*09d4*/ 	.word	0x00016e80


	//   ....[148]....
        /*09d8*/ 	.word	0x00016ec0


	//   ....[149]....
        /*09dc*/ 	.word	0x00016ef0


	//   ....[150]....
        /*09e0*/ 	.word	0x00016f20


	//   ....[151]....
        /*09e4*/ 	.word	0x00016f50


	//   ....[152]....
        /*09e8*/ 	.word	0x00016f80


	//   ....[153]....
        /*09ec*/ 	.word	0x000170e0


	//   ....[154]....
        /*09f0*/ 	.word	0x00017120


	//   ....[155]....
        /*09f4*/ 	.word	0x00017150


	//   ....[156]....
        /*09f8*/ 	.word	0x00017180


	//   ....[157]....
        /*09fc*/ 	.word	0x000171b0


	//   ....[158]....
        /*0a00*/ 	.word	0x000171e0


	//   ....[159]....
        /*0a04*/ 	.word	0x00017270


	//   ....[160]....
        /*0a08*/ 	.word	0x000172d0


	//   ....[161]....
        /*0a0c*/ 	.word	0x000172e0


	//   ....[162]....
        /*0a10*/ 	.word	0x00017340


	//   ....[163]....
        /*0a14*/ 	.word	0x00017da0


	//   ....[164]....
        /*0a18*/ 	.word	0x00017e00


	//   ....[165]....
        /*0a1c*/ 	.word	0x00017e50


	//   ....[166]....
        /*0a20*/ 	.word	0x00017ea0


	//   ....[167]....
        /*0a24*/ 	.word	0x00017ef0


	//   ....[168]....
        /*0a28*/ 	.word	0x00017f60


	//   ....[169]....
        /*0a2c*/ 	.word	0x00017fb0


	//   ....[170]....
        /*0a30*/ 	.word	0x00018020


	//   ....[171]....
        /*0a34*/ 	.word	0x00018090


	//   ....[172]....
        /*0a38*/ 	.word	0x00018100


	//   ....[173]....
        /*0a3c*/ 	.word	0x00018170


	//   ....[174]....
        /*0a40*/ 	.word	0x000181e0


	//   ....[175]....
        /*0a44*/ 	.word	0x00018250


	//   ....[176]....
        /*0a48*/ 	.word	0x000182b0


	//   ....[177]....
        /*0a4c*/ 	.word	0x00018320


	//   ....[178]....
        /*0a50*/ 	.word	0x00018390


	//   ....[179]....
        /*0a54*/ 	.word	0x00018400


	//   ....[180]....
        /*0a58*/ 	.word	0x00018460


	//   ....[181]....
        /*0a5c*/ 	.word	0x000184d0


	//   ....[182]....
        /*0a60*/ 	.word	0x00018530


	//   ....[183]....
        /*0a64*/ 	.word	0x000185a0


	//   ....[184]....
        /*0a68*/ 	.word	0x00018610


	//   ....[185]....
        /*0a6c*/ 	.word	0x00018680


	//   ....[186]....
        /*0a70*/ 	.word	0x000186e0


	//   ....[187]....
        /*0a74*/ 	.word	0x00018750


	//   ....[188]....
        /*0a78*/ 	.word	0x000187c0


	//   ....[189]....
        /*0a7c*/ 	.word	0x00018830


	//   ....[190]....
        /*0a80*/ 	.word	0x000188a0


	//   ....[191]....
        /*0a84*/ 	.word	0x00018900


	//   ....[192]....
        /*0a88*/ 	.word	0x00018950


	//   ....[193]....
        /*0a8c*/ 	.word	0x000189a0


	//   ....[194]....
        /*0a90*/ 	.word	0x000189f0


	//   ....[195]....
        /*0a94*/ 	.word	0x00018a40


	//   ....[196]....
        /*0a98*/ 	.word	0x00018a90


	//   ....[197]....
        /*0a9c*/ 	.word	0x00018ae0


	//   ....[198]....
        /*0aa0*/ 	.word	0x00018b30


	//   ....[199]....
        /*0aa4*/ 	.word	0x00018ba0


	//   ....[200]....
        /*0aa8*/ 	.word	0x00018c10


	//   ....[201]....
        /*0aac*/ 	.word	0x00018c80


	//   ....[202]....
        /*0ab0*/ 	.word	0x00018ce0


	//   ....[203]....
        /*0ab4*/ 	.word	0x00018d50


	//   ....[204]....
        /*0ab8*/ 	.word	0x00018dc0


	//   ....[205]....
        /*0abc*/ 	.word	0x00018e30


	//   ....[206]....
        /*0ac0*/ 	.word	0x00018e90


	//   ....[207]....
        /*0ac4*/ 	.word	0x00018ef0


	//   ....[208]....
        /*0ac8*/ 	.word	0x00018f50


	//   ....[209]....
        /*0acc*/ 	.word	0x00018fb0


	//   ....[210]....
        /*0ad0*/ 	.word	0x00019010


	//   ....[211]....
        /*0ad4*/ 	.word	0x00019060


	//   ....[212]....
        /*0ad8*/ 	.word	0x000190a0


	//   ....[213]....
        /*0adc*/ 	.word	0x000190f0


	//   ....[214]....
        /*0ae0*/ 	.word	0x00019130


	//   ....[215]....
        /*0ae4*/ 	.word	0x00019180


	//   ....[216]....
        /*0ae8*/ 	.word	0x000191c0


	//   ....[217]....
        /*0aec*/ 	.word	0x00019210


	//   ....[218]....
        /*0af0*/ 	.word	0x00019250


	//   ....[219]....
        /*0af4*/ 	.word	0x000192b0


	//   ....[220]....
        /*0af8*/ 	.word	0x00019320


	//   ....[221]....
        /*0afc*/ 	.word	0x00019390


	//   ....[222]....
        /*0b00*/ 	.word	0x000193f0


	//   ....[223]....
        /*0b04*/ 	.word	0x00019460


	//   ....[224]....
        /*0b08*/ 	.word	0x000194d0


	//   ....[225]....
        /*0b0c*/ 	.word	0x00019540


	//   ....[226]....
        /*0b10*/ 	.word	0x000195a0


	//   ....[227]....
        /*0b14*/ 	.word	0x000195f0


	//   ....[228]....
        /*0b18*/ 	.word	0x00019630


	//   ....[229]....
        /*0b1c*/ 	.word	0x00019680


	//   ....[230]....
        /*0b20*/ 	.word	0x000196c0


	//   ....[231]....
        /*0b24*/ 	.word	0x00019710


	//   ....[232]....
        /*0b28*/ 	.word	0x00019750


	//   ....[233]....
        /*0b2c*/ 	.word	0x000197a0


	//   ....[234]....
        /*0b30*/ 	.word	0x000197e0


	//   ....[235]....
        /*0b34*/ 	.word	0x00019830


	//   ....[236]....
        /*0b38*/ 	.word	0x00019890


	//   ....[237]....
        /*0b3c*/ 	.word	0x000198f0


	//   ....[238]....
        /*0b40*/ 	.word	0x00019960


	//   ....[239]....
        /*0b44*/ 	.word	0x000199d0


	//   ....[240]....
        /*0b48*/ 	.word	0x00019a40


	//   ....[241]....
        /*0b4c*/ 	.word	0x00019aa0


	//   ....[242]....
        /*0b50*/ 	.word	0x00019b00


	//   ....[243]....
        /*0b54*/ 	.word	0x00019b60


	//   ....[244]....
        /*0b58*/ 	.word	0x00019bc0


	//   ....[245]....
        /*0b5c*/ 	.word	0x00019c20


	//   ....[246]....
        /*0b60*/ 	.word	0x00019c70


	//   ....[247]....
        /*0b64*/ 	.word	0x00019cb0


	//   ....[248]....
        /*0b68*/ 	.word	0x00019d00


	//   ....[249]....
        /*0b6c*/ 	.word	0x00019d40


	//   ....[250]....
        /*0b70*/ 	.word	0x00019d90


	//   ....[251]....
        /*0b74*/ 	.word	0x00019dd0


	//   ....[252]....
        /*0b78*/ 	.word	0x00019e20


	//   ....[253]....
        /*0b7c*/ 	.word	0x00019e70


	//   ....[254]....
        /*0b80*/ 	.word	0x00019ec0


	//   ....[255]....
        /*0b84*/ 	.word	0x00019f10


	//   ....[0]....
        /*0b88*/ 	.word	0x00019f60


	//   ....[1]....
        /*0b8c*/ 	.word	0x00019fa0


	//   ....[2]....
        /*0b90*/ 	.word	0x00019ff0


	//   ....[3]....
        /*0b94*/ 	.word	0x0001a040


	//   ....[4]....
        /*0b98*/ 	.word	0x0001a090


	//   ....[5]....
        /*0b9c*/ 	.word	0x0001a0e0


	//   ....[6]....
        /*0ba0*/ 	.word	0x0001a150


	//   ....[7]....
        /*0ba4*/ 	.word	0x0001a1c0


	//   ....[8]....
        /*0ba8*/ 	.word	0x0001a230


	//   ....[9]....
        /*0bac*/ 	.word	0x0001a290


	//   ....[10]....
        /*0bb0*/ 	.word	0x0001a300


	//   ....[11]....
        /*0bb4*/ 	.word	0x0001a370


	//   ....[12]....
        /*0bb8*/ 	.word	0x0001a3e0


	//   ....[13]....
        /*0bbc*/ 	.word	0x0001a440


	//   ....[14]....
        /*0bc0*/ 	.word	0x0001a4b0


	//   ....[15]....
        /*0bc4*/ 	.word	0x0001a520


	//   ....[16]....
        /*0bc8*/ 	.word	0x0001a590


	//   ....[17]....
        /*0bcc*/ 	.word	0x0001a5f0


	//   ....[18]....
        /*0bd0*/ 	.word	0x0001a660


	//   ....[19]....
        /*0bd4*/ 	.word	0x0001a6d0


	//   ....[20]....
        /*0bd8*/ 	.word	0x0001a740


	//   ....[21]....
        /*0bdc*/ 	.word	0x0001a7a0


	//   ....[22]....
        /*0be0*/ 	.word	0x0001a810


	//   ....[23]....
        /*0be4*/ 	.word	0x0001a880


	//   ....[24]....
        /*0be8*/ 	.word	0x0001a8f0


	//   ....[25]....
        /*0bec*/ 	.word	0x0001a950


	//   ....[26]....
        /*0bf0*/ 	.word	0x0001a9c0


	//   ....[27]....
        /*0bf4*/ 	.word	0x0001aa30


	//   ....[28]....
        /*0bf8*/ 	.word	0x0001aaa0


	//   ....[29]....
        /*0bfc*/ 	.word	0x0001ab00


	//   ....[30]....
        /*0c00*/ 	.word	0x0001ab70


	//   ....[31]....
        /*0c04*/ 	.word	0x0001abe0


	//   ....[32]....
        /*0c08*/ 	.word	0x0001ac30


	//   ....[33]....
        /*0c0c*/ 	.word	0x0001ac70


	//   ....[34]....
        /*0c10*/ 	.word	0x0001acc0


	//   ....[35]....
        /*0c14*/ 	.word	0x0001ad10


	//   ....[36]....
        /*0c18*/ 	.word	0x0001ad60


	//   ....[37]....
        /*0c1c*/ 	.word	0x0001add0


	//   ....[38]....
        /*0c20*/ 	.word	0x0001ae20


	//   ....[39]....
        /*0c24*/ 	.word	0x0001ae70


	//   ....[40]....
        /*0c28*/ 	.word	0x0001aec0


	//   ....[41]....
        /*0c2c*/ 	.word	0x0001af10


	//   ....[42]....
        /*0c30*/ 	.word	0x0001af60


	//   ....[43]....
        /*0c34*/ 	.word	0x0001afd0


	//   ....[44]....
        /*0c38*/ 	.word	0x0001b020


	//   ....[45]....
        /*0c3c*/ 	.word	0x0001b090


	//   ....[46]....
        /*0c40*/ 	.word	0x0001b0f0


	//   ....[47]....
        /*0c44*/ 	.word	0x0001b160


	//----- nvinfo : EIATTR_EXIT_INSTR_OFFSETS
	.align		4
.L_206:
        /*0c48*/ 	.byte	0x04, 0x1c
        /*0c4a*/ 	.short	(.L_208 - .L_207)


	//   ....[0]....
.L_207:
        /*0c4c*/ 	.word	0x000010d0


	//   ....[1]....
        /*0c50*/ 	.word	0x00017d60


	//----- nvinfo : EIATTR_MAX_THREADS
	.align		4
.L_208:
        /*0c54*/ 	.byte	0x04, 0x05
        /*0c56*/ 	.short	(.L_210 - .L_209)
.L_209:
        /*0c58*/ 	.word	0x00000080
        /*0c5c*/ 	.word	0x00000001
        /*0c60*/ 	.word	0x00000001


	//----- nvinfo : EIATTR_CRS_STACK_SIZE
	.align		4
.L_210:
        /*0c64*/ 	.byte	0x04, 0x1e
        /*0c66*/ 	.short	(.L_212 - .L_211)
.L_211:
        /*0c68*/ 	.word	0x00000000
.L_212:


//--------------------- .nv.info._ZN7cutlass13device_kernelIN5flash19enable_sm80_to_sm89INS1_16FlashAttnFwdSm80INS1_25CollectiveMainloopFwdSm80ILi4ELi1ELb0EN4cute5tupleIJNS5_1CILi128EEENS7_ILi48EEENS7_ILi96EEEEEELi96ENS_6half_tEfNS_4arch4Sm80ELb0ELb1ELb0ELb1ELb1ELb1ELb1ELb1EEENS1_21CollectiveEpilogueFwdINS6_IJS8_SA_S9_EEENS6_IJNS7_ILi1EEESI_SI_EEESC_SE_Li128ELb1ELb1ELb1ELb0EEENS1_36VarlenDynamicPersistentTileSchedulerILi128ELi48ELi128ELi128ELb1ELb1ELb0ELb1ELb0ELb1EEEEEEEEEvNT_6ParamsE --------------------------
	.section	.nv.info._ZN7cutlass13device_kernelIN5flash19enable_sm80_to_sm89INS1_16FlashAttnFwdSm80INS1_25CollectiveMainloopFwdSm80ILi4ELi1ELb0EN4cute5tupleIJNS5_1CILi128EEENS7_ILi48EEENS7_ILi96EEEEEELi96ENS_6half_tEfNS_4arch4Sm80ELb0ELb1ELb0ELb1ELb1ELb1ELb1ELb1EEENS1_21CollectiveEpilogueFwdINS6_IJS8_SA_S9_EEENS6_IJNS7_ILi1EEESI_SI_EEESC_SE_Li128ELb1ELb1ELb1ELb0EEENS1_36VarlenDynamicPersistentTileSchedulerILi128ELi48ELi128ELi128ELb1ELb1ELb0ELb1ELb0ELb1EEEEEEEEEvNT_6ParamsE,"",@"SHT_CUDA_INFO"
	.sectionflags	@""
	.align	4


	//----- nvinfo : EIATTR_CUDA_API_VERSION
	.align		4
        /*0000*/ 	.byte	0x04, 0x37
        /*0002*/ 	.short	(.L_214 - .L_213)
.L_213:
        /*0004*/ 	.word	0x00000082


	//----- nvinfo : EIATTR_SW2861232_WAR
	.align		4
.L_214:
        /*0008*/ 	.byte	0x01, 0x35
	.zero		2


	//----- nvinfo : EIATTR_PARAM_CBANK
	.align		4
        /*000c*/ 	.byte	0x04, 0x0a
        /*000e*/ 	.short	(.L_216 - .L_215)
	.align		4
.L_215:
        /*0010*/ 	.word	index@(.nv.constant0._ZN7cutlass13device_kernelIN5flash19enable_sm80_to_sm89INS1_16FlashAttnFwdSm80INS1_25CollectiveMainloopFwdSm80ILi4ELi1ELb0EN4cute5tupleIJNS5_1CILi128EEENS7_ILi48EEENS7_ILi96EEEEEELi96ENS_6half_tEfNS_4arch4Sm80ELb0ELb1ELb0ELb1ELb1ELb1ELb1ELb1EEENS1_21CollectiveEpilogueFwdINS6_IJS8_SA_S9_EEENS6_IJNS7_ILi1EEESI_SI_EEESC_SE_Li128ELb1ELb1ELb1ELb0EEENS1_36VarlenDynamicPersistentTileSchedulerILi128ELi48ELi128ELi128ELb1ELb1ELb0ELb1ELb0ELb1EEEEEEEEEvNT_6ParamsE)
        /*0014*/ 	.short	0x0160
        /*0016*/ 	.short	0x0438


	//----- nvinfo : EIATTR_CBANK_PARAM_SIZE
	.align		4
.L_216:
        /*0018*/ 	.byte	0x03, 0x19
        /*001a*/ 	.short	0x0438


	//----- nvinfo : EIATTR_KPARAM_INFO
	.align		4
        /*001c*/ 	.byte	0x04, 0x17
        /*001e*/ 	.short	(.L_218 - .L_217)
.L_217:
        /*0020*/ 	.word	0x00000000
        /*0024*/ 	.short	0x0000
        /*0026*/ 	.short	0x0000
        /*0028*/ 	.byte	0x00, 0xf0, 0xe1, 0x10


	//----- nvinfo : EIATTR_MAXREG_COUNT
	.align		4
.L_218:
        /*002c*/ 	.byte	0x03, 0x1b
        /*002e*/ 	.short	0x00ff


	//----- nvinfo : EIATTR_NUM_BARRIERS
	.align		4
        /*0030*/ 	.byte	0x02, 0x4c
        /*0032*/ 	.byte	0x06
	.zero		1


	//----- nvinfo : EIATTR_ANNOTATIONS
	.align		4
        /*0034*/ 	.byte	0x04, 0x55
        /*0036*/ 	.short	(.L_220 - .L_219)


	//   ....[0]....
.L_219:
        /* <DEDUP_REMOVED lines=162> */


	//----- nvinfo : EIATTR_MERCURY_ISA_VERSION
	.align		4
.L_220:
        /*0a40*/ 	.byte	0x03, 0x5f
        /*0a42*/ 	.short	0x0000


	//----- nvinfo : EIATTR_INT_WARP_WIDE_INSTR_OFFSETS
	.align		4
        /*0a44*/ 	.byte	0x04, 0x31
        /*0a46*/ 	.short	(.L_222 - .L_221)


	//   ....[0]....
.L_221:
        /*0a48*/ 	.word	0x00020300


	//   ....[1]....
        /*0a4c*/ 	.word	0x00020380


	//----- nvinfo : EIATTR_COOP_GROUP_MASK_REGIDS
	.align		4
.L_222:
        /*0a50*/ 	.byte	0x04, 0x29
        /*0a52*/ 	.short	(.L_224 - .L_223)


	//   ....[0]....
.L_223:
        /*0a54*/ 	.word	0xffffffff


	//   ....[1]....
        /*0a58*/ 	.word	0xffffffff


	//   ....[2]....
        /*0a5c*/ 	.word	0xffffffff


	//   ....[3]....
        /*0a60*/ 	.word	0xffffffff


	//   ....[4]....
        /*0a64*/ 	.word	0xffffffff


	//   ....[5]....
        /*0a68*/ 	.word	0xffffffff


	//   ....[6]....
        /*0a6c*/ 	.word	0xffffffff


	//   ....[7]....
        /*0a70*/ 	.word	0xffffffff


	//   ....[8]....
        /*0a74*/ 	.word	0xffffffff


	//   ....[9]....
        /*0a78*/ 	.word	0xffffffff


	//   ....[10]....
        /*0a7c*/ 	.word	0xffffffff


	//   ....[11]....
        /*0a80*/ 	.word	0xffffffff


	//   ....[12]....
        /*0a84*/ 	.word	0xffffffff


	//   ....[13]....
        /*0a88*/ 	.word	0xffffffff


	//   ....[14]....
        /*0a8c*/ 	.word	0xffffffff


	//   ....[15]....
        /*0a90*/ 	.word	0xffffffff


	//   ....[16]....
        /*0a94*/ 	.word	0xffffffff


	//   ....[17]....
        /*0a98*/ 	.word	0xffffffff


	//   ....[18]....
        /*0a9c*/ 	.word	0xffffffff


	//   ....[19]....
        /*0aa0*/ 	.word	0xffffffff


	//   ....[20]....
        /*0aa4*/ 	.word	0xffffffff


	//   ....[21]....
        /*0aa8*/ 	.word	0xffffffff


	//   ....[22]....
        /*0aac*/ 	.word	0xffffffff


	//   ....[23]....
        /*0ab0*/ 	.word	0xffffffff


	//   ....[24]....
        /*0ab4*/ 	.word	0xffffffff


	//   ....[25]....
        /*0ab8*/ 	.word	0xffffffff


	//   ....[26]....
        /*0abc*/ 	.word	0xffffffff


	//   ....[27]....
        /*0ac0*/ 	.word	0xffffffff


	//   ....[28]....
        /*0ac4*/ 	.word	0xffffffff


	//   ....[29]....
        /*0ac8*/ 	.word	0xffffffff


	//   ....[30]....
        /*0acc*/ 	.word	0xffffffff


	//   ....[31]....
        /*0ad0*/ 	.word	0xffffffff


	//   ....[32]....
        /*0ad4*/ 	.word	0xffffffff


	//   ....[33]....
        /*0ad8*/ 	.word	0xffffffff


	//   ....[34]....
        /*0adc*/ 	.word	0xffffffff


	//   ....[35]....
        /*0ae0*/ 	.word	0xffffffff


	//   ....[36]....
        /*0ae4*/ 	.word	0xffffffff


	//   ....[37]....
        /*0ae8*/ 	.word	0xffffffff


	//   ....[38]....
        /*0aec*/ 	.word	0xffffffff


	//   ....[39]....
        /*0af0*/ 	.word	0xffffffff


	//   ....[40]....
        /*0af4*/ 	.word	0xffffffff


	//   ....[41]....
        /*0af8*/ 	.word	0xffffffff


	//   ....[42]....
        /*0afc*/ 	.word	0xffffffff


	//   ....[43]....
        /*0b00*/ 	.word	0xffffffff


	//   ....[44]....
        /*0b04*/ 	.word	0xffffffff


	//   ....[45]....
        /*0b08*/ 	.word	0xffffffff


	//   ....[46]....
        /*0b0c*/ 	.word	0xffffffff


	//   ....[47]....
        /*0b10*/ 	.word	0xffffffff


	//   ....[48]....
        /*0b14*/ 	.word	0xffffffff


	//   ....[49]....
        /*0b18*/ 	.word	0xffffffff


	//   ....[50]....
        /*0b1c*/ 	.word	0xffffffff


	//   ....[51]....
        /*0b20*/ 	.word	0xffffffff


	//   ....[52]....
        /*0b24*/ 	.word	0xffffffff


	//   ....[53]....
        /*0b28*/ 	.word	0xffffffff


	//   ....[54]....
        /*0b2c*/ 	.word	0xffffffff


	//   ....[55]....
        /*0b30*/ 	.word	0xffffffff


	//   ....[56]....
        /*0b34*/ 	.word	0xffffffff


	//   ....[57]....
        /*0b38*/ 	.word	0xffffffff


	//   ....[58]....
        /*0b3c*/ 	.word	0xffffffff


	//   ....[59]....
        /*0b40*/ 	.word	0xffffffff


	//   ....[60]....
        /*0b44*/ 	.word	0xffffffff


	//   ....[61]....
        /*0b48*/ 	.word	0xffffffff


	//   ....[62]....
        /*0b4c*/ 	.word	0xffffffff


	//   ....[63]....
        /*0b50*/ 	.word	0xffffffff


	//   ....[64]....
        /*0b54*/ 	.word	0xffffffff


	//   ....[65]....
        /*0b58*/ 	.word	0xffffffff


	//   ....[66]....
        /*0b5c*/ 	.word	0xffffffff


	//   ....[67]....
        /*0b60*/ 	.word	0xffffffff


	//   ....[68]....
        /*0b64*/ 	.word	0xffffffff


	//   ....[69]....
        /*0b68*/ 	.word	0xffffffff


	//   ....[70]....
        /*0b6c*/ 	.word	0xffffffff


	//   ....[71]....
        /*0b70*/ 	.word	0xffffffff


	//   ....[72]....
        /*0b74*/ 	.word	0xffffffff


	//   ....[73]....
        /*0b78*/ 	.word	0xffffffff


	//   ....[74]....
        /*0b7c*/ 	.word	0xffffffff


	//   ....[75]....
        /*0b80*/ 	.word	0xffffffff


	//   ....[76]....
        /*0b84*/ 	.word	0xffffffff


	//   ....[77]....
        /*0b88*/ 	.word	0xffffffff


	//   ....[78]....
        /*0b8c*/ 	.word	0xffffffff


	//   ....[79]....
        /*0b90*/ 	.word	0xffffffff


	//   ....[80]....
        /*0b94*/ 	.word	0xffffffff


	//   ....[81]....
        /*0b98*/ 	.word	0xffffffff


	//   ....[82]....
        /*0b9c*/ 	.word	0xffffffff


	//   ....[83]....
        /*0ba0*/ 	.word	0xffffffff


	//   ....[84]....
        /*0ba4*/ 	.word	0xffffffff


	//   ....[85]....
        /*0ba8*/ 	.word	0xffffffff


	//   ....[86]....
        /*0bac*/ 	.word	0xffffffff


	//   ....[87]....
        /*0bb0*/ 	.word	0xffffffff


	//   ....[88]....
        /*0bb4*/ 	.word	0xffffffff


	//   ....[89]....
        /*0bb8*/ 	.word	0xffffffff


	//   ....[90]....
        /*0bbc*/ 	.word	0xffffffff


	//   ....[91]....
        /*0bc0*/ 	.word	0xffffffff


	//   ....[92]....
        /*0bc4*/ 	.word	0xffffffff


	//   ....[93]....
        /*0bc8*/ 	.word	0xffffffff


	//   ....[94]....
        /*0bcc*/ 	.word	0xffffffff


	//   ....[95]....
        /*0bd0*/ 	.word	0xffffffff


	//   ....[96]....
        /*0bd4*/ 	.word	0xffffffff


	//   ....[97]....
        /*0bd8*/ 	.word	0xffffffff


	//   ....[98]....
        /*0bdc*/ 	.word	0xffffffff


	//   ....[99]....
        /*0be0*/ 	.word	0xffffffff


	//   ....[100]....
        /*0be4*/ 	.word	0xffffffff


	//   ....[101]....
        /*0be8*/ 	.word	0xffffffff


	//   ....[102]....
        /*0bec*/ 	.word	0xffffffff


	//   ....[103]....
        /*0bf0*/ 	.word	0xffffffff


	//   ....[104]....
        /*0bf4*/ 	.word	0xffffffff


	//   ....[105]....
        /*0bf8*/ 	.word	0xffffffff


	//   ....[106]....
        /*0bfc*/ 	.word	0xffffffff


	//   ....[107]....
        /*0c00*/ 	.word	0xffffffff


	//   ....[108]....
        /*0c04*/ 	.word	0xffffffff


	//   ....[109]....
        /*0c08*/ 	.word	0xffffffff


	//   ....[110]....
        /*0c0c*/ 	.word	0xffffffff


	//   ....[111]....
        /*0c10*/ 	.word	0xffffffff


	//   ....[112]....
        /*0c14*/ 	.word	0xffffffff


	//   ....[113]....
        /*0c18*/ 	.word	0xffffffff


	//   ....[114]....
        /*0c1c*/ 	.word	0xffffffff


	//   ....[115]....
        /*0c20*/ 	.word	0xffffffff


	//   ....[116]....
        /*0c24*/ 	.word	0xffffffff


	//   ....[117]....
        /*0c28*/ 	.word	0xffffffff


	//   ....[118]....
        /*0c2c*/ 	.word	0xffffffff


	//   ....[119]....
        /*0c30*/ 	.word	0xffffffff


	//   ....[120]....
        /*0c34*/ 	.word	0xffffffff


	//   ....[121]....
        /*0c38*/ 	.word	0xffffffff


	//   ....[122]....
        /*0c3c*/ 	.word	0xffffffff


	//   ....[123]....
        /*0c40*/ 	.word	0xffffffff


	//   ....[124]....
        /*0c44*/ 	.word	0xffffffff


	//   ....[125]....
        /*0c48*/ 	.word	0xffffffff


	//   ....[126]....
        /*0c4c*/ 	.word	0xffffffff


	//   ....[127]....
        /*0c50*/ 	.word	0xffffffff


	//   ....[128]....
        /*0c54*/ 	.word	0xffffffff


	//   ....[129]....
        /*0c58*/ 	.word	0xffffffff


	//   ....[130]....
        /*0c5c*/ 	.word	0xffffffff


	//   ....[131]....
        /*0c60*/ 	.word	0xffffffff


	//   ....[132]....
        /*0c64*/ 	.word	0xffffffff


	//   ....[133]....
        /*0c68*/ 	.word	0xffffffff


	//   ....[134]....
        /*0c6c*/ 	.word	0xffffffff


	//   ....[135]....
        /*0c70*/ 	.word	0xffffffff


	//   ....[136]....
        /*0c74*/ 	.word	0xffffffff


	//   ....[137]....
        /*0c78*/ 	.word	0xffffffff


	//   ....[138]....
        /*0c7c*/ 	.word	0xffffffff


	//   ....[139]....
        /*0c80*/ 	.word	0xffffffff


	//   ....[140]....
        /*0c84*/ 	.word	0xffffffff


	//   ....[141]....
        /*0c88*/ 	.word	0xffffffff


	//   ....[142]....
        /*0c8c*/ 	.word	0xffffffff


	//   ....[143]....
        /*0c90*/ 	.word	0xffffffff


	//   ....[144]....
        /*0c94*/ 	.word	0xffffffff


	//   ....[145]....
        /*0c98*/ 	.word	0xffffffff


	//   ....[146]....
        /*0c9c*/ 	.word	0xffffffff


	//   ....[147]....
        /*0ca0*/ 	.word	0xffffffff


	//   ....[148]....
        /*0ca4*/ 	.word	0xffffffff


	//   ....[149]....
        /*0ca8*/ 	.word	0xffffffff


	//   ....[150]....
        /*0cac*/ 	.word	0xffffffff


	//   ....[151]....
        /*0cb0*/ 	.word	0xffffffff


	//   ....[152]....
        /*0cb4*/ 	.word	0xffffffff


	//   ....[153]....
        /*0cb8*/ 	.word	0xffffffff


	//   ....[154]....
        /*0cbc*/ 	.word	0xffffffff


	//   ....[155]....
        /*0cc0*/ 	.word	0xffffffff


	//   ....[156]....
        /*0cc4*/ 	.word	0xffffffff


	//   ....[157]....
        /*0cc8*/ 	.word	0xffffffff


	//   ....[158]....
        /*0ccc*/ 	.word	0xffffffff


	//   ....[159]....
        /*0cd0*/ 	.word	0xffffffff


	//   ....[160]....
        /*0cd4*/ 	.word	0xffffffff


	//   ....[161]....
        /*0cd8*/ 	.word	0xffffffff


	//   ....[162]....
        /*0cdc*/ 	.word	0xffffffff


	//   ....[163]....
        /*0ce0*/ 	.word	0xffffffff


	//   ....[164]....
        /*0ce4*/ 	.word	0xffffffff


	//   ....[165]....
        /*0ce8*/ 	.word	0xffffffff


	//   ....[166]....
        /*0cec*/ 	.word	0xffffffff


	//   ....[167]....
        /*0cf0*/ 	.word	0xffffffff


	//   ....[168]....
        /*0cf4*/ 	.word	0xffffffff


	//   ....[169]....
        /*0cf8*/ 	.word	0xffffffff


	//   ....[170]....
        /*0cfc*/ 	.word	0xffffffff


	//   ....[171]....
        /*0d00*/ 	.word	0xffffffff


	//   ....[172]....
        /*0d04*/ 	.word	0xffffffff


	//   ....[173]....
        /*0d08*/ 	.word	0xffffffff


	//   ....[174]....
        /*0d0c*/ 	.word	0xffffffff


	//   ....[175]....
        /*0d10*/ 	.word	0xffffffff


	//   ....[176]....
        /*0d14*/ 	.word	0xffffffff


	//   ....[177]....
        /*0d18*/ 	.word	0xffffffff


	//   ....[178]....
        /*0d1c*/ 	.word	0xffffffff


	//   ....[179]....
        /*0d20*/ 	.word	0xffffffff


	//   ....[180]....
        /*0d24*/ 	.word	0xffffffff


	//   ....[181]....
        /*0d28*/ 	.word	0xffffffff


	//   ....[182]....
        /*0d2c*/ 	.word	0xffffffff


	//   ....[183]....
        /*0d30*/ 	.word	0xffffffff


	//   ....[184]....
        /*0d34*/ 	.word	0xffffffff


	//   ....[185]....
        /*0d38*/ 	.word	0xffffffff


	//   ....[186]....
        /*0d3c*/ 	.word	0xffffffff


	//   ....[187]....
        /*0d40*/ 	.word	0xffffffff


	//   ....[188]....
        /*0d44*/ 	.word	0xffffffff


	//   ....[189]....
        /*0d48*/ 	.word	0xffffffff


	//   ....[190]....
        /*0d4c*/ 	.word	0xffffffff


	//   ....[191]....
        /*0d50*/ 	.word	0xffffffff


	//   ....[192]....
        /*0d54*/ 	.word	0xffffffff


	//   ....[193]....
        /*0d58*/ 	.word	0xffffffff


	//   ....[194]....
        /*0d5c*/ 	.word	0xffffffff


	//   ....[195]....
        /*0d60*/ 	.word	0xffffffff


	//   ....[196]....
        /*0d64*/ 	.word	0xffffffff


	//   ....[197]....
        /*0d68*/ 	.word	0xffffffff


	//   ....[198]....
        /*0d6c*/ 	.word	0xffffffff


	//   ....[199]....
        /*0d70*/ 	.word	0xffffffff


	//   ....[200]....
        /*0d74*/ 	.word	0xffffffff


	//   ....[201]....
        /*0d78*/ 	.word	0xffffffff


	//   ....[202]....
        /*0d7c*/ 	.word	0xffffffff


	//   ....[203]....
        /*0d80*/ 	.word	0xffffffff


	//   ....[204]....
        /*0d84*/ 	.word	0xffffffff


	//   ....[205]....
        /*0d88*/ 	.word	0xffffffff


	//   ....[206]....
        /*0d8c*/ 	.word	0xffffffff


	//   ....[207]....
        /*0d90*/ 	.word	0xffffffff


	//   ....[208]....
        /*0d94*/ 	.word	0xffffffff


	//   ....[209]....
        /*0d98*/ 	.word	0xffffffff


	//   ....[210]....
        /*0d9c*/ 	.word	0xffffffff


	//   ....[211]....
        /*0da0*/ 	.word	0xffffffff


	//   ....[212]....
        /*0da4*/ 	.word	0xffffffff


	//   ....[213]....
        /*0da8*/ 	.word	0xffffffff


	//   ....[214]....
        /*0dac*/ 	.word	0xffffffff


	//   ....[215]....
        /*0db0*/ 	.word	0xffffffff


	//   ....[216]....
        /*0db4*/ 	.word	0xffffffff


	//   ....[217]....
        /*0db8*/ 	.word	0xffffffff


	//   ....[218]....
        /*0dbc*/ 	.word	0xffffffff


	//   ....[219]....
        /*0dc0*/ 	.word	0xffffffff


	//   ....[220]....
        /*0dc4*/ 	.word	0xffffffff


	//   ....[221]....
        /*0dc8*/ 	.word	0xffffffff


	//   ....[222]....
        /*0dcc*/ 	.word	0xffffffff


	//   ....[223]....
        /*0dd0*/ 	.word	0xffffffff


	//   ....[224]....
        /*0dd4*/ 	.word	0xffffffff


	//   ....[225]....
        /*0dd8*/ 	.word	0xffffffff


	//   ....[226]....
        /*0ddc*/ 	.word	0xffffffff


	//   ....[227]....
        /*0de0*/ 	.word	0xffffffff


	//   ....[228]....
        /*0de4*/ 	.word	0xffffffff


	//   ....[229]....
        /*0de8*/ 	.word	0xffffffff


	//   ....[230]....
        /*0dec*/ 	.word	0xffffffff


	//   ....[231]....
        /*0df0*/ 	.word	0xffffffff


	//   ....[232]....
        /*0df4*/ 	.word	0xffffffff


	//   ....[233]....
        /*0df8*/ 	.word	0xffffffff


	//   ....[234]....
        /*0dfc*/ 	.word	0xffffffff


	//   ....[235]....
        /*0e00*/ 	.word	0xffffffff


	//   ....[236]....
        /*0e04*/ 	.word	0xffffffff


	//   ....[237]....
        /*0e08*/ 	.word	0xffffffff


	//   ....[238]....
        /*0e0c*/ 	.word	0xffffffff


	//   ....[239]....
        /*0e10*/ 	.word	0xffffffff


	//   ....[240]....
        /*0e14*/ 	.word	0xffffffff


	//   ....[241]....
        /*0e18*/ 	.word	0xffffffff


	//   ....[242]....
        /*0e1c*/ 	.word	0xffffffff


	//   ....[243]....
        /*0e20*/ 	.word	0xffffffff


	//   ....[244]....
        /*0e24*/ 	.word	0xffffffff


	//   ....[245]....
        /*0e28*/ 	.word	0xffffffff


	//   ....[246]....
        /*0e2c*/ 	.word	0xffffffff


	//   ....[247]....
        /*0e30*/ 	.word	0xffffffff


	//   ....[248]....
        /*0e34*/ 	.word	0xffffffff


	//   ....[249]....
        /*0e38*/ 	.word	0xffffffff


	//   ....[250]....
        /*0e3c*/ 	.word	0xffffffff


	//   ....[251]....
        /*0e40*/ 	.word	0xffffffff


	//   ....[252]....
        /*0e44*/ 	.word	0xffffffff


	//   ....[253]....
        /*0e48*/ 	.word	0xffffffff


	//   ....[254]....
        /*0e4c*/ 	.word	0xffffffff


	//   ....[255]....
        /*0e50*/ 	.word	0xffffffff


	//   ....[0]....
        /*0e54*/ 	.word	0xffffffff


	//   ....[1]....
        /*0e58*/ 	.word	0xffffffff


	//   ....[2]....
        /*0e5c*/ 	.word	0xffffffff


	//   ....[3]....
        /*0e60*/ 	.word	0xffffffff


	//   ....[4]....
        /*0e64*/ 	.word	0xffffffff


	//   ....[5]....
        /*0e68*/ 	.word	0xffffffff


	//   ....[6]....
        /*0e6c*/ 	.word	0xffffffff


	//   ....[7]....
        /*0e70*/ 	.word	0xffffffff


	//   ....[8]....
        /*0e74*/ 	.word	0xffffffff


	//   ....[9]....
        /*0e78*/ 	.word	0xffffffff


	//   ....[10]....
        /*0e7c*/ 	.word	0xffffffff


	//   ....[11]....
        /*0e80*/ 	.word	0xffffffff


	//   ....[12]....
        /*0e84*/ 	.word	0xffffffff


	//   ....[13]....
        /*0e88*/ 	.word	0xffffffff


	//   ....[14]....
        /*0e8c*/ 	.word	0xffffffff


	//   ....[15]....
        /*0e90*/ 	.word	0xffffffff


	//   ....[16]....
        /*0e94*/ 	.word	0xffffffff


	//   ....[17]....
        /*0e98*/ 	.word	0xffffffff


	//   ....[18]....
        /*0e9c*/ 	.word	0xffffffff


	//   ....[19]....
        /*0ea0*/ 	.word	0xffffffff


	//   ....[20]....
        /*0ea4*/ 	.word	0xffffffff


	//   ....[21]....
        /*0ea8*/ 	.word	0xffffffff


	//   ....[22]....
        /*0eac*/ 	.word	0xffffffff


	//   ....[23]....
        /*0eb0*/ 	.word	0xffffffff


	//   ....[24]....
        /*0eb4*/ 	.word	0xffffffff


	//   ....[25]....
        /*0eb8*/ 	.word	0xffffffff


	//   ....[26]....
        /*0ebc*/ 	.word	0xffffffff


	//   ....[27]....
        /*0ec0*/ 	.word	0xffffffff


	//   ....[28]....
        /*0ec4*/ 	.word	0xffffffff


	//   ....[29]....
        /*0ec8*/ 	.word	0xffffffff


	//   ....[30]....
        /*0ecc*/ 	.word	0xffffffff


	//   ....[31]....
        /*0ed0*/ 	.word	0xffffffff


	//   ....[32]....
        /*0ed4*/ 	.word	0xffffffff


	//   ....[33]....
        /*0ed8*/ 	.word	0xffffffff


	//   ....[34]....
        /*0edc*/ 	.word	0xffffffff


	//   ....[35]....
        /*0ee0*/ 	.word	0xffffffff


	//   ....[36]....
        /*0ee4*/ 	.word	0xffffffff


	//   ....[37]....
        /*0ee8*/ 	.word	0xffffffff


	//   ....[38]....
        /*0eec*/ 	.word	0xffffffff


	//   ....[39]....
        /*0ef0*/ 	.word	0xffffffff


	//   ....[40]....
        /*0ef4*/ 	.word	0xffffffff


	//   ....[41]....
        /*0ef8*/ 	.word	0xffffffff


	//   ....[42]....
        /*0efc*/ 	.word	0xffffffff


	//   ....[43]....
        /*0f00*/ 	.word	0xffffffff


	//   ....[44]....
        /*0f04*/ 	.word	0xffffffff


	//   ....[45]....
        /*0f08*/ 	.word	0xffffffff


	//   ....[46]....
        /*0f0c*/ 	.word	0xffffffff


	//   ....[47]....
        /*0f10*/ 	.word	0xffffffff


	//   ....[48]....
        /*0f14*/ 	.word	0xffffffff


	//   ....[49]....
        /*0f18*/ 	.word	0xffffffff


	//   ....[50]....
        /*0f1c*/ 	.word	0xffffffff


	//   ....[51]....
        /*0f20*/ 	.word	0xffffffff


	//   ....[52]....
        /*0f24*/ 	.word	0xffffffff


	//   ....[53]....
        /*0f28*/ 	.word	0xffffffff


	//   ....[54]....
        /*0f2c*/ 	.word	0xffffffff


	//   ....[55]....
        /*0f30*/ 	.word	0xffffffff


	//   ....[56]....
        /*0f34*/ 	.word	0xffffffff


	//   ....[57]....
        /*0f38*/ 	.word	0xffffffff


	//   ....[58]....
        /*0f3c*/ 	.word	0xffffffff


	//   ....[59]....
        /*0f40*/ 	.word	0xffffffff


	//   ....[60]....
        /*0f44*/ 	.word	0xffffffff


	//   ....[61]....
        /*0f48*/ 	.word	0xffffffff


	//   ....[62]....
        /*0f4c*/ 	.word	0xffffffff


	//   ....[63]....
        /*0f50*/ 	.word	0xffffffff


	//   ....[64]....
        /*0f54*/ 	.word	0xffffffff


	//   ....[65]....
        /*0f58*/ 	.word	0xffffffff


	//   ....[66]....
        /*0f5c*/ 	.word	0xffffffff


	//   ....[67]....
        /*0f60*/ 	.word	0xffffffff


	//   ....[68]....
        /*0f64*/ 	.word	0xffffffff


	//   ....[69]....
        /*0f68*/ 	.word	0xffffffff


	//   ....[70]....
        /*0f6c*/ 	.word	0xffffffff


	//   ....[71]....
        /*0f70*/ 	.word	0xffffffff


	//----- nvinfo : EIATTR_COOP_GROUP_INSTR_OFFSETS
	.align		4
.L_224:
        /*0f74*/ 	.byte	0x04, 0x28
        /*0f76*/ 	.short	(.L_226 - .L_225)


	//   ....[0]....
.L_225:
        /*0f78*/ 	.word	0x00000050


	//   ....[1]....
        /*0f7c*/ 	.word	0x00000200


	//   ....[2]....
        /*0f80*/ 	.word	0x00000230


	//   ....[3]....
        /*0f84*/ 	.word	0x00000260


	//   ....[4]....
        /*0f88*/ 	.word	0x00000290


	//   ....[5]....
        /*0f8c*/ 	.word	0x000002c0


	//   ....[6]....
        /*0f90*/ 	.word	0x000002f0


	//   ....[7]....
        /*0f94*/ 	.word	0x00000450


	//   ....[8]....
        /*0f98*/ 	.word	0x00000490


	//   ....[9]....
        /*0f9c*/ 	.word	0x000004c0


	//   ....[10]....
        /*0fa0*/ 	.word	0x000004f0


	//   ....[11]....
        /*0fa4*/ 	.word	0x00000520


	//   ....[12]....
        /*0fa8*/ 	.word	0x00000550


	//   ....[13]....
        /*0fac*/ 	.word	0x000005e0


	//   ....[14]....
        /*0fb0*/ 	.word	0x00000630


	//   ....[15]....
        /*0fb4*/ 	.word	0x00000650


	//   ....[16]....
        /*0fb8*/ 	.word	0x000006b0


	//   ....[17]....
        /*0fbc*/ 	.word	0x00004140


	//   ....[18]....
        /*0fc0*/ 	.word	0x00004150


	//   ....[19]....
        /*0fc4*/ 	.word	0x00005db0


	//   ....[20]....
        /*0fc8*/ 	.word	0x00005dc0


	//   ....[21]....
        /*0fcc*/ 	.word	0x00007730


	//   ....[22]....
        /*0fd0*/ 	.word	0x00007750


	//   ....[23]....
        /*0fd4*/ 	.word	0x00007e40


	//   ....[24]....
        /*0fd8*/ 	.word	0x00007e60


	//   ....[25]....
        /*0fdc*/ 	.word	0x00009180


	//   ....[26]....
        /*0fe0*/ 	.word	0x000091a0


	//   ....[27]....
        /*0fe4*/ 	.word	0x00009330


	//   ....[28]....
        /*0fe8*/ 	.word	0x00009340


	//   ....[29]....
        /*0fec*/ 	.word	0x000094d0


	//   ....[30]....
        /*0ff0*/ 	.word	0x000094f0


	//   ....[31]....
        /*0ff4*/ 	.word	0x00009680


	//   ....[32]....
        /*0ff8*/ 	.word	0x00009690


	//   ....[33]....
        /*0ffc*/ 	.word	0x00009bc0


	//   ....[34]....
        /*1000*/ 	.word	0x00009bd0


	//   ....[35]....
        /*1004*/ 	.word	0x00009be0


	//   ....[36]....
        /*1008*/ 	.word	0x00009bf0


	//   ....[37]....
        /*100c*/ 	.word	0x0000a0a0


	//   ....[38]....
        /*1010*/ 	.word	0x0000a0c0


	//   ....[39]....
        /*1014*/ 	.word	0x0000a0e0


	//   ....[40]....
        /*1018*/ 	.word	0x0000a100


	//   ....[41]....
        /*101c*/ 	.word	0x0000a620


	//   ....[42]....
        /*1020*/ 	.word	0x0000a890


	//   ....[43]....
        /*1024*/ 	.word	0x0000a8d0


	//   ....[44]....
        /*1028*/ 	.word	0x0000a900


	//   ....[45]....
        /*102c*/ 	.word	0x0000d4f0


	//   ....[46]....
        /*1030*/ 	.word	0x0000d510


	//   ....[47]....
        /*1034*/ 	.word	0x0000d530


	//   ....[48]....
        /*1038*/ 	.word	0x0000d550


	//   ....[49]....
        /*103c*/ 	.word	0x0000d8a0


	//   ....[50]....
        /*1040*/ 	.word	0x0000db10


	//   ....[51]....
        /*1044*/ 	.word	0x0000db50


	//   ....[52]....
        /*1048*/ 	.word	0x0000db90


	//   ....[53]....
        /*104c*/ 	.word	0x00010970


	//   ....[54]....
        /*1050*/ 	.word	0x000109a0


	//   ....[55]....
        /*1054*/ 	.word	0x00010b60


	//   ....[56]....
        /*1058*/ 	.word	0x00010b70


	//   ....[57]....
        /*105c*/ 	.word	0x00011570


	//   ....[58]....
        /*1060*/ 	.word	0x00011590


	//   ....[59]....
        /*1064*/ 	.word	0x00011700


	//   ....[60]....
        /*1068*/ 	.word	0x00011710


	//   ....[61]....
        /*106c*/ 	.word	0x00011970


	//   ....[62]....
        /*1070*/ 	.word	0x00011b30


	//   ....[63]....
        /*1074*/ 	.word	0x000120b0


	//   ....[64]....
        /*1078*/ 	.word	0x000127c0


	//   ....[65]....
        /*107c*/ 	.word	0x00012ee0


	//   ....[66]....
        /*1080*/ 	.word	0x00012f10


	//   ....[67]....
        /*1084*/ 	.word	0x00012f20


	//   ....[68]....
        /*1088*/ 	.word	0x00012f30


	//   ....[69]....
        /*108c*/ 	.word	0x00012f40


	//   ....[70]....
        /*1090*/ 	.word	0x00012f70


	//   ....[71]....
        /*1094*/ 	.word	0x00012f90


	//   ....[72]....
        /*1098*/ 	.word	0x00012fb0


	//   ....[73]....
        /*109c*/ 	.word	0x00014560


	//   ....[74]....
        /*10a0*/ 	.word	0x00014580


	//   ....[75]....
        /*10a4*/ 	.word	0x000146e0


	//   ....[76]....
        /*10a8*/ 	.word	0x000146f0


	//   ....[77]....
        /*10ac*/ 	.word	0x000150c0


	//   ....[78]....
        /*10b0*/ 	.word	0x000150e0


	//   ....[79]....
        /*10b4*/ 	.word	0x00015250


	//   ....[80]....
        /*10b8*/ 	.word	0x00015260


	//   ....[81]....
        /*10bc*/ 	.word	0x000154a0


	//   ....[82]....
        /*10c0*/ 	.word	0x000156a0


	//   ....[83]....
        /*10c4*/ 	.word	0x000158a0


	//   ....[84]....
        /*10c8*/ 	.word	0x000165e0


	//   ....[85]....
        /*10cc*/ 	.word	0x00016dc0


	//   ....[86]....
        /*10d0*/ 	.word	0x00016df0


	//   ....[87]....
        /*10d4*/ 	.word	0x00016e10


	//   ....[88]....
        /*10d8*/ 	.word	0x00016e30


	//   ....[89]....
        /*10dc*/ 	.word	0x00016e50


	//   ....[90]....
        /*10e0*/ 	.word	0x00016e70


	//   ....[91]....
        /*10e4*/ 	.word	0x00016e90


	//   ....[92]....
        /*10e8*/ 	.word	0x00016eb0


	//   ....[93]....
        /*10ec*/ 	.word	0x00018be0


	//   ....[94]....
        /*10f0*/ 	.word	0x00018c00


	//   ....[95]....
        /*10f4*/ 	.word	0x00018d60


	//   ....[96]....
        /*10f8*/ 	.word	0x00018d70


	//   ....[97]....
        /*10fc*/ 	.word	0x00019740


	//   ....[98]....
        /*1100*/ 	.word	0x00019760


	//   ....[99]....
        /*1104*/ 	.word	0x000198d0


	//   ....[100]....
        /*1108*/ 	.word	0x000198e0


	//   ....[101]....
        /*110c*/ 	.word	0x00019d60


	//   ....[102]....
        /*1110*/ 	.word	0x00019d90


	//   ....[103]....
        /*1114*/ 	.word	0x00019db0


	//   ....[104]....
        /*1118*/ 	.word	0x00019dd0


	//   ....[105]....
        /*111c*/ 	.word	0x00019df0


	//   ....[106]....
        /*1120*/ 	.word	0x00019e10


	//   ....[107]....
        /*1124*/ 	.word	0x00019e30


	//   ....[108]....
        /*1128*/ 	.word	0x00019e50


	//   ....[109]....
        /*112c*/ 	.word	0x0001b840


	//   ....[110]....
        /*1130*/ 	.word	0x0001b890


	//   ....[111]....
        /*1134*/ 	.word	0x0001b9b0


	//   ....[112]....
        /*1138*/ 	.word	0x0001b9c0


	//   ....[113]....
        /*113c*/ 	.word	0x0001c390


	//   ....[114]....
        /*1140*/ 	.word	0x0001c3b0


	//   ....[115]....
        /*1144*/ 	.word	0x0001c4a0


	//   ....[116]....
        /*1148*/ 	.word	0x0001c4b0


	//   ....[117]....
        /*114c*/ 	.word	0x0001c670


	//   ....[118]....
        /*1150*/ 	.word	0x0001c870


	//   ....[119]....
        /*1154*/ 	.word	0x0001ca70


	//   ....[120]....
        /*1158*/ 	.word	0x0001d7b0


	//   ....[121]....
        /*115c*/ 	.word	0x0001df90


	//   ....[122]....
        /*1160*/ 	.word	0x0001dfc0


	//   ....[123]....
        /*1164*/ 	.word	0x0001dfe0


	//   ....[124]....
        /*1168*/ 	.word	0x0001e000


	//   ....[125]....
        /*116c*/ 	.word	0x0001e020


	//   ....[126]....
        /*1170*/ 	.word	0x0001e040


	//   ....[127]....
        /*1174*/ 	.word	0x0001e060


	//   ....[128]....
        /*1178*/ 	.word	0x0001e080


	//   ....[129]....
        /*117c*/ 	.word	0x0001f940


	//   ....[130]....
        /*1180*/ 	.word	0x0001f970


	//   ....[131]....
        /*1184*/ 	.word	0x0001f980


	//   ....[132]....
        /*1188*/ 	.word	0x0001f990


	//   ....[133]....
        /*118c*/ 	.word	0x0001f9a0


	//   ....[134]....
        /*1190*/ 	.word	0x0001f9d0


	//   ....[135]....
        /*1194*/ 	.word	0x0001f9f0


	//   ....[136]....
        /*1198*/ 	.word	0x0001fa10


	//   ....[137]....
        /*119c*/ 	.word	0x00020fb0


	//   ....[138]....
        /*11a0*/ 	.word	0x00020fc0


	//   ....[139]....
        /*11a4*/ 	.word	0x00020fe0


	//   ....[140]....
        /*11a8*/ 	.word	0x00020ff0


	//   ....[141]....
        /*11ac*/ 	.word	0x00021000


	//   ....[142]....
        /*11b0*/ 	.word	0x00021010


	//   ....[143]....
        /*11b4*/ 	.word	0x00021030


	//   ....[144]....
        /*11b8*/ 	.word	0x00021040


	//   ....[145]....
        /*11bc*/ 	.word	0x000214b0


	//   ....[146]....
        /*11c0*/ 	.word	0x000214d0


	//   ....[147]....
        /*11c4*/ 	.word	0x00021630


	//   ....[148]....
        /*11c8*/ 	.word	0x00021640


	//   ....[149]....
        /*11cc*/ 	.word	0x000217b0


	//   ....[150]....
        /*11d0*/ 	.word	0x000217d0


	//   ....[151]....
        /*11d4*/ 	.word	0x00021940


	//   ....[152]....
        /*11d8*/ 	.word	0x00021950


	//   ....[153]....
        /*11dc*/ 	.word	0x00021cb0


	//   ....[154]....
        /*11e0*/ 	.word	0x00021cd0


	//   ....[155]....
        /*11e4*/ 	.word	0x00022240


	//   ....[156]....
        /*11e8*/ 	.word	0x00022250


	//   ....[157]....
        /*11ec*/ 	.word	0x000227c0


	//   ....[158]....
        /*11f0*/ 	.word	0x000227e0


	//   ....[159]....
        /*11f4*/ 	.word	0x00022d60


	//   ....[160]....
        /*11f8*/ 	.word	0x00022d70


	//   ....[161]....
        /*11fc*/ 	.word	0x00023ac0


	//   ....[162]....
        /*1200*/ 	.word	0x00023ae0


	//   ....[163]....
        /*1204*/ 	.word	0x00023c50


	//   ....[164]....
        /*1208*/ 	.word	0x00023c60


	//   ....[165]....
        /*120c*/ 	.word	0x00023dd0


	//   ....[166]....
        /*1210*/ 	.word	0x00023df0


	//   ....[167]....
        /*1214*/ 	.word	0x00023f60


	//   ....[168]....
        /*1218*/ 	.word	0x00023f70


	//   ....[169]....
        /*121c*/ 	.word	0x000241a0


	//   ....[170]....
        /*1220*/ 	.word	0x000241c0


	//   ....[171]....
        /*1224*/ 	.word	0x000242f0


	//   ....[172]....
        /*1228*/ 	.word	0x00024330


	//   ....[173]....
        /*122c*/ 	.word	0x00024360


	//   ....[174]....
        /*1230*/ 	.word	0x00024390


	//   ....[175]....
        /*1234*/ 	.word	0x000243c0


	//   ....[176]....
        /*1238*/ 	.word	0x000243f0


	//   ....[177]....
        /*123c*/ 	.word	0x00024560


	//   ....[178]....
        /*1240*/ 	.word	0x000245a0


	//   ....[179]....
        /*1244*/ 	.word	0x000245d0


	//   ....[180]....
        /*1248*/ 	.word	0x00024600


	//   ....[181]....
        /*124c*/ 	.word	0x00024630


	//   ....[182]....
        /*1250*/ 	.word	0x00024660


	//   ....[183]....
        /*1254*/ 	.word	0x000246f0


	//   ....[184]....
        /*1258*/ 	.word	0x00024750


	//   ....[185]....
        /*125c*/ 	.word	0x00024760


	//   ....[186]....
        /*1260*/ 	.word	0x000247c0


	//   ....[187]....
        /*1264*/ 	.word	0x00025220


	//   ....[188]....
        /*1268*/ 	.word	0x00025280


	//   ....[189]....
        /*126c*/ 	.word	0x000252d0


	//   ....[190]....
        /*1270*/ 	.word	0x00025320


	//   ....[191]....
        /*1274*/ 	.word	0x00025370


	//   ....[192]....
        /*1278*/ 	.word	0x000253e0


	//   ....[193]....
        /*127c*/ 	.word	0x00025430


	//   ....[194]....
        /*1280*/ 	.word	0x000254a0


	//   ....[195]....
        /*1284*/ 	.word	0x00025510


	//   ....[196]....
        /*1288*/ 	.word	0x00025580


	//   ....[197]....
        /*128c*/ 	.word	0x000255f0


	//   ....[198]....
        /*1290*/ 	.word	0x00025660


	//   ....[199]....
        /*1294*/ 	.word	0x000256d0


	//   ....[200]....
        /*1298*/ 	.word	0x00025730


	//   ....[201]....
        /*129c*/ 	.word	0x000257a0


	//   ....[202]....
        /*12a0*/ 	.word	0x00025810


	//   ....[203]....
        /*12a4*/ 	.word	0x00025880


	//   ....[204]....
        /*12a8*/ 	.word	0x000258e0


	//   ....[205]....
        /*12ac*/ 	.word	0x00025950


	//   ....[206]....
        /*12b0*/ 	.word	0x000259b0


	//   ....[207]....
        /*12b4*/ 	.word	0x00025a20


	//   ....[208]....
        /*12b8*/ 	.word	0x00025a90


	//   ....[209]....
        /*12bc*/ 	.word	0x00025b00


	//   ....[210]....
        /*12c0*/ 	.word	0x00025b60


	//   ....[211]....
        /*12c4*/ 	.word	0x00025bd0


	//   ....[212]....
        /*12c8*/ 	.word	0x00025c40


	//   ....[213]....
        /*12cc*/ 	.word	0x00025cb0


	//   ....[214]....
        /*12d0*/ 	.word	0x00025d20


	//   ....[215]....
        /*12d4*/ 	.word	0x00025d70


	//   ....[216]....
        /*12d8*/ 	.word	0x00025db0


	//   ....[217]....
        /*12dc*/ 	.word	0x00025e00


	//   ....[218]....
        /*12e0*/ 	.word	0x00025e50


	//   ....[219]....
        /*12e4*/ 	.word	0x00025ea0


	//   ....[220]....
        /*12e8*/ 	.word	0x00025ef0


	//   ....[221]....
        /*12ec*/ 	.word	0x00025f40


	//   ....[222]....
        /*12f0*/ 	.word	0x00025f90


	//   ....[223]....
        /*12f4*/ 	.word	0x00026000


	//   ....[224]....
        /*12f8*/ 	.word	0x00026070


	//   ....[225]....
        /*12fc*/ 	.word	0x000260e0


	//   ....[226]....
        /*1300*/ 	.word	0x00026140


	//   ....[227]....
        /*1304*/ 	.word	0x000261b0


	//   ....[228]....
        /*1308*/ 	.word	0x00026220


	//   ....[229]....
        /*130c*/ 	.word	0x00026290


	//   ....[230]....
        /*1310*/ 	.word	0x000262f0


	//   ....[231]....
        /*1314*/ 	.word	0x00026360


	//   ....[232]....
        /*1318*/ 	.word	0x000263d0


	//   ....[233]....
        /*131c*/ 	.word	0x00026440


	//   ....[234]....
        /*1320*/ 	.word	0x000264b0


	//   ....[235]....
        /*1324*/ 	.word	0x00026500


	//   ....[236]....
        /*1328*/ 	.word	0x00026540


	//   ....[237]....
        /*132c*/ 	.word	0x00026590


	//   ....[238]....
        /*1330*/ 	.word	0x000265d0


	//   ....[239]....
        /*1334*/ 	.word	0x00026620


	//   ....[240]....
        /*1338*/ 	.word	0x00026660


	//   ....[241]....
        /*133c*/ 	.word	0x000266b0


	//   ....[242]....
        /*1340*/ 	.word	0x000266f0


	//   ....[243]....
        /*1344*/ 	.word	0x00026750


	//   ....[244]....
        /*1348*/ 	.word	0x000267c0


	//   ....[245]....
        /*134c*/ 	.word	0x00026830


	//   ....[246]....
        /*1350*/ 	.word	0x00026890


	//   ....[247]....
        /*1354*/ 	.word	0x00026900


	//   ....[248]....
        /*1358*/ 	.word	0x00026970


	//   ....[249]....
        /*135c*/ 	.word	0x000269e0


	//   ....[250]....
        /*1360*/ 	.word	0x00026a40


	//   ....[251]....
        /*1364*/ 	.word	0x00026a90


	//   ....[252]....
        /*1368*/ 	.word	0x00026ad0


	//   ....[253]....
        /*136c*/ 	.word	0x00026b20


	//   ....[254]....
        /*1370*/ 	.word	0x00026b60


	//   ....[255]....
        /*1374*/ 	.word	0x00026bb0


	//   ....[0]....
        /*1378*/ 	.word	0x00026bf0


	//   ....[1]....
        /*137c*/ 	.word	0x00026c40


	//   ....[2]....
        /*1380*/ 	.word	0x00026c80


	//   ....[3]....
        /*1384*/ 	.word	0x00026ce0


	//   ....[4]....
        /*1388*/ 	.word	0x00026d50


	//   ....[5]....
        /*138c*/ 	.word	0x00026db0


	//   ....[6]....
        /*1390*/ 	.word	0x00026e20


	//   ....[7]....
        /*1394*/ 	.word	0x00026e90


	//   ....[8]....
        /*1398*/ 	.word	0x00026f00


	//   ....[9]....
        /*139c*/ 	.word	0x00026f60


	//   ....[10]....
        /*13a0*/ 	.word	0x00026fd0


	//   ....[11]....
        /*13a4*/ 	.word	0x00027040


	//   ....[12]....
        /*13a8*/ 	.word	0x000270b0


	//   ....[13]....
        /*13ac*/ 	.word	0x00027120


	//   ....[14]....
        /*13b0*/ 	.word	0x00027170


	//   ....[15]....
        /*13b4*/ 	.word	0x000271b0


	//   ....[16]....
        /*13b8*/ 	.word	0x00027200


	//   ....[17]....
        /*13bc*/ 	.word	0x00027240


	//   ....[18]....
        /*13c0*/ 	.word	0x00027290


	//   ....[19]....
        /*13c4*/ 	.word	0x000272d0


	//   ....[20]....
        /*13c8*/ 	.word	0x00027320


	//   ....[21]....
        /*13cc*/ 	.word	0x00027360


	//   ....[22]....
        /*13d0*/ 	.word	0x000273b0


	//   ....[23]....
        /*13d4*/ 	.word	0x000273f0


	//   ....[24]....
        /*13d8*/ 	.word	0x00027440


	//   ....[25]....
        /*13dc*/ 	.word	0x00027480


	//   ....[26]....
        /*13e0*/ 	.word	0x000274d0


	//   ....[27]....
        /*13e4*/ 	.word	0x00027520


	//   ....[28]....
        /*13e8*/ 	.word	0x00027570


	//   ....[29]....
        /*13ec*/ 	.word	0x000275c0


	//   ....[30]....
        /*13f0*/ 	.word	0x00027630


	//   ....[31]....
        /*13f4*/ 	.word	0x000276a0


	//   ....[32]....
        /*13f8*/ 	.word	0x00027710


	//   ....[33]....
        /*13fc*/ 	.word	0x00027770


	//   ....[34]....
        /*1400*/ 	.word	0x000277e0


	//   ....[35]....
        /*1404*/ 	.word	0x00027850


	//   ....[36]....
        /*1408*/ 	.word	0x000278c0


	//   ....[37]....
        /*140c*/ 	.word	0x00027920


	//   ....[38]....
        /*1410*/ 	.word	0x00027990


	//   ....[39]....
        /*1414*/ 	.word	0x00027a00


	//   ....[40]....
        /*1418*/ 	.word	0x00027a70


	//   ....[41]....
        /*141c*/ 	.word	0x00027ad0


	//   ....[42]....
        /*1420*/ 	.word	0x00027b40


	//   ....[43]....
        /*1424*/ 	.word	0x00027bb0


	//   ....[44]....
        /*1428*/ 	.word	0x00027c20


	//   ....[45]....
        /*142c*/ 	.word	0x00027c80


	//   ....[46]....
        /*1430*/ 	.word	0x00027cf0


	//   ....[47]....
        /*1434*/ 	.word	0x00027d60


	//   ....[48]....
        /*1438*/ 	.word	0x00027dd0


	//   ....[49]....
        /*143c*/ 	.word	0x00027e30


	//   ....[50]....
        /*1440*/ 	.word	0x00027ea0


	//   ....[51]....
        /*1444*/ 	.word	0x00027f10


	//   ....[52]....
        /*1448*/ 	.word	0x00027f80


	//   ....[53]....
        /*144c*/ 	.word	0x00027fe0


	//   ....[54]....
        /*1450*/ 	.word	0x00028050


	//   ....[55]....
        /*1454*/ 	.word	0x000280c0


	//   ....[56]....
        /*1458*/ 	.word	0x00028110


	//   ....[57]....
        /*145c*/ 	.word	0x00028150


	//   ....[58]....
        /*1460*/ 	.word	0x000281a0


	//   ....[59]....
        /*1464*/ 	.word	0x000281f0


	//   ....[60]....
        /*1468*/ 	.word	0x00028240


	//   ....[61]....
        /*146c*/ 	.word	0x000282b0


	//   ....[62]....
        /*1470*/ 	.word	0x00028300


	//   ....[63]....
        /*1474*/ 	.word	0x00028350


	//   ....[64]....
        /*1478*/ 	.word	0x000283a0


	//   ....[65]....
        /*147c*/ 	.word	0x000283f0


	//   ....[66]....
        /*1480*/ 	.word	0x00028440


	//   ....[67]....
        /*1484*/ 	.word	0x000284b0


	//   ....[68]....
        /*1488*/ 	.word	0x00028500


	//   ....[69]....
        /*148c*/ 	.word	0x00028570


	//   ....[70]....
        /*1490*/ 	.word	0x000285d0


	//   ....[71]....
        /*1494*/ 	.word	0x00028640


	//----- nvinfo : EIATTR_EXIT_INSTR_OFFSETS
	.align		4
.L_226:
        /*1498*/ 	.byte	0x04, 0x1c
        /*149a*/ 	.short	(.L_228 - .L_227)


	//   ....[0]....
.L_227:
        /*149c*/ 	.word	0x000010d0


	//   ....[1]....
        /*14a0*/ 	.word	0x000251e0


	//----- nvinfo : EIATTR_MAX_THREADS
	.align		4
.L_228:
        /*14a4*/ 	.byte	0x04, 0x05
        /*14a6*/ 	.short	(.L_230 - .L_229)
.L_229:
        /*14a8*/ 	.word	0x00000080
        /*14ac*/ 	.word	0x00000001
        /*14b0*/ 	.word	0x00000001


	//----- nvinfo : EIATTR_CRS_STACK_SIZE
	.align		4
.L_230:
        /*14b4*/ 	.byte	0x04, 0x1e
        /*14b6*/ 	.short	(.L_232 - .L_231)
.L_231:
        /*14b8*/ 	.word	0x00000000
.L_232:


//--------------------- .nv.info._ZN7cutlass13device_kernelIN5flash19enable_sm80_to_sm89INS1_16FlashAttnFwdSm80INS1_25CollectiveMainloopFwdSm80ILi4ELi1ELb0EN4cute5tupleIJNS5_1CILi128EEENS7_ILi64EEENS7_ILi96EEEEEELi96ENS_6half_tEfNS_4arch4Sm80ELb1ELb0ELb0ELb0ELb1ELb0ELb1ELb1EEENS1_21CollectiveEpilogueFwdINS6_IJS8_SA_S9_EEENS6_IJNS7_ILi1EEESI_SI_EEESC_SE_Li128ELb0ELb1ELb1ELb0EEENS1_30DynamicPersistentTileSchedulerILi128ELi128ELb1ELb1ELb0EEEEEEEEEvNT_6ParamsE --------------------------
	.section	.nv.info._ZN7cutlass13device_kernelIN5flash19enable_sm80_to_sm89INS1_16FlashAttnFwdSm80INS1_25CollectiveMainloopFwdSm80ILi4ELi1ELb0EN4cute5tupleIJNS5_1CILi128EEENS7_ILi64EEENS7_ILi96EEEEEELi96ENS_6half_tEfNS_4arch4Sm80ELb1ELb0ELb0ELb0ELb1ELb0ELb1ELb1EEENS1_21CollectiveEpilogueFwdINS6_IJS8_SA_S9_EEENS6_IJNS7_ILi1EEESI_SI_EEESC_SE_Li128ELb0ELb1ELb1ELb0EEENS1_30DynamicPersistentTileSchedulerILi128ELi128ELb1ELb1ELb0EEEEEEEEEvNT_6ParamsE,"",@"SHT_CUDA_INFO"
	.sectionflags	@""
	.align	4


	//----- nvinfo : EIATTR_CUDA_API_VERSION
	.align		4
        /*0000*/ 	.byte	0x04, 0x37
        /*0002*/ 	.short	(.L_234 - .L_233)
.L_233:
        /*0004*/ 	.word	0x00000082


	//----- nvinfo : EIATTR_SW2861232_WAR
	.align		4
.L_234:
        /*0008*/ 	.byte	0x01, 0x35
	.zero		2


	//----- nvinfo : EIATTR_PARAM_CBANK
	.align		4
        /*000c*/ 	.byte	0x04, 0x0a
        /*000e*/ 	.short	(.L_236 - .L_235)
	.align		4
.L_235:
        /*0010*/ 	.word	index@(.nv.constant0._ZN7cutlass13device_kernelIN5flash19enable_sm80_to_sm89INS1_16FlashAttnFwdSm80INS1_25CollectiveMainloopFwdSm80ILi4ELi1ELb0EN4cute5tupleIJNS5_1CILi128EEENS7_ILi64EEENS7_ILi96EEEEEELi96ENS_6half_tEfNS_4arch4Sm80ELb1ELb0ELb0ELb0ELb1ELb0ELb1ELb1EEENS1_21CollectiveEpilogueFwdINS6_IJS8_SA_S9_EEENS6_IJNS7_ILi1EEESI_SI_EEESC_SE_Li128ELb0ELb1ELb1ELb0EEENS1_30DynamicPersistentTileSchedulerILi128ELi128ELb1ELb1ELb0EEEEEEEEEvNT_6ParamsE)
        /*0014*/ 	.short	0x0160
        /*0016*/ 	.short	0x0428


	//----- nvinfo : EIATTR_CBANK_PARAM_SIZE
	.align		4
.L_236:
        /*0018*/ 	.byte	0x03, 0x19
        /*001a*/ 	.short	0x0428


	//----- nvinfo : EIATTR_KPARAM_INFO
	.align		4
        /*001c*/ 	.byte	0x04, 0x17
        /*001e*/ 	.short	(.L_238 - .L_237)
.L_237:
        /*0020*/ 	.word	0x00000000
        /*0024*/ 	.short	0x0000
        /*0026*/ 	.short	0x0000
        /*0028*/ 	.byte	0x00, 0xf0, 0xa1, 0x10


	//----- nvinfo : EIATTR_MAXREG_COUNT
	.align		4
.L_238:
        /*002c*/ 	.byte	0x03, 0x1b
        /*002e*/ 	.short	0x00ff


	//----- nvinfo : EIATTR_NUM_BARRIERS
	.align		4
        /*0030*/ 	.byte	0x02, 0x4c
        /*0032*/ 	.byte	0x06
	.zero		1


	//----- nvinfo : EIATTR_ANNOTATIONS
	.align		4
        /*0034*/ 	.byte	0x04, 0x55
        /*0036*/ 	.short	(.L_240 - .L_239)


	//   ....[0]....
.L_239:
        /* <DEDUP_REMOVED lines=63> */


	//----- nvinfo : EIATTR_MERCURY_ISA_VERSION
	.align		4
.L_240:
        /*0410*/ 	.byte	0x03, 0x5f
        /*0412*/ 	.short	0x0000


	//----- nvinfo : EIATTR_INT_WARP_WIDE_INSTR_OFFSETS
	.align		4
        /*0414*/ 	.byte	0x04, 0x31
        /*0416*/ 	.short	(.L_242 - .L_241)


	//   ....[0]....
.L_241:
        /*0418*/ 	.word	0x0000db90


	//   ....[1]....
        /*041c*/ 	.word	0x0000dc10


	//----- nvinfo : EIATTR_COOP_GROUP_MASK_REGIDS
	.align		4
.L_242:
        /*0420*/ 	.byte	0x04, 0x29
        /*0422*/ 	.short	(.L_244 - .L_243)


	//   ....[0]....
.L_243:
        /*0424*/ 	.word	0xffffffff


	//   ....[1]....
        /*0428*/ 	.word	0xffffffff


	//   ....[2]....
        /*042c*/ 	.word	0xffffffff


	//   ....[3]....
        /*0430*/ 	.word	0xffffffff


	//   ....[4]....
        /*0434*/ 	.word	0xffffffff


	//   ....[5]....
        /*0438*/ 	.word	0xffffffff


	//   ....[6]....
        /*043c*/ 	.word	0xffffffff


	//   ....[7]....
        /*0440*/ 	.word	0xffffffff


	//   ....[8]....
        /*0444*/ 	.word	0xffffffff


	//   ....[9]....
        /*0448*/ 	.word	0xffffffff


	//   ....[10]....
        /*044c*/ 	.word	0xffffffff


	//   ....[11]....
        /*0450*/ 	.word	0xffffffff


	//   ....[12]....
        /*0454*/ 	.word	0xffffffff


	//   ....[13]....
        /*0458*/ 	.word	0xffffffff


	//   ....[14]....
        /*045c*/ 	.word	0xffffffff


	//   ....[15]....
        /*0460*/ 	.word	0xffffffff


	//   ....[16]....
        /*0464*/ 	.word	0xffffffff


	//   ....[17]....
        /*0468*/ 	.word	0xffffffff


	//   ....[18]....
        /*046c*/ 	.word	0xffffffff


	//   ....[19]....
        /*0470*/ 	.word	0xffffffff


	//   ....[20]....
        /*0474*/ 	.word	0xffffffff


	//   ....[21]....
        /*0478*/ 	.word	0xffffffff


	//   ....[22]....
        /*047c*/ 	.word	0xffffffff


	//   ....[23]....
        /*0480*/ 	.word	0xffffffff


	//   ....[24]....
        /*0484*/ 	.word	0xffffffff


	//   ....[25]....
        /*0488*/ 	.word	0xffffffff


	//   ....[26]....
        /*048c*/ 	.word	0xffffffff


	//   ....[27]....
        /*0490*/ 	.word	0xffffffff


	//   ....[28]....
        /*0494*/ 	.word	0xffffffff


	//   ....[29]....
        /*0498*/ 	.word	0xffffffff


	//   ....[30]....
        /*049c*/ 	.word	0xffffffff


	//   ....[31]....
        /*04a0*/ 	.word	0xffffffff


	//   ....[32]....
        /*04a4*/ 	.word	0xffffffff


	//   ....[33]....
        /*04a8*/ 	.word	0xffffffff


	//   ....[34]....
        /*04ac*/ 	.word	0xffffffff


	//   ....[35]....
        /*04b0*/ 	.word	0xffffffff


	//   ....[36]....
        /*04b4*/ 	.word	0xffffffff


	//   ....[37]....
        /*04b8*/ 	.word	0xffffffff


	//   ....[38]....
        /*04bc*/ 	.word	0xffffffff


	//   ....[39]....
        /*04c0*/ 	.word	0xffffffff


	//   ....[40]....
        /*04c4*/ 	.word	0xffffffff


	//   ....[41]....
        /*04c8*/ 	.word	0xffffffff


	//   ....[42]....
        /*04cc*/ 	.word	0xffffffff


	//   ....[43]....
        /*04d0*/ 	.word	0xffffffff


	//   ....[44]....
        /*04d4*/ 	.word	0xffffffff


	//   ....[45]....
        /*04d8*/ 	.word	0xffffffff


	//   ....[46]....
        /*04dc*/ 	.word	0xffffffff


	//   ....[47]....
        /*04e0*/ 	.word	0xffffffff


	//   ....[48]....
        /*04e4*/ 	.word	0xffffffff


	//   ....[49]....
        /*04e8*/ 	.word	0xffffffff


	//   ....[50]....
        /*04ec*/ 	.word	0xffffffff


	//   ....[51]....
        /*04f0*/ 	.word	0xffffffff


	//   ....[52]....
        /*04f4*/ 	.word	0xffffffff


	//   ....[53]....
        /*04f8*/ 	.word	0xffffffff


	//   ....[54]....
        /*04fc*/ 	.word	0xffffffff


	//   ....[55]....
        /*0500*/ 	.word	0xffffffff


	//   ....[56]....
        /*0504*/ 	.word	0xffffffff


	//   ....[57]....
        /*0508*/ 	.word	0xffffffff


	//   ....[58]....
        /*050c*/ 	.word	0xffffffff


	//   ....[59]....
        /*0510*/ 	.word	0xffffffff


	//   ....[60]....
        /*0514*/ 	.word	0xffffffff


	//   ....[61]....
        /*0518*/ 	.word	0xffffffff


	//   ....[62]....
        /*051c*/ 	.word	0xffffffff


	//   ....[63]....
        /*0520*/ 	.word	0xffffffff


	//   ....[64]....
        /*0524*/ 	.word	0xffffffff


	//   ....[65]....
        /*0528*/ 	.word	0xffffffff


	//   ....[66]....
        /*052c*/ 	.word	0xffffffff


	//   ....[67]....
        /*0530*/ 	.word	0xffffffff


	//   ....[68]....
        /*0534*/ 	.word	0xffffffff


	//   ....[69]....
        /*0538*/ 	.word	0xffffffff


	//   ....[70]....
        /*053c*/ 	.word	0xffffffff


	//   ....[71]....
        /*0540*/ 	.word	0xffffffff


	//   ....[72]....
        /*0544*/ 	.word	0xffffffff


	//   ....[73]....
        /*0548*/ 	.word	0xffffffff


	//   ....[74]....
        /*054c*/ 	.word	0xffffffff


	//   ....[75]....
        /*0550*/ 	.word	0xffffffff


	//   ....[76]....
        /*0554*/ 	.word	0xffffffff


	//   ....[77]....
        /*0558*/ 	.word	0xffffffff


	//   ....[78]....
        /*055c*/ 	.word	0xffffffff


	//   ....[79]....
        /*0560*/ 	.word	0xffffffff


	//   ....[80]....
        /*0564*/ 	.word	0xffffffff


	//   ....[81]....
        /*0568*/ 	.word	0xffffffff


	//   ....[82]....
        /*056c*/ 	.word	0xffffffff


	//   ....[83]....
        /*0570*/ 	.word	0xffffffff


	//   ....[84]....
        /*0574*/ 	.word	0xffffffff


	//   ....[85]....
        /*0578*/ 	.word	0xffffffff


	//   ....[86]....
        /*057c*/ 	.word	0xffffffff


	//   ....[87]....
        /*0580*/ 	.word	0xffffffff


	//   ....[88]....
        /*0584*/ 	.word	0xffffffff


	//   ....[89]....
        /*0588*/ 	.word	0xffffffff


	//   ....[90]....
        /*058c*/ 	.word	0xffffffff


	//   ....[91]....
        /*0590*/ 	.word	0xffffffff


	//   ....[92]....
        /*0594*/ 	.word	0xffffffff


	//   ....[93]....
        /*0598*/ 	.word	0xffffffff


	//   ....[94]....
        /*059c*/ 	.word	0xffffffff


	//   ....[95]....
        /*05a0*/ 	.word	0xffffffff


	//   ....[96]....
        /*05a4*/ 	.word	0xffffffff


	//   ....[97]....
        /*05a8*/ 	.word	0xffffffff


	//   ....[98]....
        /*05ac*/ 	.word	0xffffffff


	//   ....[99]....
        /*05b0*/ 	.word	0xffffffff


	//   ....[100]....
        /*05b4*/ 	.word	0xffffffff


	//   ....[101]....
        /*05b8*/ 	.word	0xffffffff


	//   ....[102]....
        /*05bc*/ 	.word	0xffffffff


	//   ....[103]....
        /*05c0*/ 	.word	0xffffffff


	//   ....[104]....
        /*05c4*/ 	.word	0xffffffff


	//   ....[105]....
        /*05c8*/ 	.word	0xffffffff


	//   ....[106]....
        /*05cc*/ 	.word	0xffffffff


	//   ....[107]....
        /*05d0*/ 	.word	0xffffffff


	//   ....[108]....
        /*05d4*/ 	.word	0xffffffff


	//   ....[109]....
        /*05d8*/ 	.word	0xffffffff


	//   ....[110]....
        /*05dc*/ 	.word	0xffffffff


	//   ....[111]....
        /*05e0*/ 	.word	0xffffffff


	//   ....[112]....
        /*05e4*/ 	.word	0xffffffff


	//   ....[113]....
        /*05e8*/ 	.word	0xffffffff


	//   ....[114]....
        /*05ec*/ 	.word	0xffffffff


	//   ....[115]....
        /*05f0*/ 	.word	0xffffffff


	//   ....[116]....
        /*05f4*/ 	.word	0xffffffff


	//   ....[117]....
        /*05f8*/ 	.word	0xffffffff


	//   ....[118]....
        /*05fc*/ 	.word	0xffffffff


	//   ....[119]....
        /*0600*/ 	.word	0xffffffff


	//   ....[120]....
        /*0604*/ 	.word	0xffffffff


	//   ....[121]....
        /*0608*/ 	.word	0xffffffff


	//   ....[122]....
        /*060c*/ 	.word	0xffffffff


	//   ....[123]....
        /*0610*/ 	.word	0xffffffff


	//   ....[124]....
        /*0614*/ 	.word	0xffffffff


	//   ....[125]....
        /*0618*/ 	.word	0xffffffff


	//   ....[126]....
        /*061c*/ 	.word	0xffffffff


	//   ....[127]....
        /*0620*/ 	.word	0xffffffff


	//   ....[128]....
        /*0624*/ 	.word	0xffffffff


	//   ....[129]....
        /*0628*/ 	.word	0xffffffff


	//   ....[130]....
        /*062c*/ 	.word	0xffffffff


	//   ....[131]....
        /*0630*/ 	.word	0xffffffff


	//   ....[132]....
        /*0634*/ 	.word	0xffffffff


	//   ....[133]....
        /*0638*/ 	.word	0xffffffff


	//   ....[134]....
        /*063c*/ 	.word	0xffffffff


	//   ....[135]....
        /*0640*/ 	.word	0xffffffff


	//   ....[136]....
        /*0644*/ 	.word	0xffffffff


	//   ....[137]....
        /*0648*/ 	.word	0xffffffff


	//   ....[138]....
        /*064c*/ 	.word	0xffffffff


	//   ....[139]....
        /*0650*/ 	.word	0xffffffff


	//   ....[140]....
        /*0654*/ 	.word	0xffffffff


	//   ....[141]....
        /*0658*/ 	.word	0xffffffff


	//   ....[142]....
        /*065c*/ 	.word	0xffffffff


	//   ....[143]....
        /*0660*/ 	.word	0xffffffff


	//   ....[144]....
        /*0664*/ 	.word	0xffffffff


	//   ....[145]....
        /*0668*/ 	.word	0xffffffff


	//   ....[146]....
        /*066c*/ 	.word	0xffffffff


	//   ....[147]....
        /*0670*/ 	.word	0xffffffff


	//   ....[148]....
        /*0674*/ 	.word	0xffffffff


	//   ....[149]....
        /*0678*/ 	.word	0xffffffff


	//   ....[150]....
        /*067c*/ 	.word	0xffffffff


	//   ....[151]....
        /*0680*/ 	.word	0xffffffff


	//   ....[152]....
        /*0684*/ 	.word	0xffffffff


	//   ....[153]....
        /*0688*/ 	.word	0xffffffff


	//   ....[154]....
        /*068c*/ 	.word	0xffffffff


	//   ....[155]....
        /*0690*/ 	.word	0xffffffff


	//   ....[156]....
        /*0694*/ 	.word	0xffffffff


	//   ....[157]....
        /*0698*/ 	.word	0xffffffff


	//   ....[158]....
        /*069c*/ 	.word	0xffffffff


	//   ....[159]....
        /*06a0*/ 	.word	0xffffffff


	//   ....[160]....
        /*06a4*/ 	.word	0xffffffff


	//----- nvinfo : EIATTR_COOP_GROUP_INSTR_OFFSETS
	.align		4
.L_244:
        /*06a8*/ 	.byte	0x04, 0x28
        /*06aa*/ 	.short	(.L_246 - .L_245)


	//   ....[0]....
.L_245:
        /*06ac*/ 	.word	0x00000050


	//   ....[1]....
        /*06b0*/ 	.word	0x000018a0


	//   ....[2]....
        /*06b4*/ 	.word	0x000018c0


	//   ....[3]....
        /*06b8*/ 	.word	0x00001af0


	//   ....[4]....
        /*06bc*/ 	.word	0x00001b00


	//   ....[5]....
        /*06c0*/ 	.word	0x00001cc0


	//   ....[6]....
        /*06c4*/ 	.word	0x00001ce0


	//   ....[7]....
        /*06c8*/ 	.word	0x00001ea0


	//   ....[8]....
        /*06cc*/ 	.word	0x00001eb0


	//   ....[9]....
        /*06d0*/ 	.word	0x00002430


	//   ....[10]....
        /*06d4*/ 	.word	0x00002440


	//   ....[11]....
        /*06d8*/ 	.word	0x00002450


	//   ....[12]....
        /*06dc*/ 	.word	0x00002460


	//   ....[13]....
        /*06e0*/ 	.word	0x00002870


	//   ....[14]....
        /*06e4*/ 	.word	0x000028f0


	//   ....[15]....
        /*06e8*/ 	.word	0x00002900


	//   ....[16]....
        /*06ec*/ 	.word	0x00002910


	//   ....[17]....
        /*06f0*/ 	.word	0x000033f0


	//   ....[18]....
        /*06f4*/ 	.word	0x00003410


	//   ....[19]....
        /*06f8*/ 	.word	0x00003530


	//   ....[20]....
        /*06fc*/ 	.word	0x00003550


	//   ....[21]....
        /*0700*/ 	.word	0x000037c0


	//   ....[22]....
        /*0704*/ 	.word	0x00003a00


	//   ....[23]....
        /*0708*/ 	.word	0x00003a10


	//   ....[24]....
        /*070c*/ 	.word	0x00003a20


	//   ....[25]....
        /*0710*/ 	.word	0x00004420


	//   ....[26]....
        /*0714*/ 	.word	0x00004450


	//   ....[27]....
        /*0718*/ 	.word	0x00004470


	//   ....[28]....
        /*071c*/ 	.word	0x00004480


	//   ....[29]....
        /*0720*/ 	.word	0x000044b0


	//   ....[30]....
        /*0724*/ 	.word	0x000044d0


	//   ....[31]....
        /*0728*/ 	.word	0x000044f0


	//   ....[32]....
        /*072c*/ 	.word	0x00004500


	//   ....[33]....
        /*0730*/ 	.word	0x00005fb0


	//   ....[34]....
        /*0734*/ 	.word	0x00005fd0


	//   ....[35]....
        /*0738*/ 	.word	0x000060f0


	//   ....[36]....
        /*073c*/ 	.word	0x00006100


	//   ....[37]....
        /*0740*/ 	.word	0x00006d80


	//   ....[38]....
        /*0744*/ 	.word	0x00006da0


	//   ....[39]....
        /*0748*/ 	.word	0x00006e90


	//   ....[40]....
        /*074c*/ 	.word	0x00006ed0


	//   ....[41]....
        /*0750*/ 	.word	0x00007130


	//   ....[42]....
        /*0754*/ 	.word	0x00007370


	//   ....[43]....
        /*0758*/ 	.word	0x000073a0


	//   ....[44]....
        /*075c*/ 	.word	0x000073d0


	//   ....[45]....
        /*0760*/ 	.word	0x00007a30


	//   ....[46]....
        /*0764*/ 	.word	0x00007b30


	//   ....[47]....
        /*0768*/ 	.word	0x00007c20


	//   ....[48]....
        /*076c*/ 	.word	0x00007d20


	//   ....[49]....
        /*0770*/ 	.word	0x00007d40


	//   ....[50]....
        /*0774*/ 	.word	0x00007d60


	//   ....[51]....
        /*0778*/ 	.word	0x00007e80


	//   ....[52]....
        /*077c*/ 	.word	0x00007ea0


	//   ....[53]....
        /*0780*/ 	.word	0x00009ff0


	//   ....[54]....
        /*0784*/ 	.word	0x0000a010


	//   ....[55]....
        /*0788*/ 	.word	0x0000a070


	//   ....[56]....
        /*078c*/ 	.word	0x0000a0c0


	//   ....[57]....
        /*0790*/ 	.word	0x0000ad20


	//   ....[58]....
        /*0794*/ 	.word	0x0000ad40


	//   ....[59]....
        /*0798*/ 	.word	0x0000ae10


	//   ....[60]....
        /*079c*/ 	.word	0x0000ae30


	//   ....[61]....
        /*07a0*/ 	.word	0x0000b370


	//   ....[62]....
        /*07a4*/ 	.word	0x0000b390


	//   ....[63]....
        /*07a8*/ 	.word	0x0000b3a0


	//   ....[64]....
        /*07ac*/ 	.word	0x0000b3d0


	//   ....[65]....
        /*07b0*/ 	.word	0x0000b3e0


	//   ....[66]....
        /*07b4*/ 	.word	0x0000b400


	//   ....[67]....
        /*07b8*/ 	.word	0x0000b430


	//   ....[68]....
        /*07bc*/ 	.word	0x0000b450


	//   ....[69]....
        /*07c0*/ 	.word	0x0000d1d0


	//   ....[70]....
        /*07c4*/ 	.word	0x0000d200


	//   ....[71]....
        /*07c8*/ 	.word	0x0000d210


	//   ....[72]....
        /*07cc*/ 	.word	0x0000d220


	//   ....[73]....
        /*07d0*/ 	.word	0x0000d230


	//   ....[74]....
        /*07d4*/ 	.word	0x0000d260


	//   ....[75]....
        /*07d8*/ 	.word	0x0000d280


	//   ....[76]....
        /*07dc*/ 	.word	0x0000d2a0


	//   ....[77]....
        /*07e0*/ 	.word	0x0000dd60


	//   ....[78]....
        /*07e4*/ 	.word	0x0000e310


	//   ....[79]....
        /*07e8*/ 	.word	0x0000e320


	//   ....[80]....
        /*07ec*/ 	.word	0x0000e330


	//   ....[81]....
        /*07f0*/ 	.word	0x0000e360


	//   ....[82]....
        /*07f4*/ 	.word	0x0000e3c0


	//   ....[83]....
        /*07f8*/ 	.word	0x0000e3f0


	//   ....[84]....
        /*07fc*/ 	.word	0x0000e410


	//   ....[85]....
        /*0800*/ 	.word	0x0000e420


	//   ....[86]....
        /*0804*/ 	.word	0x0000e510


	//   ....[87]....
        /*0808*/ 	.word	0x0000e540


	//   ....[88]....
        /*080c*/ 	.word	0x0000e8a0


	//   ....[89]....
        /*0810*/ 	.word	0x0000e8c0


	//   ....[90]....
        /*0814*/ 	.word	0x0000ebf0


	//   ....[91]....
        /*0818*/ 	.word	0x0000ec10


	//   ....[92]....
        /*081c*/ 	.word	0x0000ef40


	//   ....[93]....
        /*0820*/ 	.word	0x0000ef50


	//   ....[94]....
        /*0824*/ 	.word	0x0000f5f0


	//   ....[95]....
        /*0828*/ 	.word	0x0000f700


	//   ....[96]....
        /*082c*/ 	.word	0x0000f770


	//   ....[97]....
        /*0830*/ 	.word	0x0000f7d0


	//   ....[98]....
        /*0834*/ 	.word	0x0000f830


	//   ....[99]....
        /*0838*/ 	.word	0x0000f890


	//   ....[100]....
        /*083c*/ 	.word	0x0000f900


	//   ....[101]....
        /*0840*/ 	.word	0x0000f960


	//   ....[102]....
        /*0844*/ 	.word	0x0000f9c0


	//   ....[103]....
        /*0848*/ 	.word	0x0000fa20


	//   ....[104]....
        /*084c*/ 	.word	0x0000fa90


	//   ....[105]....
        /*0850*/ 	.word	0x0000fc20


	//   ....[106]....
        /*0854*/ 	.word	0x0000fc80


	//   ....[107]....
        /*0858*/ 	.word	0x0000fce0


	//   ....[108]....
        /*085c*/ 	.word	0x0000fd40


	//   ....[109]....
        /*0860*/ 	.word	0x0000ffb0


	//   ....[110]....
        /*0864*/ 	.word	0x00010220


	//   ....[111]....
        /*0868*/ 	.word	0x00010840


	//   ....[112]....
        /*086c*/ 	.word	0x00010890


	//   ....[113]....
        /*0870*/ 	.word	0x000108e0


	//   ....[114]....
        /*0874*/ 	.word	0x00010930


	//   ....[115]....
        /*0878*/ 	.word	0x00010980


	//   ....[116]....
        /*087c*/ 	.word	0x000109d0


	//   ....[117]....
        /*0880*/ 	.word	0x00010a20


	//   ....[118]....
        /*0884*/ 	.word	0x00010a70


	//   ....[119]....
        /*0888*/ 	.word	0x00010ae0


	//   ....[120]....
        /*088c*/ 	.word	0x00010b50


	//   ....[121]....
        /*0890*/ 	.word	0x00010ce0


	//   ....[122]....
        /*0894*/ 	.word	0x00010d40


	//   ....[123]....
        /*0898*/ 	.word	0x00010da0


	//   ....[124]....
        /*089c*/ 	.word	0x00010e10


	//   ....[125]....
        /*08a0*/ 	.word	0x00010fa0


	//   ....[126]....
        /*08a4*/ 	.word	0x00011000


	//   ....[127]....
        /*08a8*/ 	.word	0x00011060


	//   ....[128]....
        /*08ac*/ 	.word	0x000110c0


	//   ....[129]....
        /*08b0*/ 	.word	0x00011320


	//   ....[130]....
        /*08b4*/ 	.word	0x00011580


	//   ....[131]....
        /*08b8*/ 	.word	0x00011bc0


	//   ....[132]....
        /*08bc*/ 	.word	0x00011c00


	//   ....[133]....
        /*08c0*/ 	.word	0x00011c50


	//   ....[134]....
        /*08c4*/ 	.word	0x00011c90


	//   ....[135]....
        /*08c8*/ 	.word	0x00011ce0


	//   ....[136]....
        /*08cc*/ 	.word	0x00011d20


	//   ....[137]....
        /*08d0*/ 	.word	0x00011d70


	//   ....[138]....
        /*08d4*/ 	.word	0x00011db0


	//   ....[139]....
        /*08d8*/ 	.word	0x00011e10


	//   ....[140]....
        /*08dc*/ 	.word	0x00011e70


	//   ....[141]....
        /*08e0*/ 	.word	0x00011ee0


	//   ....[142]....
        /*08e4*/ 	.word	0x00012020


	//   ....[143]....
        /*08e8*/ 	.word	0x00012080


	//   ....[144]....
        /*08ec*/ 	.word	0x000120c0


	//   ....[145]....
        /*08f0*/ 	.word	0x00012100


	//   ....[146]....
        /*08f4*/ 	.word	0x00012150


	//   ....[147]....
        /*08f8*/ 	.word	0x00012190


	//   ....[148]....
        /*08fc*/ 	.word	0x000121e0


	//   ....[149]....
        /*0900*/ 	.word	0x00012220


	//   ....[150]....
        /*0904*/ 	.word	0x00012270


	//   ....[151]....
        /*0908*/ 	.word	0x000122b0


	//   ....[152]....
        /*090c*/ 	.word	0x00012300


	//   ....[153]....
        /*0910*/ 	.word	0x00012360


	//   ....[154]....
        /*0914*/ 	.word	0x000123b0


	//   ....[155]....
        /*0918*/ 	.word	0x00012400


	//   ....[156]....
        /*091c*/ 	.word	0x00012450


	//   ....[157]....
        /*0920*/ 	.word	0x000124a0


	//   ....[158]....
        /*0924*/ 	.word	0x000124f0


	//   ....[159]....
        /*0928*/ 	.word	0x00012540


	//   ....[160]....
        /*092c*/ 	.word	0x000125b0


	//----- nvinfo : EIATTR_EXIT_INSTR_OFFSETS
	.align		4
.L_246:
        /*0930*/ 	.byte	0x04, 0x1c
        /*0932*/ 	.short	(.L_248 - .L_247)


	//   ....[0]....
.L_247:
        /*0934*/ 	.word	0x000000a0


	//   ....[1]....
        /*0938*/ 	.word	0x0000f6b0


	//----- nvinfo : EIATTR_MAX_THREADS
	.align		4
.L_248:
        /*093c*/ 	.byte	0x04, 0x05
        /*093e*/ 	.short	(.L_250 - .L_249)
.L_249:
        /*0940*/ 	.word	0x00000080
        /*0944*/ 	.word	0x00000001
        /*0948*/ 	.word	0x00000001


	//----- nvinfo : EIATTR_CRS_STACK_SIZE
	.align		4
.L_250:
        /*094c*/ 	.byte	0x04, 0x1e
        /*094e*/ 	.short	(.L_252 - .L_251)
.L_251:
        /*0950*/ 	.word	0x00000000
.L_252:


//--------------------- .nv.info._ZN7cutlass13device_kernelIN5flash19enable_sm80_to_sm89INS1_16FlashAttnFwdSm80INS1_25CollectiveMainloopFwdSm80ILi4ELi1ELb0EN4cute5tupleIJNS5_1CILi128EEENS7_ILi48EEENS7_ILi96EEEEEELi96ENS_6half_tEfNS_4arch4Sm80ELb1ELb0ELb0ELb1ELb1ELb0ELb1ELb1EEENS1_21CollectiveEpilogueFwdINS6_IJS8_SA_S9_EEENS6_IJNS7_ILi1EEESI_SI_EEESC_SE_Li128ELb1ELb1ELb1ELb0EEENS1_36VarlenDynamicPersistentTileSchedulerILi128ELi48ELi128ELi128ELb1ELb1ELb0ELb1ELb1ELb1EEEEEEEEEvNT_6ParamsE --------------------------
	.section	.nv.info._ZN7cutlass13device_kernelIN5flash19enable_sm80_to_sm89INS1_16FlashAttnFwdSm80INS1_25CollectiveMainloopFwdSm80ILi4ELi1ELb0EN4cute5tupleIJNS5_1CILi128EEENS7_ILi48EEENS7_ILi96EEEEEELi96ENS_6half_tEfNS_4arch4Sm80ELb1ELb0ELb0ELb1ELb1ELb0ELb1ELb1EEENS1_21CollectiveEpilogueFwdINS6_IJS8_SA_S9_EEENS6_IJNS7_ILi1EEESI_SI_EEESC_SE_Li128ELb1ELb1ELb1ELb0EEENS1_36VarlenDynamicPersistentTileSchedulerILi128ELi48ELi128ELi128ELb1ELb1ELb0ELb1ELb1ELb1EEEEEEEEEvNT_6ParamsE,"",@"SHT_CUDA_INFO"
	.sectionflags	@""
	.align	4


	//----- nvinfo : EIATTR_CUDA_API_VERSION
	.align		4
        /*0000*/ 	.byte	0x04, 0x37
        /*0002*/ 	.short	(.L_254 - .L_253)
.L_253:
        /*0004*/ 	.word	0x00000082


	//----- nvinfo : EIATTR_SW2861232_WAR
	.align		4
.L_254:
        /*0008*/ 	.byte	0x01, 0x35
	.zero		2


	//----- nvinfo : EIATTR_PARAM_CBANK
	.align		4
        /*000c*/ 	.byte	0x04, 0x0a
        /*000e*/ 	.short	(.L_256 - .L_255)
	.align		4
.L_255:
        /*0010*/ 	.word	index@(.nv.constant0._ZN7cutlass13device_kernelIN5flash19enable_sm80_to_sm89INS1_16FlashAttnFwdSm80INS1_25CollectiveMainloopFwdSm80ILi4ELi1ELb0EN4cute5tupleIJNS5_1CILi128EEENS7_ILi48EEENS7_ILi96EEEEEELi96ENS_6half_tEfNS_4arch4Sm80ELb1ELb0ELb0ELb1ELb1ELb0ELb1ELb1EEENS1_21CollectiveEpilogueFwdINS6_IJS8_SA_S9_EEENS6_IJNS7_ILi1EEESI_SI_EEESC_SE_Li128ELb1ELb1ELb1ELb0EEENS1_36VarlenDynamicPersistentTileSchedulerILi128ELi48ELi128ELi128ELb1ELb1ELb0ELb1ELb1ELb1EEEEEEEEEvNT_6ParamsE)
        /*0014*/ 	.short	0x0160
        /*0016*/ 	.short	0x0438


	//----- nvinfo : EIATTR_CBANK_PARAM_SIZE
	.align		4
.L_256:
        /*0018*/ 	.byte	0x03, 0x19
        /*001a*/ 	.short	0x0438


	//----- nvinfo : EIATTR_KPARAM_INFO
	.align		4
        /*001c*/ 	.byte	0x04, 0x17
        /*001e*/ 	.short	(.L_258 - .L_257)
.L_257:
        /*0020*/ 	.word	0x00000000
        /*0024*/ 	.short	0x0000
        /*0026*/ 	.short	0x0000
        /*0028*/ 	.byte	0x00, 0xf0, 0xe1, 0x10


	//----- nvinfo : EIATTR_MAXREG_COUNT
	.align		4
.L_258:
        /*002c*/ 	.byte	0x03, 0x1b
        /*002e*/ 	.short	0x00ff


	//----- nvinfo : EIATTR_NUM_BARRIERS
	.align		4
        /*0030*/ 	.byte	0x02, 0x4c
        /*0032*/ 	.byte	0x06
	.zero		1


	//----- nvinfo : EIATTR_ANNOTATIONS
	.align		4
        /*0034*/ 	.byte	0x04, 0x55
        /*0036*/ 	.short	(.L_260 - .L_259)


	//   ....[0]....
.L_259:
        /* <DEDUP_REMOVED lines=16> */


	//----- nvinfo : EIATTR_MERCURY_ISA_VERSION
	.align		4
.L_260:
        /*0128*/ 	.byte	0x03, 0x5f
        /*012a*/ 	.short	0x0000


	//----- nvinfo : EIATTR_INT_WARP_WIDE_INSTR_OFFSETS
	.align		4
        /*012c*/ 	.byte	0x04, 0x31
        /*012e*/ 	.short	(.L_262 - .L_261)


	//   ....[0]....
.L_261:
        /*0130*/ 	.word	0x0000c770


	//   ....[1]....
        /*0134*/ 	.word	0x0000c7f0


	//----- nvinfo : EIATTR_COOP_GROUP_MASK_REGIDS
	.align		4
.L_262:
        /*0138*/ 	.byte	0x04, 0x29
        /*013a*/ 	.short	(.L_264 - .L_263)


	//   ....[0]....
.L_263:
        /*013c*/ 	.word	0xffffffff


	//   ....[1]....
        /*0140*/ 	.word	0xffffffff


	//   ....[2]....
        /*0144*/ 	.word	0xffffffff


	//   ....[3]....
        /*0148*/ 	.word	0xffffffff


	//   ....[4]....
        /*014c*/ 	.word	0xffffffff


	//   ....[5]....
        /*0150*/ 	.word	0xffffffff


	//   ....[6]....
        /*0154*/ 	.word	0xffffffff


	//   ....[7]....
        /*0158*/ 	.word	0xffffffff


	//   ....[8]....
        /*015c*/ 	.word	0xffffffff


	//   ....[9]....
        /*0160*/ 	.word	0xffffffff


	//   ....[10]....
        /*0164*/ 	.word	0xffffffff


	//   ....[11]....
        /*0168*/ 	.word	0xffffffff


	//   ....[12]....
        /*016c*/ 	.word	0xffffffff


	//   ....[13]....
        /*0170*/ 	.word	0xffffffff


	//   ....[14]....
        /*0174*/ 	.word	0xffffffff


	//   ....[15]....
        /*0178*/ 	.word	0xffffffff


	//   ....[16]....
        /*017c*/ 	.word	0xffffffff


	//   ....[17]....
        /*0180*/ 	.word	0xffffffff


	//   ....[18]....
        /*0184*/ 	.word	0xffffffff


	//   ....[19]....
        /*0188*/ 	.word	0xffffffff


	//   ....[20]....
        /*018c*/ 	.word	0xffffffff


	//   ....[21]....
        /*0190*/ 	.word	0xffffffff


	//   ....[22]....
        /*0194*/ 	.word	0xffffffff


	//   ....[23]....
        /*0198*/ 	.word	0xffffffff


	//   ....[24]....
        /*019c*/ 	.word	0xffffffff


	//   ....[25]....
        /*01a0*/ 	.word	0xffffffff


	//   ....[26]....
        /*01a4*/ 	.word	0xffffffff


	//   ....[27]....
        /*01a8*/ 	.word	0xffffffff


	//   ....[28]....
        /*01ac*/ 	.word	0xffffffff


	//   ....[29]....
        /*01b0*/ 	.word	0xffffffff


	//   ....[30]....
        /*01b4*/ 	.word	0xffffffff


	//   ....[31]....
        /*01b8*/ 	.word	0xffffffff


	//   ....[32]....
        /*01bc*/ 	.word	0xffffffff


	//   ....[33]....
        /*01c0*/ 	.word	0xffffffff


	//   ....[34]....
        /*01c4*/ 	.word	0xffffffff


	//   ....[35]....
        /*01c8*/ 	.word	0xffffffff


	//   ....[36]....
        /*01cc*/ 	.word	0xffffffff


	//   ....[37]....
        /*01d0*/ 	.word	0xffffffff


	//   ....[38]....
        /*01d4*/ 	.word	0xffffffff


	//   ....[39]....
        /*01d8*/ 	.word	0xffffffff


	//   ....[40]....
        /*01dc*/ 	.word	0xffffffff


	//   ....[41]....
        /*01e0*/ 	.word	0xffffffff


	//   ....[42]....
        /*01e4*/ 	.word	0xffffffff


	//   ....[43]....
        /*01e8*/ 	.word	0xffffffff


	//   ....[44]....
        /*01ec*/ 	.word	0xffffffff


	//   ....[45]....
        /*01f0*/ 	.word	0xffffffff


	//   ....[46]....
        /*01f4*/ 	.word	0xffffffff


	//   ....[47]....
        /*01f8*/ 	.word	0xffffffff


	//   ....[48]....
        /*01fc*/ 	.word	0xffffffff


	//   ....[49]....
        /*0200*/ 	.word	0xffffffff


	//   ....[50]....
        /*0204*/ 	.word	0xffffffff


	//   ....[51]....
        /*0208*/ 	.word	0xffffffff


	//   ....[52]....
        /*020c*/ 	.word	0xffffffff


	//   ....[53]....
        /*0210*/ 	.word	0xffffffff


	//   ....[54]....
        /*0214*/ 	.word	0xffffffff


	//   ....[55]....
        /*0218*/ 	.word	0xffffffff


	//   ....[56]....
        /*021c*/ 	.word	0xffffffff


	//   ....[57]....
        /*0220*/ 	.word	0xffffffff


	//   ....[58]....
        /*0224*/ 	.word	0xffffffff


	//   ....[59]....
        /*0228*/ 	.word	0xffffffff


	//   ....[60]....
        /*022c*/ 	.word	0xffffffff


	//   ....[61]....
        /*0230*/ 	.word	0xffffffff


	//   ....[62]....
        /*0234*/ 	.word	0xffffffff


	//   ....[63]....
        /*0238*/ 	.word	0xffffffff


	//   ....[64]....
        /*023c*/ 	.word	0xffffffff


	//   ....[65]....
        /*0240*/ 	.word	0xffffffff


	//   ....[66]....
        /*0244*/ 	.word	0xffffffff


	//   ....[67]....
        /*0248*/ 	.word	0xffffffff


	//   ....[68]....
        /*024c*/ 	.word	0xffffffff


	//   ....[69]....
        /*0250*/ 	.word	0xffffffff


	//   ....[70]....
        /*0254*/ 	.word	0xffffffff


	//   ....[71]....
        /*0258*/ 	.word	0xffffffff


	//   ....[72]....
        /*025c*/ 	.word	0xffffffff


	//   ....[73]....
        /*0260*/ 	.word	0xffffffff


	//   ....[74]....
        /*0264*/ 	.word	0xffffffff


	//   ....[75]....
        /*0268*/ 	.word	0xffffffff


	//   ....[76]....
        /*026c*/ 	.word	0xffffffff


	//   ....[77]....
        /*0270*/ 	.word	0xffffffff


	//   ....[78]....
        /*0274*/ 	.word	0xffffffff


	//   ....[79]....
        /*0278*/ 	.word	0xffffffff


	//   ....[80]....
        /*027c*/ 	.word	0xffffffff


	//   ....[81]....
        /*0280*/ 	.word	0xffffffff


	//   ....[82]....
        /*0284*/ 	.word	0xffffffff


	//   ....[83]....
        /*0288*/ 	.word	0xffffffff


	//   ....[84]....
        /*028c*/ 	.word	0xffffffff


	//   ....[85]....
        /*0290*/ 	.word	0xffffffff


	//   ....[86]....
        /*0294*/ 	.word	0xffffffff


	//   ....[87]....
        /*0298*/ 	.word	0xffffffff


	//   ....[88]....
        /*029c*/ 	.word	0xffffffff


	//   ....[89]....
        /*02a0*/ 	.word	0xffffffff


	//   ....[90]....
        /*02a4*/ 	.word	0xffffffff


	//   ....[91]....
        /*02a8*/ 	.word	0xffffffff


	//   ....[92]....
        /*02ac*/ 	.word	0xffffffff


	//   ....[93]....
        /*02b0*/ 	.word	0xffffffff


	//   ....[94]....
        /*02b4*/ 	.word	0xffffffff


	//   ....[95]....
        /*02b8*/ 	.word	0xffffffff


	//   ....[96]....
        /*02bc*/ 	.word	0xffffffff


	//   ....[97]....
        /*02c0*/ 	.word	0xffffffff


	//   ....[98]....
        /*02c4*/ 	.word	0xffffffff


	//   ....[99]....
        /*02c8*/ 	.word	0xffffffff


	//   ....[100]....
        /*02cc*/ 	.word	0xffffffff


	//   ....[101]....
        /*02d0*/ 	.word	0xffffffff


	//   ....[102]....
        /*02d4*/ 	.word	0xffffffff


	//   ....[103]....
        /*02d8*/ 	.word	0xffffffff


	//   ....[104]....
        /*02dc*/ 	.word	0xffffffff


	//   ....[105]....
        /*02e0*/ 	.word	0xffffffff


	//   ....[106]....
        /*02e4*/ 	.word	0xffffffff


	//   ....[107]....
        /*02e8*/ 	.word	0xffffffff


	//   ....[108]....
        /*02ec*/ 	.word	0xffffffff


	//   ....[109]....
        /*02f0*/ 	.word	0xffffffff


	//   ....[110]....
        /*02f4*/ 	.word	0xffffffff


	//   ....[111]....
        /*02f8*/ 	.word	0xffffffff


	//   ....[112]....
        /*02fc*/ 	.word	0xffffffff


	//   ....[113]....
        /*0300*/ 	.word	0xffffffff


	//   ....[114]....
        /*0304*/ 	.word	0xffffffff


	//   ....[115]....
        /*0308*/ 	.word	0xffffffff


	//   ....[116]....
        /*030c*/ 	.word	0xffffffff


	//   ....[117]....
        /*0310*/ 	.word	0xffffffff


	//   ....[118]....
        /*0314*/ 	.word	0xffffffff


	//   ....[119]....
        /*0318*/ 	.word	0xffffffff


	//   ....[120]....
        /*031c*/ 	.word	0xffffffff


	//   ....[121]....
        /*0320*/ 	.word	0xffffffff


	//   ....[122]....
        /*0324*/ 	.word	0xffffffff


	//   ....[123]....
        /*0328*/ 	.word	0xffffffff


	//   ....[124]....
        /*032c*/ 	.word	0xffffffff


	//   ....[125]....
        /*0330*/ 	.word	0xffffffff


	//   ....[126]....
        /*0334*/ 	.word	0xffffffff


	//   ....[127]....
        /*0338*/ 	.word	0xffffffff


	//   ....[128]....
        /*033c*/ 	.word	0xffffffff


	//   ....[129]....
        /*0340*/ 	.word	0xffffffff


	//   ....[130]....
        /*0344*/ 	.word	0xffffffff


	//   ....[131]....
        /*0348*/ 	.word	0xffffffff


	//   ....[132]....
        /*034c*/ 	.word	0xffffffff


	//   ....[133]....
        /*0350*/ 	.word	0xffffffff


	//   ....[134]....
        /*0354*/ 	.word	0xffffffff


	//   ....[135]....
        /*0358*/ 	.word	0xffffffff


	//   ....[136]....
        /*035c*/ 	.word	0xffffffff


	//   ....[137]....
        /*0360*/ 	.word	0xffffffff


	//   ....[138]....
        /*0364*/ 	.word	0xffffffff


	//   ....[139]....
        /*0368*/ 	.word	0xffffffff


	//   ....[140]....
        /*036c*/ 	.word	0xffffffff


	//   ....[141]....
        /*0370*/ 	.word	0xffffffff


	//   ....[142]....
        /*0374*/ 	.word	0xffffffff


	//   ....[143]....
        /*0378*/ 	.word	0xffffffff


	//   ....[144]....
        /*037c*/ 	.word	0xffffffff


	//   ....[145]....
        /*0380*/ 	.word	0xffffffff


	//   ....[146]....
        /*0384*/ 	.word	0xffffffff


	//   ....[147]....
        /*0388*/ 	.word	0xffffffff


	//   ....[148]....
        /*038c*/ 	.word	0xffffffff


	//   ....[149]....
        /*0390*/ 	.word	0xffffffff


	//   ....[150]....
        /*0394*/ 	.word	0xffffffff


	//   ....[151]....
        /*0398*/ 	.word	0xffffffff


	//   ....[152]....
        /*039c*/ 	.word	0xffffffff


	//   ....[153]....
        /*03a0*/ 	.word	0xffffffff


	//   ....[154]....
        /*03a4*/ 	.word	0xffffffff


	//   ....[155]....
        /*03a8*/ 	.word	0xffffffff


	//   ....[156]....
        /*03ac*/ 	.word	0xffffffff


	//   ....[157]....
        /*03b0*/ 	.word	0xffffffff


	//   ....[158]....
        /*03b4*/ 	.word	0xffffffff


	//   ....[159]....
        /*03b8*/ 	.word	0xffffffff


	//   ....[160]....
        /*03bc*/ 	.word	0xffffffff


	//   ....[161]....
        /*03c0*/ 	.word	0xffffffff


	//   ....[162]....
        /*03c4*/ 	.word	0xffffffff


	//   ....[163]....
        /*03c8*/ 	.word	0xffffffff


	//   ....[164]....
        /*03cc*/ 	.word	0xffffffff


	//   ....[165]....
        /*03d0*/ 	.word	0xffffffff


	//   ....[166]....
        /*03d4*/ 	.word	0xffffffff


	//   ....[167]....
        /*03d8*/ 	.word	0xffffffff


	//   ....[168]....
        /*03dc*/ 	.word	0xffffffff


	//   ....[169]....
        /*03e0*/ 	.word	0xffffffff


	//   ....[170]....
        /*03e4*/ 	.word	0xffffffff


	//   ....[171]....
        /*03e8*/ 	.word	0xffffffff


	//   ....[172]....
        /*03ec*/ 	.word	0xffffffff


	//   ....[173]....
        /*03f0*/ 	.word	0xffffffff


	//   ....[174]....
        /*03f4*/ 	.word	0xffffffff


	//   ....[175]....
        /*03f8*/ 	.word	0xffffffff


	//   ....[176]....
        /*03fc*/ 	.word	0xffffffff


	//   ....[177]....
        /*0400*/ 	.word	0xffffffff


	//   ....[178]....
        /*0404*/ 	.word	0xffffffff


	//   ....[179]....
        /*0408*/ 	.word	0xffffffff


	//   ....[180]....
        /*040c*/ 	.word	0xffffffff


	//   ....[181]....
        /*0410*/ 	.word	0xffffffff


	//   ....[182]....
        /*0414*/ 	.word	0xffffffff


	//   ....[183]....
        /*0418*/ 	.word	0xffffffff


	//   ....[184]....
        /*041c*/ 	.word	0xffffffff


	//   ....[185]....
        /*0420*/ 	.word	0xffffffff


	//   ....[186]....
        /*0424*/ 	.word	0xffffffff


	//   ....[187]....
        /*0428*/ 	.word	0xffffffff


	//   ....[188]....
        /*042c*/ 	.word	0xffffffff


	//   ....[189]....
        /*0430*/ 	.word	0xffffffff


	//   ....[190]....
        /*0434*/ 	.word	0xffffffff


	//   ....[191]....
        /*0438*/ 	.word	0xffffffff


	//   ....[192]....
        /*043c*/ 	.word	0xffffffff


	//   ....[193]....
        /*0440*/ 	.word	0xffffffff


	//   ....[194]....
        /*0444*/ 	.word	0xffffffff


	//   ....[195]....
        /*0448*/ 	.word	0xffffffff


	//   ....[196]....
        /*044c*/ 	.word	0xffffffff


	//   ....[197]....
        /*0450*/ 	.word	0xffffffff


	//   ....[198]....
        /*0454*/ 	.word	0xffffffff


	//   ....[199]....
        /*0458*/ 	.word	0xffffffff


	//   ....[200]....
        /*045c*/ 	.word	0xffffffff


	//   ....[201]....
        /*0460*/ 	.word	0xffffffff


	//   ....[202]....
        /*0464*/ 	.word	0xffffffff


	//   ....[203]....
        /*0468*/ 	.word	0xffffffff


	//   ....[204]....
        /*046c*/ 	.word	0xffffffff


	//   ....[205]....
        /*0470*/ 	.word	0xffffffff


	//   ....[206]....
        /*0474*/ 	.word	0xffffffff


	//   ....[207]....
        /*0478*/ 	.word	0xffffffff


	//   ....[208]....
        /*047c*/ 	.word	0xffffffff


	//   ....[209]....
        /*0480*/ 	.word	0xffffffff


	//   ....[210]....
        /*0484*/ 	.word	0xffffffff


	//   ....[211]....
        /*0488*/ 	.word	0xffffffff


	//   ....[212]....
        /*048c*/ 	.word	0xffffffff


	//   ....[213]....
        /*0490*/ 	.word	0xffffffff


	//   ....[214]....
        /*0494*/ 	.word	0xffffffff


	//   ....[215]....
        /*0498*/ 	.word	0xffffffff


	//   ....[216]....
        /*049c*/ 	.word	0xffffffff


	//   ....[217]....
        /*04a0*/ 	.word	0xffffffff


	//   ....[218]....
        /*04a4*/ 	.word	0xffffffff


	//   ....[219]....
        /*04a8*/ 	.word	0xffffffff


	//   ....[220]....
        /*04ac*/ 	.word	0xffffffff


	//   ....[221]....
        /*04b0*/ 	.word	0xffffffff


	//   ....[222]....
        /*04b4*/ 	.word	0xffffffff


	//   ....[223]....
        /*04b8*/ 	.word	0xffffffff


	//   ....[224]....
        /*04bc*/ 	.word	0xffffffff


	//   ....[225]....
        /*04c0*/ 	.word	0xffffffff


	//   ....[226]....
        /*04c4*/ 	.word	0xffffffff


	//   ....[227]....
        /*04c8*/ 	.word	0xffffffff


	//   ....[228]....
        /*04cc*/ 	.word	0xffffffff


	//   ....[229]....
        /*04d0*/ 	.word	0xffffffff


	//   ....[230]....
        /*04d4*/ 	.word	0xffffffff


	//   ....[231]....
        /*04d8*/ 	.word	0xffffffff


	//   ....[232]....
        /*04dc*/ 	.word	0xffffffff


	//   ....[233]....
        /*04e0*/ 	.word	0xffffffff


	//   ....[234]....
        /*04e4*/ 	.word	0xffffffff


	//   ....[235]....
        /*04e8*/ 	.word	0xffffffff


	//   ....[236]....
        /*04ec*/ 	.word	0xffffffff


	//   ....[237]....
        /*04f0*/ 	.word	0xffffffff


	//   ....[238]....
        /*04f4*/ 	.word	0xffffffff


	//   ....[239]....
        /*04f8*/ 	.word	0xffffffff


	//   ....[240]....
        /*04fc*/ 	.word	0xffffffff


	//   ....[241]....
        /*0500*/ 	.word	0xffffffff


	//   ....[242]....
        /*0504*/ 	.word	0xffffffff


	//   ....[243]....
        /*0508*/ 	.word	0xffffffff


	//   ....[244]....
        /*050c*/ 	.word	0xffffffff


	//   ....[245]....
        /*0510*/ 	.word	0xffffffff


	//   ....[246]....
        /*0514*/ 	.word	0xffffffff


	//   ....[247]....
        /*0518*/ 	.word	0xffffffff


	//   ....[248]....
        /*051c*/ 	.word	0xffffffff


	//   ....[249]....
        /*0520*/ 	.word	0xffffffff


	//   ....[250]....
        /*0524*/ 	.word	0xffffffff


	//   ....[251]....
        /*0528*/ 	.word	0xffffffff


	//   ....[252]....
        /*052c*/ 	.word	0xffffffff


	//   ....[253]....
        /*0530*/ 	.word	0xffffffff


	//   ....[254]....
        /*0534*/ 	.word	0xffffffff


	//   ....[255]....
        /*0538*/ 	.word	0xffffffff


	//   ....[0]....
        /*053c*/ 	.word	0xffffffff


	//   ....[1]....
        /*0540*/ 	.word	0xffffffff


	//   ....[2]....
        /*0544*/ 	.word	0xffffffff


	//   ....[3]....
        /*0548*/ 	.word	0xffffffff


	//   ....[4]....
        /*054c*/ 	.word	0xffffffff


	//   ....[5]....
        /*0550*/ 	.word	0xffffffff


	//   ....[6]....
        /*0554*/ 	.word	0xffffffff


	//   ....[7]....
        /*0558*/ 	.word	0xffffffff


	//----- nvinfo : EIATTR_COOP_GROUP_INSTR_OFFSETS
	.align		4
.L_264:
        /*055c*/ 	.byte	0x04, 0x28
        /*055e*/ 	.short	(.L_266 - .L_265)


	//   ....[0]....
.L_265:
        /*0560*/ 	.word	0x00000050


	//   ....[1]....
        /*0564*/ 	.word	0x000001e0


	//   ....[2]....
        /*0568*/ 	.word	0x00000210


	//   ....[3]....
        /*056c*/ 	.word	0x00000240


	//   ....[4]....
        /*0570*/ 	.word	0x00000270


	//   ....[5]....
        /*0574*/ 	.word	0x000002a0


	//   ....[6]....
        /*0578*/ 	.word	0x000002d0


	//   ....[7]....
        /*057c*/ 	.word	0x00000430


	//   ....[8]....
        /*0580*/ 	.word	0x00000470


	//   ....[9]....
        /*0584*/ 	.word	0x000004a0


	//   ....[10]....
        /*0588*/ 	.word	0x000004d0


	//   ....[11]....
        /*058c*/ 	.word	0x00000500


	//   ....[12]....
        /*0590*/ 	.word	0x00000530


	//   ....[13]....
        /*0594*/ 	.word	0x000005c0


	//   ....[14]....
        /*0598*/ 	.word	0x00000600


	//   ....[15]....
        /*059c*/ 	.word	0x00000620


	//   ....[16]....
        /*05a0*/ 	.word	0x00000680


	//   ....[17]....
        /*05a4*/ 	.word	0x00002740


	//   ....[18]....
        /*05a8*/ 	.word	0x00002760


	//   ....[19]....
        /*05ac*/ 	.word	0x000028f0


	//   ....[20]....
        /*05b0*/ 	.word	0x00002900


	//   ....[21]....
        /*05b4*/ 	.word	0x00002a80


	//   ....[22]....
        /*05b8*/ 	.word	0x00002aa0


	//   ....[23]....
        /*05bc*/ 	.word	0x00002c20


	//   ....[24]....
        /*05c0*/ 	.word	0x00002c30


	//   ....[25]....
        /*05c4*/ 	.word	0x000030d0


	//   ....[26]....
        /*05c8*/ 	.word	0x000030f0


	//   ....[27]....
        /*05cc*/ 	.word	0x00003120


	//   ....[28]....
        /*05d0*/ 	.word	0x00003220


	//   ....[29]....
        /*05d4*/ 	.word	0x000032d0


	//   ....[30]....
        /*05d8*/ 	.word	0x00003340


	//   ....[31]....
        /*05dc*/ 	.word	0x00003600


	//   ....[32]....
        /*05e0*/ 	.word	0x00003610


	//   ....[33]....
        /*05e4*/ 	.word	0x00003f60


	//   ....[34]....
        /*05e8*/ 	.word	0x00003f80


	//   ....[35]....
        /*05ec*/ 	.word	0x00004100


	//   ....[36]....
        /*05f0*/ 	.word	0x00004110


	//   ....[37]....
        /*05f4*/ 	.word	0x000042e0


	//   ....[38]....
        /*05f8*/ 	.word	0x000044a0


	//   ....[39]....
        /*05fc*/ 	.word	0x000044b0


	//   ....[40]....
        /*0600*/ 	.word	0x000044c0


	//   ....[41]....
        /*0604*/ 	.word	0x00004c50


	//   ....[42]....
        /*0608*/ 	.word	0x00004c70


	//   ....[43]....
        /*060c*/ 	.word	0x00004c90


	//   ....[44]....
        /*0610*/ 	.word	0x00004ca0


	//   ....[45]....
        /*0614*/ 	.word	0x00004cd0


	//   ....[46]....
        /*0618*/ 	.word	0x00004cf0


	//   ....[47]....
        /*061c*/ 	.word	0x00004d10


	//   ....[48]....
        /*0620*/ 	.word	0x00004d20


	//   ....[49]....
        /*0624*/ 	.word	0x000061f0


	//   ....[50]....
        /*0628*/ 	.word	0x00006210


	//   ....[51]....
        /*062c*/ 	.word	0x00006380


	//   ....[52]....
        /*0630*/ 	.word	0x00006390


	//   ....[53]....
        /*0634*/ 	.word	0x00006cb0


	//   ....[54]....
        /*0638*/ 	.word	0x00006cd0


	//   ....[55]....
        /*063c*/ 	.word	0x00006e20


	//   ....[56]....
        /*0640*/ 	.word	0x00006e30


	//   ....[57]....
        /*0644*/ 	.word	0x00006ff0


	//   ....[58]....
        /*0648*/ 	.word	0x000071a0


	//   ....[59]....
        /*064c*/ 	.word	0x000071b0


	//   ....[60]....
        /*0650*/ 	.word	0x000071c0


	//   ....[61]....
        /*0654*/ 	.word	0x00007740


	//   ....[62]....
        /*0658*/ 	.word	0x00007760


	//   ....[63]....
        /*065c*/ 	.word	0x00007840


	//   ....[64]....
        /*0660*/ 	.word	0x00007860


	//   ....[65]....
        /*0664*/ 	.word	0x00007940


	//   ....[66]....
        /*0668*/ 	.word	0x00007960


	//   ....[67]....
        /*066c*/ 	.word	0x00007a40


	//   ....[68]....
        /*0670*/ 	.word	0x00007a60


	//   ....[69]....
        /*0674*/ 	.word	0x000094e0


	//   ....[70]....
        /*0678*/ 	.word	0x000094f0


	//   ....[71]....
        /*067c*/ 	.word	0x00009660


	//   ....[72]....
        /*0680*/ 	.word	0x00009670


	//   ....[73]....
        /*0684*/ 	.word	0x00009f90


	//   ....[74]....
        /*0688*/ 	.word	0x00009fb0


	//   ....[75]....
        /*068c*/ 	.word	0x0000a0d0


	//   ....[76]....
        /*0690*/ 	.word	0x0000a0e0


	//   ....[77]....
        /*0694*/ 	.word	0x0000a510


	//   ....[78]....
        /*0698*/ 	.word	0x0000a540


	//   ....[79]....
        /*069c*/ 	.word	0x0000a560


	//   ....[80]....
        /*06a0*/ 	.word	0x0000a580


	//   ....[81]....
        /*06a4*/ 	.word	0x0000a5a0


	//   ....[82]....
        /*06a8*/ 	.word	0x0000a5c0


	//   ....[83]....
        /*06ac*/ 	.word	0x0000a5e0


	//   ....[84]....
        /*06b0*/ 	.word	0x0000a600


	//   ....[85]....
        /*06b4*/ 	.word	0x0000bdc0


	//   ....[86]....
        /*06b8*/ 	.word	0x0000bdf0


	//   ....[87]....
        /*06bc*/ 	.word	0x0000be00


	//   ....[88]....
        /*06c0*/ 	.word	0x0000be10


	//   ....[89]....
        /*06c4*/ 	.word	0x0000be20


	//   ....[90]....
        /*06c8*/ 	.word	0x0000be50


	//   ....[91]....
        /*06cc*/ 	.word	0x0000be70


	//   ....[92]....
        /*06d0*/ 	.word	0x0000be90


	//   ....[93]....
        /*06d4*/ 	.word	0x0000d3c0


	//   ....[94]....
        /*06d8*/ 	.word	0x0000d3d0


	//   ....[95]....
        /*06dc*/ 	.word	0x0000d3e0


	//   ....[96]....
        /*06e0*/ 	.word	0x0000d3f0


	//   ....[97]....
        /*06e4*/ 	.word	0x0000d400


	//   ....[98]....
        /*06e8*/ 	.word	0x0000d410


	//   ....[99]....
        /*06ec*/ 	.word	0x0000d420


	//   ....[100]....
        /*06f0*/ 	.word	0x0000d440


	//   ....[101]....
        /*06f4*/ 	.word	0x0000d830


	//   ....[102]....
        /*06f8*/ 	.word	0x0000d850


	//   ....[103]....
        /*06fc*/ 	.word	0x0000d9b0


	//   ....[104]....
        /*0700*/ 	.word	0x0000d9c0


	//   ....[105]....
        /*0704*/ 	.word	0x0000db20


	//   ....[106]....
        /*0708*/ 	.word	0x0000db40


	//   ....[107]....
        /*070c*/ 	.word	0x0000dca0


	//   ....[108]....
        /*0710*/ 	.word	0x0000dcb0


	//   ....[109]....
        /*0714*/ 	.word	0x0000e000


	//   ....[110]....
        /*0718*/ 	.word	0x0000e020


	//   ....[111]....
        /*071c*/ 	.word	0x0000e570


	//   ....[112]....
        /*0720*/ 	.word	0x0000e580


	//   ....[113]....
        /*0724*/ 	.word	0x0000ead0


	//   ....[114]....
        /*0728*/ 	.word	0x0000eaf0


	//   ....[115]....
        /*072c*/ 	.word	0x0000f040


	//   ....[116]....
        /*0730*/ 	.word	0x0000f050


	//   ....[117]....
        /*0734*/ 	.word	0x0000fca0


	//   ....[118]....
        /*0738*/ 	.word	0x0000fcc0


	//   ....[119]....
        /*073c*/ 	.word	0x0000fe30


	//   ....[120]....
        /*0740*/ 	.word	0x0000fe40


	//   ....[121]....
        /*0744*/ 	.word	0x0000ffa0


	//   ....[122]....
        /*0748*/ 	.word	0x0000ffc0


	//   ....[123]....
        /*074c*/ 	.word	0x00010120


	//   ....[124]....
        /*0750*/ 	.word	0x00010130


	//   ....[125]....
        /*0754*/ 	.word	0x00010330


	//   ....[126]....
        /*0758*/ 	.word	0x00010350


	//   ....[127]....
        /*075c*/ 	.word	0x00010470


	//   ....[128]....
        /*0760*/ 	.word	0x000104b0


	//   ....[129]....
        /*0764*/ 	.word	0x000104e0


	//   ....[130]....
        /*0768*/ 	.word	0x00010510


	//   ....[131]....
        /*076c*/ 	.word	0x00010540


	//   ....[132]....
        /*0770*/ 	.word	0x00010570


	//   ....[133]....
        /*0774*/ 	.word	0x000106c0


	//   ....[134]....
        /*0778*/ 	.word	0x00010700


	//   ....[135]....
        /*077c*/ 	.word	0x00010730


	//   ....[136]....
        /*0780*/ 	.word	0x00010760


	//   ....[137]....
        /*0784*/ 	.word	0x00010790


	//   ....[138]....
        /*0788*/ 	.word	0x000107c0


	//   ....[139]....
        /*078c*/ 	.word	0x00010850


	//   ....[140]....
        /*0790*/ 	.word	0x00010890


	//   ....[141]....
        /*0794*/ 	.word	0x000108a0


	//   ....[142]....
        /*0798*/ 	.word	0x00010900


	//   ....[143]....
        /*079c*/ 	.word	0x000112b0


	//   ....[144]....
        /*07a0*/ 	.word	0x00011310


	//   ....[145]....
        /*07a4*/ 	.word	0x00011360


	//   ....[146]....
        /*07a8*/ 	.word	0x000113b0


	//   ....[147]....
        /*07ac*/ 	.word	0x00011400


	//   ....[148]....
        /*07b0*/ 	.word	0x00011470


	//   ....[149]....
        /*07b4*/ 	.word	0x000114c0


	//   ....[150]....
        /*07b8*/ 	.word	0x00011530


	//   ....[151]....
        /*07bc*/ 	.word	0x000115a0


	//   ....[152]....
        /*07c0*/ 	.word	0x00011610


	//   ....[153]....
        /*07c4*/ 	.word	0x00011680


	//   ....[154]....
        /*07c8*/ 	.word	0x000116f0


	//   ....[155]....
        /*07cc*/ 	.word	0x00011760


	//   ....[156]....
        /*07d0*/ 	.word	0x000117c0


	//   ....[157]....
        /*07d4*/ 	.word	0x00011830


	//   ....[158]....
        /*07d8*/ 	.word	0x000118a0


	//   ....[159]....
        /*07dc*/ 	.word	0x00011910


	//   ....[160]....
        /*07e0*/ 	.word	0x00011970


	//   ....[161]....
        /*07e4*/ 	.word	0x000119e0


	//   ....[162]....
        /*07e8*/ 	.word	0x00011a40


	//   ....[163]....
        /*07ec*/ 	.word	0x00011ab0


	//   ....[164]....
        /*07f0*/ 	.word	0x00011b20


	//   ....[165]....
        /*07f4*/ 	.word	0x00011b90


	//   ....[166]....
        /*07f8*/ 	.word	0x00011bf0


	//   ....[167]....
        /*07fc*/ 	.word	0x00011c60


	//   ....[168]....
        /*0800*/ 	.word	0x00011cd0


	//   ....[169]....
        /*0804*/ 	.word	0x00011ec0


	//   ....[170]....
        /*0808*/ 	.word	0x000120b0


	//   ....[171]....
        /*080c*/ 	.word	0x00012550


	//   ....[172]....
        /*0810*/ 	.word	0x000125a0


	//   ....[173]....
        /*0814*/ 	.word	0x000125f0


	//   ....[174]....
        /*0818*/ 	.word	0x00012640


	//   ....[175]....
        /*081c*/ 	.word	0x00012690


	//   ....[176]....
        /*0820*/ 	.word	0x000126e0


	//   ....[177]....
        /*0824*/ 	.word	0x00012730


	//   ....[178]....
        /*0828*/ 	.word	0x00012780


	//   ....[179]....
        /*082c*/ 	.word	0x000127f0


	//   ....[180]....
        /*0830*/ 	.word	0x00012860


	//   ....[181]....
        /*0834*/ 	.word	0x000128d0


	//   ....[182]....
        /*0838*/ 	.word	0x00012930


	//   ....[183]....
        /*083c*/ 	.word	0x000129a0


	//   ....[184]....
        /*0840*/ 	.word	0x00012a10


	//   ....[185]....
        /*0844*/ 	.word	0x00012a80


	//   ....[186]....
        /*0848*/ 	.word	0x00012ae0


	//   ....[187]....
        /*084c*/ 	.word	0x00012b40


	//   ....[188]....
        /*0850*/ 	.word	0x00012ba0


	//   ....[189]....
        /*0854*/ 	.word	0x00012d70


	//   ....[190]....
        /*0858*/ 	.word	0x00012f40


	//   ....[191]....
        /*085c*/ 	.word	0x00013400


	//   ....[192]....
        /*0860*/ 	.word	0x00013440


	//   ....[193]....
        /*0864*/ 	.word	0x00013490


	//   ....[194]....
        /*0868*/ 	.word	0x000134d0


	//   ....[195]....
        /*086c*/ 	.word	0x00013520


	//   ....[196]....
        /*0870*/ 	.word	0x00013560


	//   ....[197]....
        /*0874*/ 	.word	0x000135b0


	//   ....[198]....
        /*0878*/ 	.word	0x000135f0


	//   ....[199]....
        /*087c*/ 	.word	0x00013640


	//   ....[200]....
        /*0880*/ 	.word	0x000136a0


	//   ....[201]....
        /*0884*/ 	.word	0x00013700


	//   ....[202]....
        /*0888*/ 	.word	0x00013770


	//   ....[203]....
        /*088c*/ 	.word	0x000137e0


	//   ....[204]....
        /*0890*/ 	.word	0x00013850


	//   ....[205]....
        /*0894*/ 	.word	0x000138b0


	//   ....[206]....
        /*0898*/ 	.word	0x00013900


	//   ....[207]....
        /*089c*/ 	.word	0x00013940


	//   ....[208]....
        /*08a0*/ 	.word	0x00013990


	//   ....[209]....
        /*08a4*/ 	.word	0x000139d0


	//   ....[210]....
        /*08a8*/ 	.word	0x00013a20


	//   ....[211]....
        /*08ac*/ 	.word	0x00013a60


	//   ....[212]....
        /*08b0*/ 	.word	0x00013ab0


	//   ....[213]....
        /*08b4*/ 	.word	0x00013af0


	//   ....[214]....
        /*08b8*/ 	.word	0x00013b40


	//   ....[215]....
        /*08bc*/ 	.word	0x00013b90


	//   ....[216]....
        /*08c0*/ 	.word	0x00013be0


	//   ....[217]....
        /*08c4*/ 	.word	0x00013c30


	//   ....[218]....
        /*08c8*/ 	.word	0x00013c80


	//   ....[219]....
        /*08cc*/ 	.word	0x00013cd0


	//   ....[220]....
        /*08d0*/ 	.word	0x00013d20


	//   ....[221]....
        /*08d4*/ 	.word	0x00013d70


	//   ....[222]....
        /*08d8*/ 	.word	0x00013de0


	//   ....[223]....
        /*08dc*/ 	.word	0x00013e50


	//   ....[224]....
        /*08e0*/ 	.word	0x00013ec0


	//   ....[225]....
        /*08e4*/ 	.word	0x00013f20


	//   ....[226]....
        /*08e8*/ 	.word	0x00013f90


	//   ....[227]....
        /*08ec*/ 	.word	0x00014000


	//   ....[228]....
        /*08f0*/ 	.word	0x00014070


	//   ....[229]....
        /*08f4*/ 	.word	0x000140d0


	//   ....[230]....
        /*08f8*/ 	.word	0x00014140


	//   ....[231]....
        /*08fc*/ 	.word	0x000141b0


	//   ....[232]....
        /*0900*/ 	.word	0x00014220


	//   ....[233]....
        /*0904*/ 	.word	0x00014280


	//   ....[234]....
        /*0908*/ 	.word	0x000142f0


	//   ....[235]....
        /*090c*/ 	.word	0x00014360


	//   ....[236]....
        /*0910*/ 	.word	0x000143d0


	//   ....[237]....
        /*0914*/ 	.word	0x00014430


	//   ....[238]....
        /*0918*/ 	.word	0x000144a0


	//   ....[239]....
        /*091c*/ 	.word	0x00014510


	//   ....[240]....
        /*0920*/ 	.word	0x00014580


	//   ....[241]....
        /*0924*/ 	.word	0x000145e0


	//   ....[242]....
        /*0928*/ 	.word	0x00014650


	//   ....[243]....
        /*092c*/ 	.word	0x000146c0


	//   ....[244]....
        /*0930*/ 	.word	0x00014730


	//   ....[245]....
        /*0934*/ 	.word	0x00014790


	//   ....[246]....
        /*0938*/ 	.word	0x00014800


	//   ....[247]....
        /*093c*/ 	.word	0x00014870


	//   ....[248]....
        /*0940*/ 	.word	0x000148c0


	//   ....[249]....
        /*0944*/ 	.word	0x00014900


	//   ....[250]....
        /*0948*/ 	.word	0x00014950


	//   ....[251]....
        /*094c*/ 	.word	0x000149a0


	//   ....[252]....
        /*0950*/ 	.word	0x000149f0


	//   ....[253]....
        /*0954*/ 	.word	0x00014a60


	//   ....[254]....
        /*0958*/ 	.word	0x00014ab0


	//   ....[255]....
        /*095c*/ 	.word	0x00014b00


	//   ....[0]....
        /*0960*/ 	.word	0x00014b50


	//   ....[1]....
        /*0964*/ 	.word	0x00014ba0


	//   ....[2]....
        /*0968*/ 	.word	0x00014bf0


	//   ....[3]....
        /*096c*/ 	.word	0x00014c60


	//   ....[4]....
        /*0970*/ 	.word	0x00014cb0


	//   ....[5]....
        /*0974*/ 	.word	0x00014d20


	//   ....[6]....
        /*0978*/ 	.word	0x00014d80


	//   ....[7]....
        /*097c*/ 	.word	0x00014df0


	//----- nvinfo : EIATTR_EXIT_INSTR_OFFSETS
	.align		4
.L_266:
        /*0980*/ 	.byte	0x04, 0x1c
        /*0982*/ 	.short	(.L_268 - .L_267)


	//   ....[0]....
.L_267:
        /*0984*/ 	.word	0x00000fe0


	//   ....[1]....
        /*0988*/ 	.word	0x00011270


	//----- nvinfo : EIATTR_MAX_THREADS
	.align		4
.L_268:
        /*098c*/ 	.byte	0x04, 0x05
        /*098e*/ 	.short	(.L_270 - .L_269)
.L_269:
        /*0990*/ 	.word	0x00000080
        /*0994*/ 	.word	0x00000001
        /*0998*/ 	.word	0x00000001


	//----- nvinfo : EIATTR_CRS_STACK_SIZE
	.align		4
.L_270:
        /*099c*/ 	.byte	0x04, 0x1e
        /*099e*/ 	.short	(.L_272 - .L_271)
.L_271:
        /*09a0*/ 	.word	0x00000000
.L_272:


//--------------------- .nv.info._ZN7cutlass13device_kernelIN5flash19enable_sm80_to_sm89INS1_16FlashAttnFwdSm80INS1_25CollectiveMainloopFwdSm80ILi4ELi1ELb0EN4cute5tupleIJNS5_1CILi128EEENS7_ILi48EEENS7_ILi96EEEEEELi96ENS_6half_tEfNS_4arch4Sm80ELb1ELb0ELb0ELb1ELb1ELb1ELb1ELb1EEENS1_21CollectiveEpilogueFwdINS6_IJS8_SA_S9_EEENS6_IJNS7_ILi1EEESI_SI_EEESC_SE_Li128ELb1ELb1ELb1ELb0EEENS1_36VarlenDynamicPersistentTileSchedulerILi128ELi48ELi128ELi128ELb1ELb1ELb0ELb1ELb1ELb1EEEEEEEEEvNT_6ParamsE --------------------------
	.section	.nv.info._ZN7cutlass13device_kernelIN5flash19enable_sm80_to_sm89INS1_16FlashAttnFwdSm80INS1_25CollectiveMainloopFwdSm80ILi4ELi1ELb0EN4cute5tupleIJNS5_1CILi128EEENS7_ILi48EEENS7_ILi96EEEEEELi96ENS_6half_tEfNS_4arch4Sm80ELb1ELb0ELb0ELb1ELb1ELb1ELb1ELb1EEENS1_21CollectiveEpilogueFwdINS6_IJS8_SA_S9_EEENS6_IJNS7_ILi1EEESI_SI_EEESC_SE_Li128ELb1ELb1ELb1ELb0EEENS1_36VarlenDynamicPersistentTileSchedulerILi128ELi48ELi128ELi128ELb1ELb1ELb0ELb1ELb1ELb1EEEEEEEEEvNT_6ParamsE,"",@"SHT_CUDA_INFO"
	.sectionflags	@""
	.align	4


	//----- nvinfo : EIATTR_CUDA_API_VERSION
	.align		4
        /*0000*/ 	.byte	0x04, 0x37
        /*0002*/ 	.short	(.L_274 - .L_273)
.L_273:
        /*0004*/ 	.word	0x00000082


	//----- nvinfo : EIATTR_SW2861232_WAR
	.align		4
.L_274:
        /*0008*/ 	.byte	0x01, 0x35
	.zero		2


	//----- nvinfo : EIATTR_PARAM_CBANK
	.align		4
        /*000c*/ 	.byte	0x04, 0x0a
        /*000e*/ 	.short	(.L_276 - .L_275)
	.align		4
.L_275:
        /*0010*/ 	.word	index@(.nv.constant0._ZN7cutlass13device_kernelIN5flash19enable_sm80_to_sm89INS1_16FlashAttnFwdSm80INS1_25CollectiveMainloopFwdSm80ILi4ELi1ELb0EN4cute5tupleIJNS5_1CILi128EEENS7_ILi48EEENS7_ILi96EEEEEELi96ENS_6half_tEfNS_4arch4Sm80ELb1ELb0ELb0ELb1ELb1ELb1ELb1ELb1EEENS1_21CollectiveEpilogueFwdINS6_IJS8_SA_S9_EEENS6_IJNS7_ILi1EEESI_SI_EEESC_SE_Li128ELb1ELb1ELb1ELb0EEENS1_36VarlenDynamicPersistentTileSchedulerILi128ELi48ELi128ELi128ELb1ELb1ELb0ELb1ELb1ELb1EEEEEEEEEvNT_6ParamsE)
        /*0014*/ 	.short	0x0160
        /*0016*/ 	.short	0x0438


	//----- nvinfo : EIATTR_CBANK_PARAM_SIZE
	.align		4
.L_276:
        /*0018*/ 	.byte	0x03, 0x19
        /*001a*/ 	.short	0x0438


	//----- nvinfo : EIATTR_KPARAM_INFO
	.align		4
        /*001c*/ 	.byte	0x04, 0x17
        /*001e*/ 	.short	(.L_278 - .L_277)
.L_277:
        /*0020*/ 	.word	0x00000000
        /*0024*/ 	.short	0x0000
        /*0026*/ 	.short	0x0000
        /*0028*/ 	.byte	0x00, 0xf0, 0xe1, 0x10


	//----- nvinfo : EIATTR_MAXREG_COUNT
	.align		4
.L_278:
        /*002c*/ 	.byte	0x03, 0x1b
        /*002e*/ 	.short	0x00ff


	//----- nvinfo : EIATTR_NUM_BARRIERS
	.align		4
        /*0030*/ 	.byte	0x02, 0x4c
        /*0032*/ 	.byte	0x06
	.zero		1


	//----- nvinfo : EIATTR_ANNOTATIONS
	.align		4
        /*0034*/ 	.byte	0x04, 0x55
        /*0036*/ 	.short	(.L_280 - .L_279)


	//   ....[0]....
.L_279:
        /* <DEDUP_REMOVED lines=213> */


	//----- nvinfo : EIATTR_MERCURY_ISA_VERSION
	.align		4
.L_280:
        /*0d70*/ 	.byte	0x03, 0x5f
        /*0d72*/ 	.short	0x0000


	//----- nvinfo : EIATTR_INT_WARP_WIDE_INSTR_OFFSETS
	.align		4
        /*0d74*/ 	.byte	0x04, 0x31
        /*0d76*/ 	.short	(.L_282 - .L_281)


	//   ....[0]....
.L_281:
        /*0d78*/ 	.word	0x00019900


	//   ....[1]....
        /*0d7c*/ 	.word	0x00019980


	//----- nvinfo : EIATTR_COOP_GROUP_MASK_REGIDS
	.align		4
.L_282:
        /*0d80*/ 	.byte	0x04, 0x29
        /*0d82*/ 	.short	(.L_284 - .L_283)


	//   ....[0]....
.L_283:
        /*0d84*/ 	.word	0xffffffff


	//   ....[1]....
        /*0d88*/ 	.word	0xffffffff


	//   ....[2]....
        /*0d8c*/ 	.word	0xffffffff


	//   ....[3]....
        /*0d90*/ 	.word	0xffffffff


	//   ....[4]....
        /*0d94*/ 	.word	0xffffffff


	//   ....[5]....
        /*0d98*/ 	.word	0xffffffff


	//   ....[6]....
        /*0d9c*/ 	.word	0xffffffff


	//   ....[7]....
        /*0da0*/ 	.word	0xffffffff


	//   ....[8]....
        /*0da4*/ 	.word	0xffffffff


	//   ....[9]....
        /*0da8*/ 	.word	0xffffffff


	//   ....[10]....
        /*0dac*/ 	.word	0xffffffff


	//   ....[11]....
        /*0db0*/ 	.word	0xffffffff


	//   ....[12]....
        /*0db4*/ 	.word	0xffffffff


	//   ....[13]....
        /*0db8*/ 	.word	0xffffffff


	//   ....[14]....
        /*0dbc*/ 	.word	0xffffffff


	//   ....[15]....
        /*0dc0*/ 	.word	0xffffffff


	//   ....[16]....
        /*0dc4*/ 	.word	0xffffffff


	//   ....[17]....
        /*0dc8*/ 	.word	0xffffffff


	//   ....[18]....
        /*0dcc*/ 	.word	0xffffffff


	//   ....[19]....
        /*0dd0*/ 	.word	0xffffffff


	//   ....[20]....
        /*0dd4*/ 	.word	0xffffffff


	//   ....[21]....
        /*0dd8*/ 	.word	0xffffffff


	//   ....[22]....
        /*0ddc*/ 	.word	0xffffffff


	//   ....[23]....
        /*0de0*/ 	.word	0xffffffff


	//   ....[24]....
        /*0de4*/ 	.word	0xffffffff


	//   ....[25]....
        /*0de8*/ 	.word	0xffffffff


	//   ....[26]....
        /*0dec*/ 	.word	0xffffffff


	//   ....[27]....
        /*0df0*/ 	.word	0xffffffff


	//   ....[28]....
        /*0df4*/ 	.word	0xffffffff


	//   ....[29]....
        /*0df8*/ 	.word	0xffffffff


	//   ....[30]....
        /*0dfc*/ 	.word	0xffffffff


	//   ....[31]....
        /*0e00*/ 	.word	0xffffffff


	//   ....[32]....
        /*0e04*/ 	.word	0xffffffff


	//   ....[33]....
        /*0e08*/ 	.word	0xffffffff


	//   ....[34]....
        /*0e0c*/ 	.word	0xffffffff


	//   ....[35]....
        /*0e10*/ 	.word	0xffffffff


	//   ....[36]....
        /*0e14*/ 	.word	0xffffffff


	//   ....[37]....
        /*0e18*/ 	.word	0xffffffff


	//   ....[38]....
        /*0e1c*/ 	.word	0xffffffff


	//   ....[39]....
        /*0e20*/ 	.word	0xffffffff


	//   ....[40]....
        /*0e24*/ 	.word	0xffffffff


	//   ....[41]....
        /*0e28*/ 	.word	0xffffffff


	//   ....[42]....
        /*0e2c*/ 	.word	0xffffffff


	//   ....[43]....
        /*0e30*/ 	.word	0xffffffff


	//   ....[44]....
        /*0e34*/ 	.word	0xffffffff


	//   ....[45]....
        /*0e38*/ 	.word	0xffffffff


	//   ....[46]....
        /*0e3c*/ 	.word	0xffffffff


	//   ....[47]....
        /*0e40*/ 	.word	0xffffffff


	//   ....[48]....
        /*0e44*/ 	.word	0xffffffff


	//   ....[49]....
        /*0e48*/ 	.word	0xffffffff


	//   ....[50]....
        /*0e4c*/ 	.word	0xffffffff


	//   ....[51]....
        /*0e50*/ 	.word	0xffffffff


	//   ....[52]....
        /*0e54*/ 	.word	0xffffffff


	//   ....[53]....
        /*0e58*/ 	.word	0xffffffff


	//   ....[54]....
        /*0e5c*/ 	.word	0xffffffff


	//   ....[55]....
        /*0e60*/ 	.word	0xffffffff


	//   ....[56]....
        /*0e64*/ 	.word	0xffffffff


	//   ....[57]....
        /*0e68*/ 	.word	0xffffffff


	//   ....[58]....
        /*0e6c*/ 	.word	0xffffffff


	//   ....[59]....
        /*0e70*/ 	.word	0xffffffff


	//   ....[60]....
        /*0e74*/ 	.word	0xffffffff


	//   ....[61]....
        /*0e78*/ 	.word	0xffffffff


	//   ....[62]....
        /*0e7c*/ 	.word	0xffffffff


	//   ....[63]....
        /*0e80*/ 	.word	0xffffffff


	//   ....[64]....
        /*0e84*/ 	.word	0xffffffff


	//   ....[65]....
        /*0e88*/ 	.word	0xffffffff


	//   ....[66]....
        /*0e8c*/ 	.word	0xffffffff


	//   ....[67]....
        /*0e90*/ 	.word	0xffffffff


	//   ....[68]....
        /*0e94*/ 	.word	0xffffffff


	//   ....[69]....
        /*0e98*/ 	.word	0xffffffff


	//   ....[70]....
        /*0e9c*/ 	.word	0xffffffff


	//   ....[71]....
        /*0ea0*/ 	.word	0xffffffff


	//   ....[72]....
        /*0ea4*/ 	.word	0xffffffff


	//   ....[73]....
        /*0ea8*/ 	.word	0xffffffff


	//   ....[74]....
        /*0eac*/ 	.word	0xffffffff


	//   ....[75]....
        /*0eb0*/ 	.word	0xffffffff


	//   ....[76]....
        /*0eb4*/ 	.word	0xffffffff


	//   ....[77]....
        /*0eb8*/ 	.word	0xffffffff


	//   ....[78]....
        /*0ebc*/ 	.word	0xffffffff


	//   ....[79]....
        /*0ec0*/ 	.word	0xffffffff


	//   ....[80]....
        /*0ec4*/ 	.word	0xffffffff


	//   ....[81]....
        /*0ec8*/ 	.word	0xffffffff


	//   ....[82]....
        /*0ecc*/ 	.word	0xffffffff


	//   ....[83]....
        /*0ed0*/ 	.word	0xffffffff


	//   ....[84]....
        /*0ed4*/ 	.word	0xffffffff


	//   ....[85]....
        /*0ed8*/ 	.word	0xffffffff


	//   ....[86]....
        /*0edc*/ 	.word	0xffffffff


	//   ....[87]....
        /*0ee0*/ 	.word	0xffffffff


	//   ....[88]....
        /*0ee4*/ 	.word	0xffffffff


	//   ....[89]....
        /*0ee8*/ 	.word	0xffffffff


	//   ....[90]....
        /*0eec*/ 	.word	0xffffffff


	//   ....[91]....
        /*0ef0*/ 	.word	0xffffffff


	//   ....[92]....
        /*0ef4*/ 	.word	0xffffffff


	//   ....[93]....
        /*0ef8*/ 	.word	0xffffffff


	//   ....[94]....
        /*0efc*/ 	.word	0xffffffff


	//   ....[95]....
        /*0f00*/ 	.word	0xffffffff


	//   ....[96]....
        /*0f04*/ 	.word	0xffffffff


	//   ....[97]....
        /*0f08*/ 	.word	0xffffffff


	//   ....[98]....
        /*0f0c*/ 	.word	0xffffffff


	//   ....[99]....
        /*0f10*/ 	.word	0xffffffff


	//   ....[100]....
        /*0f14*/ 	.word	0xffffffff


	//   ....[101]....
        /*0f18*/ 	.word	0xffffffff


	//   ....[102]....
        /*0f1c*/ 	.word	0xffffffff


	//   ....[103]....
        /*0f20*/ 	.word	0xffffffff


	//   ....[104]....
        /*0f24*/ 	.word	0xffffffff


	//   ....[105]....
        /*0f28*/ 	.word	0xffffffff


	//   ....[106]....
        /*0f2c*/ 	.word	0xffffffff


	//   ....[107]....
        /*0f30*/ 	.word	0xffffffff


	//   ....[108]....
        /*0f34*/ 	.word	0xffffffff


	//   ....[109]....
        /*0f38*/ 	.word	0xffffffff


	//   ....[110]....
        /*0f3c*/ 	.word	0xffffffff


	//   ....[111]....
        /*0f40*/ 	.word	0xffffffff


	//   ....[112]....
        /*0f44*/ 	.word	0xffffffff


	//   ....[113]....
        /*0f48*/ 	.word	0xffffffff


	//   ....[114]....
        /*0f4c*/ 	.word	0xffffffff


	//   ....[115]....
        /*0f50*/ 	.word	0xffffffff


	//   ....[116]....
        /*0f54*/ 	.word	0xffffffff


	//   ....[117]....
        /*0f58*/ 	.word	0xffffffff


	//   ....[118]....
        /*0f5c*/ 	.word	0xffffffff


	//   ....[119]....
        /*0f60*/ 	.word	0xffffffff


	//   ....[120]....
        /*0f64*/ 	.word	0xffffffff


	//   ....[121]....
        /*0f68*/ 	.word	0xffffffff


	//   ....[122]....
        /*0f6c*/ 	.word	0xffffffff


	//   ....[123]....
        /*0f70*/ 	.word	0xffffffff


	//   ....[124]....
        /*0f74*/ 	.word	0xffffffff


	//   ....[125]....
        /*0f78*/ 	.word	0xffffffff


	//   ....[126]....
        /*0f7c*/ 	.word	0xffffffff


	//   ....[127]....
        /*0f80*/ 	.word	0xffffffff


	//   ....[128]....
        /*0f84*/ 	.word	0xffffffff


	//   ....[129]....
        /*0f88*/ 	.word	0xffffffff


	//   ....[130]....
        /*0f8c*/ 	.word	0xffffffff


	//   ....[131]....
        /*0f90*/ 	.word	0xffffffff


	//   ....[132]....
        /*0f94*/ 	.word	0xffffffff


	//   ....[133]....
        /*0f98*/ 	.word	0xffffffff


	//   ....[134]....
        /*0f9c*/ 	.word	0xffffffff


	//   ....[135]....
        /*0fa0*/ 	.word	0xffffffff


	//   ....[136]....
        /*0fa4*/ 	.word	0xffffffff


	//   ....[137]....
        /*0fa8*/ 	.word	0xffffffff


	//   ....[138]....
        /*0fac*/ 	.word	0xffffffff


	//   ....[139]....
        /*0fb0*/ 	.word	0xffffffff


	//   ....[140]....
        /*0fb4*/ 	.word	0xffffffff


	//   ....[141]....
        /*0fb8*/ 	.word	0xffffffff


	//   ....[142]....
        /*0fbc*/ 	.word	0xffffffff


	//   ....[143]....
        /*0fc0*/ 	.word	0xffffffff


	//   ....[144]....
        /*0fc4*/ 	.word	0xffffffff


	//   ....[145]....
        /*0fc8*/ 	.word	0xffffffff


	//   ....[146]....
        /*0fcc*/ 	.word	0xffffffff


	//   ....[147]....
        /*0fd0*/ 	.word	0xffffffff


	//   ....[148]....
        /*0fd4*/ 	.word	0xffffffff


	//   ....[149]....
        /*0fd8*/ 	.word	0xffffffff


	//   ....[150]....
        /*0fdc*/ 	.word	0xffffffff


	//   ....[151]....
        /*0fe0*/ 	.word	0xffffffff


	//   ....[152]....
        /*0fe4*/ 	.word	0xffffffff


	//   ....[153]....
        /*0fe8*/ 	.word	0xffffffff


	//   ....[154]....
        /*0fec*/ 	.word	0xffffffff


	//   ....[155]....
        /*0ff0*/ 	.word	0xffffffff


	//   ....[156]....
        /*0ff4*/ 	.word	0xffffffff


	//   ....[157]....
        /*0ff8*/ 	.word	0xffffffff


	//   ....[158]....
        /*0ffc*/ 	.word	0xffffffff


	//   ....[159]....
        /*1000*/ 	.word	0xffffffff


	//   ....[160]....
        /*1004*/ 	.word	0xffffffff


	//   ....[161]....
        /*1008*/ 	.word	0xffffffff


	//   ....[162]....
        /*100c*/ 	.word	0xffffffff


	//   ....[163]....
        /*1010*/ 	.word	0xffffffff


	//   ....[164]....
        /*1014*/ 	.word	0xffffffff


	//   ....[165]....
        /*1018*/ 	.word	0xffffffff


	//   ....[166]....
        /*101c*/ 	.word	0xffffffff


	//   ....[167]....
        /*1020*/ 	.word	0xffffffff


	//   ....[168]....
        /*1024*/ 	.word	0xffffffff


	//   ....[169]....
        /*1028*/ 	.word	0xffffffff


	//   ....[170]....
        /*102c*/ 	.word	0xffffffff


	//   ....[171]....
        /*1030*/ 	.word	0xffffffff


	//   ....[172]....
        /*1034*/ 	.word	0xffffffff


	//   ....[173]....
        /*1038*/ 	.word	0xffffffff


	//   ....[174]....
        /*103c*/ 	.word	0xffffffff


	//   ....[175]....
        /*1040*/ 	.word	0xffffffff


	//   ....[176]....
        /*1044*/ 	.word	0xffffffff


	//   ....[177]....
        /*1048*/ 	.word	0xffffffff


	//   ....[178]....
        /*104c*/ 	.word	0xffffffff


	//   ....[179]....
        /*1050*/ 	.word	0xffffffff


	//   ....[180]....
        /*1054*/ 	.word	0xffffffff


	//   ....[181]....
        /*1058*/ 	.word	0xffffffff


	//   ....[182]....
        /*105c*/ 	.word	0xffffffff


	//   ....[183]....
        /*1060*/ 	.word	0xffffffff


	//   ....[184]....
        /*1064*/ 	.word	0xffffffff


	//   ....[185]....
        /*1068*/ 	.word	0xffffffff


	//   ....[186]....
        /*106c*/ 	.word	0xffffffff


	//   ....[187]....
        /*1070*/ 	.word	0xffffffff


	//   ....[188]....
        /*1074*/ 	.word	0xffffffff


	//   ....[189]....
        /*1078*/ 	.word	0xffffffff


	//   ....[190]....
        /*107c*/ 	.word	0xffffffff


	//   ....[191]....
        /*1080*/ 	.word	0xffffffff


	//   ....[192]....
        /*1084*/ 	.word	0xffffffff


	//   ....[193]....
        /*1088*/ 	.word	0xffffffff


	//   ....[194]....
        /*108c*/ 	.word	0xffffffff


	//   ....[195]....
        /*1090*/ 	.word	0xffffffff


	//   ....[196]....
        /*1094*/ 	.word	0xffffffff


	//   ....[197]....
        /*1098*/ 	.word	0xffffffff


	//   ....[198]....
        /*109c*/ 	.word	0xffffffff


	//   ....[199]....
        /*10a0*/ 	.word	0xffffffff


	//   ....[200]....
        /*10a4*/ 	.word	0xffffffff


	//   ....[201]....
        /*10a8*/ 	.word	0xffffffff


	//   ....[202]....
        /*10ac*/ 	.word	0xffffffff


	//   ....[203]....
        /*10b0*/ 	.word	0xffffffff


	//   ....[204]....
        /*10b4*/ 	.word	0xffffffff


	//   ....[205]....
        /*10b8*/ 	.word	0xffffffff


	//   ....[206]....
        /*10bc*/ 	.word	0xffffffff


	//   ....[207]....
        /*10c0*/ 	.word	0xffffffff


	//   ....[208]....
        /*10c4*/ 	.word	0xffffffff


	//   ....[209]....
        /*10c8*/ 	.word	0xffffffff


	//   ....[210]....
        /*10cc*/ 	.word	0xffffffff


	//   ....[211]....
        /*10d0*/ 	.word	0xffffffff


	//   ....[212]....
        /*10d4*/ 	.word	0xffffffff


	//   ....[213]....
        /*10d8*/ 	.word	0xffffffff


	//   ....[214]....
        /*10dc*/ 	.word	0xffffffff


	//   ....[215]....
        /*10e0*/ 	.word	0xffffffff


	//   ....[216]....
        /*10e4*/ 	.word	0xffffffff


	//   ....[217]....
        /*10e8*/ 	.word	0xffffffff


	//   ....[218]....
        /*10ec*/ 	.word	0xffffffff


	//   ....[219]....
        /*10f0*/ 	.word	0xffffffff


	//   ....[220]....
        /*10f4*/ 	.word	0xffffffff


	//   ....[221]....
        /*10f8*/ 	.word	0xffffffff


	//   ....[222]....
        /*10fc*/ 	.word	0xffffffff


	//   ....[223]....
        /*1100*/ 	.word	0xffffffff


	//   ....[224]....
        /*1104*/ 	.word	0xffffffff


	//   ....[225]....
        /*1108*/ 	.word	0xffffffff


	//   ....[226]....
        /*110c*/ 	.word	0xffffffff


	//   ....[227]....
        /*1110*/ 	.word	0xffffffff


	//   ....[228]....
        /*1114*/ 	.word	0xffffffff


	//   ....[229]....
        /*1118*/ 	.word	0xffffffff


	//   ....[230]....
        /*111c*/ 	.word	0xffffffff


	//   ....[231]....
        /*1120*/ 	.word	0xffffffff


	//   ....[232]....
        /*1124*/ 	.word	0xffffffff


	//   ....[233]....
        /*1128*/ 	.word	0xffffffff


	//   ....[234]....
        /*112c*/ 	.word	0xffffffff


	//   ....[235]....
        /*1130*/ 	.word	0xffffffff


	//   ....[236]....
        /*1134*/ 	.word	0xffffffff


	//   ....[237]....
        /*1138*/ 	.word	0xffffffff


	//   ....[238]....
        /*113c*/ 	.word	0xffffffff


	//   ....[239]....
        /*1140*/ 	.word	0xffffffff


	//   ....[240]....
        /*1144*/ 	.word	0xffffffff


	//   ....[241]....
        /*1148*/ 	.word	0xffffffff


	//   ....[242]....
        /*114c*/ 	.word	0xffffffff


	//   ....[243]....
        /*1150*/ 	.word	0xffffffff


	//   ....[244]....
        /*1154*/ 	.word	0xffffffff


	//   ....[245]....
        /*1158*/ 	.word	0xffffffff


	//   ....[246]....
        /*115c*/ 	.word	0xffffffff


	//   ....[247]....
        /*1160*/ 	.word	0xffffffff


	//   ....[248]....
        /*1164*/ 	.word	0xffffffff


	//   ....[249]....
        /*1168*/ 	.word	0xffffffff


	//   ....[250]....
        /*116c*/ 	.word	0xffffffff


	//   ....[251]....
        /*1170*/ 	.word	0xffffffff


	//   ....[252]....
        /*1174*/ 	.word	0xffffffff


	//   ....[253]....
        /*1178*/ 	.word	0xffffffff


	//   ....[254]....
        /*117c*/ 	.word	0xffffffff


	//   ....[255]....
        /*1180*/ 	.word	0xffffffff


	//   ....[0]....
        /*1184*/ 	.word	0xffffffff


	//   ....[1]....
        /*1188*/ 	.word	0xffffffff


	//   ....[2]....
        /*118c*/ 	.word	0xffffffff


	//   ....[3]....
        /*1190*/ 	.word	0xffffffff


	//   ....[4]....
        /*1194*/ 	.word	0xffffffff


	//   ....[5]....
        /*1198*/ 	.word	0xffffffff


	//   ....[6]....
        /*119c*/ 	.word	0xffffffff


	//   ....[7]....
        /*11a0*/ 	.word	0xffffffff


	//   ....[8]....
        /*11a4*/ 	.word	0xffffffff


	//   ....[9]....
        /*11a8*/ 	.word	0xffffffff


	//   ....[10]....
        /*11ac*/ 	.word	0xffffffff


	//   ....[11]....
        /*11b0*/ 	.word	0xffffffff


	//   ....[12]....
        /*11b4*/ 	.word	0xffffffff


	//   ....[13]....
        /*11b8*/ 	.word	0xffffffff


	//   ....[14]....
        /*11bc*/ 	.word	0xffffffff


	//   ....[15]....
        /*11c0*/ 	.word	0xffffffff


	//   ....[16]....
        /*11c4*/ 	.word	0xffffffff


	//   ....[17]....
        /*11c8*/ 	.word	0xffffffff


	//   ....[18]....
        /*11cc*/ 	.word	0xffffffff


	//   ....[19]....
        /*11d0*/ 	.word	0xffffffff


	//   ....[20]....
        /*11d4*/ 	.word	0xffffffff


	//   ....[21]....
        /*11d8*/ 	.word	0xffffffff


	//   ....[22]....
        /*11dc*/ 	.word	0xffffffff


	//   ....[23]....
        /*11e0*/ 	.word	0xffffffff


	//   ....[24]....
        /*11e4*/ 	.word	0xffffffff


	//   ....[25]....
        /*11e8*/ 	.word	0xffffffff


	//   ....[26]....
        /*11ec*/ 	.word	0xffffffff


	//   ....[27]....
        /*11f0*/ 	.word	0xffffffff


	//   ....[28]....
        /*11f4*/ 	.word	0xffffffff


	//   ....[29]....
        /*11f8*/ 	.word	0xffffffff


	//   ....[30]....
        /*11fc*/ 	.word	0xffffffff


	//   ....[31]....
        /*1200*/ 	.word	0xffffffff


	//----- nvinfo : EIATTR_COOP_GROUP_INSTR_OFFSETS
	.align		4
.L_284:
        /*1204*/ 	.byte	0x04, 0x28
        /*1206*/ 	.short	(.L_286 - .L_285)


	//   ....[0]....
.L_285:
        /*1208*/ 	.word	0x00000050


	//   ....[1]....
        /*120c*/ 	.word	0x00000200


	//   ....[2]....
        /*1210*/ 	.word	0x00000230


	//   ....[3]....
        /*1214*/ 	.word	0x00000260


	//   ....[4]....
        /*1218*/ 	.word	0x00000290


	//   ....[5]....
        /*121c*/ 	.word	0x000002c0


	//   ....[6]....
        /*1220*/ 	.word	0x000002f0


	//   ....[7]....
        /*1224*/ 	.word	0x00000450


	//   ....[8]....
        /*1228*/ 	.word	0x00000490


	//   ....[9]....
        /*122c*/ 	.word	0x000004c0


	//   ....[10]....
        /*1230*/ 	.word	0x000004f0


	//   ....[11]....
        /*1234*/ 	.word	0x00000520


	//   ....[12]....
        /*1238*/ 	.word	0x00000550


	//   ....[13]....
        /*123c*/ 	.word	0x000005e0


	//   ....[14]....
        /*1240*/ 	.word	0x00000630


	//   ....[15]....
        /*1244*/ 	.word	0x00000650


	//   ....[16]....
        /*1248*/ 	.word	0x000006b0


	//   ....[17]....
        /*124c*/ 	.word	0x00004080


	//   ....[18]....
        /*1250*/ 	.word	0x00004090


	//   ....[19]....
        /*1254*/ 	.word	0x00005c50


	//   ....[20]....
        /*1258*/ 	.word	0x00005c60


	//   ....[21]....
        /*125c*/ 	.word	0x000075d0


	//   ....[22]....
        /*1260*/ 	.word	0x000075f0


	//   ....[23]....
        /*1264*/ 	.word	0x00007c10


	//   ....[24]....
        /*1268*/ 	.word	0x00007c30


	//   ....[25]....
        /*126c*/ 	.word	0x00008c50


	//   ....[26]....
        /*1270*/ 	.word	0x00008c70


	//   ....[27]....
        /*1274*/ 	.word	0x00008e10


	//   ....[28]....
        /*1278*/ 	.word	0x00008e20


	//   ....[29]....
        /*127c*/ 	.word	0x00008fc0


	//   ....[30]....
        /*1280*/ 	.word	0x00008fe0


	//   ....[31]....
        /*1284*/ 	.word	0x00009180


	//   ....[32]....
        /*1288*/ 	.word	0x00009190


	//   ....[33]....
        /*128c*/ 	.word	0x000096d0


	//   ....[34]....
        /*1290*/ 	.word	0x000096e0


	//   ....[35]....
        /*1294*/ 	.word	0x000096f0


	//   ....[36]....
        /*1298*/ 	.word	0x00009700


	//   ....[37]....
        /*129c*/ 	.word	0x00009b90


	//   ....[38]....
        /*12a0*/ 	.word	0x00009bb0


	//   ....[39]....
        /*12a4*/ 	.word	0x00009bd0


	//   ....[40]....
        /*12a8*/ 	.word	0x00009bf0


	//   ....[41]....
        /*12ac*/ 	.word	0x0000a110


	//   ....[42]....
        /*12b0*/ 	.word	0x0000a380


	//   ....[43]....
        /*12b4*/ 	.word	0x0000a3c0


	//   ....[44]....
        /*12b8*/ 	.word	0x0000a3f0


	//   ....[45]....
        /*12bc*/ 	.word	0x0000cf20


	//   ....[46]....
        /*12c0*/ 	.word	0x0000cf40


	//   ....[47]....
        /*12c4*/ 	.word	0x0000cf60


	//   ....[48]....
        /*12c8*/ 	.word	0x0000cf80


	//   ....[49]....
        /*12cc*/ 	.word	0x0000d2d0


	//   ....[50]....
        /*12d0*/ 	.word	0x0000d540


	//   ....[51]....
        /*12d4*/ 	.word	0x0000d580


	//   ....[52]....
        /*12d8*/ 	.word	0x0000d5c0


	//   ....[53]....
        /*12dc*/ 	.word	0x00010380


	//   ....[54]....
        /*12e0*/ 	.word	0x000103b0


	//   ....[55]....
        /*12e4*/ 	.word	0x00010570


	//   ....[56]....
        /*12e8*/ 	.word	0x00010580


	//   ....[57]....
        /*12ec*/ 	.word	0x00010f70


	//   ....[58]....
        /*12f0*/ 	.word	0x00010f90


	//   ....[59]....
        /*12f4*/ 	.word	0x00011110


	//   ....[60]....
        /*12f8*/ 	.word	0x00011120


	//   ....[61]....
        /*12fc*/ 	.word	0x00011340


	//   ....[62]....
        /*1300*/ 	.word	0x00011500


	//   ....[63]....
        /*1304*/ 	.word	0x00011510


	//   ....[64]....
        /*1308*/ 	.word	0x00011520


	//   ....[65]....
        /*130c*/ 	.word	0x00011cb0


	//   ....[66]....
        /*1310*/ 	.word	0x00011cd0


	//   ....[67]....
        /*1314*/ 	.word	0x00011cf0


	//   ....[68]....
        /*1318*/ 	.word	0x00011d00


	//   ....[69]....
        /*131c*/ 	.word	0x00011d30


	//   ....[70]....
        /*1320*/ 	.word	0x00011d50


	//   ....[71]....
        /*1324*/ 	.word	0x00011d70


	//   ....[72]....
        /*1328*/ 	.word	0x00011d80


	//   ....[73]....
        /*132c*/ 	.word	0x000131f0


	//   ....[74]....
        /*1330*/ 	.word	0x00013210


	//   ....[75]....
        /*1334*/ 	.word	0x00013380


	//   ....[76]....
        /*1338*/ 	.word	0x00013390


	//   ....[77]....
        /*133c*/ 	.word	0x00013d50


	//   ....[78]....
        /*1340*/ 	.word	0x00013d70


	//   ....[79]....
        /*1344*/ 	.word	0x00013ec0


	//   ....[80]....
        /*1348*/ 	.word	0x00013ed0


	//   ....[81]....
        /*134c*/ 	.word	0x000140f0


	//   ....[82]....
        /*1350*/ 	.word	0x000142a0


	//   ....[83]....
        /*1354*/ 	.word	0x000142b0


	//   ....[84]....
        /*1358*/ 	.word	0x000142c0


	//   ....[85]....
        /*135c*/ 	.word	0x00014840


	//   ....[86]....
        /*1360*/ 	.word	0x00014860


	//   ....[87]....
        /*1364*/ 	.word	0x00014940


	//   ....[88]....
        /*1368*/ 	.word	0x00014960


	//   ....[89]....
        /*136c*/ 	.word	0x00014a40


	//   ....[90]....
        /*1370*/ 	.word	0x00014a60


	//   ....[91]....
        /*1374*/ 	.word	0x00014b40


	//   ....[92]....
        /*1378*/ 	.word	0x00014b60


	//   ....[93]....
        /*137c*/ 	.word	0x00016610


	//   ....[94]....
        /*1380*/ 	.word	0x00016660


	//   ....[95]....
        /*1384*/ 	.word	0x00016790


	//   ....[96]....
        /*1388*/ 	.word	0x000167a0


	//   ....[97]....
        /*138c*/ 	.word	0x00017160


	//   ....[98]....
        /*1390*/ 	.word	0x00017180


	//   ....[99]....
        /*1394*/ 	.word	0x00017270


	//   ....[100]....
        /*1398*/ 	.word	0x00017280


	//   ....[101]....
        /*139c*/ 	.word	0x00017680


	//   ....[102]....
        /*13a0*/ 	.word	0x000176b0


	//   ....[103]....
        /*13a4*/ 	.word	0x000176d0


	//   ....[104]....
        /*13a8*/ 	.word	0x000176f0


	//   ....[105]....
        /*13ac*/ 	.word	0x00017710


	//   ....[106]....
        /*13b0*/ 	.word	0x00017730


	//   ....[107]....
        /*13b4*/ 	.word	0x00017750


	//   ....[108]....
        /*13b8*/ 	.word	0x00017770


	//   ....[109]....
        /*13bc*/ 	.word	0x00018f40


	//   ....[110]....
        /*13c0*/ 	.word	0x00018f70


	//   ....[111]....
        /*13c4*/ 	.word	0x00018f80


	//   ....[112]....
        /*13c8*/ 	.word	0x00018f90


	//   ....[113]....
        /*13cc*/ 	.word	0x00018fa0


	//   ....[114]....
        /*13d0*/ 	.word	0x00018fd0


	//   ....[115]....
        /*13d4*/ 	.word	0x00018ff0


	//   ....[116]....
        /*13d8*/ 	.word	0x00019010


	//   ....[117]....
        /*13dc*/ 	.word	0x0001a5e0


	//   ....[118]....
        /*13e0*/ 	.word	0x0001a5f0


	//   ....[119]....
        /*13e4*/ 	.word	0x0001a610


	//   ....[120]....
        /*13e8*/ 	.word	0x0001a620


	//   ....[121]....
        /*13ec*/ 	.word	0x0001a630


	//   ....[122]....
        /*13f0*/ 	.word	0x0001a640


	//   ....[123]....
        /*13f4*/ 	.word	0x0001a660


	//   ....[124]....
        /*13f8*/ 	.word	0x0001a670


	//   ....[125]....
        /*13fc*/ 	.word	0x0001aae0


	//   ....[126]....
        /*1400*/ 	.word	0x0001ab00


	//   ....[127]....
        /*1404*/ 	.word	0x0001ac70


	//   ....[128]....
        /*1408*/ 	.word	0x0001ac80


	//   ....[129]....
        /*140c*/ 	.word	0x0001ae00


	//   ....[130]....
        /*1410*/ 	.word	0x0001ae20


	//   ....[131]....
        /*1414*/ 	.word	0x0001afa0


	//   ....[132]....
        /*1418*/ 	.word	0x0001afb0


	//   ....[133]....
        /*141c*/ 	.word	0x0001b320


	//   ....[134]....
        /*1420*/ 	.word	0x0001b340


	//   ....[135]....
        /*1424*/ 	.word	0x0001b810


	//   ....[136]....
        /*1428*/ 	.word	0x0001b820


	//   ....[137]....
        /*142c*/ 	.word	0x0001bcf0


	//   ....[138]....
        /*1430*/ 	.word	0x0001bd10


	//   ....[139]....
        /*1434*/ 	.word	0x0001c1f0


	//   ....[140]....
        /*1438*/ 	.word	0x0001c200


	//   ....[141]....
        /*143c*/ 	.word	0x0001ced0


	//   ....[142]....
        /*1440*/ 	.word	0x0001cef0


	//   ....[143]....
        /*1444*/ 	.word	0x0001d070


	//   ....[144]....
        /*1448*/ 	.word	0x0001d080


	//   ....[145]....
        /*144c*/ 	.word	0x0001d200


	//   ....[146]....
        /*1450*/ 	.word	0x0001d220


	//   ....[147]....
        /*1454*/ 	.word	0x0001d3a0


	//   ....[148]....
        /*1458*/ 	.word	0x0001d3b0


	//   ....[149]....
        /*145c*/ 	.word	0x0001d5f0


	//   ....[150]....
        /*1460*/ 	.word	0x0001d610


	//   ....[151]....
        /*1464*/ 	.word	0x0001d740


	//   ....[152]....
        /*1468*/ 	.word	0x0001d780


	//   ....[153]....
        /*146c*/ 	.word	0x0001d7b0


	//   ....[154]....
        /*1470*/ 	.word	0x0001d7e0


	//   ....[155]....
        /*1474*/ 	.word	0x0001d810


	//   ....[156]....
        /*1478*/ 	.word	0x0001d840


	//   ....[157]....
        /*147c*/ 	.word	0x0001d9b0


	//   ....[158]....
        /*1480*/ 	.word	0x0001d9f0


	//   ....[159]....
        /*1484*/ 	.word	0x0001da20


	//   ....[160]....
        /*1488*/ 	.word	0x0001da50


	//   ....[161]....
        /*148c*/ 	.word	0x0001da80


	//   ....[162]....
        /*1490*/ 	.word	0x0001dab0


	//   ....[163]....
        /*1494*/ 	.word	0x0001db40


	//   ....[164]....
        /*1498*/ 	.word	0x0001dba0


	//   ....[165]....
        /*149c*/ 	.word	0x0001dbb0


	//   ....[166]....
        /*14a0*/ 	.word	0x0001dc10


	//   ....[167]....
        /*14a4*/ 	.word	0x0001e670


	//   ....[168]....
        /*14a8*/ 	.word	0x0001e6d0


	//   ....[169]....
        /*14ac*/ 	.word	0x0001e720


	//   ....[170]....
        /*14b0*/ 	.word	0x0001e770


	//   ....[171]....
        /*14b4*/ 	.word	0x0001e7c0


	//   ....[172]....
        /*14b8*/ 	.word	0x0001e830


	//   ....[173]....
        /*14bc*/ 	.word	0x0001e880


	//   ....[174]....
        /*14c0*/ 	.word	0x0001e8f0


	//   ....[175]....
        /*14c4*/ 	.word	0x0001e960


	//   ....[176]....
        /*14c8*/ 	.word	0x0001e9d0


	//   ....[177]....
        /*14cc*/ 	.word	0x0001ea40


	//   ....[178]....
        /*14d0*/ 	.word	0x0001eab0


	//   ....[179]....
        /*14d4*/ 	.word	0x0001eb20


	//   ....[180]....
        /*14d8*/ 	.word	0x0001eb80


	//   ....[181]....
        /*14dc*/ 	.word	0x0001ebf0


	//   ....[182]....
        /*14e0*/ 	.word	0x0001ec60


	//   ....[183]....
        /*14e4*/ 	.word	0x0001ecd0


	//   ....[184]....
        /*14e8*/ 	.word	0x0001ed30


	//   ....[185]....
        /*14ec*/ 	.word	0x0001eda0


	//   ....[186]....
        /*14f0*/ 	.word	0x0001ee00


	//   ....[187]....
        /*14f4*/ 	.word	0x0001ee70


	//   ....[188]....
        /*14f8*/ 	.word	0x0001eee0


	//   ....[189]....
        /*14fc*/ 	.word	0x0001ef50


	//   ....[190]....
        /*1500*/ 	.word	0x0001efb0


	//   ....[191]....
        /*1504*/ 	.word	0x0001f020


	//   ....[192]....
        /*1508*/ 	.word	0x0001f090


	//   ....[193]....
        /*150c*/ 	.word	0x0001f280


	//   ....[194]....
        /*1510*/ 	.word	0x0001f470


	//   ....[195]....
        /*1514*/ 	.word	0x0001f910


	//   ....[196]....
        /*1518*/ 	.word	0x0001f960


	//   ....[197]....
        /*151c*/ 	.word	0x0001f9b0


	//   ....[198]....
        /*1520*/ 	.word	0x0001fa00


	//   ....[199]....
        /*1524*/ 	.word	0x0001fa50


	//   ....[200]....
        /*1528*/ 	.word	0x0001faa0


	//   ....[201]....
        /*152c*/ 	.word	0x0001faf0


	//   ....[202]....
        /*1530*/ 	.word	0x0001fb40


	//   ....[203]....
        /*1534*/ 	.word	0x0001fbb0


	//   ....[204]....
        /*1538*/ 	.word	0x0001fc20


	//   ....[205]....
        /*153c*/ 	.word	0x0001fc90


	//   ....[206]....
        /*1540*/ 	.word	0x0001fcf0


	//   ....[207]....
        /*1544*/ 	.word	0x0001fd60


	//   ....[208]....
        /*1548*/ 	.word	0x0001fdd0


	//   ....[209]....
        /*154c*/ 	.word	0x0001fe40


	//   ....[210]....
        /*1550*/ 	.word	0x0001fea0


	//   ....[211]....
        /*1554*/ 	.word	0x0001ff10


	//   ....[212]....
        /*1558*/ 	.word	0x0001ff80


	//   ....[213]....
        /*155c*/ 	.word	0x00020160


	//   ....[214]....
        /*1560*/ 	.word	0x00020340


	//   ....[215]....
        /*1564*/ 	.word	0x00020800


	//   ....[216]....
        /*1568*/ 	.word	0x00020840


	//   ....[217]....
        /*156c*/ 	.word	0x00020890


	//   ....[218]....
        /*1570*/ 	.word	0x000208d0


	//   ....[219]....
        /*1574*/ 	.word	0x00020920


	//   ....[220]....
        /*1578*/ 	.word	0x00020960


	//   ....[221]....
        /*157c*/ 	.word	0x000209b0


	//   ....[222]....
        /*1580*/ 	.word	0x000209f0


	//   ....[223]....
        /*1584*/ 	.word	0x00020a50


	//   ....[224]....
        /*1588*/ 	.word	0x00020ac0


	//   ....[225]....
        /*158c*/ 	.word	0x00020b20


	//   ....[226]....
        /*1590*/ 	.word	0x00020b90


	//   ....[227]....
        /*1594*/ 	.word	0x00020c00


	//   ....[228]....
        /*1598*/ 	.word	0x00020c70


	//   ....[229]....
        /*159c*/ 	.word	0x00020cd0


	//   ....[230]....
        /*15a0*/ 	.word	0x00020d20


	//   ....[231]....
        /*15a4*/ 	.word	0x00020d60


	//   ....[232]....
        /*15a8*/ 	.word	0x00020db0


	//   ....[233]....
        /*15ac*/ 	.word	0x00020df0


	//   ....[234]....
        /*15b0*/ 	.word	0x00020e40


	//   ....[235]....
        /*15b4*/ 	.word	0x00020e80


	//   ....[236]....
        /*15b8*/ 	.word	0x00020ed0


	//   ....[237]....
        /*15bc*/ 	.word	0x00020f10


	//   ....[238]....
        /*15c0*/ 	.word	0x00020f60


	//   ....[239]....
        /*15c4*/ 	.word	0x00020fa0


	//   ....[240]....
        /*15c8*/ 	.word	0x00020ff0


	//   ....[241]....
        /*15cc*/ 	.word	0x00021040


	//   ....[242]....
        /*15d0*/ 	.word	0x00021090


	//   ....[243]....
        /*15d4*/ 	.word	0x000210e0


	//   ....[244]....
        /*15d8*/ 	.word	0x00021130


	//   ....[245]....
        /*15dc*/ 	.word	0x00021180


	//   ....[246]....
        /*15e0*/ 	.word	0x000211f0


	//   ....[247]....
        /*15e4*/ 	.word	0x00021260


	//   ....[248]....
        /*15e8*/ 	.word	0x000212d0


	//   ....[249]....
        /*15ec*/ 	.word	0x00021330


	//   ....[250]....
        /*15f0*/ 	.word	0x000213a0


	//   ....[251]....
        /*15f4*/ 	.word	0x00021410


	//   ....[252]....
        /*15f8*/ 	.word	0x00021480


	//   ....[253]....
        /*15fc*/ 	.word	0x000214e0


	//   ....[254]....
        /*1600*/ 	.word	0x00021550


	//   ....[255]....
        /*1604*/ 	.word	0x000215c0


	//   ....[0]....
        /*1608*/ 	.word	0x00021630


	//   ....[1]....
        /*160c*/ 	.word	0x00021690


	//   ....[2]....
        /*1610*/ 	.word	0x00021700


	//   ....[3]....
        /*1614*/ 	.word	0x00021770


	//   ....[4]....
        /*1618*/ 	.word	0x000217e0


	//   ....[5]....
        /*161c*/ 	.word	0x00021840


	//   ....[6]....
        /*1620*/ 	.word	0x000218b0


	//   ....[7]....
        /*1624*/ 	.word	0x00021920


	//   ....[8]....
        /*1628*/ 	.word	0x00021990


	//   ....[9]....
        /*162c*/ 	.word	0x000219f0


	//   ....[10]....
        /*1630*/ 	.word	0x00021a60


	//   ....[11]....
        /*1634*/ 	.word	0x00021ad0


	//   ....[12]....
        /*1638*/ 	.word	0x00021b40


	//   ....[13]....
        /*163c*/ 	.word	0x00021ba0


	//   ....[14]....
        /*1640*/ 	.word	0x00021c10


	//   ....[15]....
        /*1644*/ 	.word	0x00021c80


	//   ....[16]....
        /*1648*/ 	.word	0x00021cd0


	//   ....[17]....
        /*164c*/ 	.word	0x00021d10


	//   ....[18]....
        /*1650*/ 	.word	0x00021d60


	//   ....[19]....
        /*1654*/ 	.word	0x00021db0


	//   ....[20]....
        /*1658*/ 	.word	0x00021e00


	//   ....[21]....
        /*165c*/ 	.word	0x00021e70


	//   ....[22]....
        /*1660*/ 	.word	0x00021ec0


	//   ....[23]....
        /*1664*/ 	.word	0x00021f10


	//   ....[24]....
        /*1668*/ 	.word	0x00021f60


	//   ....[25]....
        /*166c*/ 	.word	0x00021fb0


	//   ....[26]....
        /*1670*/ 	.word	0x00022000


	//   ....[27]....
        /*1674*/ 	.word	0x00022070


	//   ....[28]....
        /*1678*/ 	.word	0x000220c0


	//   ....[29]....
        /*167c*/ 	.word	0x00022130


	//   ....[30]....
        /*1680*/ 	.word	0x00022190


	//   ....[31]....
        /*1684*/ 	.word	0x00022200


	//----- nvinfo : EIATTR_EXIT_INSTR_OFFSETS
	.align		4
.L_286:
        /*1688*/ 	.byte	0x04, 0x1c
        /*168a*/ 	.short	(.L_288 - .L_287)


	//   ....[0]....
.L_287:
        /*168c*/ 	.word	0x000010d0


	//   ....[1]....
        /*1690*/ 	.word	0x0001e630


	//----- nvinfo : EIATTR_MAX_THREADS
	.align		4
.L_288:
        /*1694*/ 	.byte	0x04, 0x05
        /*1696*/ 	.short	(.L_290 - .L_289)
.L_289:
        /*1698*/ 	.word	0x00000080
        /*169c*/ 	.word	0x00000001
        /*16a0*/ 	.word	0x00000001


	//----- nvinfo : EIATTR_CRS_STACK_SIZE
	.align		4
.L_290:
        /*16a4*/ 	.byte	0x04, 0x1e
        /*16a6*/ 	.short	(.L_292 - .L_291)
.L_291:
        /*16a8*/ 	.word	0x00000000
.L_292:


//--------------------- .nv.callgraph             --------------------------
	.section	.nv.callgraph,"",@"SHT_CUDA_CALLGRAPH"
	.align	4
	.sectionentsize	8
	.align		4
        /*0000*/ 	.word	0x00000000
	.align		4
        /*0004*/ 	.word	0xffffffff
	.align		4
        /*0008*/ 	.word	0x00000000
	.align		4
        /*000c*/ 	.word	0xfffffffe
	.align		4
        /*0010*/ 	.word	0x00000000
	.align		4
        /*0014*/ 	.word	0xfffffffd
	.align		4
        /*0018*/ 	.word	0x00000000
	.align		4
        /*001c*/ 	.word	0xfffffffc


//--------------------- .nv.rel.action            --------------------------
	.section	.nv.rel.action,"",@"SHT_CUDA_RELOCINFO"
	.align	8
	.sectionentsize	8
        /*0000*/ 	.byte	0x73, 0x00, 0x00, 0x00, 0x00, 0x00, 0x00, 0x00, 0x00, 0x00, 0x00, 0x11, 0x25, 0x00, 0x05, 0x36


//--------------------- .nv.constant4             --------------------------
	.section	.nv.constant4,"a",@progbits
	.align	8
	.align		8
.nv.constant4:
        /*0000*/ 	.dword	_ZN77_INTERNAL_43084670_41_flash_fwd_hdim96_fp16_paged_split_sm80_cu_de61a85f_33274cuda3std3__45__cpo5beginE
	.align		8
        /*0008*/ 	.dword	_ZN77_INTERNAL_43084670_41_flash_fwd_hdim96_fp16_paged_split_sm80_cu_de61a85f_33274cuda3std3__45__cpo3endE
	.align		8
        /*0010*/ 	.dword	_ZN77_INTERNAL_43084670_41_flash_fwd_hdim96_fp16_paged_split_sm80_cu_de61a85f_33274cuda3std3__45__cpo6cbeginE
	.align		8
        /*0018*/ 	.dword	_ZN77_INTERNAL_43084670_41_flash_fwd_hdim96_fp16_paged_split_sm80_cu_de61a85f_33274cuda3std3__45__cpo4cendE
	.align		8
        /*0020*/ 	.dword	_ZN77_INTERNAL_43084670_41_flash_fwd_hdim96_fp16_paged_split_sm80_cu_de61a85f_33274cuda3std3__479_GLOBAL__N__43084670_41_flash_fwd_hdim96_fp16_paged_split_sm80_cu_de61a85f_33276ignoreE
	.align		8
        /*0028*/ 	.dword	_ZN77_INTERNAL_43084670_41_flash_fwd_hdim96_fp16_paged_split_sm80_cu_de61a85f_33274cuda3std3__419piecewise_constructE
	.align		8
        /*0030*/ 	.dword	_ZN77_INTERNAL_43084670_41_flash_fwd_hdim96_fp16_paged_split_sm80_cu_de61a85f_33274cuda3std3__48in_placeE
	.align		8
        /*0038*/ 	.dword	_ZN77_INTERNAL_43084670_41_flash_fwd_hdim96_fp16_paged_split_sm80_cu_de61a85f_33274cuda3std6ranges3__45__cpo4swapE
	.align		8
        /*0040*/ 	.dword	_ZN77_INTERNAL_43084670_41_flash_fwd_hdim96_fp16_paged_split_sm80_cu_de61a85f_33274cuda3std6ranges3__45__cpo9iter_moveE
	.align		8
        /*0048*/ 	.dword	_ZN77_INTERNAL_43084670_41_flash_fwd_hdim96_fp16_paged_split_sm80_cu_de61a85f_33274cute7productE
	.align		8
        /*0050*/ 	.dword	_ZN77_INTERNAL_43084670_41_flash_fwd_hdim96_fp16_paged_split_sm80_cu_de61a85f_33274cute1_E


//--------------------- .nv.constant0._ZN7cutlass13device_kernelIN5flash19enable_sm80_to_sm89INS1_16FlashAttnFwdSm80INS1_25CollectiveMainloopFwdSm80ILi4ELi1ELb0EN4cute5tupleIJNS5_1CILi128EEENS7_ILi64EEENS7_ILi96EEEEEELi96ENS_6half_tEfNS_4arch4Sm80ELb0ELb0ELb0ELb0ELb1ELb0ELb1ELb1EEENS1_21CollectiveEpilogueFwdINS6_IJS8_SA_S9_EEENS6_IJNS7_ILi1EEESI_SI_EEESC_SE_Li128ELb0ELb1ELb1ELb0EEENS1_19SingleTileSchedulerILb0ELb1ELb1ELi128EEEEEEEEEvNT_6ParamsE --------------------------
	.section	.nv.constant0._ZN7cutlass13device_kernelIN5flash19enable_sm80_to_sm89INS1_16FlashAttnFwdSm80INS1_25CollectiveMainloopFwdSm80ILi4ELi1ELb0EN4cute5tupleIJNS5_1CILi128EEENS7_ILi64EEENS7_ILi96EEEEEELi96ENS_6half_tEfNS_4arch4Sm80ELb0ELb0ELb0ELb0ELb1ELb0ELb1ELb1EEENS1_21CollectiveEpilogueFwdINS6_IJS8_SA_S9_EEENS6_IJNS7_ILi1EEESI_SI_EEESC_SE_Li128ELb0ELb1ELb1ELb0EEENS1_19SingleTileSchedulerILb0ELb1ELb1ELi128EEEEEEEEEvNT_6ParamsE,"a",@progbits
	.sectionflags	@""
	.align	4
.nv.constant0._ZN7cutlass13device_kernelIN5flash19enable_sm80_to_sm89INS1_16FlashAttnFwdSm80INS1_25CollectiveMainloopFwdSm80ILi4ELi1ELb0EN4cute5tupleIJNS5_1CILi128EEENS7_ILi64EEENS7_ILi96EEEEEELi96ENS_6half_tEfNS_4arch4Sm80ELb0ELb0ELb0ELb0ELb1ELb0ELb1ELb1EEENS1_21CollectiveEpilogueFwdINS6_IJS8_SA_S9_EEENS6_IJNS7_ILi1EEESI_SI_EEESC_SE_Li128ELb0ELb1ELb1ELb0EEENS1_19SingleTileSchedulerILb0ELb1ELb1ELi128EEEEEEEEEvNT_6ParamsE:
	.zero		1400


//--------------------- .nv.constant0._ZN7cutlass13device_kernelIN5flash19enable_sm80_to_sm89INS1_16FlashAttnFwdSm80INS1_25CollectiveMainloopFwdSm80ILi4ELi1ELb0EN4cute5tupleIJNS5_1CILi128EEENS7_ILi48EEENS7_ILi96EEEEEELi96ENS_6half_tEfNS_4arch4Sm80ELb0ELb0ELb0ELb1ELb1ELb0ELb1ELb1EEENS1_21CollectiveEpilogueFwdINS6_IJS8_SA_S9_EEENS6_IJNS7_ILi1EEESI_SI_EEESC_SE_Li128ELb1ELb1ELb1ELb0EEENS1_36VarlenDynamicPersistentTileSchedulerILi128ELi48ELi128ELi128ELb1ELb1ELb0ELb0ELb1ELb1EEEEEEEEEvNT_6ParamsE --------------------------
	.section	.nv.constant0._ZN7cutlass13device_kernelIN5flash19enable_sm80_to_sm89INS1_16FlashAttnFwdSm80INS1_25CollectiveMainloopFwdSm80ILi4ELi1ELb0EN4cute5tupleIJNS5_1CILi128EEENS7_ILi48EEENS7_ILi96EEEEEELi96ENS_6half_tEfNS_4arch4Sm80ELb0ELb0ELb0ELb1ELb1ELb0ELb1ELb1EEENS1_21CollectiveEpilogueFwdINS6_IJS8_SA_S9_EEENS6_IJNS7_ILi1EEESI_SI_EEESC_SE_Li128ELb1ELb1ELb1ELb0EEENS1_36VarlenDynamicPersistentTileSchedulerILi128ELi48ELi128ELi128ELb1ELb1ELb0ELb0ELb1ELb1EEEEEEEEEvNT_6ParamsE,"a",@progbits
	.sectionflags	@""
	.align	4
.nv.constant0._ZN7cutlass13device_kernelIN5flash19enable_sm80_to_sm89INS1_16FlashAttnFwdSm80INS1_25CollectiveMainloopFwdSm80ILi4ELi1ELb0EN4cute5tupleIJNS5_1CILi128EEENS7_ILi48EEENS7_ILi96EEEEEELi96ENS_6half_tEfNS_4arch4Sm80ELb0ELb0ELb0ELb1ELb1ELb0ELb1ELb1EEENS1_21CollectiveEpilogueFwdINS6_IJS8_SA_S9_EEENS6_IJNS7_ILi1EEESI_SI_EEESC_SE_Li128ELb1ELb1ELb1ELb0EEENS1_36VarlenDynamicPersistentTileSchedulerILi128ELi48ELi128ELi128ELb1ELb1ELb0ELb0ELb1ELb1EEEEEEEEEvNT_6ParamsE:
	.zero		1432


//--------------------- .nv.constant0._ZN7cutlass13device_kernelIN5flash19enable_sm80_to_sm89INS1_16FlashAttnFwdSm80INS1_25CollectiveMainloopFwdSm80ILi4ELi1ELb0EN4cute5tupleIJNS5_1CILi128EEENS7_ILi48EEENS7_ILi96EEEEEELi96ENS_6half_tEfNS_4arch4Sm80ELb0ELb0ELb0ELb1ELb1ELb1ELb1ELb1EEENS1_21CollectiveEpilogueFwdINS6_IJS8_SA_S9_EEENS6_IJNS7_ILi1EEESI_SI_EEESC_SE_Li128ELb1ELb1ELb1ELb0EEENS1_36VarlenDynamicPersistentTileSchedulerILi128ELi48ELi128ELi128ELb1ELb1ELb0ELb0ELb1ELb1EEEEEEEEEvNT_6ParamsE --------------------------
	.section	.nv.constant0._ZN7cutlass13device_kernelIN5flash19enable_sm80_to_sm89INS1_16FlashAttnFwdSm80INS1_25CollectiveMainloopFwdSm80ILi4ELi1ELb0EN4cute5tupleIJNS5_1CILi128EEENS7_ILi48EEENS7_ILi96EEEEEELi96ENS_6half_tEfNS_4arch4Sm80ELb0ELb0ELb0ELb1ELb1ELb1ELb1ELb1EEENS1_21CollectiveEpilogueFwdINS6_IJS8_SA_S9_EEENS6_IJNS7_ILi1EEESI_SI_EEESC_SE_Li128ELb1ELb1ELb1ELb0EEENS1_36VarlenDynamicPersistentTileSchedulerILi128ELi48ELi128ELi128ELb1ELb1ELb0ELb0ELb1ELb1EEEEEEEEEvNT_6ParamsE,"a",@progbits
	.sectionflags	@""
	.align	4
.nv.constant0._ZN7cutlass13device_kernelIN5flash19enable_sm80_to_sm89INS1_16FlashAttnFwdSm80INS1_25CollectiveMainloopFwdSm80ILi4ELi1ELb0EN4cute5tupleIJNS5_1CILi128EEENS7_ILi48EEENS7_ILi96EEEEEELi96ENS_6half_tEfNS_4arch4Sm80ELb0ELb0ELb0ELb1ELb1ELb1ELb1ELb1EEENS1_21CollectiveEpilogueFwdINS6_IJS8_SA_S9_EEENS6_IJNS7_ILi1EEESI_SI_EEESC_SE_Li128ELb1ELb1ELb1ELb0EEENS1_36VarlenDynamicPersistentTileSchedulerILi128ELi48ELi128ELi128ELb1ELb1ELb0ELb0ELb1ELb1EEEEEEEEEvNT_6ParamsE:
	.zero		1432


//--------------------- .nv.constant0._ZN7cutlass13device_kernelIN5flash19enable_sm80_to_sm89INS1_16FlashAttnFwdSm80INS1_25CollectiveMainloopFwdSm80ILi4ELi1ELb0EN4cute5tupleIJNS5_1CILi128EEENS7_ILi48EEENS7_ILi96EEEEEELi96ENS_6half_tEfNS_4arch4Sm80ELb0ELb1ELb0ELb0ELb1ELb0ELb1ELb1EEENS1_21CollectiveEpilogueFwdINS6_IJS8_SA_S9_EEENS6_IJNS7_ILi1EEESI_SI_EEESC_SE_Li128ELb0ELb1ELb1ELb0EEENS1_19SingleTileSchedulerILb0ELb1ELb1ELi128EEEEEEEEEvNT_6ParamsE --------------------------
	.section	.nv.constant0._ZN7cutlass13device_kernelIN5flash19enable_sm80_to_sm89INS1_16FlashAttnFwdSm80INS1_25CollectiveMainloopFwdSm80ILi4ELi1ELb0EN4cute5tupleIJNS5_1CILi128EEENS7_ILi48EEENS7_ILi96EEEEEELi96ENS_6half_tEfNS_4arch4Sm80ELb0ELb1ELb0ELb0ELb1ELb0ELb1ELb1EEENS1_21CollectiveEpilogueFwdINS6_IJS8_SA_S9_EEENS6_IJNS7_ILi1EEESI_SI_EEESC_SE_Li128ELb0ELb1ELb1ELb0EEENS1_19SingleTileSchedulerILb0ELb1ELb1ELi128EEEEEEEEEvNT_6ParamsE,"a",@progbits
	.sectionflags	@""
	.align	4
.nv.constant0._ZN7cutlass13device_kernelIN5flash19enable_sm80_to_sm89INS1_16FlashAttnFwdSm80INS1_25CollectiveMainloopFwdSm80ILi4ELi1ELb0EN4cute5tupleIJNS5_1CILi128EEENS7_ILi48EEENS7_ILi96EEEEEELi96ENS_6half_tEfNS_4arch4Sm80ELb0ELb1ELb0ELb0ELb1ELb0ELb1ELb1EEENS1_21CollectiveEpilogueFwdINS6_IJS8_SA_S9_EEENS6_IJNS7_ILi1EEESI_SI_EEESC_SE_Li128ELb0ELb1ELb1ELb0EEENS1_19SingleTileSchedulerILb0ELb1ELb1ELi128EEEEEEEEEvNT_6ParamsE:
	.zero		1400


//--------------------- .nv.constant0._ZN7cutlass13device_kernelIN5flash19enable_sm80_to_sm89INS1_16FlashAttnFwdSm80INS1_25CollectiveMainloopFwdSm80ILi4ELi1ELb0EN4cute5tupleIJNS5_1CILi128EEENS7_ILi48EEENS7_ILi96EEEEEELi96ENS_6half_tEfNS_4arch4Sm80ELb0ELb1ELb0ELb1ELb1ELb0ELb1ELb1EEENS1_21CollectiveEpilogueFwdINS6_IJS8_SA_S9_EEENS6_IJNS7_ILi1EEESI_SI_EEESC_SE_Li128ELb1ELb1ELb1ELb0EEENS1_36VarlenDynamicPersistentTileSchedulerILi128ELi48ELi128ELi128ELb1ELb1ELb0ELb1ELb0ELb1EEEEEEEEEvNT_6ParamsE --------------------------
	.section	.nv.constant0._ZN7cutlass13device_kernelIN5flash19enable_sm80_to_sm89INS1_16FlashAttnFwdSm80INS1_25CollectiveMainloopFwdSm80ILi4ELi1ELb0EN4cute5tupleIJNS5_1CILi128EEENS7_ILi48EEENS7_ILi96EEEEEELi96ENS_6half_tEfNS_4arch4Sm80ELb0ELb1ELb0ELb1ELb1ELb0ELb1ELb1EEENS1_21CollectiveEpilogueFwdINS6_IJS8_SA_S9_EEENS6_IJNS7_ILi1EEESI_SI_EEESC_SE_Li128ELb1ELb1ELb1ELb0EEENS1_36VarlenDynamicPersistentTileSchedulerILi128ELi48ELi128ELi128ELb1ELb1ELb0ELb1ELb0ELb1EEEEEEEEEvNT_6ParamsE,"a",@progbits
	.sectionflags	@""
	.align	4
.nv.constant0._ZN7cutlass13device_kernelIN5flash19enable_sm80_to_sm89INS1_16FlashAttnFwdSm80INS1_25CollectiveMainloopFwdSm80ILi4ELi1ELb0EN4cute5tupleIJNS5_1CILi128EEENS7_ILi48EEENS7_ILi96EEEEEELi96ENS_6half_tEfNS_4arch4Sm80ELb0ELb1ELb0ELb1ELb1ELb0ELb1ELb1EEENS1_21CollectiveEpilogueFwdINS6_IJS8_SA_S9_EEENS6_IJNS7_ILi1EEESI_SI_EEESC_SE_Li128ELb1ELb1ELb1ELb0EEENS1_36VarlenDynamicPersistentTileSchedulerILi128ELi48ELi128ELi128ELb1ELb1ELb0ELb1ELb0ELb1EEEEEEEEEvNT_6ParamsE:
	.zero		1432


//--------------------- .nv.constant0._ZN7cutlass13device_kernelIN5flash19enable_sm80_to_sm89INS1_16FlashAttnFwdSm80INS1_25CollectiveMainloopFwdSm80ILi4ELi1ELb0EN4cute5tupleIJNS5_1CILi128EEENS7_ILi48EEENS7_ILi96EEEEEELi96ENS_6half_tEfNS_4arch4Sm80ELb0ELb1ELb0ELb1ELb1ELb1ELb1ELb1EEENS1_21CollectiveEpilogueFwdINS6_IJS8_SA_S9_EEENS6_IJNS7_ILi1EEESI_SI_EEESC_SE_Li128ELb1ELb1ELb1ELb0EEENS1_36VarlenDynamicPersistentTileSchedulerILi128ELi48ELi128ELi128ELb1ELb1ELb0ELb1ELb0ELb1EEEEEEEEEvNT_6ParamsE --------------------------
	.section	.nv.constant0._ZN7cutlass13device_kernelIN5flash19enable_sm80_to_sm89INS1_16FlashAttnFwdSm80INS1_25CollectiveMainloopFwdSm80ILi4ELi1ELb0EN4cute5tupleIJNS5_1CILi128EEENS7_ILi48EEENS7_ILi96EEEEEELi96ENS_6half_tEfNS_4arch4Sm80ELb0ELb1ELb0ELb1ELb1ELb1ELb1ELb1EEENS1_21CollectiveEpilogueFwdINS6_IJS8_SA_S9_EEENS6_IJNS7_ILi1EEESI_SI_EEESC_SE_Li128ELb1ELb1ELb1ELb0EEENS1_36VarlenDynamicPersistentTileSchedulerILi128ELi48ELi128ELi128ELb1ELb1ELb0ELb1ELb0ELb1EEEEEEEEEvNT_6ParamsE,"a",@progbits
	.sectionflags	@""
	.align	4
.nv.constant0._ZN7cutlass13device_kernelIN5flash19enable_sm80_to_sm89INS1_16FlashAttnFwdSm80INS1_25CollectiveMainloopFwdSm80ILi4ELi1ELb0EN4cute5tupleIJNS5_1CILi128EEENS7_ILi48EEENS7_ILi96EEEEEELi96ENS_6half_tEfNS_4arch4Sm80ELb0ELb1ELb0ELb1ELb1ELb1ELb1ELb1EEENS1_21CollectiveEpilogueFwdINS6_IJS8_SA_S9_EEENS6_IJNS7_ILi1EEESI_SI_EEESC_SE_Li128ELb1ELb1ELb1ELb0EEENS1_36VarlenDynamicPersistentTileSchedulerILi128ELi48ELi128ELi128ELb1ELb1ELb0ELb1ELb0ELb1EEEEEEEEEvNT_6ParamsE:
	.zero		1432


//--------------------- .nv.constant0._ZN7cutlass13device_kernelIN5flash19enable_sm80_to_sm89INS1_16FlashAttnFwdSm80INS1_25CollectiveMainloopFwdSm80ILi4ELi1ELb0EN4cute5tupleIJNS5_1CILi128EEENS7_ILi64EEENS7_ILi96EEEEEELi96ENS_6half_tEfNS_4arch4Sm80ELb1ELb0ELb0ELb0ELb1ELb0ELb1ELb1EEENS1_21CollectiveEpilogueFwdINS6_IJS8_SA_S9_EEENS6_IJNS7_ILi1EEESI_SI_EEESC_SE_Li128ELb0ELb1ELb1ELb0EEENS1_30DynamicPersistentTileSchedulerILi128ELi128ELb1ELb1ELb0EEEEEEEEEvNT_6ParamsE --------------------------
	.section	.nv.constant0._ZN7cutlass13device_kernelIN5flash19enable_sm80_to_sm89INS1_16FlashAttnFwdSm80INS1_25CollectiveMainloopFwdSm80ILi4ELi1ELb0EN4cute5tupleIJNS5_1CILi128EEENS7_ILi64EEENS7_ILi96EEEEEELi96ENS_6half_tEfNS_4arch4Sm80ELb1ELb0ELb0ELb0ELb1ELb0ELb1ELb1EEENS1_21CollectiveEpilogueFwdINS6_IJS8_SA_S9_EEENS6_IJNS7_ILi1EEESI_SI_EEESC_SE_Li128ELb0ELb1ELb1ELb0EEENS1_30DynamicPersistentTileSchedulerILi128ELi128ELb1ELb1ELb0EEEEEEEEEvNT_6ParamsE,"a",@progbits
	.sectionflags	@""
	.align	4
.nv.constant0._ZN7cutlass13device_kernelIN5flash19enable_sm80_to_sm89INS1_16FlashAttnFwdSm80INS1_25CollectiveMainloopFwdSm80ILi4ELi1ELb0EN4cute5tupleIJNS5_1CILi128EEENS7_ILi64EEENS7_ILi96EEEEEELi96ENS_6half_tEfNS_4arch4Sm80ELb1ELb0ELb0ELb0ELb1ELb0ELb1ELb1EEENS1_21CollectiveEpilogueFwdINS6_IJS8_SA_S9_EEENS6_IJNS7_ILi1EEESI_SI_EEESC_SE_Li128ELb0ELb1ELb1ELb0EEENS1_30DynamicPersistentTileSchedulerILi128ELi128ELb1ELb1ELb0EEEEEEEEEvNT_6ParamsE:
	.zero		1416


//--------------------- .nv.constant0._ZN7cutlass13device_kernelIN5flash19enable_sm80_to_sm89INS1_16FlashAttnFwdSm80INS1_25CollectiveMainloopFwdSm80ILi4ELi1ELb0EN4cute5tupleIJNS5_1CILi128EEENS7_ILi48EEENS7_ILi96EEEEEELi96ENS_6half_tEfNS_4arch4Sm80ELb1ELb0ELb0ELb1ELb1ELb0ELb1ELb1EEENS1_21CollectiveEpilogueFwdINS6_IJS8_SA_S9_EEENS6_IJNS7_ILi1EEESI_SI_EEESC_SE_Li128ELb1ELb1ELb1ELb0EEENS1_36VarlenDynamicPersistentTileSchedulerILi128ELi48ELi128ELi128ELb1ELb1ELb0ELb1ELb1ELb1EEEEEEEEEvNT_6ParamsE --------------------------
	.section	.nv.constant0._ZN7cutlass13device_kernelIN5flash19enable_sm80_to_sm89INS1_16FlashAttnFwdSm80INS1_25CollectiveMainloopFwdSm80ILi4ELi1ELb0EN4cute5tupleIJNS5_1CILi128EEENS7_ILi48EEENS7_ILi96EEEEEELi96ENS_6half_tEfNS_4arch4Sm80ELb1ELb0ELb0ELb1ELb1ELb0ELb1ELb1EEENS1_21CollectiveEpilogueFwdINS6_IJS8_SA_S9_EEENS6_IJNS7_ILi1EEESI_SI_EEESC_SE_Li128ELb1ELb1ELb1ELb0EEENS1_36VarlenDynamicPersistentTileSchedulerILi128ELi48ELi128ELi128ELb1ELb1ELb0ELb1ELb1ELb1EEEEEEEEEvNT_6ParamsE,"a",@progbits
	.sectionflags	@""
	.align	4
.nv.constant0._ZN7cutlass13device_kernelIN5flash19enable_sm80_to_sm89INS1_16FlashAttnFwdSm80INS1_25CollectiveMainloopFwdSm80ILi4ELi1ELb0EN4cute5tupleIJNS5_1CILi128EEENS7_ILi48EEENS7_ILi96EEEEEELi96ENS_6half_tEfNS_4arch4Sm80ELb1ELb0ELb0ELb1ELb1ELb0ELb1ELb1EEENS1_21CollectiveEpilogueFwdINS6_IJS8_SA_S9_EEENS6_IJNS7_ILi1EEESI_SI_EEESC_SE_Li128ELb1ELb1ELb1ELb0EEENS1_36VarlenDynamicPersistentTileSchedulerILi128ELi48ELi128ELi128ELb1ELb1ELb0ELb1ELb1ELb1EEEEEEEEEvNT_6ParamsE:
	.zero		1432


//--------------------- .nv.constant0._ZN7cutlass13device_kernelIN5flash19enable_sm80_to_sm89INS1_16FlashAttnFwdSm80INS1_25CollectiveMainloopFwdSm80ILi4ELi1ELb0EN4cute5tupleIJNS5_1CILi128EEENS7_ILi48EEENS7_ILi96EEEEEELi96ENS_6half_tEfNS_4arch4Sm80ELb1ELb0ELb0ELb1ELb1ELb1ELb1ELb1EEENS1_21CollectiveEpilogueFwdINS6_IJS8_SA_S9_EEENS6_IJNS7_ILi1EEESI_SI_EEESC_SE_Li128ELb1ELb1ELb1ELb0EEENS1_36VarlenDynamicPersistentTileSchedulerILi128ELi48ELi128ELi128ELb1ELb1ELb0ELb1ELb1ELb1EEEEEEEEEvNT_6ParamsE --------------------------
	.section	.nv.constant0._ZN7cutlass13device_kernelIN5flash19enable_sm80_to_sm89INS1_16FlashAttnFwdSm80INS1_25CollectiveMainloopFwdSm80ILi4ELi1ELb0EN4cute5tupleIJNS5_1CILi128EEENS7_ILi48EEENS7_ILi96EEEEEELi96ENS_6half_tEfNS_4arch4Sm80ELb1ELb0ELb0ELb1ELb1ELb1ELb1ELb1EEENS1_21CollectiveEpilogueFwdINS6_IJS8_SA_S9_EEENS6_IJNS7_ILi1EEESI_SI_EEESC_SE_Li128ELb1ELb1ELb1ELb0EEENS1_36VarlenDynamicPersistentTileSchedulerILi128ELi48ELi128ELi128ELb1ELb1ELb0ELb1ELb1ELb1EEEEEEEEEvNT_6ParamsE,"a",@progbits
	.sectionflags	@""
	.align	4
.nv.constant0._ZN7cutlass13device_kernelIN5flash19enable_sm80_to_sm89INS1_16FlashAttnFwdSm80INS1_25CollectiveMainloopFwdSm80ILi4ELi1ELb0EN4cute5tupleIJNS5_1CILi128EEENS7_ILi48EEENS7_ILi96EEEEEELi96ENS_6half_tEfNS_4arch4Sm80ELb1ELb0ELb0ELb1ELb1ELb1ELb1ELb1EEENS1_21CollectiveEpilogueFwdINS6_IJS8_SA_S9_EEENS6_IJNS7_ILi1EEESI_SI_EEESC_SE_Li128ELb1ELb1ELb1ELb0EEENS1_36VarlenDynamicPersistentTileSchedulerILi128ELi48ELi128ELi128ELb1ELb1ELb0ELb1ELb1ELb1EEEEEEEEEvNT_6ParamsE:
	.zero		1432


//--------------------- .text._ZN7cutlass13device_kernelIN5flash19enable_sm80_to_sm89INS1_16FlashAttnFwdSm80INS1_25CollectiveMainloopFwdSm80ILi4ELi1ELb0EN4cute5tupleIJNS5_1CILi128EEENS7_ILi64EEENS7_ILi96EEEEEELi96ENS_6half_tEfNS_4arch4Sm80ELb0ELb0ELb0ELb0ELb1ELb0ELb1ELb1EEENS1_21CollectiveEpilogueFwdINS6_IJS8_SA_S9_EEENS6_IJNS7_ILi1EEESI_SI_EEESC_SE_Li128ELb0ELb1ELb1ELb0EEENS1_19SingleTileSchedulerILb0ELb1ELb1ELi128EEEEEEEEEvNT_6ParamsE --------------------------
	.section	.text._ZN7cutlass13device_kernelIN5flash19enable_sm80_to_sm89INS1_16FlashAttnFwdSm80INS1_25CollectiveMainloopFwdSm80ILi4ELi1ELb0EN4cute5tupleIJNS5_1CILi128EEENS7_ILi64EEENS7_ILi96EEEEEELi96ENS_6half_tEfNS_4arch4Sm80ELb0ELb0ELb0ELb0ELb1ELb0ELb1ELb1EEENS1_21CollectiveEpilogueFwdINS6_IJS8_SA_S9_EEENS6_IJNS7_ILi1EEESI_SI_EEESC_SE_Li128ELb0ELb1ELb1ELb0EEENS1_19SingleTileSchedulerILb0ELb1ELb1ELi128EEEEEEEEEvNT_6ParamsE,"ax",@progbits
	.sectioninfo	@"SHI_REGISTERS=255"
	.align	128
.text._ZN7cutlass13device_kernelIN5flash19enable_sm80_to_sm89INS1_16FlashAttnFwdSm80INS1_25CollectiveMainloopFwdSm80ILi4ELi1ELb0EN4cute5tupleIJNS5_1CILi128EEENS7_ILi64EEENS7_ILi96EEEEEELi96ENS_6half_tEfNS_4arch4Sm80ELb0ELb0ELb0ELb0ELb1ELb0ELb1ELb1EEENS1_21CollectiveEpilogueFwdINS6_IJS8_SA_S9_EEENS6_IJNS7_ILi1EEESI_SI_EEESC_SE_Li128ELb0ELb1ELb1ELb0EEENS1_19SingleTileSchedulerILb0ELb1ELb1ELi128EEEEEEEEEvNT_6ParamsE:
        .type           _ZN7cutlass13device_kernelIN5flash19enable_sm80_to_sm89INS1_16FlashAttnFwdSm80INS1_25CollectiveMainloopFwdSm80ILi4ELi1ELb0EN4cute5tupleIJNS5_1CILi128EEENS7_ILi64EEENS7_ILi96EEEEEELi96ENS_6half_tEfNS_4arch4Sm80ELb0ELb0ELb0ELb0ELb1ELb0ELb1ELb1EEENS1_21CollectiveEpilogueFwdINS6_IJS8_SA_S9_EEENS6_IJNS7_ILi1EEESI_SI_EEESC_SE_Li128ELb0ELb1ELb1ELb0EEENS1_19SingleTileSchedulerILb0ELb1ELb1ELi128EEEEEEEEEvNT_6ParamsE,@function
        .size           _ZN7cutlass13device_kernelIN5flash19enable_sm80_to_sm89INS1_16FlashAttnFwdSm80INS1_25CollectiveMainloopFwdSm80ILi4ELi1ELb0EN4cute5tupleIJNS5_1CILi128EEENS7_ILi64EEENS7_ILi96EEEEEELi96ENS_6half_tEfNS_4arch4Sm80ELb0ELb0ELb0ELb0ELb1ELb0ELb1ELb1EEENS1_21CollectiveEpilogueFwdINS6_IJS8_SA_S9_EEENS6_IJNS7_ILi1EEESI_SI_EEESC_SE_Li128ELb0ELb1ELb1ELb0EEENS1_19SingleTileSchedulerILb0ELb1ELb1ELi128EEEEEEEEEvNT_6ParamsE,(.L_x_1814 - _ZN7cutlass13device_kernelIN5flash19enable_sm80_to_sm89INS1_16FlashAttnFwdSm80INS1_25CollectiveMainloopFwdSm80ILi4ELi1ELb0EN4cute5tupleIJNS5_1CILi128EEENS7_ILi64EEENS7_ILi96EEEEEELi96ENS_6half_tEfNS_4arch4Sm80ELb0ELb0ELb0ELb0ELb1ELb0ELb1ELb1EEENS1_21CollectiveEpilogueFwdINS6_IJS8_SA_S9_EEENS6_IJNS7_ILi1EEESI_SI_EEESC_SE_Li128ELb0ELb1ELb1ELb0EEENS1_19SingleTileSchedulerILb0ELb1ELb1ELi128EEEEEEEEEvNT_6ParamsE)
        .other          _ZN7cutlass13device_kernelIN5flash19enable_sm80_to_sm89INS1_16FlashAttnFwdSm80INS1_25CollectiveMainloopFwdSm80ILi4ELi1ELb0EN4cute5tupleIJNS5_1CILi128EEENS7_ILi64EEENS7_ILi96EEEEEELi96ENS_6half_tEfNS_4arch4Sm80ELb0ELb0ELb0ELb0ELb1ELb0ELb1ELb1EEENS1_21CollectiveEpilogueFwdINS6_IJS8_SA_S9_EEENS6_IJNS7_ILi1EEESI_SI_EEESC_SE_Li128ELb0ELb1ELb1ELb0EEENS1_19SingleTileSchedulerILb0ELb1ELb1ELi128EEEEEEEEEvNT_6ParamsE,@"STO_CUDA_ENTRY STV_DEFAULT"
_ZN7cutlass13device_kernelIN5flash19enable_sm80_to_sm89INS1_16FlashAttnFwdSm80INS1_25CollectiveMainloopFwdSm80ILi4ELi1ELb0EN4cute5tupleIJNS5_1CILi128EEENS7_ILi64EEENS7_ILi96EEEEEELi96ENS_6half_tEfNS_4arch4Sm80ELb0ELb0ELb0ELb0ELb1ELb0ELb1ELb1EEENS1_21CollectiveEpilogueFwdINS6_IJS8_SA_S9_EEENS6_IJNS7_ILi1EEESI_SI_EEESC_SE_Li128ELb0ELb1ELb1ELb0EEENS1_19SingleTileSchedulerILb0ELb1ELb1ELi128EEEEEEEEEvNT_6ParamsE:
[----:B------:R-:W-:-:S03]  /*0000*/  MOV R1, c[0x0][0x28] ;  /* 0x00000a0000017a02 */ /* 0x000fc60000000f00 */
[----:B------:R-:W1:Y:S01]  /*0010*/  S2R R172, SR_TID.X ;  /* 0x0000000000ac7919 */ /* 0x000e620000002100 */
[----:B------:R-:W-:-:S03]  /*0020*/  IADD3 R1, R1, -0x28, RZ ;  /* 0xffffffd801017810 */ /* 0x000fc60007ffe0ff */
[----:B------:R-:W2:Y:S04]  /*0030*/  S2R R2, SR_CTAID.Y ;  /* 0x0000000000027919 */ /* 0x000ea80000002600 */
[----:B------:R-:W3:Y:S01]  /*0040*/  S2R R25, SR_CTAID.Z ;  /* 0x0000000000197919 */ /* 0x000ee20000002700 */
[----:B-1----:R-:W-:-:S06]  /*0050*/  SHF.R.U32.HI R0, RZ, 0x5, R172 ;  /* 0x00000005ff007819 */ /* 0x002fcc00000116ac */
[----:B------:R-:W1:Y:S02]  /*0060*/  SHFL.IDX PT, R0, R0, RZ, 0x1f ;  /* 0x00001fff00007589 */ /* 0x000e6400000e0000 */
[----:B-1----:R-:W-:-:S13]  /*0070*/  ISETP.NE.AND P0, PT, R0, RZ, PT ;  /* 0x000000ff0000720c */ /* 0x002fda0003f05270 */
[----:B------:R-:W-:Y:S05]  /*0080*/  @!P0 BRA `(.L_x_0) ;  /* 0x0000007000008947 */ /* 0x000fea0003800000 */
[----:B--23--:R-:W-:Y:S01]  /*0090*/  IMAD.MOV.U32 R0, RZ, RZ, c[0x0][0x550] ;  /* 0x00015400ff007624 */ /* 0x00cfe200078e00ff */
[----:B------:R-:W-:-:S04]  /*00a0*/  MOV R251, R2 ;  /* 0x0000000200fb7202 */ /* 0x000fc80000000f00 */
[----:B------:R-:W-:-:S13]  /*00b0*/  ISETP.NE.AND P0, PT, R0, 0x1, PT ;  /* 0x000000010000780c */ /* 0x000fda0003f05270 */
[----:B------:R-:W-:Y:S05]  /*00c0*/  @!P0 BRA `(.L_x_1) ;  /* 0x0000008000008947 */ /* 0x000fea0003800000 */
[----:B------:R-:W-:-:S05]  /*00d0*/  IMAD.HI.U32 R0, R2, c[0x0][0x554], RZ ;  /* 0x0001550002007a27 */ /* 0x000fca00078e00ff */
[----:B------:R-:W-:Y:S01]  /*00e0*/  SHF.R.U32.HI R251, RZ, c[0x0][0x558], R0 ;  /* 0x00015600fffb7a19 */ /* 0x000fe20000011600 */
[----:B------:R-:W-:Y:S05]  /*00f0*/  BRA `(.L_x_1) ;  /* 0x0000005000007947 */ /* 0x000fea0003800000 */
.L_x_0:
[----:B--23--:R-:W-:Y:S01]  /*0100*/  IMAD.MOV.U32 R0, RZ, RZ, c[0x0][0x550] ;  /* 0x00015400ff007624 */ /* 0x00cfe200078e00ff */
[----:B------:R-:W-:-:S04]  /*0110*/  MOV R251, R2 ;  /* 0x0000000200fb7202 */ /* 0x000fc80000000f00 */
[----:B------:R-:W-:-:S13]  /*0120*/  ISETP.NE.AND P0, PT, R0, 0x1, PT ;  /* 0x000000010000780c */ /* 0x000fda0003f05270 */
[----:B------:R-:W-:-:S05]  /*0130*/  @P0 IMAD.HI.U32 R0, R2, c[0x0][0x554], RZ ;  /* 0x0001550002000a27 */ /* 0x000fca00078e00ff */
[----:B------:R-:W-:Y:S02]  /*0140*/  @P0 SHF.R.U32.HI R251, RZ, c[0x0][0x558], R0 ;  /* 0x00015600fffb0a19 */ /* 0x000fe40000011600 */
.L_x_1:
[----:B------:R-:W-:Y:S02]  /*0150*/  ISETP.GE.AND P0, PT, R25, RZ, PT ;  /* 0x000000ff1900720c */ /* 0x000fe40003f06270 */
[----:B------:R-:W-:-:S05]  /*0160*/  IADD3 R0, -R251, RZ, RZ ;  /* 0x000000fffb007210 */ /* 0x000fca0007ffe1ff */
[----:B------:R-:W-:-:S06]  /*0170*/  IMAD R11, R0, c[0x0][0x550], R2 ;  /* 0x00015400000b7a24 */ /* 0x000fcc00078e0202 */
[----:B------:R-:W-:Y:S05]  /*0180*/  @!P0 EXIT ;  /* 0x000000000000894d */ /* 0x000fea0003800000 */
[----:B------:R-:W-:Y:S01]  /*0190*/  ISETP.NE.U32.AND P0, PT, RZ, c[0x0][0x370], PT ;  /* 0x0000dc00ff007a0c */ /* 0x000fe20003f05070 */
[----:B------:R-:W-:Y:S01]  /*01a0*/  IMAD.MOV.U32 R252, RZ, RZ, RZ ;  /* 0x000000fffffc7224 */ /* 0x000fe200078e00ff */
[----:B------:R-:W-:Y:S02]  /*01b0*/  ULDC.64 UR6, c[0x0][0x118] ;  /* 0x0000460000067ab9 */ /* 0x000fe40000000a00 */
[----:B------:R-:W-:Y:S01]  /*01c0*/  ISETP.NE.AND.EX P0, PT, RZ, c[0x0][0x374], PT, P0 ;  /* 0x0000dd00ff007a0c */ /* 0x000fe20003f05300 */
[----:B------:R-:W-:-:S04]  /*01d0*/  IMAD.MOV.U32 R0, RZ, RZ, c[0x0][0x2ac] ;  /* 0x0000ab00ff007624 */ /* 0x000fc800078e00ff */
[----:B------:R-:W-:-:S08]  /*01e0*/  IMAD R138, R0, c[0x0][0x1d0], RZ ;  /* 0x00007400008a7a24 */ /* 0x000fd000078e02ff */
[----:B------:R-:W-:-:S04]  /*01f0*/  @P0 IMAD.MOV.U32 R2, RZ, RZ, 0x4 ;  /* 0x00000004ff020424 */ /* 0x000fc800078e00ff */
[----:B------:R-:W-:-:S05]  /*0200*/  @P0 IMAD.WIDE R2, R25, R2, c[0x0][0x370] ;  /* 0x0000dc0019020625 */ /* 0x000fca00078e0202 */
[----:B------:R1:W5:Y:S01]  /*0210*/  @P0 LDG.E R252, [R2.64] ;  /* 0x0000000602fc0981 */ /* 0x000362000c1e1900 */
[C---:B------:R-:W-:Y:S02]  /*0220*/  ISETP.GE.AND P0, PT, R138.reuse, 0x1, PT ;  /* 0x000000018a00780c */ /* 0x040fe40003f06270 */
[----:B-1----:R-:W-:-:S04]  /*0230*/  IADD3 R2, R138, 0x3f, RZ ;  /* 0x0000003f8a027810 */ /* 0x002fc80007ffe0ff */
[----:B------:R-:W-:-:S04]  /*0240*/  SHF.R.S32.HI R0, RZ, 0x1f, R2 ;  /* 0x0000001fff007819 */ /* 0x000fc80000011402 */
[----:B------:R-:W-:Y:S01]  /*0250*/  LEA.HI R2, R0, R2, RZ, 0x6 ;  /* 0x0000000200027211 */ /* 0x000fe200078f30ff */
[----:B------:R-:W-:-:S03]  /*0260*/  IMAD.MOV.U32 R0, RZ, RZ, RZ ;  /* 0x000000ffff007224 */ /* 0x000fc600078e00ff */
[----:B------:R-:W-:Y:S01]  /*0270*/  SHF.R.S32.HI R10, RZ, 0x6, R2 ;  /* 0x00000006ff0a7819 */ /* 0x000fe20000011402 */
[----:B------:R-:W-:Y:S05]  /*0280*/  @!P0 BRA `(.L_x_2) ;  /* 0x0000020000008947 */ /* 0x000fea0003800000 */
[----:B------:R-:W-:-:S04]  /*0290*/  SHF.R.U32.HI R0, RZ, 0x10, R11 ;  /* 0x00000010ff007819 */ /* 0x000fc8000001160b */
[----:B------:R-:W-:-:S04]  /*02a0*/  ISETP.NE.AND P0, PT, R0, RZ, PT ;  /* 0x000000ff0000720c */ /* 0x000fc80003f05270 */
[----:B------:R-:W-:-:S04]  /*02b0*/  SEL R5, R0, c[0x0][0x338], P0 ;  /* 0x0000ce0000057a07 */ /* 0x000fc80000000000 */
[----:B------:R-:W-:Y:S02]  /*02c0*/  IABS R0, R5 ;  /* 0x0000000500007213 */ /* 0x000fe40000000000 */
[----:B------:R-:W-:-:S03]  /*02d0*/  IADD3 R7, R10, -0x1, R5 ;  /* 0xffffffff0a077810 */ /* 0x000fc60007ffe005 */
[----:B------:R-:W-:Y:S01]  /*02e0*/  IMAD.MOV.U32 R4, RZ, RZ, R0 ;  /* 0x000000ffff047224 */ /* 0x000fe200078e0000 */
[----:B------:R-:W-:-:S03]  /*02f0*/  IABS R9, R7 ;  /* 0x0000000700097213 */ /* 0x000fc60000000000 */
[----:B------:R-:W1:Y:S08]  /*0300*/  I2F.RP R2, R4 ;  /* 0x0000000400027306 */ /* 0x000e700000209400 */
[----:B-1----:R-:W1:Y:S02]  /*0310*/  MUFU.RCP R2, R2 ;  /* 0x0000000200027308 */ /* 0x002e640000001000 */
[----:B-1----:R-:W-:-:S06]  /*0320*/  IADD3 R2, R2, 0xffffffe, RZ ;  /* 0x0ffffffe02027810 */ /* 0x002fcc0007ffe0ff */
[----:B------:R-:W1:Y:S02]  /*0330*/  F2I.FTZ.U32.TRUNC.NTZ R3, R2 ;  /* 0x0000000200037305 */ /* 0x000e64000021f000 */
[----:B-1----:R-:W-:Y:S02]  /*0340*/  IMAD.MOV R0, RZ, RZ, -R3 ;  /* 0x000000ffff007224 */ /* 0x002fe400078e0a03 */
[----:B------:R-:W-:Y:S02]  /*0350*/  IMAD.MOV.U32 R2, RZ, RZ, RZ ;  /* 0x000000ffff027224 */ /* 0x000fe400078e00ff */
[----:B------:R-:W-:Y:S01]  /*0360*/  IMAD.MOV.U32 R6, RZ, RZ, R0 ;  /* 0x000000ffff067224 */ /* 0x000fe200078e0000 */
[----:B------:R-:W-:-:S03]  /*0370*/  IABS R0, R5 ;  /* 0x0000000500007213 */ /* 0x000fc60000000000 */
[----:B------:R-:W-:Y:S02]  /*0380*/  IMAD R6, R6, R4, RZ ;  /* 0x0000000406067224 */ /* 0x000fe400078e02ff */
[----:B------:R-:W-:Y:S02]  /*0390*/  IMAD.MOV R8, RZ, RZ, -R0 ;  /* 0x000000ffff087224 */ /* 0x000fe400078e0a00 */
[----:B------:R-:W-:-:S04]  /*03a0*/  IMAD.HI.U32 R0, R3, R6, R2 ;  /* 0x0000000603007227 */ /* 0x000fc800078e0002 */
[----:B------:R-:W-:Y:S02]  /*03b0*/  IMAD.MOV.U32 R2, RZ, RZ, R9 ;  /* 0x000000ffff027224 */ /* 0x000fe400078e0009 */
[----:B------:R-:W-:Y:S02]  /*03c0*/  IMAD.MOV.U32 R3, RZ, RZ, R8 ;  /* 0x000000ffff037224 */ /* 0x000fe400078e0008 */
[----:B------:R-:W-:-:S04]  /*03d0*/  IMAD.HI.U32 R0, R0, R2, RZ ;  /* 0x0000000200007227 */ /* 0x000fc800078e00ff */
[----:B------:R-:W-:-:S05]  /*03e0*/  IMAD R2, R0, R3, R2 ;  /* 0x0000000300027224 */ /* 0x000fca00078e0202 */
[----:B------:R-:W-:-:S13]  /*03f0*/  ISETP.GT.U32.AND P1, PT, R4, R2, PT ;  /* 0x000000020400720c */ /* 0x000fda0003f24070 */
[----:B------:R-:W-:Y:S01]  /*0400*/  @!P1 IMAD.IADD R2, R2, 0x1, -R4 ;  /* 0x0000000102029824 */ /* 0x000fe200078e0a04 */
[----:B------:R-:W-:Y:S02]  /*0410*/  @!P1 IADD3 R0, R0, 0x1, RZ ;  /* 0x0000000100009810 */ /* 0x000fe40007ffe0ff */
[----:B------:R-:W-:Y:S02]  /*0420*/  ISETP.NE.AND P1, PT, R5, RZ, PT ;  /* 0x000000ff0500720c */ /* 0x000fe40003f25270 */
[----:B------:R-:W-:Y:S02]  /*0430*/  ISETP.GE.U32.AND P2, PT, R2, R4, PT ;  /* 0x000000040200720c */ /* 0x000fe40003f46070 */
[----:B------:R-:W-:-:S04]  /*0440*/  LOP3.LUT R2, R7, R5, RZ, 0x3c, !PT ;  /* 0x0000000507027212 */ /* 0x000fc800078e3cff */
[----:B------:R-:W-:-:S07]  /*0450*/  ISETP.GE.AND P0, PT, R2, RZ, PT ;  /* 0x000000ff0200720c */ /* 0x000fce0003f06270 */
[----:B------:R-:W-:-:S06]  /*0460*/  @P2 IADD3 R0, R0, 0x1, RZ ;  /* 0x0000000100002810 */ /* 0x000fcc0007ffe0ff */
[----:B------:R-:W-:Y:S01]  /*0470*/  @!P0 IMAD.MOV R0, RZ, RZ, -R0 ;  /* 0x000000ffff008224 */ /* 0x000fe200078e0a00 */
[----:B------:R-:W-:Y:S02]  /*0480*/  @!P1 LOP3.LUT R0, RZ, R5, RZ, 0x33, !PT ;  /* 0x00000005ff009212 */ /* 0x000fe400078e33ff */
.L_x_2:
[----:B------:R-:W-:Y:S01]  /*0490*/  LOP3.LUT R2, R11, 0xffff, RZ, 0xc0, !PT ;  /* 0x0000ffff0b027812 */ /* 0x000fe200078ec0ff */
[----:B------:R-:W-:Y:S01]  /*04a0*/  CS2R R20, SRZ ;  /* 0x0000000000147805 */ /* 0x000fe2000001ff00 */
[----:B------:R-:W-:Y:S01]  /*04b0*/  PLOP3.LUT P4, PT, PT, PT, PT, 0x80, 0x0 ;  /* 0x000000000000781c */ /* 0x000fe20003f8f070 */
[----:B------:R-:W-:Y:S01]  /*04c0*/  CS2R R18, SRZ ;  /* 0x0000000000127805 */ /* 0x000fe2000001ff00 */
[----:B------:R-:W-:Y:S01]  /*04d0*/  CS2R R130, SRZ ;  /* 0x0000000000827805 */ /* 0x000fe2000001ff00 */
[----:B------:R-:W-:Y:S01]  /*04e0*/  IMAD R250, R2, R0, RZ ;  /* 0x0000000002fa7224 */ /* 0x000fe200078e02ff */
[----:B------:R-:W-:Y:S01]  /*04f0*/  CS2R R128, SRZ ;  /* 0x0000000000807805 */ /* 0x000fe2000001ff00 */
[----:B------:R-:W-:Y:S01]  /*0500*/  CS2R R170, SRZ ;  /* 0x0000000000aa7805 */ /* 0x000fe2000001ff00 */
[----:B------:R-:W-:Y:S01]  /*0510*/  CS2R R168, SRZ ;  /* 0x0000000000a87805 */ /* 0x000fe2000001ff00 */
[----:B------:R-:W-:Y:S01]  /*0520*/  IMAD.IADD R0, R250, 0x1, R0 ;  /* 0x00000001fa007824 */ /* 0x000fe200078e0200 */
[----:B------:R-:W-:Y:S01]  /*0530*/  CS2R R126, SRZ ;  /* 0x00000000007e7805 */ /* 0x000fe2000001ff00 */
[----:B------:R-:W-:Y:S01]  /*0540*/  CS2R R124, SRZ ;  /* 0x00000000007c7805 */ /* 0x000fe2000001ff00 */
[----:B------:R-:W-:Y:S01]  /*0550*/  CS2R R122, SRZ ;  /* 0x00000000007a7805 */ /* 0x000fe2000001ff00 */
[----:B------:R-:W-:Y:S01]  /*0560*/  CS2R R120, SRZ ;  /* 0x0000000000787805 */ /* 0x000fe2000001ff00 */
[----:B------:R-:W-:Y:S01]  /*0570*/  IMNMX R200, R10, R0, PT ;  /* 0x000000000ac87217 */ /* 0x000fe20003800200 */
[----:B------:R-:W-:Y:S01]  /*0580*/  CS2R R166, SRZ ;  /* 0x0000000000a67805 */ /* 0x000fe2000001ff00 */
[----:B------:R-:W-:Y:S01]  /*0590*/  CS2R R164, SRZ ;  /* 0x0000000000a47805 */ /* 0x000fe2000001ff00 */
[----:B------:R-:W-:Y:S01]  /*05a0*/  CS2R R118, SRZ ;  /* 0x0000000000767805 */ /* 0x000fe2000001ff00 */
[----:B------:R-:W-:Y:S01]  /*05b0*/  ISETP.GT.AND P0, PT, R200, R250, PT ;  /* 0x000000fac800720c */ /* 0x000fe20003f04270 */
[----:B------:R-:W-:Y:S01]  /*05c0*/  CS2R R116, SRZ ;  /* 0x0000000000747805 */ /* 0x000fe2000001ff00 */
        /* <DEDUP_REMOVED lines=36> */
[----:B------:R-:W-:Y:S05]  /*0810*/  @!P0 BRA `(.L_x_3) ;  /* 0x0000802000008947 */ /* 0x000fea0003800000 */
[----:B------:R-:W-:-:S04]  /*0820*/  ISETP.NE.U32.AND P2, PT, RZ, c[0x0][0x340], PT ;  /* 0x0000d000ff007a0c */ /* 0x000fc80003f45070 */
[----:B------:R-:W-:-:S13]  /*0830*/  ISETP.NE.AND.EX P2, PT, RZ, c[0x0][0x344], PT, P2 ;  /* 0x0000d100ff007a0c */ /* 0x000fda0003f45320 */
[----:B------:R-:W-:-:S04]  /*0840*/  @P2 IMAD.MOV.U32 R2, RZ, RZ, 0x4 ;  /* 0x00000004ff022424 */ /* 0x000fc800078e00ff */
[----:B------:R-:W-:-:S05]  /*0850*/  @P2 IMAD.WIDE R2, R25, R2, c[0x0][0x340] ;  /* 0x0000d00019022625 */ /* 0x000fca00078e0202 */
[----:B------:R1:W5:Y:S01]  /*0860*/  @P2 LDG.E R14, [R2.64] ;  /* 0x00000006020e2981 */ /* 0x000362000c1e1900 */
[----:B------:R-:W-:Y:S01]  /*0870*/  SHF.R.S32.HI R9, RZ, 0x1f, R172 ;  /* 0x0000001fff097819 */ /* 0x000fe200000114ac */
[----:B------:R-:W-:Y:S01]  /*0880*/  IMAD.MOV.U32 R0, RZ, RZ, c[0x0][0x2c4] ;  /* 0x0000b100ff007624 */ /* 0x000fe200078e00ff */
[----:B------:R-:W-:Y:S01]  /*0890*/  SHF.R.S32.HI R6, RZ, 0x1f, R25 ;  /* 0x0000001fff067819 */ /* 0x000fe20000011419 */
[----:B------:R-:W2:Y:S01]  /*08a0*/  S2R R15, SR_CTAID.X ;  /* 0x00000000000f7919 */ /* 0x000ea20000002500 */
[CC--:B------:R-:W-:Y:S01]  /*08b0*/  LEA.HI R24, R9.reuse, R172.reuse, RZ, 0x3 ;  /* 0x000000ac09187211 */ /* 0x0c0fe200078f18ff */
[----:B------:R-:W-:Y:S01]  /*08c0*/  ULDC UR5, c[0x0][0x2c4] ;  /* 0x0000b10000057ab9 */ /* 0x000fe20000000800 */
[----:B------:R-:W-:Y:S01]  /*08d0*/  ISETP.NE.AND P0, PT, R0, 0x1, PT ;  /* 0x000000010000780c */ /* 0x000fe20003f05270 */
[----:B------:R-:W-:Y:S01]  /*08e0*/  IMAD R6, R6, c[0x0][0x1c0], RZ ;  /* 0x0000700006067a24 */ /* 0x000fe200078e02ff */
[----:B------:R-:W-:Y:S01]  /*08f0*/  SHF.R.S32.HI R0, RZ, 0x1f, R251 ;  /* 0x0000001fff007819 */ /* 0x000fe200000114fb */
[----:B------:R-:W-:Y:S01]  /*0900*/  ULDC UR4, c[0x0][0x168] ;  /* 0x00005a0000047ab9 */ /* 0x000fe20000000800 */
[-C--:B------:R-:W-:Y:S01]  /*0910*/  LEA.HI R19, R9, R172.reuse, RZ, 0x4 ;  /* 0x000000ac09137211 */ /* 0x080fe200078f20ff */
[----:B------:R-:W-:Y:S01]  /*0920*/  IMAD R6, R25, c[0x0][0x1c4], R6 ;  /* 0x0000710019067a24 */ /* 0x000fe200078e0206 */
[----:B------:R-:W-:Y:S01]  /*0930*/  SHF.R.S32.HI R22, RZ, 0x3, R24 ;  /* 0x00000003ff167819 */ /* 0x000fe20000011418 */
[----:B------:R-:W-:Y:S01]  /*0940*/  IMAD R0, R0, c[0x0][0x1b8], RZ ;  /* 0x00006e0000007a24 */ /* 0x000fe200078e02ff */
[----:B------:R-:W-:Y:S01]  /*0950*/  UIMAD UR4, UR5, UR4, URZ ;  /* 0x00000004050472a4 */ /* 0x000fe2000f8e023f */
[----:B------:R-:W-:Y:S01]  /*0960*/  LEA.HI R153, R9, R172, RZ, 0x5 ;  /* 0x000000ac09997211 */ /* 0x000fe200078f28ff */
[----:B------:R-:W-:Y:S01]  /*0970*/  BSSY B0, `(.L_x_4) ;  /* 0x000004d000007945 */ /* 0x000fe20003800000 */
[----:B------:R-:W-:-:S02]  /*0980*/  IMAD R0, R251, c[0x0][0x1bc], R0 ;  /* 0x00006f00fb007a24 */ /* 0x000fc400078e0200 */
[----:B------:R-:W-:Y:S02]  /*0990*/  SHF.R.S32.HI R23, RZ, 0x5, R153 ;  /* 0x00000005ff177819 */ /* 0x000fe40000011499 */
[----:B-1----:R-:W-:-:S04]  /*09a0*/  LEA.HI R3, R9, R172, RZ, 0x2 ;  /* 0x000000ac09037211 */ /* 0x002fc800078f10ff */
[----:B------:R-:W-:Y:S02]  /*09b0*/  LOP3.LUT R2, R3, 0xfffffffc, RZ, 0xc0, !PT ;  /* 0xfffffffc03027812 */ /* 0x000fe400078ec0ff */
[----:B------:R-:W-:-:S03]  /*09c0*/  SHF.R.S32.HI R13, RZ, 0x2, R3 ;  /* 0x00000002ff0d7819 */ /* 0x000fc60000011403 */
[----:B------:R-:W-:Y:S02]  /*09d0*/  IMAD.IADD R8, R172, 0x1, -R2 ;  /* 0x00000001ac087824 */ /* 0x000fe400078e0a02 */
[----:B------:R-:W-:-:S04]  /*09e0*/  IMAD.WIDE.U32 R2, R251, c[0x0][0x1b8], RZ ;  /* 0x00006e00fb027a25 */ /* 0x000fc800078e00ff */
[----:B------:R-:W-:Y:S02]  /*09f0*/  IMAD R245, R8, 0x20, R13 ;  /* 0x0000002008f57824 */ /* 0x000fe400078e020d */
[----:B------:R-:W-:Y:S02]  /*0a00*/  IMAD.IADD R3, R3, 0x1, R0 ;  /* 0x0000000103037824 */ /* 0x000fe400078e0200 */
[----:B--2---:R-:W-:Y:S02]  /*0a10*/  IMAD R4, R15, 0x80, R245 ;  /* 0x000000800f047824 */ /* 0x004fe400078e02f5 */
[----:B------:R-:W-:-:S04]  /*0a20*/  IMAD.WIDE.U32 R2, R25, c[0x0][0x1c0], R2 ;  /* 0x0000700019027a25 */ /* 0x000fc800078e0002 */
[----:B------:R-:W-:-:S04]  /*0a30*/  @P0 IMAD.HI.U32 R5, R4, c[0x0][0x2c8], RZ ;  /* 0x0000b20004050a27 */ /* 0x000fc800078e00ff */
[----:B------:R-:W-:Y:S01]  /*0a40*/  IMAD.MOV.U32 R0, RZ, RZ, R4 ;  /* 0x000000ffff007224 */ /* 0x000fe200078e0004 */
[----:B------:R-:W-:Y:S01]  /*0a50*/  @P0 SHF.R.U32.HI R0, RZ, c[0x0][0x2cc], R5 ;  /* 0x0000b300ff000a19 */ /* 0x000fe20000011605 */
[----:B------:R-:W-:Y:S02]  /*0a60*/  IMAD.IADD R3, R3, 0x1, R6 ;  /* 0x0000000103037824 */ /* 0x000fe400078e0206 */
[----:B------:R-:W-:Y:S01]  /*0a70*/  IMAD.SHL.U32 R56, R8, 0x8, RZ ;  /* 0x0000000808387824 */ /* 0x000fe200078e00ff */
[--C-:B------:R-:W-:Y:S01]  /*0a80*/  SHF.R.S32.HI R7, RZ, 0x1f, R0.reuse ;  /* 0x0000001fff077819 */ /* 0x100fe20000011400 */
[----:B------:R-:W-:Y:S02]  /*0a90*/  IMAD.MOV R5, RZ, RZ, -R0 ;  /* 0x000000ffff057224 */ /* 0x000fe400078e0a00 */
[----:B------:R-:W-:Y:S01]  /*0aa0*/  IMAD.WIDE.U32 R2, R0, c[0x0][0x1b0], R2 ;  /* 0x00006c0000027a25 */ /* 0x000fe200078e0002 */
[C---:B------:R-:W-:Y:S02]  /*0ab0*/  IADD3 R18, R56.reuse, 0x20, RZ ;  /* 0x0000002038127810 */ /* 0x040fe40007ffe0ff */
[C---:B------:R-:W-:Y:S01]  /*0ac0*/  IADD3 R55, R56.reuse, 0x40, RZ ;  /* 0x0000004038377810 */ /* 0x040fe20007ffe0ff */
[----:B------:R-:W-:Y:S01]  /*0ad0*/  IMAD R5, R5, c[0x0][0x2c4], R4 ;  /* 0x0000b10005057a24 */ /* 0x000fe200078e0204 */
[----:B------:R-:W-:Y:S01]  /*0ae0*/  ISETP.GE.AND P5, PT, R56, c[0x0][0x198], PT ;  /* 0x0000660038007a0c */ /* 0x000fe20003fa6270 */
[----:B------:R-:W-:Y:S01]  /*0af0*/  IMAD R7, R7, c[0x0][0x1b0], RZ ;  /* 0x00006c0007077a24 */ /* 0x000fe200078e02ff */
[----:B------:R-:W-:Y:S01]  /*0b00*/  ISETP.GE.AND P4, PT, R18, c[0x0][0x198], PT ;  /* 0x0000660012007a0c */ /* 0x000fe20003f86270 */
[----:B------:R-:W-:Y:S01]  /*0b10*/  IMAD R15, R15, 0x80, R13 ;  /* 0x000000800f0f7824 */ /* 0x000fe200078e020d */
[----:B------:R-:W-:Y:S01]  /*0b20*/  SHF.R.S32.HI R4, RZ, 0x1f, R5 ;  /* 0x0000001fff047819 */ /* 0x000fe20000011405 */
[----:B------:R-:W-:Y:S01]  /*0b30*/  IMAD R0, R0, c[0x0][0x1b4], R7 ;  /* 0x00006d0000007a24 */ /* 0x000fe200078e0207 */
[----:B------:R-:W-:-:S02]  /*0b40*/  LEA.HI R7, R13, R13, RZ, 0x1 ;  /* 0x0000000d0d077211 */ /* 0x000fc400078f08ff */
[----:B------:R-:W-:Y:S01]  /*0b50*/  ISETP.GE.AND P3, PT, R55, c[0x0][0x198], PT ;  /* 0x0000660037007a0c */ /* 0x000fe20003f66270 */
[----:B------:R-:W-:Y:S02]  /*0b60*/  IMAD.IADD R3, R3, 0x1, R0 ;  /* 0x0000000103037824 */ /* 0x000fe400078e0200 */
[----:B------:R-:W-:Y:S01]  /*0b70*/  IMAD R0, R4, c[0x0][0x1a8], RZ ;  /* 0x00006a0004007a24 */ /* 0x000fe200078e02ff */
[----:B------:R-:W-:Y:S01]  /*0b80*/  LOP3.LUT R4, R19, 0xfffffff0, RZ, 0xc0, !PT ;  /* 0xfffffff013047812 */ /* 0x000fe200078ec0ff */
[----:B------:R-:W-:-:S04]  /*0b90*/  IMAD.WIDE.U32 R2, R5, c[0x0][0x1a8], R2 ;  /* 0x00006a0005027a25 */ /* 0x000fc800078e0002 */
[----:B------:R-:W-:Y:S01]  /*0ba0*/  IMAD R0, R5, c[0x0][0x1ac], R0 ;  /* 0x00006b0005007a24 */ /* 0x000fe200078e0200 */
[----:B------:R-:W-:Y:S01]  /*0bb0*/  LEA R12, P0, R2, c[0x0][0x160], 0x1 ;  /* 0x00005800020c7a11 */ /* 0x000fe200078008ff */
[----:B------:R-:W-:Y:S02]  /*0bc0*/  IMAD.IADD R16, R172, 0x1, -R4 ;  /* 0x00000001ac107824 */ /* 0x000fe400078e0a04 */
[----:B------:R-:W-:Y:S02]  /*0bd0*/  IMAD.IADD R0, R3, 0x1, R0 ;  /* 0x0000000103007824 */ /* 0x000fe400078e0200 */
[----:B------:R-:W-:Y:S01]  /*0be0*/  IMAD.SHL.U32 R3, R22, 0x40, RZ ;  /* 0x0000004016037824 */ /* 0x000fe200078e00ff */
[----:B------:R-:W-:Y:S02]  /*0bf0*/  LEA.HI R17, R16, R16, RZ, 0x1 ;  /* 0x0000001010117211 */ /* 0x000fe400078f08ff */
[----:B------:R-:W-:Y:S02]  /*0c00*/  LEA.HI.X R11, R2, c[0x0][0x164], R0, 0x1, P0 ;  /* 0x00005900020b7a11 */ /* 0x000fe400000f0c00 */
[----:B------:R-:W-:-:S02]  /*0c10*/  LOP3.LUT R0, R3, 0xc0, RZ, 0xc0, !PT ;  /* 0x000000c003007812 */ /* 0x000fc400078ec0ff */
[--C-:B------:R-:W-:Y:S02]  /*0c20*/  SHF.R.S32.HI R5, RZ, 0x1, R17.reuse ;  /* 0x00000001ff057819 */ /* 0x100fe40000011411 */
[----:B------:R-:W-:Y:S02]  /*0c30*/  SHF.R.U32.HI R3, RZ, 0x3, R0 ;  /* 0x00000003ff037819 */ /* 0x000fe40000011600 */
[----:B------:R-:W-:Y:S02]  /*0c40*/  LOP3.LUT R0, R0, 0x18, R56, 0xf8, !PT ;  /* 0x0000001800007812 */ /* 0x000fe400078ef838 */
[----:B------:R-:W-:Y:S02]  /*0c50*/  SHF.R.S32.HI R2, RZ, 0x1f, R17 ;  /* 0x0000001fff027819 */ /* 0x000fe40000011411 */
[----:B------:R-:W-:Y:S02]  /*0c60*/  LOP3.LUT R6, R0, R3, RZ, 0x3c, !PT ;  /* 0x0000000300067212 */ /* 0x000fe400078e3cff */
[----:B------:R-:W-:Y:S01]  /*0c70*/  LEA.HI R0, R2, R5, RZ, 0x2 ;  /* 0x0000000502007211 */ /* 0x000fe200078f10ff */
[----:B------:R1:W2:Y:S01]  /*0c80*/  SHFL.IDX PT, R3, R11, RZ, 0x1c1f ;  /* 0x001c1fff0b037589 */ /* 0x0002a200000e0000 */
[----:B------:R-:W-:-:S02]  /*0c90*/  ISETP.GE.AND P0, PT, R15, UR4, PT ;  /* 0x000000040f007c0c */ /* 0x000fc4000bf06270 */
[----:B------:R-:W-:Y:S01]  /*0ca0*/  LOP3.LUT R4, R0, 0xfffffffc, RZ, 0xc0, !PT ;  /* 0xfffffffc00047812 */ /* 0x000fe200078ec0ff */
[----:B------:R1:W3:Y:S01]  /*0cb0*/  SHFL.IDX PT, R2, R12, RZ, 0x1c1f ;  /* 0x001c1fff0c027589 */ /* 0x0002e200000e0000 */
[----:B------:R-:W-:-:S03]  /*0cc0*/  LOP3.LUT R0, R7, 0x7fffffe, RZ, 0xc0, !PT ;  /* 0x07fffffe07007812 */ /* 0x000fc600078ec0ff */
[----:B------:R-:W-:Y:S02]  /*0cd0*/  IMAD.IADD R21, R5, 0x1, -R4 ;  /* 0x0000000105157824 */ /* 0x000fe400078e0a04 */
[----:B------:R-:W-:Y:S02]  /*0ce0*/  IMAD.IADD R0, R13, 0x1, -R0 ;  /* 0x000000010d007824 */ /* 0x000fe400078e0a00 */
[----:B------:R-:W-:Y:S01]  /*0cf0*/  IMAD.MOV.U32 R4, RZ, RZ, 0x10 ;  /* 0x00000010ff047424 */ /* 0x000fe200078e00ff */
[----:B------:R-:W-:Y:S01]  /*0d00*/  LOP3.LUT P1, RZ, R21, 0x2, RZ, 0xc0, !PT ;  /* 0x0000000215ff7812 */ /* 0x000fe2000782c0ff */
[----:B------:R-:W-:-:S03]  /*0d10*/  IMAD R0, R23, 0x8, R0 ;  /* 0x0000000817007824 */ /* 0x000fc600078e0200 */
[----:B------:R-:W-:Y:S01]  /*0d20*/  SEL R4, R4, 0xfffffff0, !P1 ;  /* 0xfffffff004047807 */ /* 0x000fe20004800000 */
[----:B------:R-:W-:Y:S02]  /*0d30*/  IMAD.U32 R221, R0, 0x20, R6 ;  /* 0x0000002000dd7824 */ /* 0x000fe400078e0006 */
[----:B------:R-:W-:Y:S01]  /*0d40*/  @!P2 IMAD.MOV.U32 R14, RZ, RZ, R25 ;  /* 0x000000ffff0ea224 */ /* 0x000fe200078e0019 */
[----:B------:R-:W-:Y:S05]  /*0d50*/  @P0 BRA `(.L_x_5) ;  /* 0x000000e000000947 */ /* 0x000fea0003800000 */
[----:B-123--:R-:W-:Y:S01]  /*0d60*/  SHF.R.S32.HI R5, RZ, 0x1f, R18 ;  /* 0x0000001fff057819 */ /* 0x00efe20000011412 */
[----:B------:R-:W-:Y:S01]  /*0d70*/  IMAD.WIDE R8, R56, 0x2, R2 ;  /* 0x0000000238087825 */ /* 0x000fe200078e0202 */
[----:B------:R-:W-:Y:S02]  /*0d80*/  SHF.R.S32.HI R0, RZ, 0x1f, R55 ;  /* 0x0000001fff007819 */ /* 0x000fe40000011437 */
[----:B------:R-:W-:Y:S02]  /*0d90*/  LEA.HI R5, R5, R18, RZ, 0x3 ;  /* 0x0000001205057211 */ /* 0x000fe400078f18ff */
[----:B------:R-:W-:-:S02]  /*0da0*/  LEA.HI R0, R0, R55, RZ, 0x3 ;  /* 0x0000003700007211 */ /* 0x000fc400078f18ff */
[----:B------:R-:W-:Y:S02]  /*0db0*/  LOP3.LUT R5, R5, 0xfffffff8, RZ, 0xc0, !PT ;  /* 0xfffffff805057812 */ /* 0x000fe400078ec0ff */
[----:B------:R-:W-:Y:S01]  /*0dc0*/  LOP3.LUT R10, R0, 0xfffffff8, RZ, 0xc0, !PT ;  /* 0xfffffff8000a7812 */ /* 0x000fe200078ec0ff */
[----:B------:R-:W-:Y:S02]  /*0dd0*/  IMAD.SHL.U32 R0, R221, 0x2, RZ ;  /* 0x00000002dd007824 */ /* 0x000fe400078e00ff */
[----:B------:R-:W-:-:S03]  /*0de0*/  IMAD.WIDE R6, R5, 0x2, R2 ;  /* 0x0000000205067825 */ /* 0x000fc600078e0202 */
[----:B------:R-:W-:Y:S01]  /*0df0*/  @!PT LDS RZ, [RZ] ;  /* 0x00000000fffff984 */ /* 0x000fe20000000800 */
[----:B------:R1:W-:Y:S01]  /*0e00*/  LDGSTS.E.BYPASS.LTC128B.128 [R0+0x6100], [R8.64], !P5 ;  /* 0x0610000008007fae */ /* 0x0003e2000e901d46 */
[----:B------:R-:W-:-:S03]  /*0e10*/  IMAD.WIDE R2, R10, 0x2, R2 ;  /* 0x000000020a027825 */ /* 0x000fc600078e0202 */
[----:B------:R1:W-:Y:S04]  /*0e20*/  LDGSTS.E.BYPASS.LTC128B.128 [R0+0x8100], [R6.64], !P4 ;  /* 0x0810000006007fae */ /* 0x0003e8000e101d46 */
[----:B------:R1:W-:Y:S02]  /*0e30*/  LDGSTS.E.BYPASS.LTC128B.128 [R0+0xa100], [R2.64], !P3 ;  /* 0x0a10000002007fae */ /* 0x0003e4000d901d46 */
.L_x_5:
[----:B-123--:R-:W-:Y:S05]  /*0e40*/  BSYNC B0 ;  /* 0x0000000000007941 */ /* 0x00efea0003800000 */
.L_x_4:
[----:B------:R-:W-:Y:S01]  /*0e50*/  IADD3 R0, R15, 0x20, RZ ;  /* 0x000000200f007810 */ /* 0x000fe20007ffe0ff */
[----:B------:R1:W2:Y:S01]  /*0e60*/  SHFL.IDX PT, R3, R11, 0x1, 0x1c1f ;  /* 0x003c1f000b037f89 */ /* 0x0002a200000e0000 */
[----:B------:R-:W-:Y:S02]  /*0e70*/  BSSY B0, `(.L_x_6) ;  /* 0x0000012000007945 */ /* 0x000fe40003800000 */
[----:B------:R-:W-:Y:S01]  /*0e80*/  ISETP.GE.AND P0, PT, R0, UR4, PT ;  /* 0x0000000400007c0c */ /* 0x000fe2000bf06270 */
[----:B------:R1:W3:-:S12]  /*0e90*/  SHFL.IDX PT, R2, R12, 0x1, 0x1c1f ;  /* 0x003c1f000c027f89 */ /* 0x0002d800000e0000 */
[----:B------:R-:W-:Y:S05]  /*0ea0*/  @P0 BRA `(.L_x_7) ;  /* 0x000000e000000947 */ /* 0x000fea0003800000 */
[----:B------:R-:W-:Y:S01]  /*0eb0*/  SHF.R.S32.HI R5, RZ, 0x1f, R18 ;  /* 0x0000001fff057819 */ /* 0x000fe20000011412 */
[----:B--23--:R-:W-:Y:S01]  /*0ec0*/  IMAD.WIDE R8, R56, 0x2, R2 ;  /* 0x0000000238087825 */ /* 0x00cfe200078e0202 */
[----:B------:R-:W-:Y:S02]  /*0ed0*/  SHF.R.S32.HI R0, RZ, 0x1f, R55 ;  /* 0x0000001fff007819 */ /* 0x000fe40000011437 */
[----:B------:R-:W-:Y:S02]  /*0ee0*/  LEA.HI R5, R5, R18, RZ, 0x3 ;  /* 0x0000001205057211 */ /* 0x000fe400078f18ff */
[----:B------:R-:W-:Y:S02]  /*0ef0*/  LEA.HI R0, R0, R55, RZ, 0x3 ;  /* 0x0000003700007211 */ /* 0x000fe400078f18ff */
[----:B------:R-:W-:Y:S02]  /*0f00*/  LOP3.LUT R5, R5, 0xfffffff8, RZ, 0xc0, !PT ;  /* 0xfffffff805057812 */ /* 0x000fe400078ec0ff */
[----:B------:R-:W-:Y:S01]  /*0f10*/  LOP3.LUT R10, R0, 0xfffffff8, RZ, 0xc0, !PT ;  /* 0xfffffff8000a7812 */ /* 0x000fe200078ec0ff */
[----:B------:R-:W-:-:S02]  /*0f20*/  IMAD.SHL.U32 R0, R221, 0x2, RZ ;  /* 0x00000002dd007824 */ /* 0x000fc400078e00ff */
[----:B------:R-:W-:-:S03]  /*0f30*/  IMAD.WIDE R6, R5, 0x2, R2 ;  /* 0x0000000205067825 */ /* 0x000fc600078e0202 */
[----:B------:R-:W-:Y:S01]  /*0f40*/  @!PT LDS RZ, [RZ] ;  /* 0x00000000fffff984 */ /* 0x000fe20000000800 */
[----:B------:R2:W-:Y:S01]  /*0f50*/  LDGSTS.E.BYPASS.LTC128B.128 [R0+0x6900], [R8.64], !P5 ;  /* 0x0690000008007fae */ /* 0x0005e2000e901d46 */
[----:B------:R-:W-:-:S03]  /*0f60*/  IMAD.WIDE R2, R10, 0x2, R2 ;  /* 0x000000020a027825 */ /* 0x000fc600078e0202 */
[----:B------:R2:W-:Y:S04]  /*0f70*/  LDGSTS.E.BYPASS.LTC128B.128 [R0+0x8900], [R6.64], !P4 ;  /* 0x0890000006007fae */ /* 0x0005e8000e101d46 */
[----:B------:R2:W-:Y:S02]  /*0f80*/  LDGSTS.E.BYPASS.LTC128B.128 [R0+0xa900], [R2.64], !P3 ;  /* 0x0a90000002007fae */ /* 0x0005e4000d901d46 */
.L_x_7:
[----:B------:R-:W-:Y:S05]  /*0f90*/  BSYNC B0 ;  /* 0x0000000000007941 */ /* 0x000fea0003800000 */
.L_x_6:
[----:B--2---:R-:W-:Y:S01]  /*0fa0*/  IADD3 R0, R15, 0x40, RZ ;  /* 0x000000400f007810 */ /* 0x004fe20007ffe0ff */
[----:B------:R2:W4:Y:S01]  /*0fb0*/  SHFL.IDX PT, R3, R11, 0x2, 0x1c1f ;  /* 0x005c1f000b037f89 */ /* 0x00052200000e0000 */
[----:B------:R-:W-:Y:S02]  /*0fc0*/  BSSY B0, `(.L_x_8) ;  /* 0x0000012000007945 */ /* 0x000fe40003800000 */
[----:B------:R-:W-:Y:S01]  /*0fd0*/  ISETP.GE.AND P0, PT, R0, UR4, PT ;  /* 0x0000000400007c0c */ /* 0x000fe2000bf06270 */
[----:B---3--:R2:W3:-:S12]  /*0fe0*/  SHFL.IDX PT, R2, R12, 0x2, 0x1c1f ;  /* 0x005c1f000c027f89 */ /* 0x0084d800000e0000 */
[----:B------:R-:W-:Y:S05]  /*0ff0*/  @P0 BRA `(.L_x_9) ;  /* 0x000000e000000947 */ /* 0x000fea0003800000 */
[----:B------:R-:W-:Y:S01]  /*1000*/  SHF.R.S32.HI R5, RZ, 0x1f, R18 ;  /* 0x0000001fff057819 */ /* 0x000fe20000011412 */
[----:B---34-:R-:W-:Y:S01]  /*1010*/  IMAD.WIDE R8, R56, 0x2, R2 ;  /* 0x0000000238087825 */ /* 0x018fe200078e0202 */
        /* <DEDUP_REMOVED lines=12> */
.L_x_9:
[----:B------:R-:W-:Y:S05]  /*10e0*/  BSYNC B0 ;  /* 0x0000000000007941 */ /* 0x000fea0003800000 */
.L_x_8:
[----:B---3--:R-:W-:Y:S01]  /*10f0*/  IMAD.MOV.U32 R0, RZ, RZ, c[0x0][0x2b8] ;  /* 0x0000ae00ff007624 */ /* 0x008fe200078e00ff */
[----:B------:R-:W-:Y:S01]  /*1100*/  IADD3 R152, R200, -0x1, RZ ;  /* 0xffffffffc8987810 */ /* 0x000fe20007ffe0ff */
[----:B------:R-:W-:Y:S01]  /*1110*/  SHFL.IDX PT, R2, R12, 0x3, 0x1c1f ;  /* 0x007c1f000c027f89 */ /* 0x000fe200000e0000 */
[----:B-----5:R-:W-:Y:S01]  /*1120*/  SHF.R.S32.HI R5, RZ, 0x1f, R14 ;  /* 0x0000001fff057819 */ /* 0x020fe2000001140e */
[----:B------:R-:W-:Y:S01]  /*1130*/  IMAD.WIDE.U32 R162, R14, c[0x0][0x2b0], RZ ;  /* 0x0000ac000ea27a25 */ /* 0x000fe200078e00ff */
[----:B------:R-:W-:Y:S01]  /*1140*/  ISETP.NE.AND P0, PT, R0, 0x1, PT ;  /* 0x000000010000780c */ /* 0x000fe20003f05270 */
[----:B----4-:R-:W3:Y:S01]  /*1150*/  SHFL.IDX PT, R3, R11, 0x3, 0x1c1f ;  /* 0x007c1f000b037f89 */ /* 0x010ee200000e0000 */
[----:B------:R-:W-:Y:S01]  /*1160*/  IADD3 R7, R15, 0x60, RZ ;  /* 0x000000600f077810 */ /* 0x000fe20007ffe0ff */
[----:B------:R-:W-:Y:S01]  /*1170*/  IMAD R0, R152, 0x40, R245 ;  /* 0x0000004098007824 */ /* 0x000fe200078e02f5 */
[----:B------:R-:W-:Y:S01]  /*1180*/  SHF.R.S32.HI R9, RZ, 0x1f, R55 ;  /* 0x0000001fff097819 */ /* 0x000fe20000011437 */
[----:B------:R-:W-:Y:S01]  /*1190*/  IMAD R5, R5, c[0x0][0x2b0], RZ ;  /* 0x0000ac0005057a24 */ /* 0x000fe200078e02ff */
[----:B------:R-:W-:Y:S01]  /*11a0*/  ISETP.GE.AND P2, PT, R7, UR4, PT ;  /* 0x0000000407007c0c */ /* 0x000fe2000bf46270 */
[C---:B------:R-:W-:Y:S01]  /*11b0*/  IMAD.IADD R10, R0.reuse, 0x1, R252 ;  /* 0x00000001000a7824 */ /* 0x040fe200078e02fc */
[----:B------:R-:W-:Y:S01]  /*11c0*/  ISETP.GE.AND P6, PT, R0, R138, PT ;  /* 0x0000008a0000720c */ /* 0x000fe20003fc6270 */
[----:B------:R-:W-:Y:S01]  /*11d0*/  IMAD R8, R14, c[0x0][0x2b4], R5 ;  /* 0x0000ad000e087a24 */ /* 0x000fe200078e0205 */
[----:B------:R-:W-:Y:S01]  /*11e0*/  LEA.HI R9, R9, R55, RZ, 0x3 ;  /* 0x0000003709097211 */ /* 0x000fe200078f18ff */
[----:B------:R-:W-:Y:S01]  /*11f0*/  IMAD.MOV.U32 R0, RZ, RZ, R10 ;  /* 0x000000ffff007224 */ /* 0x000fe200078e000a */
[----:B------:R-:W-:Y:S01]  /*1200*/  ISETP.GT.OR P6, PT, R245, 0x3f, P6 ;  /* 0x0000003ff500780c */ /* 0x000fe200037c4670 */
[----:B------:R-:W-:Y:S01]  /*1210*/  @P0 IMAD.HI.U32 R6, R10, c[0x0][0x2bc], RZ ;  /* 0x0000af000a060a27 */ /* 0x000fe200078e00ff */
[----:B------:R-:W-:Y:S01]  /*1220*/  LOP3.LUT R186, R9, 0xfffffff8, RZ, 0xc0, !PT ;  /* 0xfffffff809ba7812 */ /* 0x000fe200078ec0ff */
[----:B------:R-:W-:Y:S02]  /*1230*/  STL.64 [R1+0x8], R162 ;  /* 0x000008a201007387 */ /* 0x000fe40000100a00 */
[----:B------:R-:W-:Y:S01]  /*1240*/  IMAD.SHL.U32 R221, R221, 0x2, RZ ;  /* 0x00000002dddd7824 */ /* 0x000fe200078e00ff */
[----:B------:R-:W-:Y:S01]  /*1250*/  @P0 SHF.R.U32.HI R0, RZ, c[0x0][0x2c0], R6 ;  /* 0x0000b000ff000a19 */ /* 0x000fe20000011606 */
[----:B------:R-:W-:Y:S01]  /*1260*/  IMAD.IADD R160, R163, 0x1, R8 ;  /* 0x00000001a3a07824 */ /* 0x000fe200078e0208 */
[----:B------:R-:W-:Y:S01]  /*1270*/  SHF.R.S32.HI R6, RZ, 0x1f, R18 ;  /* 0x0000001fff067819 */ /* 0x000fe20000011412 */
[----:B------:R-:W-:-:S03]  /*1280*/  IMAD.MOV.U32 R222, RZ, RZ, RZ ;  /* 0x000000ffffde7224 */ /* 0x000fc600078e00ff */
[----:B------:R-:W-:Y:S01]  /*1290*/  LEA.HI R5, R6, R18, RZ, 0x3 ;  /* 0x0000001206057211 */ /* 0x000fe200078f18ff */
[----:B---3--:R-:W-:-:S04]  /*12a0*/  @!P2 IMAD.WIDE R6, R56, 0x2, R2 ;  /* 0x000000023806a825 */ /* 0x008fc800078e0202 */
[----:B------:R-:W-:Y:S01]  /*12b0*/  IMAD.WIDE.U32 R158, R251, c[0x0][0x1e8], RZ ;  /* 0x00007a00fb9e7a25 */ /* 0x000fe200078e00ff */
[----:B------:R-:W-:Y:S01]  /*12c0*/  LOP3.LUT R185, R5, 0xfffffff8, RZ, 0xc0, !PT ;  /* 0xfffffff805b97812 */ /* 0x000fe200078ec0ff */
[----:B------:R-:W-:Y:S01]  /*12d0*/  @!PT LDS RZ, [RZ] ;  /* 0x00000000fffff984 */ /* 0x000fe20000000800 */
[----:B------:R3:W-:Y:S01]  /*12e0*/  @!P2 LDGSTS.E.BYPASS.LTC128B.128 [R221+0x7900], [R6.64], !P5 ;  /* 0x0790000006ddafae */ /* 0x0007e2000e901d46 */
[----:B------:R-:W-:-:S03]  /*12f0*/  @!P6 IADD3 R5, P1, R0, R162, RZ ;  /* 0x000000a20005e210 */ /* 0x000fc60007f3e0ff */
[----:B------:R-:W-:-:S04]  /*1300*/  @!P2 IMAD.WIDE R8, R185, 0x2, R2 ;  /* 0x00000002b908a825 */ /* 0x000fc800078e0202 */
[----:B------:R-:W-:Y:S01]  /*1310*/  IMAD R138, R152, -0x40, R138 ;  /* 0xffffffc0988a7824 */ /* 0x000fe200078e028a */
[----:B------:R4:W-:Y:S01]  /*1320*/  @!P2 LDGSTS.E.BYPASS.LTC128B.128 [R221+0x9900], [R8.64], !P4 ;  /* 0x0990000008ddafae */ /* 0x0009e2000e101d46 */
[----:B------:R-:W-:Y:S01]  /*1330*/  @!P2 IMAD.WIDE R2, R186, 0x2, R2 ;  /* 0x00000002ba02a825 */ /* 0x000fe200078e0202 */
[----:B------:R-:W-:-:S03]  /*1340*/  SHF.R.S32.HI R14, RZ, 0x4, R19 ;  /* 0x00000004ff0e7819 */ /* 0x000fc60000011413 */
[----:B------:R-:W-:Y:S01]  /*1350*/  IMAD.WIDE.U32 R26, R251, c[0x0][0x210], RZ ;  /* 0x00008400fb1a7a25 */ /* 0x000fe200078e00ff */
[----:B------:R1:W-:Y:S04]  /*1360*/  @!P2 LDGSTS.E.BYPASS.LTC128B.128 [R221+0xb900], [R2.64], !P3 ;  /* 0x0b90000002ddafae */ /* 0x0003e8000d901d46 */
[----:B------:R-:W0:Y:S01]  /*1370*/  LDGDEPBAR ;  /* 0x00000000000079af */ /* 0x000e220000000000 */
[----:B-12---:R-:W-:Y:S02]  /*1380*/  LOP3.LUT R12, R24, 0xfffffff8, RZ, 0xc0, !PT ;  /* 0xfffffff8180c7812 */ /* 0x006fe400078ec0ff */
[----:B------:R-:W-:Y:S01]  /*1390*/  SHF.R.S32.HI R11, RZ, 0x1f, R16 ;  /* 0x0000001fff0b7819 */ /* 0x000fe20000011410 */
[----:B------:R-:W-:Y:S01]  /*13a0*/  STL [R1+0x1c], R160 ;  /* 0x00001ca001007387 */ /* 0x000fe20000100800 */
[----:B---3--:R-:W-:-:S02]  /*13b0*/  @!P6 LEA.HI.X.SX32 R7, R0, R160, 0x1, P1 ;  /* 0x000000a00007e211 */ /* 0x008fc400008f0eff */
[----:B------:R-:W-:-:S04]  /*13c0*/  @!P6 LEA R6, P1, R5, c[0x0][0x2a0], 0x2 ;  /* 0x0000a8000506ea11 */ /* 0x000fc800078210ff */
[----:B------:R-:W-:Y:S01]  /*13d0*/  @!P6 LEA.HI.X R7, R5, c[0x0][0x2a4], R7, 0x2, P1 ;  /* 0x0000a9000507ea11 */ /* 0x000fe200008f1407 */
[----:B------:R-:W-:Y:S06]  /*13e0*/  BAR.SYNC.DEFER_BLOCKING 0x0 ;  /* 0x0000000000007b1d */ /* 0x000fec0000010000 */
[----:B------:R-:W2:Y:S01]  /*13f0*/  @!P6 LDG.E R222, [R6.64] ;  /* 0x0000000606dee981 */ /* 0x000ea2000c1e1900 */
[----:B------:R-:W-:Y:S01]  /*1400*/  IMAD.MOV R0, RZ, RZ, -R0 ;  /* 0x000000ffff007224 */ /* 0x000fe200078e0a00 */
[----:B----4-:R-:W-:Y:S01]  /*1410*/  SHF.R.S32.HI R9, RZ, 0x1f, R251 ;  /* 0x0000001fff097819 */ /* 0x010fe200000114fb */
[----:B------:R-:W-:Y:S01]  /*1420*/  IMAD.IADD R54, R138, 0x1, -R13 ;  /* 0x000000018a367824 */ /* 0x000fe200078e0a0d */
[----:B------:R-:W-:Y:S01]  /*1430*/  ISETP.GE.AND P3, PT, R56, c[0x0][0x1d4], PT ;  /* 0x0000750038007a0c */ /* 0x000fe20003f66270 */
[----:B------:R-:W-:Y:S01]  /*1440*/  IMAD R223, R0, c[0x0][0x2b8], R10 ;  /* 0x0000ae0000df7a24 */ /* 0x000fe200078e020a */
[----:B------:R-:W-:Y:S01]  /*1450*/  ISETP.GE.AND P2, PT, R18, c[0x0][0x1d4], PT ;  /* 0x0000750012007a0c */ /* 0x000fe20003f46270 */
[----:B------:R-:W-:Y:S01]  /*1460*/  IMAD.IADD R12, R172, 0x1, -R12 ;  /* 0x00000001ac0c7824 */ /* 0x000fe200078e0a0c */
[----:B------:R-:W-:Y:S01]  /*1470*/  ISETP.GE.AND P5, PT, R54, 0x1, PT ;  /* 0x000000013600780c */ /* 0x000fe20003fa6270 */
[----:B------:R-:W-:Y:S01]  /*1480*/  IMAD.WIDE.U32 R2, R223, c[0x0][0x1e0], RZ ;  /* 0x00007800df027a25 */ /* 0x000fe200078e00ff */
[----:B------:R-:W-:Y:S01]  /*1490*/  SHF.R.S32.HI R5, RZ, 0x1f, R223 ;  /* 0x0000001fff057819 */ /* 0x000fe200000114df */
[----:B------:R-:W-:Y:S01]  /*14a0*/  STL.64 [R1], R158 ;  /* 0x0000009e01007387 */ /* 0x000fe20000100a00 */
[----:B------:R-:W-:-:S02]  /*14b0*/  LEA.HI R13, R12, R12, RZ, 0x1 ;  /* 0x0000000c0c0d7211 */ /* 0x000fc400078f08ff */
[----:B------:R-:W-:Y:S01]  /*14c0*/  ISETP.GT.AND P6, PT, R54, 0x20, PT ;  /* 0x000000203600780c */ /* 0x000fe20003fc4270 */
[C---:B------:R-:W-:Y:S01]  /*14d0*/  IMAD R0, R5.reuse, c[0x0][0x1e0], RZ ;  /* 0x0000780005007a24 */ /* 0x040fe200078e02ff */
[----:B------:R-:W-:Y:S01]  /*14e0*/  SHF.R.S32.HI R156, RZ, 0x1f, R56 ;  /* 0x0000001fff9c7819 */ /* 0x000fe20000011438 */
[----:B------:R-:W-:Y:S01]  /*14f0*/  IMAD R5, R5, c[0x0][0x208], RZ ;  /* 0x0000820005057a24 */ /* 0x000fe200078e02ff */
[----:B------:R-:W-:Y:S01]  /*1500*/  SHF.R.S32.HI R155, RZ, 0x1f, R185 ;  /* 0x0000001fff9b7819 */ /* 0x000fe200000114b9 */
[C---:B------:R-:W-:Y:S01]  /*1510*/  IMAD R0, R223.reuse, c[0x0][0x1e4], R0 ;  /* 0x00007900df007a24 */ /* 0x040fe200078e0200 */
[----:B------:R-:W-:Y:S01]  /*1520*/  SHF.R.S32.HI R154, RZ, 0x1f, R186 ;  /* 0x0000001fff9a7819 */ /* 0x000fe200000114ba */
[----:B------:R-:W-:Y:S02]  /*1530*/  IMAD R5, R223, c[0x0][0x20c], R5 ;  /* 0x00008300df057a24 */ /* 0x000fe400078e0205 */
[----:B------:R-:W-:Y:S02]  /*1540*/  IMAD.IADD R3, R3, 0x1, R0 ;  /* 0x0000000103037824 */ /* 0x000fe400078e0200 */
[----:B------:R-:W-:-:S04]  /*1550*/  IMAD R0, R9, c[0x0][0x1e8], RZ ;  /* 0x00007a0009007a24 */ /* 0x000fc800078e02ff */
[----:B------:R-:W-:-:S04]  /*1560*/  IMAD R0, R251, c[0x0][0x1ec], R0 ;  /* 0x00007b00fb007a24 */ /* 0x000fc800078e0200 */
[----:B------:R-:W-:-:S05]  /*1570*/  IMAD.IADD R157, R159, 0x1, R0 ;  /* 0x000000019f9d7824 */ /* 0x000fca00078e0200 */
[----:B------:R-:W-:Y:S04]  /*1580*/  STL [R1+0x18], R157 ;  /* 0x0000189d01007387 */ /* 0x000fe80000100800 */
[----:B------:R-:W-:Y:S01]  /*1590*/  STL.64 [R1+0x10], R26 ;  /* 0x0000101a01007387 */ /* 0x000fe20000100a00 */
[----:B--2---:R-:W-:Y:S01]  /*15a0*/  SHF.R.S32.HI R10, RZ, 0x1f, R222 ;  /* 0x0000001fff0a7819 */ /* 0x004fe200000114de */
[----:B------:R-:W-:-:S04]  /*15b0*/  IMAD.WIDE.U32 R6, R222, c[0x0][0x1f0], R2 ;  /* 0x00007c00de067a25 */ /* 0x000fc800078e0002 */
[----:B------:R-:W-:Y:S01]  /*15c0*/  IMAD R8, R10, c[0x0][0x1f0], RZ ;  /* 0x00007c000a087a24 */ /* 0x000fe200078e02ff */
[----:B------:R-:W-:Y:S01]  /*15d0*/  IADD3 R0, P1, R158, R6, RZ ;  /* 0x000000069e007210 */ /* 0x000fe20007f3e0ff */
[----:B------:R-:W-:-:S04]  /*15e0*/  IMAD.WIDE.U32 R2, R223, c[0x0][0x208], RZ ;  /* 0x00008200df027a25 */ /* 0x000fc800078e00ff */
[C---:B------:R-:W-:Y:S02]  /*15f0*/  IMAD R8, R222.reuse, c[0x0][0x1f4], R8 ;  /* 0x00007d00de087a24 */ /* 0x040fe400078e0208 */
[----:B------:R-:W-:Y:S01]  /*1600*/  IMAD.IADD R3, R3, 0x1, R5 ;  /* 0x0000000103037824 */ /* 0x000fe200078e0205 */
[----:B------:R-:W-:Y:S02]  /*1610*/  LOP3.LUT R5, R17, 0x7fffffe, RZ, 0xc0, !PT ;  /* 0x07fffffe11057812 */ /* 0x000fe400078ec0ff */
[----:B------:R-:W-:Y:S01]  /*1620*/  IADD3.X R6, R157, R7, R8, P1, !PT ;  /* 0x000000079d067210 */ /* 0x000fe20000ffe408 */
[----:B------:R-:W-:Y:S01]  /*1630*/  IMAD.WIDE.U32 R2, R222, c[0x0][0x218], R2 ;  /* 0x00008600de027a25 */ /* 0x000fe200078e0002 */
[----:B------:R-:W-:Y:S02]  /*1640*/  LEA R15, P1, R0, c[0x0][0x1c8], 0x1 ;  /* 0x00007200000f7a11 */ /* 0x000fe400078208ff */
[----:B------:R-:W-:Y:S01]  /*1650*/  LEA.HI R8, R19, R14, RZ, 0x1 ;  /* 0x0000000e13087211 */ /* 0x000fe200078f08ff */
[----:B------:R-:W-:Y:S01]  /*1660*/  IMAD.IADD R137, R16, 0x1, -R5 ;  /* 0x0000000110897824 */ /* 0x000fe200078e0a05 */
[----:B------:R-:W-:Y:S01]  /*1670*/  LEA.HI.X R20, R0, c[0x0][0x1cc], R6, 0x1, P1 ;  /* 0x0000730000147a11 */ /* 0x000fe200008f0c06 */
[----:B------:R-:W-:Y:S01]  /*1680*/  IMAD R0, R9, c[0x0][0x210], RZ ;  /* 0x0000840009007a24 */ /* 0x000fe200078e02ff */
[----:B------:R-:W-:Y:S01]  /*1690*/  SHFL.IDX PT, R6, R15, RZ, 0x1c1f ;  /* 0x001c1fff0f067589 */ /* 0x000fe200000e0000 */
[----:B------:R-:W-:-:S02]  /*16a0*/  LOP3.LUT R8, R8, 0xfffffffe, RZ, 0xc0, !PT ;  /* 0xfffffffe08087812 */ /* 0x000fc400078ec0ff */
[----:B------:R-:W-:Y:S01]  /*16b0*/  IMAD R5, R251, c[0x0][0x214], R0 ;  /* 0x00008500fb057a24 */ /* 0x000fe200078e0200 */
[----:B------:R-:W1:Y:S01]  /*16c0*/  SHFL.IDX PT, R7, R20, RZ, 0x1c1f ;  /* 0x001c1fff14077589 */ /* 0x000e6200000e0000 */
[----:B------:R-:W-:Y:S01]  /*16d0*/  IMAD R0, R10, c[0x0][0x218], RZ ;  /* 0x000086000a007a24 */ /* 0x000fe200078e02ff */
[----:B------:R-:W-:Y:S01]  /*16e0*/  LEA.HI R19, R11, R16, RZ, 0x3 ;  /* 0x000000100b137211 */ /* 0x000fe200078f18ff */
[----:B------:R-:W-:Y:S01]  /*16f0*/  IMAD.IADD R25, R27, 0x1, R5 ;  /* 0x000000011b197824 */ /* 0x000fe200078e0205 */
[----:B------:R-:W-:Y:S01]  /*1700*/  IADD3 R5, P1, R26, R2, RZ ;  /* 0x000000021a057210 */ /* 0x000fe20007f3e0ff */
[----:B------:R-:W-:Y:S01]  /*1710*/  IMAD R0, R222, c[0x0][0x21c], R0 ;  /* 0x00008700de007a24 */ /* 0x000fe200078e0200 */
[----:B------:R-:W-:Y:S01]  /*1720*/  LOP3.LUT R11, R13, 0x7fffffe, RZ, 0xc0, !PT ;  /* 0x07fffffe0d0b7812 */ /* 0x000fe200078ec0ff */
[----:B------:R-:W-:Y:S01]  /*1730*/  IMAD.IADD R14, R14, 0x1, -R8 ;  /* 0x000000010e0e7824 */ /* 0x000fe200078e0a08 */
[----:B------:R-:W-:Y:S02]  /*1740*/  STL [R1+0x20], R25 ;  /* 0x0000201901007387 */ /* 0x000fe40000100800 */
[----:B------:R-:W-:Y:S01]  /*1750*/  IADD3.X R10, R25, R3, R0, P1, !PT ;  /* 0x00000003190a7210 */ /* 0x000fe20000ffe400 */
[----:B------:R-:W-:Y:S01]  /*1760*/  IMAD.IADD R17, R12, 0x1, -R11 ;  /* 0x000000010c117824 */ /* 0x000fe200078e0a0b */
[----:B------:R-:W-:-:S03]  /*1770*/  LEA R0, P1, R5, c[0x0][0x1f8], 0x1 ;  /* 0x00007e0005007a11 */ /* 0x000fc600078208ff */
[----:B------:R-:W-:Y:S01]  /*1780*/  IMAD R17, R14, 0x8, R17 ;  /* 0x000000080e117824 */ /* 0x000fe200078e0211 */
[----:B------:R-:W-:Y:S01]  /*1790*/  LEA.HI.X R11, R5, c[0x0][0x1fc], R10, 0x1, P1 ;  /* 0x00007f00050b7a11 */ /* 0x000fe200008f0c0a */
[----:B------:R-:W2:Y:S01]  /*17a0*/  SHFL.IDX PT, R16, R0, RZ, 0x1c1f ;  /* 0x001c1fff00107589 */ /* 0x000ea200000e0000 */
[----:B------:R-:W-:Y:S01]  /*17b0*/  IMAD.SHL.U32 R5, R21, 0x40, RZ ;  /* 0x0000004015057824 */ /* 0x000fe200078e00ff */
[----:B------:R-:W-:Y:S02]  /*17c0*/  ISETP.GE.AND P1, PT, R55, c[0x0][0x1d4], PT ;  /* 0x0000750037007a0c */ /* 0x000fe40003f26270 */
[----:B------:R3:W-:Y:S02]  /*17d0*/  SHFL.IDX PT, R10, R0, 0x1, 0x1c1f ;  /* 0x003c1f00000a7f89 */ /* 0x0007e400000e0000 */
[----:B------:R-:W-:Y:S01]  /*17e0*/  LOP3.LUT R5, R5, 0xc0, RZ, 0xc0, !PT ;  /* 0x000000c005057812 */ /* 0x000fe200078ec0ff */
[--C-:B-1----:R-:W-:Y:S01]  /*17f0*/  @P5 IMAD.WIDE R8, R56, 0x2, R6.reuse ;  /* 0x0000000238085825 */ /* 0x102fe200078e0206 */
[----:B------:R-:W-:Y:S03]  /*1800*/  SHFL.IDX PT, R12, R11, RZ, 0x1c1f ;  /* 0x001c1fff0b0c7589 */ /* 0x000fe600000e0000 */
[--C-:B------:R-:W-:Y:S01]  /*1810*/  @P5 IMAD.WIDE R2, R185, 0x2, R6.reuse ;  /* 0x00000002b9025825 */ /* 0x100fe200078e0206 */
[----:B------:R1:W-:Y:S03]  /*1820*/  @P5 LDGSTS.E.BYPASS.LTC128B.128 [R221+0x3100], [R8.64], !P3 ;  /* 0x0310000008dd5fae */ /* 0x0003e6000d901d46 */
[----:B------:R-:W-:Y:S01]  /*1830*/  @P5 IMAD.WIDE R6, R186, 0x2, R6 ;  /* 0x00000002ba065825 */ /* 0x000fe200078e0206 */
[----:B------:R4:W-:Y:S04]  /*1840*/  @P5 LDGSTS.E.BYPASS.LTC128B.128 [R221+0x4100], [R2.64], !P2 ;  /* 0x0410000002dd5fae */ /* 0x0009e8000d101d46 */
[----:B------:R2:W-:Y:S04]  /*1850*/  @P5 LDGSTS.E.BYPASS.LTC128B.128 [R221+0x5100], [R6.64], !P1 ;  /* 0x0510000006dd5fae */ /* 0x0005e8000c901d46 */
[----:B------:R-:W-:Y:S01]  /*1860*/  SHFL.IDX PT, R11, R11, 0x1, 0x1c1f ;  /* 0x003c1f000b0b7f89 */ /* 0x000fe200000e0000 */
[----:B---3--:R-:W-:-:S04]  /*1870*/  SHF.R.S32.HI R0, RZ, 0x1, R13 ;  /* 0x00000001ff007819 */ /* 0x008fc8000001140d */
[C---:B------:R-:W-:Y:S01]  /*1880*/  LOP3.LUT P4, RZ, R0.reuse, 0x2, RZ, 0xc0, !PT ;  /* 0x0000000200ff7812 */ /* 0x040fe2000788c0ff */
[----:B------:R-:W-:-:S05]  /*1890*/  IMAD.SHL.U32 R0, R0, 0x40, RZ ;  /* 0x0000004000007824 */ /* 0x000fca00078e00ff */
[----:B------:R-:W-:Y:S01]  /*18a0*/  LOP3.LUT R0, R0, 0xc0, RZ, 0xc0, !PT ;  /* 0x000000c000007812 */ /* 0x000fe200078ec0ff */
[----:B-1----:R-:W-:Y:S02]  /*18b0*/  IMAD.SHL.U32 R8, R14, 0x8, RZ ;  /* 0x000000080e087824 */ /* 0x002fe400078e00ff */
[----:B------:R-:W-:Y:S01]  /*18c0*/  IMAD.SHL.U32 R9, R22, 0x8, RZ ;  /* 0x0000000816097824 */ /* 0x000fe200078e00ff */
[----:B----4-:R1:W-:Y:S02]  /*18d0*/  SHFL.IDX PT, R2, R15, 0x1, 0x1c1f ;  /* 0x003c1f000f027f89 */ /* 0x0103e400000e0000 */
[----:B------:R-:W-:Y:S02]  /*18e0*/  LOP3.LUT R8, R5, 0x8, R8, 0xf8, !PT ;  /* 0x0000000805087812 */ /* 0x000fe400078ef808 */
[----:B------:R-:W-:Y:S01]  /*18f0*/  SHF.R.U32.HI R5, RZ, 0x3, R5 ;  /* 0x00000003ff057819 */ /* 0x000fe20000011605 */
[----:B------:R-:W3:Y:S03]  /*1900*/  SHFL.IDX PT, R3, R20, 0x1, 0x1c1f ;  /* 0x003c1f0014037f89 */ /* 0x000ee600000e0000 */
[----:B------:R-:W-:-:S02]  /*1910*/  LOP3.LUT R136, R8, R5, RZ, 0x3c, !PT ;  /* 0x0000000508887212 */ /* 0x000fc400078e3cff */
[----:B------:R-:W-:Y:S02]  /*1920*/  LOP3.LUT R5, R0, 0x8, R9, 0xf8, !PT ;  /* 0x0000000800057812 */ /* 0x000fe400078ef809 */
[----:B------:R-:W-:-:S04]  /*1930*/  SHF.R.U32.HI R0, RZ, 0x3, R0 ;  /* 0x00000003ff007819 */ /* 0x000fc80000011600 */
[----:B------:R-:W-:Y:S01]  /*1940*/  LOP3.LUT R5, R5, R0, RZ, 0x3c, !PT ;  /* 0x0000000005057212 */ /* 0x000fe200078e3cff */
[----:B------:R-:W-:-:S05]  /*1950*/  IMAD.SHL.U32 R0, R19, 0x20, RZ ;  /* 0x0000002013007824 */ /* 0x000fca00078e00ff */
[----:B------:R-:W-:Y:S01]  /*1960*/  LOP3.LUT R57, R0, 0xffffff00, RZ, 0xc0, !PT ;  /* 0xffffff0000397812 */ /* 0x000fe200078ec0ff */
[----:B-1----:R-:W-:-:S04]  /*1970*/  IMAD.WIDE R14, R56, 0x2, RZ ;  /* 0x00000002380e7825 */ /* 0x002fc800078e02ff */
[----:B------:R-:W-:Y:S01]  /*1980*/  IMAD R0, R23, 0x200, R57 ;  /* 0x0000020017007824 */ /* 0x000fe200078e0239 */
[----:B--2---:R-:W-:Y:S01]  /*1990*/  IADD3 R60, P5, R16, R14, RZ ;  /* 0x0000000e103c7210 */ /* 0x004fe20007fbe0ff */
[----:B---3--:R-:W-:-:S04]  /*19a0*/  @P6 IMAD.WIDE R6, R56, 0x2, R2 ;  /* 0x0000000238066825 */ /* 0x008fc800078e0202 */
[--C-:B------:R-:W-:Y:S01]  /*19b0*/  @P6 IMAD.WIDE R8, R185, 0x2, R2.reuse ;  /* 0x00000002b9086825 */ /* 0x100fe200078e0202 */
[----:B------:R1:W-:Y:S03]  /*19c0*/  @P6 LDGSTS.E.BYPASS.LTC128B.128 [R221+0x3900], [R6.64], !P3 ;  /* 0x0390000006dd6fae */ /* 0x0003e6000d901d46 */
[----:B------:R-:W-:Y:S01]  /*19d0*/  @P6 IMAD.WIDE R2, R186, 0x2, R2 ;  /* 0x00000002ba026825 */ /* 0x000fe200078e0202 */
[----:B------:R2:W-:Y:S03]  /*19e0*/  @P6 LDGSTS.E.BYPASS.LTC128B.128 [R221+0x4900], [R8.64], !P2 ;  /* 0x0490000008dd6fae */ /* 0x0005e6000d101d46 */
[----:B------:R-:W-:Y:S01]  /*19f0*/  IMAD.X R61, R12, 0x1, R15, P5 ;  /* 0x000000010c3d7824 */ /* 0x000fe200028e060f */
[----:B------:R3:W-:Y:S01]  /*1a00*/  @P6 LDGSTS.E.BYPASS.LTC128B.128 [R221+0x5900], [R2.64], !P1 ;  /* 0x0590000002dd6fae */ /* 0x0007e2000c901d46 */
[----:B------:R-:W-:Y:S01]  /*1a10*/  IADD3 R58, P5, R14, R10, RZ ;  /* 0x0000000a0e3a7210 */ /* 0x000fe20007fbe0ff */
[----:B------:R-:W-:-:S02]  /*1a20*/  IMAD R0, R137, 0x20, R0 ;  /* 0x0000002089007824 */ /* 0x000fc400078e0200 */
[----:B------:R-:W0:Y:S02]  /*1a30*/  LDGDEPBAR ;  /* 0x00000000000079af */ /* 0x000e240000000000 */
[----:B------:R-:W-:Y:S02]  /*1a40*/  IMAD.X R59, R15, 0x1, R11, P5 ;  /* 0x000000010f3b7824 */ /* 0x000fe400028e060b */
[----:B------:R-:W-:-:S04]  /*1a50*/  IMAD.IADD R0, R136, 0x1, R0 ;  /* 0x0000000188007824 */ /* 0x000fc800078e0200 */
[----:B------:R-:W-:-:S04]  /*1a60*/  IMAD.SHL.U32 R219, R0, 0x2, RZ ;  /* 0x0000000200db7824 */ /* 0x000fc800078e00ff */
[----:B------:R-:W-:Y:S02]  /*1a70*/  IMAD R220, R4, 0x2, R219 ;  /* 0x0000000204dc7824 */ /* 0x000fe400078e02db */
[----:B-1----:R-:W-:-:S04]  /*1a80*/  IMAD.WIDE R6, R185, 0x2, RZ ;  /* 0x00000002b9067825 */ /* 0x002fc800078e02ff */
[----:B--2---:R-:W-:Y:S01]  /*1a90*/  IMAD.WIDE R8, R186, 0x2, RZ ;  /* 0x00000002ba087825 */ /* 0x004fe200078e02ff */
[----:B------:R-:W-:Y:S02]  /*1aa0*/  IADD3 R52, P6, R16, R6, RZ ;  /* 0x0000000610347210 */ /* 0x000fe40007fde0ff */
[----:B------:R-:W-:Y:S01]  /*1ab0*/  IADD3 R50, P5, R6, R10, RZ ;  /* 0x0000000a06327210 */ /* 0x000fe20007fbe0ff */
[----:B---3--:R-:W-:Y:S01]  /*1ac0*/  IMAD.U32 R3, R17, 0x20, R5 ;  /* 0x0000002011037824 */ /* 0x008fe200078e0005 */
[----:B------:R-:W-:-:S04]  /*1ad0*/  DEPBAR.LE SB0, 0x1 ;  /* 0x000080400000791a */ /* 0x000fc80000000000 */
[----:B------:R-:W-:-:S04]  /*1ae0*/  DEPBAR.LE SB0, 0x0 ;  /* 0x000080000000791a */ /* 0x000fc80000000000 */
[----:B------:R-:W-:Y:S01]  /*1af0*/  BAR.SYNC.DEFER_BLOCKING 0x0 ;  /* 0x0000000000007b1d */ /* 0x000fe20000010000 */
[----:B------:R-:W-:Y:S01]  /*1b00*/  IMAD.X R53, R12, 0x1, R7, P6 ;  /* 0x000000010c357824 */ /* 0x000fe200030e0607 */
[----:B------:R-:W-:Y:S01]  /*1b10*/  IADD3 R48, P6, R16, R8, RZ ;  /* 0x0000000810307210 */ /* 0x000fe20007fde0ff */
[----:B------:R-:W-:Y:S01]  /*1b20*/  IMAD.X R51, R7, 0x1, R11, P5 ;  /* 0x0000000107337824 */ /* 0x000fe200028e060b */
[----:B------:R-:W-:Y:S01]  /*1b30*/  IADD3 R6, P5, R8, R10, RZ ;  /* 0x0000000a08067210 */ /* 0x000fe20007fbe0ff */
[----:B------:R-:W-:Y:S02]  /*1b40*/  IMAD.SHL.U32 R139, R3, 0x2, RZ ;  /* 0x00000002038b7824 */ /* 0x000fe400078e00ff */
[----:B------:R-:W-:Y:S01]  /*1b50*/  IMAD.X R49, R12, 0x1, R9, P6 ;  /* 0x000000010c317824 */ /* 0x000fe200030e0609 */
[----:B------:R-:W-:Y:S01]  /*1b60*/  ISETP.GE.AND P6, PT, R18, c[0x0][0x1d4], PT ;  /* 0x0000750012007a0c */ /* 0x000fe20003fc6270 */
[----:B------:R-:W-:Y:S02]  /*1b70*/  IMAD.MOV.U32 R2, RZ, RZ, 0x10 ;  /* 0x00000010ff027424 */ /* 0x000fe400078e00ff */
[----:B------:R-:W-:Y:S01]  /*1b80*/  IMAD.X R7, R9, 0x1, R11, P5 ;  /* 0x0000000109077824 */ /* 0x000fe200028e060b */
[----:B------:R-:W-:-:S02]  /*1b90*/  ISETP.GE.AND P5, PT, R56, c[0x0][0x1d4], PT ;  /* 0x0000750038007a0c */ /* 0x000fc40003fa6270 */
[----:B------:R-:W-:Y:S02]  /*1ba0*/  SEL R2, R2, 0xfffffff0, !P4 ;  /* 0xfffffff002027807 */ /* 0x000fe40006000000 */
[----:B------:R-:W-:Y:S02]  /*1bb0*/  ISETP.LT.OR P4, PT, R54, 0x1, P5 ;  /* 0x000000013600780c */ /* 0x000fe40002f81670 */
[----:B------:R-:W-:Y:S01]  /*1bc0*/  ISETP.GE.AND P5, PT, R55, c[0x0][0x1d4], PT ;  /* 0x0000750037007a0c */ /* 0x000fe20003fa6270 */
[----:B------:R-:W-:Y:S01]  /*1bd0*/  IMAD R0, R2, 0x2, R139 ;  /* 0x0000000202007824 */ /* 0x000fe200078e028b */
[----:B------:R-:W-:Y:S04]  /*1be0*/  LDSM.16.M88.4 R16, [R219+0x7100] ;  /* 0x00710000db10783b */ /* 0x000fe80000000200 */
[----:B------:R-:W1:Y:S04]  /*1bf0*/  LDSM.16.M88.4 R36, [R139+0x3100] ;  /* 0x003100008b24783b */ /* 0x000e680000000200 */
[----:B------:R-:W2:Y:S04]  /*1c00*/  LDSM.16.M88.4 R20, [R219+0x6100] ;  /* 0x00610000db14783b */ /* 0x000ea80000000200 */
[----:B------:R-:W3:Y:S04]  /*1c10*/  LDSM.16.M88.4 R32, [R139+0x3500] ;  /* 0x003500008b20783b */ /* 0x000ee80000000200 */
[----:B------:R-:W4:Y:S04]  /*1c20*/  LDSM.16.M88.4 R28, [R139+0x3900] ;  /* 0x003900008b1c783b */ /* 0x000f280000000200 */
[----:B------:R-:W2:Y:S04]  /*1c30*/  LDSM.16.M88.4 R24, [R139+0x3d00] ;  /* 0x003d00008b18783b */ /* 0x000ea80000000200 */
[----:B------:R-:W-:Y:S04]  /*1c40*/  LDSM.16.M88.4 R44, [R0+0x3100] ;  /* 0x00310000002c783b */ /* 0x000fe80000000200 */
[----:B------:R-:W-:Y:S04]  /*1c50*/  LDSM.16.M88.4 R40, [R0+0x3500] ;  /* 0x003500000028783b */ /* 0x000fe80000000200 */
[----:B------:R-:W-:Y:S04]  /*1c60*/  LDSM.16.M88.4 R64, [R0+0x3900] ;  /* 0x003900000040783b */ /* 0x000fe80000000200 */
[----:B------:R3:W-:Y:S04]  /*1c70*/  LDSM.16.M88.4 R68, [R0+0x3d00] ;  /* 0x003d00000044783b */ /* 0x0007e80000000200 */
[----:B------:R-:W-:Y:S04]  /*1c80*/  LDSM.16.M88.4 R12, [R220+0x6100] ;  /* 0x00610000dc0c783b */ /* 0x000fe80000000200 */
[----:B------:R-:W4:Y:S01]  /*1c90*/  LDSM.16.M88.4 R8, [R220+0x7100] ;  /* 0x00710000dc08783b */ /* 0x000f220000000200 */
[----:B-1----:R-:W-:Y:S03]  /*1ca0*/  HMMA.16816.F32 R80, R16, R36, RZ ;  /* 0x000000241050723c */ /* 0x002fe600000018ff */
[----:B------:R-:W-:Y:S01]  /*1cb0*/  @!PT LDS RZ, [RZ] ;  /* 0x00000000fffff984 */ /* 0x000fe20000000800 */
[----:B------:R-:W-:Y:S01]  /*1cc0*/  @!PT LDS RZ, [RZ] ;  /* 0x00000000fffff984 */ /* 0x000fe20000000800 */
[----:B------:R-:W-:Y:S01]  /*1cd0*/  @!PT LDS RZ, [RZ] ;  /* 0x00000000fffff984 */ /* 0x000fe20000000800 */
[----:B------:R1:W-:Y:S01]  /*1ce0*/  LDGSTS.E.BYPASS.LTC128B.128 [R221+0x100], [R60.64], !P4 ;  /* 0x001000003cdd7fae */ /* 0x0003e2000e101d46 */
[----:B------:R-:W-:-:S02]  /*1cf0*/  ISETP.LT.OR P4, PT, R54, 0x1, P6 ;  /* 0x000000013600780c */ /* 0x000fc40003781670 */
[----:B------:R-:W-:Y:S02]  /*1d00*/  ISETP.LT.OR P6, PT, R54, 0x21, P6 ;  /* 0x000000213600780c */ /* 0x000fe400037c1670 */
[----:B------:R-:W-:Y:S01]  /*1d10*/  HMMA.16816.F32 R104, R16, R38, RZ ;  /* 0x000000261068723c */ /* 0x000fe200000018ff */
[----:B---3--:R-:W-:-:S07]  /*1d20*/  IADD3 R0, R139, 0x3100, RZ ;  /* 0x000031008b007810 */ /* 0x008fce0007ffe0ff */
[----:B--2---:R-:W-:Y:S01]  /*1d30*/  HMMA.16816.F32 R92, R20, R36, RZ ;  /* 0x00000024145c723c */ /* 0x004fe200000018ff */
[----:B------:R2:W-:Y:S01]  /*1d40*/  LDGSTS.E.BYPASS.LTC128B.128 [R221+0x1100], [R52.64], !P4 ;  /* 0x0110000034dd7fae */ /* 0x0005e2000e101d46 */
[----:B------:R-:W-:Y:S01]  /*1d50*/  ISETP.LT.OR P4, PT, R54, 0x1, P5 ;  /* 0x000000013600780c */ /* 0x000fe20002f81670 */
[----:B------:R-:W-:Y:S01]  /*1d60*/  IMAD R218, R2, 0x2, R0 ;  /* 0x0000000202da7824 */ /* 0x000fe200078e0200 */
[----:B------:R-:W-:Y:S01]  /*1d70*/  ISETP.LT.OR P5, PT, R54, 0x21, P5 ;  /* 0x000000213600780c */ /* 0x000fe20002fa1670 */
[----:B------:R-:W-:-:S03]  /*1d80*/  IMAD R0, R137, 0x20, R57 ;  /* 0x0000002089007824 */ /* 0x000fc600078e0239 */
[----:B------:R-:W-:Y:S01]  /*1d90*/  HMMA.16816.F32 R88, R20, R38, RZ ;  /* 0x000000261458723c */ /* 0x000fe200000018ff */
[----:B------:R-:W-:-:S06]  /*1da0*/  IMAD.IADD R0, R136, 0x1, R0 ;  /* 0x0000000188007824 */ /* 0x000fcc00078e0200 */
[----:B------:R3:W-:Y:S01]  /*1db0*/  LDGSTS.E.BYPASS.LTC128B.128 [R221+0x2100], [R48.64], !P4 ;  /* 0x0210000030dd7fae */ /* 0x0007e2000e101d46 */
[----:B------:R-:W-:Y:S01]  /*1dc0*/  HMMA.16816.F32 R76, R16, R32, RZ ;  /* 0x00000020104c723c */ /* 0x000fe200000018ff */
[----:B------:R-:W-:-:S04]  /*1dd0*/  ISETP.GE.AND P4, PT, R56, c[0x0][0x1d4], PT ;  /* 0x0000750038007a0c */ /* 0x000fc80003f86270 */
[----:B------:R-:W-:-:S03]  /*1de0*/  ISETP.LT.OR P4, PT, R54, 0x21, P4 ;  /* 0x000000213600780c */ /* 0x000fc60002781670 */
[----:B------:R-:W-:Y:S08]  /*1df0*/  HMMA.16816.F32 R112, R16, R34, RZ ;  /* 0x000000221070723c */ /* 0x000ff000000018ff */
[----:B------:R-:W-:Y:S02]  /*1e00*/  HMMA.16816.F32 R36, R20, R32, RZ ;  /* 0x000000201424723c */ /* 0x000fe400000018ff */
[----:B------:R3:W-:Y:S01]  /*1e10*/  LDGSTS.E.BYPASS.LTC128B.128 [R221+0x900], [R58.64], !P4 ;  /* 0x009000003add7fae */ /* 0x0007e2000e101d46 */
[----:B------:R-:W-:-:S03]  /*1e20*/  ISETP.GT.AND P4, PT, R152, R250, PT ;  /* 0x000000fa9800720c */ /* 0x000fc60003f84270 */
[----:B------:R3:W-:Y:S01]  /*1e30*/  LDGSTS.E.BYPASS.LTC128B.128 [R221+0x1900], [R50.64], !P6 ;  /* 0x0190000032dd7fae */ /* 0x0007e2000f101d46 */
[----:B------:R-:W-:Y:S01]  /*1e40*/  ISETP.GT.AND P6, PT, R245, 0x3f, PT ;  /* 0x0000003ff500780c */ /* 0x000fe20003fc4270 */
[----:B------:R-:W-:Y:S02]  /*1e50*/  HMMA.16816.F32 R84, R20, R34, RZ ;  /* 0x000000221454723c */ /* 0x000fe400000018ff */
[----:B------:R3:W-:Y:S04]  /*1e60*/  LDGSTS.E.BYPASS.LTC128B.128 [R221+0x2900], [R6.64], !P5 ;  /* 0x0290000006dd7fae */ /* 0x0007e8000e901d46 */
[----:B--2---:R-:W-:Y:S02]  /*1e70*/  LDSM.16.M88.4 R52, [R139+0x4500] ;  /* 0x004500008b34783b */ /* 0x004fe40000000200 */
[C---:B----4-:R-:W-:Y:S02]  /*1e80*/  HMMA.16816.F32 R72, R16.reuse, R28, RZ ;  /* 0x0000001c1048723c */ /* 0x050fe400000018ff */
[----:B------:R-:W0:Y:S06]  /*1e90*/  LDGDEPBAR ;  /* 0x00000000000079af */ /* 0x000e2c0000000000 */
[C---:B-1----:R-:W-:Y:S08]  /*1ea0*/  HMMA.16816.F32 R60, R16.reuse, R24, RZ ;  /* 0x00000018103c723c */ /* 0x042ff000000018ff */
[C---:B------:R-:W-:Y:S01]  /*1eb0*/  HMMA.16816.F32 R108, R16.reuse, R30, RZ ;  /* 0x0000001e106c723c */ /* 0x040fe200000018ff */
[----:B---3--:R-:W-:Y:S07]  /*1ec0*/  LDSM.16.M88.4 R48, [R218+0x1800] ;  /* 0x00180000da30783b */ /* 0x008fee0000000200 */
[----:B------:R-:W-:Y:S01]  /*1ed0*/  HMMA.16816.F32 R96, R16, R26, RZ ;  /* 0x0000001a1060723c */ /* 0x000fe200000018ff */
[----:B------:R-:W-:Y:S07]  /*1ee0*/  LDSM.16.M88.4 R16, [R219+0x9100] ;  /* 0x00910000db10783b */ /* 0x000fee0000000200 */
[C---:B------:R-:W-:Y:S08]  /*1ef0*/  HMMA.16816.F32 R32, R20.reuse, R28, RZ ;  /* 0x0000001c1420723c */ /* 0x040ff000000018ff */
[C---:B------:R-:W-:Y:S08]  /*1f00*/  HMMA.16816.F32 R100, R20.reuse, R30, RZ ;  /* 0x0000001e1464723c */ /* 0x040ff000000018ff */
[C---:B------:R-:W-:Y:S08]  /*1f10*/  HMMA.16816.F32 R28, R20.reuse, R24, RZ ;  /* 0x00000018141c723c */ /* 0x040ff000000018ff */
[----:B------:R-:W-:Y:S01]  /*1f20*/  HMMA.16816.F32 R24, R20, R26, RZ ;  /* 0x0000001a1418723c */ /* 0x000fe200000018ff */
[----:B------:R-:W-:Y:S07]  /*1f30*/  LDSM.16.M88.4 R20, [R139+0x4d00] ;  /* 0x004d00008b14783b */ /* 0x000fee0000000200 */
[C---:B------:R-:W-:Y:S01]  /*1f40*/  HMMA.16816.F32 R144, R8.reuse, R68, R60 ;  /* 0x000000440890723c */ /* 0x040fe2000000183c */
[----:B------:R-:W1:Y:S07]  /*1f50*/  LDSM.16.M88.4 R60, [R139+0x4100] ;  /* 0x004100008b3c783b */ /* 0x000e6e0000000200 */
[C---:B------:R-:W-:Y:S08]  /*1f60*/  HMMA.16816.F32 R120, R8.reuse, R70, R96 ;  /* 0x000000460878723c */ /* 0x040ff00000001860 */
[C---:B------:R-:W-:Y:S08]  /*1f70*/  HMMA.16816.F32 R80, R8.reuse, R44, R80 ;  /* 0x0000002c0850723c */ /* 0x040ff00000001850 */
[C---:B------:R-:W-:Y:S08]  /*1f80*/  HMMA.16816.F32 R116, R8.reuse, R40, R76 ;  /* 0x000000280874723c */ /* 0x040ff0000000184c */
[C---:B------:R-:W-:Y:S08]  /*1f90*/  HMMA.16816.F32 R148, R8.reuse, R64, R72 ;  /* 0x000000400894723c */ /* 0x040ff00000001848 */
[C---:B------:R-:W-:Y:S08]  /*1fa0*/  HMMA.16816.F32 R104, R8.reuse, R46, R104 ;  /* 0x0000002e0868723c */ /* 0x040ff00000001868 */
[----:B------:R-:W-:Y:S08]  /*1fb0*/  HMMA.16816.F32 R112, R8, R42, R112 ;  /* 0x0000002a0870723c */ /* 0x000ff00000001870 */
[C---:B------:R-:W-:Y:S08]  /*1fc0*/  HMMA.16816.F32 R96, R12.reuse, R44, R92 ;  /* 0x0000002c0c60723c */ /* 0x040ff0000000185c */
[C---:B------:R-:W-:Y:S01]  /*1fd0*/  HMMA.16816.F32 R124, R12.reuse, R40, R36 ;  /* 0x000000280c7c723c */ /* 0x040fe20000001824 */
[----:B------:R-:W2:Y:S07]  /*1fe0*/  LDSM.16.M88.4 R36, [R139+0x4900] ;  /* 0x004900008b24783b */ /* 0x000eae0000000200 */
[C---:B------:R-:W-:Y:S01]  /*1ff0*/  HMMA.16816.F32 R128, R12.reuse, R64, R32 ;  /* 0x000000400c80723c */ /* 0x040fe20000001820 */
[----:B------:R-:W-:Y:S07]  /*2000*/  LDSM.16.M88.4 R32, [R218+0x1000] ;  /* 0x00100000da20783b */ /* 0x000fee0000000200 */
[C---:B------:R-:W-:Y:S01]  /*2010*/  HMMA.16816.F32 R132, R12.reuse, R68, R28 ;  /* 0x000000440c84723c */ /* 0x040fe2000000181c */
[----:B------:R-:W-:Y:S07]  /*2020*/  LDSM.16.M88.4 R28, [R218+0x1400] ;  /* 0x00140000da1c783b */ /* 0x000fee0000000200 */
[C---:B------:R-:W-:Y:S08]  /*2030*/  HMMA.16816.F32 R44, R12.reuse, R46, R88 ;  /* 0x0000002e0c2c723c */ /* 0x040ff00000001858 */
[C---:B------:R-:W-:Y:S08]  /*2040*/  HMMA.16816.F32 R40, R12.reuse, R42, R84 ;  /* 0x0000002a0c28723c */ /* 0x040ff00000001854 */
[C---:B------:R-:W-:Y:S08]  /*2050*/  HMMA.16816.F32 R72, R12.reuse, R66, R100 ;  /* 0x000000420c48723c */ /* 0x040ff00000001864 */
[----:B------:R-:W-:Y:S01]  /*2060*/  HMMA.16816.F32 R76, R12, R70, R24 ;  /* 0x000000460c4c723c */ /* 0x000fe20000001818 */
[----:B------:R-:W3:Y:S04]  /*2070*/  LDSM.16.M88.4 R12, [R219+0x8100] ;  /* 0x00810000db0c783b */ /* 0x000ee80000000200 */
[----:B------:R-:W4:Y:S03]  /*2080*/  LDSM.16.M88.4 R24, [R220+0x8100] ;  /* 0x00810000dc18783b */ /* 0x000f260000000200 */
[----:B------:R-:W-:Y:S01]  /*2090*/  HMMA.16816.F32 R140, R8, R66, R108 ;  /* 0x00000042088c723c */ /* 0x000fe2000000186c */
[----:B------:R-:W3:Y:S04]  /*20a0*/  LDSM.16.M88.4 R8, [R220+0x9100] ;  /* 0x00910000dc08783b */ /* 0x000ee80000000200 */
[----:B------:R-:W3:Y:S03]  /*20b0*/  LDSM.16.M88.4 R64, [R218+0x1c00] ;  /* 0x001c0000da40783b */ /* 0x000ee60000000200 */
[C---:B-1----:R-:W-:Y:S08]  /*20c0*/  HMMA.16816.F32 R92, R16.reuse, R60, R80 ;  /* 0x0000003c105c723c */ /* 0x042ff00000001850 */
[C---:B------:R-:W-:Y:S08]  /*20d0*/  HMMA.16816.F32 R88, R16.reuse, R62, R104 ;  /* 0x0000003e1058723c */ /* 0x040ff00000001868 */
[C---:B------:R-:W-:Y:S08]  /*20e0*/  HMMA.16816.F32 R80, R16.reuse, R54, R112 ;  /* 0x000000361050723c */ /* 0x040ff00000001870 */
[C---:B------:R-:W-:Y:S08]  /*20f0*/  HMMA.16816.F32 R84, R16.reuse, R52, R116 ;  /* 0x000000341054723c */ /* 0x040ff00000001874 */
[C---:B--2---:R-:W-:Y:S08]  /*2100*/  HMMA.16816.F32 R104, R16.reuse, R36, R148 ;  /* 0x000000241068723c */ /* 0x044ff00000001894 */
[C---:B------:R-:W-:Y:S08]  /*2110*/  HMMA.16816.F32 R108, R16.reuse, R20, R144 ;  /* 0x00000014106c723c */ /* 0x040ff00000001890 */
[C---:B------:R-:W-:Y:S08]  /*2120*/  HMMA.16816.F32 R112, R16.reuse, R38, R140 ;  /* 0x000000261070723c */ /* 0x040ff0000000188c */
[----:B------:R-:W-:Y:S08]  /*2130*/  HMMA.16816.F32 R100, R16, R22, R120 ;  /* 0x000000161064723c */ /* 0x000ff00000001878 */
[C---:B---3--:R-:W-:Y:S08]  /*2140*/  HMMA.16816.F32 R96, R12.reuse, R60, R96 ;  /* 0x0000003c0c60723c */ /* 0x048ff00000001860 */
[C---:B------:R-:W-:Y:S08]  /*2150*/  HMMA.16816.F32 R60, R12.reuse, R62, R44 ;  /* 0x0000003e0c3c723c */ /* 0x040ff0000000182c */
[C---:B------:R-:W-:Y:S08]  /*2160*/  HMMA.16816.F32 R16, R12.reuse, R36, R128 ;  /* 0x000000240c10723c */ /* 0x040ff00000001880 */
[C---:B------:R-:W-:Y:S08]  /*2170*/  HMMA.16816.F32 R44, R12.reuse, R52, R124 ;  /* 0x000000340c2c723c */ /* 0x040ff0000000187c */
[C---:B------:R-:W-:Y:S01]  /*2180*/  HMMA.16816.F32 R40, R12.reuse, R54, R40 ;  /* 0x000000360c28723c */ /* 0x040fe20000001828 */
[----:B------:R-:W-:Y:S07]  /*2190*/  LDSM.16.M88.4 R52, [R139+0x5100] ;  /* 0x005100008b34783b */ /* 0x000fee0000000200 */
[C---:B------:R-:W-:Y:S01]  /*21a0*/  HMMA.16816.F32 R68, R12.reuse, R38, R72 ;  /* 0x000000260c44723c */ /* 0x040fe20000001848 */
[----:B------:R-:W-:Y:S07]  /*21b0*/  LDSM.16.M88.4 R36, [R139+0x5d00] ;  /* 0x005d00008b24783b */ /* 0x000fee0000000200 */
[C---:B------:R-:W-:Y:S08]  /*21c0*/  HMMA.16816.F32 R72, R12.reuse, R20, R132 ;  /* 0x000000140c48723c */ /* 0x040ff00000001884 */
[----:B------:R-:W-:Y:S01]  /*21d0*/  HMMA.16816.F32 R76, R12, R22, R76 ;  /* 0x000000160c4c723c */ /* 0x000fe2000000184c */
[----:B------:R-:W1:Y:S04]  /*21e0*/  LDSM.16.M88.4 R20, [R219+0xb100] ;  /* 0x00b10000db14783b */ /* 0x000e680000000200 */
[----:B------:R-:W-:Y:S03]  /*21f0*/  LDSM.16.M88.4 R12, [R220+0xa100] ;  /* 0x00a10000dc0c783b */ /* 0x000fe60000000200 */
[C---:B----4-:R-:W-:Y:S08]  /*2200*/  HMMA.16816.F32 R124, R24.reuse, R34, R60 ;  /* 0x00000022187c723c */ /* 0x050ff0000000183c */
[C---:B------:R-:W-:Y:S01]  /*2210*/  HMMA.16816.F32 R116, R24.reuse, R48, R16 ;  /* 0x000000301874723c */ /* 0x040fe20000001810 */
[----:B------:R-:W2:Y:S07]  /*2220*/  LDSM.16.M88.4 R16, [R219+0xa100] ;  /* 0x00a10000db10783b */ /* 0x000eae0000000200 */
[C---:B------:R-:W-:Y:S01]  /*2230*/  HMMA.16816.F32 R60, R24.reuse, R28, R44 ;  /* 0x0000001c183c723c */ /* 0x040fe2000000182c */
[----:B------:R-:W3:Y:S07]  /*2240*/  LDSM.16.M88.4 R44, [R139+0x5500] ;  /* 0x005500008b2c783b */ /* 0x000eee0000000200 */
[----:B------:R-:W-:Y:S01]  /*2250*/  HMMA.16816.F32 R120, R24, R30, R40 ;  /* 0x0000001e1878723c */ /* 0x000fe20000001828 */
[----:B------:R-:W4:Y:S07]  /*2260*/  LDSM.16.M88.4 R40, [R139+0x5900] ;  /* 0x005900008b28783b */ /* 0x000f2e0000000200 */
[C---:B------:R-:W-:Y:S08]  /*2270*/  HMMA.16816.F32 R92, R8.reuse, R32, R92 ;  /* 0x00000020085c723c */ /* 0x040ff0000000185c */
[----:B------:R-:W-:Y:S08]  /*2280*/  HMMA.16816.F32 R148, R8, R34, R88 ;  /* 0x000000220894723c */ /* 0x000ff00000001858 */
[----:B------:R-:W-:Y:S01]  /*2290*/  HMMA.16816.F32 R128, R24, R32, R96 ;  /* 0x000000201880723c */ /* 0x000fe20000001860 */
[----:B------:R-:W-:Y:S07]  /*22a0*/  LDSM.16.M88.4 R32, [R218+0x2400] ;  /* 0x00240000da20783b */ /* 0x000fee0000000200 */
[C---:B------:R-:W-:Y:S08]  /*22b0*/  HMMA.16816.F32 R144, R8.reuse, R28, R84 ;  /* 0x0000001c0890723c */ /* 0x040ff00000001854 */
[C---:B------:R-:W-:Y:S01]  /*22c0*/  HMMA.16816.F32 R140, R8.reuse, R30, R80 ;  /* 0x0000001e088c723c */ /* 0x040fe20000001850 */
[----:B------:R-:W-:Y:S07]  /*22d0*/  LDSM.16.M88.4 R28, [R218+0x2800] ;  /* 0x00280000da1c783b */ /* 0x000fee0000000200 */
[C---:B------:R-:W-:Y:S08]  /*22e0*/  HMMA.16816.F32 R88, R8.reuse, R48, R104 ;  /* 0x000000300858723c */ /* 0x040ff00000001868 */
[C---:B------:R-:W-:Y:S08]  /*22f0*/  HMMA.16816.F32 R84, R8.reuse, R50, R112 ;  /* 0x000000320854723c */ /* 0x040ff00000001870 */
[C---:B------:R-:W-:Y:S08]  /*2300*/  HMMA.16816.F32 R80, R8.reuse, R64, R108 ;  /* 0x000000400850723c */ /* 0x040ff0000000186c */
[----:B------:R-:W-:Y:S01]  /*2310*/  HMMA.16816.F32 R132, R8, R66, R100 ;  /* 0x000000420884723c */ /* 0x000fe20000001864 */
[----:B------:R-:W-:Y:S07]  /*2320*/  LDSM.16.M88.4 R8, [R220+0xb100] ;  /* 0x00b10000dc08783b */ /* 0x000fee0000000200 */
[C---:B------:R-:W-:Y:S01]  /*2330*/  HMMA.16816.F32 R112, R24.reuse, R50, R68 ;  /* 0x000000321870723c */ /* 0x040fe20000001844 */
[----:B------:R-:W3:Y:S07]  /*2340*/  LDSM.16.M88.4 R48, [R218+0x2000] ;  /* 0x00200000da30783b */ /* 0x000eee0000000200 */
[C---:B------:R-:W-:Y:S08]  /*2350*/  HMMA.16816.F32 R108, R24.reuse, R64, R72 ;  /* 0x00000040186c723c */ /* 0x040ff00000001848 */
[----:B------:R-:W-:Y:S01]  /*2360*/  HMMA.16816.F32 R76, R24, R66, R76 ;  /* 0x00000042184c723c */ /* 0x000fe2000000184c */
[----:B------:R-:W4:Y:S01]  /*2370*/  LDSM.16.M88.4 R24, [R218+0x2c00] ;  /* 0x002c0000da18783b */ /* 0x000f220000000200 */
[----:B------:R-:W-:-:S06]  /*2380*/  DEPBAR.LE SB0, 0x0 ;  /* 0x000080000000791a */ /* 0x000fcc0000000000 */
[C---:B-1----:R-:W-:Y:S08]  /*2390*/  HMMA.16816.F32 R104, R20.reuse, R52, R92 ;  /* 0x000000341468723c */ /* 0x042ff0000000185c */
[----:B------:R-:W-:Y:S08]  /*23a0*/  HMMA.16816.F32 R100, R20, R54, R148 ;  /* 0x000000361464723c */ /* 0x000ff00000001894 */
[C---:B--2---:R-:W-:Y:S08]  /*23b0*/  HMMA.16816.F32 R68, R16.reuse, R52, R128 ;  /* 0x000000341044723c */ /* 0x044ff00000001880 */
[----:B------:R-:W-:Y:S08]  /*23c0*/  HMMA.16816.F32 R64, R16, R54, R124 ;  /* 0x000000361040723c */ /* 0x000ff0000000187c */
[C---:B---3--:R-:W-:Y:S08]  /*23d0*/  HMMA.16816.F32 R96, R20.reuse, R44, R144 ;  /* 0x0000002c1460723c */ /* 0x048ff00000001890 */
[----:B------:R-:W-:Y:S08]  /*23e0*/  HMMA.16816.F32 R92, R20, R46, R140 ;  /* 0x0000002e145c723c */ /* 0x000ff0000000188c */
[C---:B------:R-:W-:Y:S08]  /*23f0*/  HMMA.16816.F32 R60, R16.reuse, R44, R60 ;  /* 0x0000002c103c723c */ /* 0x040ff0000000183c */
[----:B------:R-:W-:Y:S08]  /*2400*/  HMMA.16816.F32 R52, R16, R46, R120 ;  /* 0x0000002e1034723c */ /* 0x000ff00000001878 */
[C---:B----4-:R-:W-:Y:S08]  /*2410*/  HMMA.16816.F32 R88, R20.reuse, R40, R88 ;  /* 0x000000281458723c */ /* 0x050ff00000001858 */
[C---:B------:R-:W-:Y:S08]  /*2420*/  HMMA.16816.F32 R84, R20.reuse, R42, R84 ;  /* 0x0000002a1454723c */ /* 0x040ff00000001854 */
[C---:B------:R-:W-:Y:S08]  /*2430*/  HMMA.16816.F32 R80, R20.reuse, R36, R80 ;  /* 0x000000241450723c */ /* 0x040ff00000001850 */
[----:B------:R-:W-:Y:S08]  /*2440*/  HMMA.16816.F32 R72, R20, R38, R132 ;  /* 0x000000261448723c */ /* 0x000ff00000001884 */
[C---:B------:R-:W-:Y:S08]  /*2450*/  HMMA.16816.F32 R44, R16.reuse, R40, R116 ;  /* 0x00000028102c723c */ /* 0x040ff00000001874 */
[C---:B------:R-:W-:Y:S08]  /*2460*/  HMMA.16816.F32 R40, R16.reuse, R42, R112 ;  /* 0x0000002a1028723c */ /* 0x040ff00000001870 */
[C---:B------:R-:W-:Y:S08]  /*2470*/  HMMA.16816.F32 R20, R16.reuse, R36, R108 ;  /* 0x000000241014723c */ /* 0x040ff0000000186c */
[----:B------:R-:W-:Y:S08]  /*2480*/  HMMA.16816.F32 R16, R16, R38, R76 ;  /* 0x000000261010723c */ /* 0x000ff0000000184c */
[C---:B------:R-:W-:Y:S08]  /*2490*/  HMMA.16816.F32 R104, R8.reuse, R48, R104 ;  /* 0x000000300868723c */ /* 0x040ff00000001868 */
[----:B------:R-:W-:Y:S08]  /*24a0*/  HMMA.16816.F32 R100, R8, R50, R100 ;  /* 0x000000320864723c */ /* 0x000ff00000001864 */
[C---:B------:R-:W-:Y:S08]  /*24b0*/  HMMA.16816.F32 R68, R12.reuse, R48, R68 ;  /* 0x000000300c44723c */ /* 0x040ff00000001844 */
[----:B------:R-:W-:Y:S08]  /*24c0*/  HMMA.16816.F32 R48, R12, R50, R64 ;  /* 0x000000320c30723c */ /* 0x000ff00000001840 */
[----:B------:R-:W-:Y:S08]  /*24d0*/  HMMA.16816.F32 R76, R8, R26, R72 ;  /* 0x0000001a084c723c */ /* 0x000ff00000001848 */
[----:B------:R-:W-:Y:S08]  /*24e0*/  HMMA.16816.F32 R64, R12, R34, R52 ;  /* 0x000000220c40723c */ /* 0x000ff00000001834 */
[----:B------:R-:W-:Y:S08]  /*24f0*/  HMMA.16816.F32 R80, R8, R24, R80 ;  /* 0x000000180850723c */ /* 0x000ff00000001850 */
[C---:B------:R-:W-:Y:S08]  /*2500*/  HMMA.16816.F32 R72, R12.reuse, R32, R60 ;  /* 0x000000200c48723c */ /* 0x040ff0000000183c */
[----:B------:R-:W-:Y:S08]  /*2510*/  HMMA.16816.F32 R52, R12, R24, R20 ;  /* 0x000000180c34723c */ /* 0x000ff00000001814 */
[C---:B------:R-:W-:Y:S08]  /*2520*/  HMMA.16816.F32 R96, R8.reuse, R32, R96 ;  /* 0x000000200860723c */ /* 0x040ff00000001860 */
[C---:B------:R-:W-:Y:S08]  /*2530*/  HMMA.16816.F32 R92, R8.reuse, R34, R92 ;  /* 0x00000022085c723c */ /* 0x040ff0000000185c */
[C---:B------:R-:W-:Y:S08]  /*2540*/  HMMA.16816.F32 R88, R8.reuse, R28, R88 ;  /* 0x0000001c0858723c */ /* 0x040ff00000001858 */
[----:B------:R-:W-:Y:S08]  /*2550*/  HMMA.16816.F32 R84, R8, R30, R84 ;  /* 0x0000001e0854723c */ /* 0x000ff00000001854 */
[C---:B------:R-:W-:Y:S08]  /*2560*/  HMMA.16816.F32 R60, R12.reuse, R28, R44 ;  /* 0x0000001c0c3c723c */ /* 0x040ff0000000182c */
[C---:B------:R-:W-:Y:S08]  /*2570*/  HMMA.16816.F32 R40, R12.reuse, R30, R40 ;  /* 0x0000001e0c28723c */ /* 0x040ff00000001828 */
[----:B------:R-:W-:Y:S01]  /*2580*/  HMMA.16816.F32 R24, R12, R26, R16 ;  /* 0x0000001a0c18723c */ /* 0x000fe20000001810 */
[----:B------:R-:W-:Y:S06]  /*2590*/  BAR.SYNC.DEFER_BLOCKING 0x0 ;  /* 0x0000000000007b1d */ /* 0x000fec0000010000 */
[----:B------:R-:W-:Y:S05]  /*25a0*/  @!P4 BRA `(.L_x_10) ;  /* 0x000004200000c947 */ /* 0x000fea0003800000 */
[----:B------:R-:W-:Y:S02]  /*25b0*/  IMAD R3, R152, 0x40, R252 ;  /* 0x0000004098037824 */ /* 0x000fe400078e02fc */
[----:B------:R-:W-:-:S03]  /*25c0*/  IMAD.MOV.U32 R222, RZ, RZ, RZ ;  /* 0x000000ffffde7224 */ /* 0x000fc600078e00ff */
[----:B------:R-:W-:-:S05]  /*25d0*/  IADD3 R3, R3, -0x40, R245 ;  /* 0xffffffc003037810 */ /* 0x000fca0007ffe0f5 */
[----:B------:R-:W-:-:S04]  /*25e0*/  @P0 IMAD.HI.U32 R5, R3, c[0x0][0x2bc], RZ ;  /* 0x0000af0003050a27 */ /* 0x000fc800078e00ff */
[----:B------:R-:W-:Y:S01]  /*25f0*/  IMAD.MOV.U32 R2, RZ, RZ, R3 ;  /* 0x000000ffff027224 */ /* 0x000fe200078e0003 */
[----:B------:R-:W-:-:S04]  /*2600*/  @P0 SHF.R.U32.HI R2, RZ, c[0x0][0x2c0], R5 ;  /* 0x0000b000ff020a19 */ /* 0x000fc80000011605 */
[----:B------:R-:W-:-:S04]  /*2610*/  @!P6 IADD3 R5, P4, R2, R162, RZ ;  /* 0x000000a20205e210 */ /* 0x000fc80007f9e0ff */
[----:B------:R-:W-:Y:S02]  /*2620*/  @!P6 LEA.HI.X.SX32 R7, R2, R160, 0x1, P4 ;  /* 0x000000a00207e211 */ /* 0x000fe400020f0eff */
[----:B------:R-:W-:-:S04]  /*2630*/  @!P6 LEA R6, P4, R5, c[0x0][0x2a0], 0x2 ;  /* 0x0000a8000506ea11 */ /* 0x000fc800078810ff */
[----:B------:R-:W-:-:S05]  /*2640*/  @!P6 LEA.HI.X R7, R5, c[0x0][0x2a4], R7, 0x2, P4 ;  /* 0x0000a9000507ea11 */ /* 0x000fca00020f1407 */
[----:B------:R1:W2:Y:S01]  /*2650*/  @!P6 LDG.E R222, [R6.64] ;  /* 0x0000000606dee981 */ /* 0x0002a2000c1e1900 */
[----:B------:R-:W-:Y:S01]  /*2660*/  IMAD.MOV R2, RZ, RZ, -R2 ;  /* 0x000000ffff027224 */ /* 0x000fe200078e0a02 */
[----:B------:R-:W-:Y:S01]  /*2670*/  SEL R20, RZ, 0x10, P3 ;  /* 0x00000010ff147807 */ /* 0x000fe20001800000 */
[----:B------:R-:W-:Y:S01]  /*2680*/  IMAD.SHL.U32 R22, R56, 0x2, RZ ;  /* 0x0000000238167824 */ /* 0x000fe200078e00ff */
[----:B------:R-:W-:Y:S01]  /*2690*/  SEL R21, RZ, 0x10, P2 ;  /* 0x00000010ff157807 */ /* 0x000fe20001000000 */
[----:B------:R-:W-:Y:S01]  /*26a0*/  IMAD R223, R2, c[0x0][0x2b8], R3 ;  /* 0x0000ae0002df7a24 */ /* 0x000fe200078e0203 */
[----:B------:R-:W-:Y:S01]  /*26b0*/  IADD3 R8, -R20, 0x10, RZ ;  /* 0x0000001014087810 */ /* 0x000fe20007ffe1ff */
[----:B------:R-:W-:Y:S01]  /*26c0*/  IMAD.SHL.U32 R18, R186, 0x2, RZ ;  /* 0x00000002ba127824 */ /* 0x000fe200078e00ff */
[----:B------:R-:W-:Y:S02]  /*26d0*/  SEL R19, RZ, 0x10, P1 ;  /* 0x00000010ff137807 */ /* 0x000fe40000800000 */
[----:B------:R-:W-:-:S02]  /*26e0*/  SHF.R.S32.HI R2, RZ, 0x1f, R223 ;  /* 0x0000001fff027819 */ /* 0x000fc400000114df */
[----:B------:R-:W-:-:S03]  /*26f0*/  SHF.L.U64.HI R9, R56, 0x1, R156 ;  /* 0x0000000138097819 */ /* 0x000fc6000001029c */
[----:B------:R-:W-:Y:S02]  /*2700*/  IMAD R5, R2, c[0x0][0x1e0], RZ ;  /* 0x0000780002057a24 */ /* 0x000fe400078e02ff */
[----:B------:R-:W-:-:S04]  /*2710*/  IMAD.WIDE.U32 R2, R223, c[0x0][0x1e0], RZ ;  /* 0x00007800df027a25 */ /* 0x000fc800078e00ff */
[----:B------:R-:W-:-:S04]  /*2720*/  IMAD R5, R223, c[0x0][0x1e4], R5 ;  /* 0x00007900df057a24 */ /* 0x000fc800078e0205 */
[----:B------:R-:W-:Y:S01]  /*2730*/  IMAD.IADD R3, R3, 0x1, R5 ;  /* 0x0000000103037824 */ /* 0x000fe200078e0205 */
[----:B-1----:R-:W-:Y:S02]  /*2740*/  SHF.L.U64.HI R7, R185, 0x1, R155 ;  /* 0x00000001b9077819 */ /* 0x002fe4000001029b */
[----:B--2---:R-:W-:Y:S01]  /*2750*/  SHF.R.S32.HI R5, RZ, 0x1f, R222 ;  /* 0x0000001fff057819 */ /* 0x004fe200000114de */
[----:B------:R-:W-:-:S04]  /*2760*/  IMAD.WIDE.U32 R2, R222, c[0x0][0x1f0], R2 ;  /* 0x00007c00de027a25 */ /* 0x000fc800078e0002 */
[----:B------:R-:W-:Y:S01]  /*2770*/  IMAD R5, R5, c[0x0][0x1f0], RZ ;  /* 0x00007c0005057a24 */ /* 0x000fe200078e02ff */
[----:B------:R-:W-:-:S03]  /*2780*/  IADD3 R2, P4, R158, R2, RZ ;  /* 0x000000029e027210 */ /* 0x000fc60007f9e0ff */
[----:B------:R-:W-:-:S05]  /*2790*/  IMAD R5, R222, c[0x0][0x1f4], R5 ;  /* 0x00007d00de057a24 */ /* 0x000fca00078e0205 */
[----:B------:R-:W-:Y:S02]  /*27a0*/  IADD3.X R3, R157, R3, R5, P4, !PT ;  /* 0x000000039d037210 */ /* 0x000fe400027fe405 */
[----:B------:R-:W-:-:S04]  /*27b0*/  LEA R5, P4, R2, c[0x0][0x1c8], 0x1 ;  /* 0x0000720002057a11 */ /* 0x000fc800078808ff */
[----:B------:R-:W-:Y:S01]  /*27c0*/  LEA.HI.X R6, R2, c[0x0][0x1cc], R3, 0x1, P4 ;  /* 0x0000730002067a11 */ /* 0x000fe200020f0c03 */
[----:B------:R-:W-:Y:S04]  /*27d0*/  SHFL.IDX PT, R16, R5, RZ, 0x1c1f ;  /* 0x001c1fff05107589 */ /* 0x000fe800000e0000 */
[----:B------:R1:W2:Y:S04]  /*27e0*/  SHFL.IDX PT, R2, R5, 0x1, 0x1c1f ;  /* 0x003c1f0005027f89 */ /* 0x0002a800000e0000 */
[----:B------:R-:W3:Y:S04]  /*27f0*/  SHFL.IDX PT, R3, R6, 0x1, 0x1c1f ;  /* 0x003c1f0006037f89 */ /* 0x000ee800000e0000 */
[----:B------:R4:W5:Y:S01]  /*2800*/  SHFL.IDX PT, R17, R6, RZ, 0x1c1f ;  /* 0x001c1fff06117589 */ /* 0x00096200000e0000 */
[----:B-1----:R-:W-:-:S02]  /*2810*/  LOP3.LUT R5, R8, 0xf, RZ, 0xc0, !PT ;  /* 0x0000000f08057812 */ /* 0x002fc400078ec0ff */
[----:B------:R-:W-:Y:S02]  /*2820*/  IADD3 R8, -R21, 0x10, RZ ;  /* 0x0000001015087810 */ /* 0x000fe40007ffe1ff */
[-C--:B--2---:R-:W-:Y:S02]  /*2830*/  IADD3 R14, P5, P4, R5, R2.reuse, R22 ;  /* 0x00000002050e7210 */ /* 0x084fe40007cbe016 */
[----:B------:R-:W-:Y:S01]  /*2840*/  LOP3.LUT R5, R8, 0xf, RZ, 0xc0, !PT ;  /* 0x0000000f08057812 */ /* 0x000fe200078ec0ff */
[----:B----4-:R-:W-:Y:S01]  /*2850*/  IMAD.SHL.U32 R6, R185, 0x2, RZ ;  /* 0x00000002b9067824 */ /* 0x010fe200078e00ff */
[----:B------:R-:W-:Y:S02]  /*2860*/  IADD3 R8, -R19, 0x10, RZ ;  /* 0x0000001013087810 */ /* 0x000fe40007ffe1ff */
[----:B---3--:R-:W-:Y:S02]  /*2870*/  IADD3.X R15, RZ, R3, R9, P5, P4 ;  /* 0x00000003ff0f7210 */ /* 0x008fe40002fe8409 */
[----:B------:R-:W-:-:S02]  /*2880*/  IADD3 R12, P5, P4, R5, R2, R6 ;  /* 0x00000002050c7210 */ /* 0x000fc40007cbe006 */
[----:B------:R-:W-:Y:S02]  /*2890*/  LOP3.LUT R5, R8, 0xf, RZ, 0xc0, !PT ;  /* 0x0000000f08057812 */ /* 0x000fe400078ec0ff */
[----:B------:R-:W-:Y:S02]  /*28a0*/  IADD3.X R13, RZ, R3, R7, P5, P4 ;  /* 0x00000003ff0d7210 */ /* 0x000fe40002fe8407 */
[----:B------:R-:W-:Y:S02]  /*28b0*/  IADD3 R10, P5, P4, R5, R2, R18 ;  /* 0x00000002050a7210 */ /* 0x000fe40007cbe012 */
[----:B------:R-:W-:-:S04]  /*28c0*/  SHF.L.U64.HI R5, R186, 0x1, R154 ;  /* 0x00000001ba057819 */ /* 0x000fc8000001029a */
[----:B------:R-:W-:Y:S02]  /*28d0*/  IADD3.X R11, RZ, R3, R5, P5, P4 ;  /* 0x00000003ff0b7210 */ /* 0x000fe40002fe8405 */
[C---:B------:R-:W-:Y:S02]  /*28e0*/  IADD3 R8, P5, R16.reuse, R22, RZ ;  /* 0x0000001610087210 */ /* 0x040fe40007fbe0ff */
[----:B------:R-:W-:-:S03]  /*28f0*/  IADD3 R6, P4, R16, R6, RZ ;  /* 0x0000000610067210 */ /* 0x000fc60007f9e0ff */
[C---:B-----5:R-:W-:Y:S01]  /*2900*/  IMAD.X R9, R17.reuse, 0x1, R9, P5 ;  /* 0x0000000111097824 */ /* 0x060fe200028e0609 */
[----:B------:R-:W-:Y:S01]  /*2910*/  ISETP.NE.U32.AND P5, PT, R20, RZ, PT ;  /* 0x000000ff1400720c */ /* 0x000fe20003fa5070 */
[C---:B------:R-:W-:Y:S01]  /*2920*/  IMAD.X R7, R17.reuse, 0x1, R7, P4 ;  /* 0x0000000111077824 */ /* 0x040fe200020e0607 */
[----:B------:R-:W-:Y:S02]  /*2930*/  IADD3 R2, P4, R16, R18, RZ ;  /* 0x0000001210027210 */ /* 0x000fe40007f9e0ff */
[----:B------:R1:W-:Y:S03]  /*2940*/  LDGSTS.E.BYPASS.LTC128B.128 [R221+0x3100], [R8.64], !P3 ;  /* 0x0310000008dd7fae */ /* 0x0003e6000d901d46 */
[----:B------:R-:W-:Y:S01]  /*2950*/  IMAD.X R3, R17, 0x1, R5, P4 ;  /* 0x0000000111037824 */ /* 0x000fe200020e0605 */
[----:B------:R1:W-:Y:S01]  /*2960*/  LDGSTS.E.BYPASS.LTC128B.128 [R221+0x4100], [R6.64], !P2 ;  /* 0x0410000006dd7fae */ /* 0x0003e2000d101d46 */
[----:B------:R-:W-:-:S03]  /*2970*/  ISETP.NE.U32.AND P4, PT, R21, RZ, PT ;  /* 0x000000ff1500720c */ /* 0x000fc60003f85070 */
[----:B------:R1:W-:Y:S04]  /*2980*/  LDGSTS.E.BYPASS.LTC128B.128 [R221+0x5100], [R2.64], !P1 ;  /* 0x0510000002dd7fae */ /* 0x0003e8000c901d46 */
[----:B------:R1:W-:Y:S01]  /*2990*/  LDGSTS.E.BYPASS.LTC128B.128.ZFILL [R221+0x3900], [R14.64], P5 ;  /* 0x039000000edd7fae */ /* 0x0003e2000a941d46 */
[----:B------:R-:W-:-:S05]  /*29a0*/  ISETP.NE.U32.AND P5, PT, R19, RZ, PT ;  /* 0x000000ff1300720c */ /* 0x000fca0003fa5070 */
[----:B------:R1:W-:Y:S08]  /*29b0*/  LDGSTS.E.BYPASS.LTC128B.128.ZFILL [R221+0x4900], [R12.64], P4 ;  /* 0x049000000cdd7fae */ /* 0x0003f0000a141d46 */
[----:B------:R1:W-:Y:S02]  /*29c0*/  LDGSTS.E.BYPASS.LTC128B.128.ZFILL [R221+0x5900], [R10.64], P5 ;  /* 0x059000000add7fae */ /* 0x0003e4000a941d46 */
.L_x_10:
[----:B-1----:R-:W-:Y:S01]  /*29d0*/  LOP3.LUT R2, R153, 0xffffffe0, RZ, 0xc0, !PT ;  /* 0xffffffe099027812 */ /* 0x002fe200078ec0ff */
[----:B------:R-:W-:Y:S01]  /*29e0*/  IMAD.SHL.U32 R216, R0, 0x2, RZ ;  /* 0x0000000200d87824 */ /* 0x000fe200078e00ff */
[----:B------:R-:W0:Y:S03]  /*29f0*/  LDGDEPBAR ;  /* 0x00000000000079af */ /* 0x000e260000000000 */
[----:B------:R-:W-:Y:S01]  /*2a00*/  IMAD.IADD R2, R172, 0x1, -R2 ;  /* 0x00000001ac027824 */ /* 0x000fe200078e0a02 */
[----:B------:R-:W-:Y:S01]  /*2a10*/  LDSM.16.MT88.4 R20, [R216+0x1100] ;  /* 0x00110000d814783b */ /* 0x000fe20000004200 */
[----:B------:R-:W-:-:S03]  /*2a20*/  IMAD R217, R4, 0x2, R216 ;  /* 0x0000000204d97824 */ /* 0x000fc600078e02d8 */
[----:B------:R-:W-:-:S04]  /*2a30*/  SHF.R.S32.HI R3, RZ, 0x1f, R2 ;  /* 0x0000001fff037819 */ /* 0x000fc80000011402 */
[----:B------:R-:W-:-:S04]  /*2a40*/  LEA.HI R3, R3, R2, RZ, 0x2 ;  /* 0x0000000203037211 */ /* 0x000fc800078f10ff */
[----:B------:R-:W-:-:S05]  /*2a50*/  LOP3.LUT R3, R3, 0x7ffffffc, RZ, 0xc0, !PT ;  /* 0x7ffffffc03037812 */ /* 0x000fca00078ec0ff */
[----:B------:R-:W-:-:S04]  /*2a60*/  IMAD.IADD R2, R2, 0x1, -R3 ;  /* 0x0000000102027824 */ /* 0x000fc800078e0a03 */
[----:B------:R-:W-:-:S05]  /*2a70*/  IMAD R2, R2, -0x2, R138 ;  /* 0xfffffffe02027824 */ /* 0x000fca00078e028a */
[C---:B------:R-:W-:Y:S02]  /*2a80*/  ISETP.GT.AND P5, PT, R2.reuse, RZ, PT ;  /* 0x000000ff0200720c */ /* 0x040fe40003fa4270 */
[----:B------:R-:W-:Y:S02]  /*2a90*/  ISETP.GT.AND P4, PT, R2, 0x1, PT ;  /* 0x000000010200780c */ /* 0x000fe40003f84270 */
[----:B------:R-:W-:Y:S02]  /*2aa0*/  FSEL R15, R106, -INF , P5 ;  /* 0xff8000006a0f7808 */ /* 0x000fe40002800000 */
[----:B------:R-:W-:Y:S02]  /*2ab0*/  FSEL R10, R104, -INF , P5 ;  /* 0xff800000680a7808 */ /* 0x000fe40002800000 */
[----:B------:R-:W-:Y:S02]  /*2ac0*/  FSEL R39, R70, -INF , P5 ;  /* 0xff80000046277808 */ /* 0x000fe40002800000 */
[----:B------:R-:W-:-:S02]  /*2ad0*/  FSEL R32, R68, -INF , P5 ;  /* 0xff80000044207808 */ /* 0x000fc40002800000 */
[----:B------:R-:W-:Y:S02]  /*2ae0*/  FSEL R11, R105, -INF , P4 ;  /* 0xff800000690b7808 */ /* 0x000fe40002000000 */
[C---:B------:R-:W-:Y:S02]  /*2af0*/  ISETP.GT.AND P5, PT, R2.reuse, 0x8, PT ;  /* 0x000000080200780c */ /* 0x040fe40003fa4270 */
[----:B------:R-:W-:Y:S02]  /*2b00*/  FSEL R16, R107, -INF , P4 ;  /* 0xff8000006b107808 */ /* 0x000fe40002000000 */
[----:B------:R-:W-:Y:S02]  /*2b10*/  FSEL R44, R71, -INF , P4 ;  /* 0xff800000472c7808 */ /* 0x000fe40002000000 */
[----:B------:R-:W-:Y:S02]  /*2b20*/  FSEL R36, R69, -INF , P4 ;  /* 0xff80000045247808 */ /* 0x000fe40002000000 */
[----:B------:R-:W-:-:S02]  /*2b30*/  ISETP.GT.AND P4, PT, R2, 0x9, PT ;  /* 0x000000090200780c */ /* 0x000fc40003f84270 */
[----:B------:R-:W-:Y:S02]  /*2b40*/  FSEL R13, R100, -INF , P5 ;  /* 0xff800000640d7808 */ /* 0x000fe40002800000 */
[----:B------:R-:W-:Y:S02]  /*2b50*/  FMNMX.FTZ R3, R10, R11, !PT ;  /* 0x0000000b0a037209 */ /* 0x000fe40007810000 */
[----:B------:R-:W-:Y:S02]  /*2b60*/  FSEL R17, R102, -INF , P5 ;  /* 0xff80000066117808 */ /* 0x000fe40002800000 */
[----:B------:R-:W-:Y:S02]  /*2b70*/  FSEL R45, R50, -INF , P5 ;  /* 0xff800000322d7808 */ /* 0x000fe40002800000 */
[----:B------:R-:W-:Y:S02]  /*2b80*/  FSEL R37, R48, -INF , P5 ;  /* 0xff80000030257808 */ /* 0x000fe40002800000 */
[----:B------:R-:W-:-:S02]  /*2b90*/  FSEL R14, R101, -INF , P4 ;  /* 0xff800000650e7808 */ /* 0x000fc40002000000 */
[C---:B------:R-:W-:Y:S02]  /*2ba0*/  ISETP.GT.AND P5, PT, R2.reuse, 0x10, PT ;  /* 0x000000100200780c */ /* 0x040fe40003fa4270 */
[----:B------:R-:W-:Y:S02]  /*2bb0*/  FMNMX.FTZ R3, R13, R3, !PT ;  /* 0x000000030d037209 */ /* 0x000fe40007810000 */
        /* <DEDUP_REMOVED lines=22> */
[----:B------:R-:W-:Y:S02]  /*2d20*/  ISETP.GT.AND P5, PT, R2, 0x20, PT ;  /* 0x000000200200780c */ /* 0x000fe40003fa4270 */
[----:B------:R-:W-:Y:S02]  /*2d30*/  FMNMX.FTZ R3, R49, R3, !PT ;  /* 0x0000000331037209 */ /* 0x000fe40007810000 */
[----:B------:R-:W-:Y:S02]  /*2d40*/  FMNMX.FTZ R5, R15, R16, !PT ;  /* 0x000000100f057209 */ /* 0x000fe40007810000 */
[----:B------:R-:W-:Y:S02]  /*2d50*/  FSEL R59, R95, -INF , P4 ;  /* 0xff8000005f3b7808 */ /* 0x000fe40002000000 */
[----:B------:R-:W-:Y:S02]  /*2d60*/  FSEL R124, R67, -INF , P4 ;  /* 0xff800000437c7808 */ /* 0x000fe40002000000 */
[----:B------:R-:W-:-:S02]  /*2d70*/  FSEL R122, R65, -INF , P4 ;  /* 0xff800000417a7808 */ /* 0x000fc40002000000 */
[----:B------:R-:W-:Y:S02]  /*2d80*/  ISETP.GT.AND P4, PT, R2, 0x21, PT ;  /* 0x000000210200780c */ /* 0x000fe40003f84270 */
[----:B------:R-:W-:Y:S02]  /*2d90*/  FSEL R134, R88, -INF , P5 ;  /* 0xff80000058867808 */ /* 0x000fe40002800000 */
[----:B------:R-:W-:Y:S02]  /*2da0*/  FMNMX.FTZ R3, R50, R3, !PT ;  /* 0x0000000332037209 */ /* 0x000fe40007810000 */
[----:B------:R-:W-:Y:S02]  /*2db0*/  FMNMX.FTZ R5, R17, R5, !PT ;  /* 0x0000000511057209 */ /* 0x000fe40007810000 */
[----:B------:R-:W-:Y:S02]  /*2dc0*/  FSEL R164, R90, -INF , P5 ;  /* 0xff8000005aa47808 */ /* 0x000fe40002800000 */
[----:B------:R-:W-:-:S02]  /*2dd0*/  FSEL R181, R62, -INF , P5 ;  /* 0xff8000003eb57808 */ /* 0x000fc40002800000 */
[----:B------:R-:W-:Y:S02]  /*2de0*/  FSEL R176, R60, -INF , P5 ;  /* 0xff8000003cb07808 */ /* 0x000fe40002800000 */
[----:B------:R-:W-:Y:S02]  /*2df0*/  FSEL R138, R89, -INF , P4 ;  /* 0xff800000598a7808 */ /* 0x000fe40002000000 */
[----:B------:R-:W-:Y:S02]  /*2e00*/  ISETP.GT.AND P5, PT, R2, 0x28, PT ;  /* 0x000000280200780c */ /* 0x000fe40003fa4270 */
[----:B------:R-:W-:Y:S02]  /*2e10*/  FMNMX.FTZ R3, R134, R3, !PT ;  /* 0x0000000386037209 */ /* 0x000fe40007810000 */
[----:B------:R-:W-:Y:S02]  /*2e20*/  FMNMX.FTZ R5, R28, R5, !PT ;  /* 0x000000051c057209 */ /* 0x000fe40007810000 */
[----:B------:R-:W-:-:S02]  /*2e30*/  FSEL R165, R91, -INF , P4 ;  /* 0xff8000005ba57808 */ /* 0x000fc40002000000 */
[----:B------:R-:W-:Y:S02]  /*2e40*/  FSEL R182, R63, -INF , P4 ;  /* 0xff8000003fb67808 */ /* 0x000fe40002000000 */
[----:B------:R-:W-:Y:S02]  /*2e50*/  FSEL R177, R61, -INF , P4 ;  /* 0xff8000003db17808 */ /* 0x000fe40002000000 */
[----:B------:R-:W-:Y:S02]  /*2e60*/  ISETP.GT.AND P4, PT, R2, 0x29, PT ;  /* 0x000000290200780c */ /* 0x000fe40003f84270 */
[----:B------:R-:W-:Y:S02]  /*2e70*/  FSEL R132, R84, -INF , P5 ;  /* 0xff80000054847808 */ /* 0x000fe40002800000 */
[----:B------:R-:W-:Y:S02]  /*2e80*/  FMNMX.FTZ R3, R138, R3, !PT ;  /* 0x000000038a037209 */ /* 0x000fe40007810000 */
[----:B------:R-:W-:-:S02]  /*2e90*/  FMNMX.FTZ R5, R51, R5, !PT ;  /* 0x0000000533057209 */ /* 0x000fc40007810000 */
[----:B------:R-:W-:Y:S02]  /*2ea0*/  FSEL R166, R86, -INF , P5 ;  /* 0xff80000056a67808 */ /* 0x000fe40002800000 */
[----:B------:R-:W-:Y:S02]  /*2eb0*/  FSEL R180, R42, -INF , P5 ;  /* 0xff8000002ab47808 */ /* 0x000fe40002800000 */
[----:B------:R-:W-:Y:S02]  /*2ec0*/  FSEL R178, R40, -INF , P5 ;  /* 0xff80000028b27808 */ /* 0x000fe40002800000 */
[----:B------:R-:W-:Y:S02]  /*2ed0*/  FSEL R133, R85, -INF , P4 ;  /* 0xff80000055857808 */ /* 0x000fe40002000000 */
[----:B------:R-:W-:Y:S02]  /*2ee0*/  ISETP.GT.AND P5, PT, R2, 0x30, PT ;  /* 0x000000300200780c */ /* 0x000fe40003fa4270 */
[----:B------:R-:W-:-:S02]  /*2ef0*/  FMNMX.FTZ R3, R132, R3, !PT ;  /* 0x0000000384037209 */ /* 0x000fc40007810000 */
[----:B------:R-:W-:Y:S02]  /*2f00*/  FMNMX.FTZ R5, R57, R5, !PT ;  /* 0x0000000539057209 */ /* 0x000fe40007810000 */
[----:B------:R-:W-:Y:S02]  /*2f10*/  FSEL R167, R87, -INF , P4 ;  /* 0xff80000057a77808 */ /* 0x000fe40002000000 */
[----:B------:R-:W-:Y:S02]  /*2f20*/  FSEL R183, R43, -INF , P4 ;  /* 0xff8000002bb77808 */ /* 0x000fe40002000000 */
[----:B------:R-:W-:Y:S02]  /*2f30*/  FSEL R179, R41, -INF , P4 ;  /* 0xff80000029b37808 */ /* 0x000fe40002000000 */
[----:B------:R-:W-:Y:S01]  /*2f40*/  ISETP.GT.AND P4, PT, R2, 0x31, PT ;  /* 0x000000310200780c */ /* 0x000fe20003f84270 */
[----:B------:R-:W-:Y:S01]  /*2f50*/  LDSM.16.MT88.4 R40, [R217+0x2100] ;  /* 0x00210000d928783b */ /* 0x000fe20000004200 */
[----:B------:R-:W-:-:S02]  /*2f60*/  FSEL R213, R80, -INF , P5 ;  /* 0xff80000050d57808 */ /* 0x000fc40002800000 */
[----:B------:R-:W-:Y:S02]  /*2f70*/  FMNMX.FTZ R3, R133, R3, !PT ;  /* 0x0000000385037209 */ /* 0x000fe40007810000 */
        /* <DEDUP_REMOVED lines=15> */
[----:B------:R-:W-:Y:S02]  /*3070*/  FMNMX.FTZ R6, R32, R36, !PT ;  /* 0x0000002420067209 */ /* 0x000fe40007810000 */
[----:B------:R-:W-:-:S02]  /*3080*/  FSEL R212, R77, -INF , P5 ;  /* 0xff8000004dd47808 */ /* 0x000fc40002800000 */
[----:B------:R-:W-:Y:S02]  /*3090*/  FMNMX.FTZ R2, R211, R2, !PT ;  /* 0x00000002d3027209 */ /* 0x000fe40007810000 */
[----:B------:R-:W-:Y:S02]  /*30a0*/  FMNMX.FTZ R3, R165, R3, !PT ;  /* 0x00000003a5037209 */ /* 0x000fe40007810000 */
[----:B------:R-:W-:Y:S02]  /*30b0*/  FMNMX.FTZ R5, R37, R6, !PT ;  /* 0x0000000625057209 */ /* 0x000fe40007810000 */
[----:B------:R-:W-:Y:S02]  /*30c0*/  FMNMX.FTZ R6, R212, R2, !PT ;  /* 0x00000002d4067209 */ /* 0x000fe40007810000 */
[----:B------:R-:W-:Y:S02]  /*30d0*/  FMNMX.FTZ R2, R166, R3, !PT ;  /* 0x00000003a6027209 */ /* 0x000fe40007810000 */
[----:B------:R-:W-:Y:S01]  /*30e0*/  FMNMX.FTZ R5, R38, R5, !PT ;  /* 0x0000000526057209 */ /* 0x000fe20007810000 */
[----:B------:R-:W1:Y:S01]  /*30f0*/  SHFL.BFLY PT, R7, R6, 0x2, 0x1f ;  /* 0x0c401f0006077f89 */ /* 0x000e6200000e0000 */
[----:B------:R-:W-:-:S02]  /*3100*/  FMNMX.FTZ R2, R167, R2, !PT ;  /* 0x00000002a7027209 */ /* 0x000fc40007810000 */
[----:B------:R-:W-:Y:S02]  /*3110*/  FMNMX.FTZ R3, R120, R5, !PT ;  /* 0x0000000578037209 */ /* 0x000fe40007810000 */
[----:B------:R-:W-:Y:S02]  /*3120*/  FMNMX.FTZ R2, R229, R2, !PT ;  /* 0x00000002e5027209 */ /* 0x000fe40007810000 */
[----:B------:R-:W-:Y:S02]  /*3130*/  FMNMX.FTZ R3, R121, R3, !PT ;  /* 0x0000000379037209 */ /* 0x000fe40007810000 */
[----:B------:R-:W-:Y:S02]  /*3140*/  FSEL R215, R78, -INF , P4 ;  /* 0xff8000004ed77808 */ /* 0x000fe40002000000 */
[----:B------:R-:W-:Y:S02]  /*3150*/  FMNMX.FTZ R2, R231, R2, !PT ;  /* 0x00000002e7027209 */ /* 0x000fe40007810000 */
[----:B------:R-:W-:-:S02]  /*3160*/  FMNMX.FTZ R3, R123, R3, !PT ;  /* 0x000000037b037209 */ /* 0x000fc40007810000 */
[----:B------:R-:W-:Y:S02]  /*3170*/  FSEL R224, R79, -INF , P5 ;  /* 0xff8000004fe07808 */ /* 0x000fe40002800000 */
[----:B------:R-:W-:Y:S02]  /*3180*/  FMNMX.FTZ R2, R215, R2, !PT ;  /* 0x00000002d7027209 */ /* 0x000fe40007810000 */
[----:B------:R-:W-:Y:S02]  /*3190*/  FMNMX.FTZ R3, R122, R3, !PT ;  /* 0x000000037a037209 */ /* 0x000fe40007810000 */
[----:B------:R-:W-:Y:S02]  /*31a0*/  FMNMX.FTZ R5, R39, R44, !PT ;  /* 0x0000002c27057209 */ /* 0x000fe40007810000 */
[----:B------:R-:W-:Y:S02]  /*31b0*/  FMNMX.FTZ R8, R224, R2, !PT ;  /* 0x00000002e0087209 */ /* 0x000fe40007810000 */
[----:B------:R-:W-:-:S02]  /*31c0*/  FMNMX.FTZ R3, R176, R3, !PT ;  /* 0x00000003b0037209 */ /* 0x000fc40007810000 */
[----:B------:R-:W-:Y:S01]  /*31d0*/  FMNMX.FTZ R5, R45, R5, !PT ;  /* 0x000000052d057209 */ /* 0x000fe20007810000 */
[----:B------:R-:W2:Y:S01]  /*31e0*/  SHFL.BFLY PT, R9, R8, 0x2, 0x1f ;  /* 0x0c401f0008097f89 */ /* 0x000ea200000e0000 */
[----:B------:R-:W-:Y:S02]  /*31f0*/  FMNMX.FTZ R2, R177, R3, !PT ;  /* 0x00000003b1027209 */ /* 0x000fe40007810000 */
[----:B------:R-:W-:Y:S02]  /*3200*/  FMNMX.FTZ R3, R46, R5, !PT ;  /* 0x000000052e037209 */ /* 0x000fe40007810000 */
[----:B-1----:R-:W-:Y:S02]  /*3210*/  FMNMX.FTZ R7, R6, R7, !PT ;  /* 0x0000000706077209 */ /* 0x002fe40007810000 */
        /* <DEDUP_REMOVED lines=14> */
[----:B--2---:R-:W-:Y:S02]  /*3300*/  FMNMX.FTZ R8, R8, R9, !PT ;  /* 0x0000000908087209 */ /* 0x004fe40007810000 */
[----:B------:R-:W-:-:S02]  /*3310*/  FMNMX.FTZ R2, R182, R3, !PT ;  /* 0x00000003b6027209 */ /* 0x000fc40007810000 */
[----:B-1----:R-:W-:Y:S01]  /*3320*/  FMNMX.FTZ R135, R7, R5, !PT ;  /* 0x0000000507877209 */ /* 0x002fe20007810000 */
[----:B------:R-:W-:Y:S01]  /*3330*/  SHFL.BFLY PT, R9, R8, 0x1, 0x1f ;  /* 0x0c201f0008097f89 */ /* 0x000fe200000e0000 */
[----:B------:R-:W-:Y:S02]  /*3340*/  FMNMX.FTZ R2, R180, R2, !PT ;  /* 0x00000002b4027209 */ /* 0x000fe40007810000 */
[----:B------:R-:W-:Y:S01]  /*3350*/  FSEL R237, R26, -INF , P4 ;  /* 0xff8000001aed7808 */ /* 0x000fe20002000000 */
[----:B------:R-:W1:Y:S01]  /*3360*/  SHFL.BFLY PT, R3, R6, 0x2, 0x1f ;  /* 0x0c401f0006037f89 */ /* 0x000e6200000e0000 */
[----:B------:R-:W-:Y:S01]  /*3370*/  FMNMX.FTZ R2, R183, R2, !PT ;  /* 0x00000002b7027209 */ /* 0x000fe20007810000 */
[C---:B------:R-:W-:Y:S01]  /*3380*/  FMUL.FTZ R12, R135.reuse, c[0x0][0x2d0] ;  /* 0x0000b400870c7a20 */ /* 0x040fe20000410000 */
[----:B------:R-:W-:Y:S02]  /*3390*/  FSETP.NEU.FTZ.AND P4, PT, R135, -INF , PT ;  /* 0xff8000008700780b */ /* 0x000fe40003f9d000 */
[----:B------:R-:W-:-:S02]  /*33a0*/  FMNMX.FTZ R2, R151, R2, !PT ;  /* 0x0000000297027209 */ /* 0x000fc40007810000 */
[----:B------:R-:W-:Y:S02]  /*33b0*/  FSEL R12, R12, RZ, P4 ;  /* 0x000000ff0c0c7208 */ /* 0x000fe40002000000 */
[----:B------:R-:W-:Y:S02]  /*33c0*/  FMNMX.FTZ R5, R203, R2, !PT ;  /* 0x00000002cb057209 */ /* 0x000fe40007810000 */
[----:B------:R-:W-:Y:S01]  /*33d0*/  FSEL R238, R27, -INF , P5 ;  /* 0xff8000001bee7808 */ /* 0x000fe20002800000 */
[----:B------:R-:W-:Y:S01]  /*33e0*/  FFMA.FTZ R2, R10, c[0x0][0x2d0], -R12 ;  /* 0x0000b4000a027a23 */ /* 0x000fe2000001080c */
[----:B------:R-:W-:Y:S01]  /*33f0*/  FMNMX.FTZ R5, R237, R5, !PT ;  /* 0x00000005ed057209 */ /* 0x000fe20007810000 */
[----:B------:R-:W-:Y:S02]  /*3400*/  LDSM.16.MT88.4 R24, [R216+0x100] ;  /* 0x00010000d818783b */ /* 0x000fe40000004200 */
[----:B------:R2:W-:Y:S01]  /*3410*/  MUFU.EX2 R148, R2 ;  /* 0x0000000200947308 */ /* 0x0005e20000000800 */
[----:B------:R-:W-:-:S02]  /*3420*/  FMNMX.FTZ R5, R238, R5, !PT ;  /* 0x00000005ee057209 */ /* 0x000fc40007810000 */
[----:B-1----:R-:W-:Y:S01]  /*3430*/  FMNMX.FTZ R7, R6, R3, !PT ;  /* 0x0000000306077209 */ /* 0x002fe20007810000 */
[--C-:B------:R-:W-:Y:S02]  /*3440*/  FFMA.FTZ R3, R11, c[0x0][0x2d0], -R12.reuse ;  /* 0x0000b4000b037a23 */ /* 0x100fe4000001080c */
[----:B------:R-:W-:Y:S02]  /*3450*/  FFMA.FTZ R6, R13, c[0x0][0x2d0], -R12 ;  /* 0x0000b4000d067a23 */ /* 0x000fe4000001080c */
[----:B------:R1:W3:Y:S01]  /*3460*/  MUFU.EX2 R18, R3 ;  /* 0x0000000300127308 */ /* 0x0002e20000000800 */
[----:B--2---:R-:W-:Y:S02]  /*3470*/  FMNMX.FTZ R2, R9, R8, !PT ;  /* 0x0000000809027209 */ /* 0x004fe40007810000 */
[----:B------:R-:W2:Y:S02]  /*3480*/  SHFL.BFLY PT, R8, R5, 0x2, 0x1f ;  /* 0x0c401f0005087f89 */ /* 0x000ea400000e0000 */
[----:B------:R-:W-:-:S03]  /*3490*/  FSETP.NEU.FTZ.AND P4, PT, R2, -INF , PT ;  /* 0xff8000000200780b */ /* 0x000fc60003f9d000 */
[----:B------:R4:W-:Y:S01]  /*34a0*/  MUFU.EX2 R190, R6 ;  /* 0x0000000600be7308 */ /* 0x0009e20000000800 */
[----:B------:R-:W5:Y:S01]  /*34b0*/  SHFL.BFLY PT, R9, R7, 0x1, 0x1f ;  /* 0x0c201f0007097f89 */ /* 0x000f6200000e0000 */
[----:B-1----:R-:W-:-:S05]  /*34c0*/  FMUL.FTZ R3, R2, c[0x0][0x2d0] ;  /* 0x0000b40002037a20 */ /* 0x002fca0000410000 */
[----:B------:R-:W-:Y:S01]  /*34d0*/  FSEL R3, R3, RZ, P4 ;  /* 0x000000ff03037208 */ /* 0x000fe20002000000 */
[----:B----4-:R-:W-:-:S04]  /*34e0*/  FFMA.FTZ R6, R14, c[0x0][0x2d0], -R12 ;  /* 0x0000b4000e067a23 */ /* 0x010fc8000001080c */
[--C-:B------:R-:W-:Y:S01]  /*34f0*/  FFMA.FTZ R0, R16, c[0x0][0x2d0], -R3.reuse ;  /* 0x0000b40010007a23 */ /* 0x100fe20000010803 */
[----:B------:R1:W-:Y:S01]  /*3500*/  MUFU.EX2 R197, R6 ;  /* 0x0000000600c57308 */ /* 0x0003e20000000800 */
[----:B--2---:R-:W-:Y:S01]  /*3510*/  FMNMX.FTZ R5, R5, R8, !PT ;  /* 0x0000000805057209 */ /* 0x004fe20007810000 */
[----:B------:R-:W-:Y:S02]  /*3520*/  FFMA.FTZ R4, R28, c[0x0][0x2d0], -R3 ;  /* 0x0000b4001c047a23 */ /* 0x000fe40000010803 */
[----:B------:R-:W-:Y:S01]  /*3530*/  LDSM.16.MT88.4 R28, [R217+0x1100] ;  /* 0x00110000d91c783b */ /* 0x000fe20000004200 */
[----:B-----5:R-:W-:-:S03]  /*3540*/  FMNMX.FTZ R137, R7, R9, !PT ;  /* 0x0000000907897209 */ /* 0x020fc60007810000 */
[----:B------:R2:W-:Y:S01]  /*3550*/  MUFU.EX2 R14, R0 ;  /* 0x00000000000e7308 */ /* 0x0005e20000000800 */
[----:B------:R-:W-:Y:S01]  /*3560*/  FSETP.NEU.FTZ.AND P4, PT, R137, -INF , PT ;  /* 0xff8000008900780b */ /* 0x000fe20003f9d000 */
[----:B-1----:R-:W-:-:S06]  /*3570*/  FFMA.FTZ R6, R15, c[0x0][0x2d0], -R3 ;  /* 0x0000b4000f067a23 */ /* 0x002fcc0000010803 */
[----:B------:R-:W-:Y:S01]  /*3580*/  MUFU.EX2 R198, R4 ;  /* 0x0000000400c67308 */ /* 0x000fe20000000800 */
[----:B---3--:R-:W-:Y:S02]  /*3590*/  IMAD.MOV.U32 R15, RZ, RZ, R18 ;  /* 0x000000ffff0f7224 */ /* 0x008fe400078e0012 */
[----:B--2---:R-:W-:-:S05]  /*35a0*/  FFMA.FTZ R0, R17, c[0x0][0x2d0], -R3 ;  /* 0x0000b40011007a23 */ /* 0x004fca0000010803 */
[----:B------:R1:W-:Y:S01]  /*35b0*/  MUFU.EX2 R196, R6 ;  /* 0x0000000600c47308 */ /* 0x0003e20000000800 */
[----:B------:R-:W-:Y:S07]  /*35c0*/  LDSM.16.MT88.4 R16, [R217+0x100] ;  /* 0x00010000d910783b */ /* 0x000fee0000004200 */
[----:B------:R2:W3:Y:S01]  /*35d0*/  MUFU.EX2 R189, R0 ;  /* 0x0000000000bd7308 */ /* 0x0004e20000000800 */
[----:B-1----:R-:W1:Y:S01]  /*35e0*/  SHFL.BFLY PT, R6, R5, 0x1, 0x1f ;  /* 0x0c201f0005067f89 */ /* 0x002e6200000e0000 */
[----:B--2---:R-:W-:Y:S01]  /*35f0*/  FMUL.FTZ R0, R137, c[0x0][0x2d0] ;  /* 0x0000b40089007a20 */ /* 0x004fe20000410000 */
[----:B---3--:R-:W-:-:S04]  /*3600*/  F2FP.PACK_AB R7, R198, R189 ;  /* 0x000000bdc607723e */ /* 0x008fc800000000ff */
[----:B------:R-:W-:-:S05]  /*3610*/  FSEL R0, R0, RZ, P4 ;  /* 0x000000ff00007208 */ /* 0x000fca0002000000 */
[--C-:B------:R-:W-:Y:S02]  /*3620*/  FFMA.FTZ R4, R32, c[0x0][0x2d0], -R0.reuse ;  /* 0x0000b40020047a23 */ /* 0x100fe40000010800 */
[----:B------:R-:W2:Y:S01]  /*3630*/  LDSM.16.MT88.4 R32, [R216+0x2100] ;  /* 0x00210000d820783b */ /* 0x000ea20000004200 */
[--C-:B------:R-:W-:Y:S01]  /*3640*/  FFMA.FTZ R9, R37, c[0x0][0x2d0], -R0.reuse ;  /* 0x0000b40025097a23 */ /* 0x100fe20000010800 */
[----:B------:R3:W-:Y:S01]  /*3650*/  MUFU.EX2 R150, R4 ;  /* 0x0000000400967308 */ /* 0x0007e20000000800 */
[----:B-1----:R-:W-:Y:S02]  /*3660*/  FMNMX.FTZ R136, R5, R6, !PT ;  /* 0x0000000605887209 */ /* 0x002fe40007810000 */
[----:B------:R-:W-:Y:S02]  /*3670*/  F2FP.PACK_AB R6, R197, R190 ;  /* 0x000000bec506723e */ /* 0x000fe400000000ff */
[C---:B------:R-:W-:Y:S01]  /*3680*/  FSETP.NEU.FTZ.AND P4, PT, R136.reuse, -INF , PT ;  /* 0xff8000008800780b */ /* 0x040fe20003f9d000 */
[----:B------:R-:W-:Y:S01]  /*3690*/  FMUL.FTZ R8, R136, c[0x0][0x2d0] ;  /* 0x0000b40088087a20 */ /* 0x000fe20000410000 */
[----:B------:R-:W-:Y:S01]  /*36a0*/  F2FP.PACK_AB R5, R14, R196 ;  /* 0x000000c40e05723e */ /* 0x000fe200000000ff */
[----:B------:R-:W-:Y:S03]  /*36b0*/  MUFU.EX2 R191, R9 ;  /* 0x0000000900bf7308 */ /* 0x000fe60000000800 */
[----:B------:R-:W-:Y:S01]  /*36c0*/  FSEL R13, R8, RZ, P4 ;  /* 0x000000ff080d7208 */ /* 0x000fe20002000000 */
[----:B------:R-:W-:-:S02]  /*36d0*/  FFMA.FTZ R8, R38, c[0x0][0x2d0], -R0 ;  /* 0x0000b40026087a23 */ /* 0x000fc40000010800 */
[----:B---3--:R-:W-:Y:S02]  /*36e0*/  FFMA.FTZ R4, R36, c[0x0][0x2d0], -R0 ;  /* 0x0000b40024047a23 */ /* 0x008fe40000010800 */
[----:B------:R1:W3:Y:S08]  /*36f0*/  MUFU.EX2 R188, R8 ;  /* 0x0000000800bc7308 */ /* 0x0002f00000000800 */
[----:B------:R4:W-:Y:S01]  /*3700*/  MUFU.EX2 R149, R4 ;  /* 0x0000000400957308 */ /* 0x0009e20000000800 */
[----:B-1----:R-:W-:Y:S01]  /*3710*/  FFMA.FTZ R8, R39, c[0x0][0x2d0], -R13 ;  /* 0x0000b40027087a23 */ /* 0x002fe2000001080d */
[----:B---3--:R-:W-:Y:S01]  /*3720*/  F2FP.PACK_AB R10, R188, R191 ;  /* 0x000000bfbc0a723e */ /* 0x008fe200000000ff */
[----:B------:R-:W-:Y:S05]  /*3730*/  LDSM.16.MT88.4 R36, [R217+0x2500] ;  /* 0x00250000d924783b */ /* 0x000fea0000004200 */
[----:B------:R1:W-:Y:S01]  /*3740*/  MUFU.EX2 R247, R8 ;  /* 0x0000000800f77308 */ /* 0x0003e20000000800 */
[----:B----4-:R-:W-:-:S07]  /*3750*/  F2FP.PACK_AB R4, R15, R148 ;  /* 0x000000940f04723e */ /* 0x010fce00000000ff */
[----:B------:R-:W-:Y:S01]  /*3760*/  HMMA.16816.F32 R116, R4, R24, RZ ;  /* 0x000000180474723c */ /* 0x000fe200000018ff */
[----:B-1----:R-:W-:-:S07]  /*3770*/  FFMA.FTZ R8, R44, c[0x0][0x2d0], -R13 ;  /* 0x0000b4002c087a23 */ /* 0x002fce000001080d */
[C---:B------:R-:W-:Y:S01]  /*3780*/  HMMA.16816.F32 R112, R4.reuse, R16, RZ ;  /* 0x000000100470723c */ /* 0x040fe200000018ff */
[----:B------:R1:W3:Y:S07]  /*3790*/  MUFU.EX2 R246, R8 ;  /* 0x0000000800f67308 */ /* 0x0002ee0000000800 */
[C---:B------:R-:W-:Y:S08]  /*37a0*/  HMMA.16816.F32 R108, R4.reuse, R20, RZ ;  /* 0x00000014046c723c */ /* 0x040ff000000018ff */
[----:B------:R-:W-:Y:S01]  /*37b0*/  HMMA.16816.F32 R104, R4, R28, RZ ;  /* 0x0000001c0468723c */ /* 0x000fe200000018ff */
[----:B-1----:R-:W-:Y:S01]  /*37c0*/  FFMA.FTZ R8, R45, c[0x0][0x2d0], -R13 ;  /* 0x0000b4002d087a23 */ /* 0x002fe2000001080d */
[----:B---3--:R-:W-:-:S03]  /*37d0*/  F2FP.PACK_AB R9, R246, R247 ;  /* 0x000000f7f609723e */ /* 0x008fc600000000ff */
[----:B------:R1:W-:Y:S03]  /*37e0*/  MUFU.EX2 R249, R8 ;  /* 0x0000000800f97308 */ /* 0x0003e60000000800 */
[C---:B--2---:R-:W-:Y:S08]  /*37f0*/  HMMA.16816.F32 R100, R4.reuse, R32, RZ ;  /* 0x000000200464723c */ /* 0x044ff000000018ff */
[----:B------:R-:W-:Y:S01]  /*3800*/  HMMA.16816.F32 R96, R4, R40, RZ ;  /* 0x000000280460723c */ /* 0x000fe200000018ff */
[----:B-1----:R-:W-:-:S07]  /*3810*/  FFMA.FTZ R8, R46, c[0x0][0x2d0], -R13 ;  /* 0x0000b4002e087a23 */ /* 0x002fce000001080d */
[C---:B------:R-:W-:Y:S01]  /*3820*/  HMMA.16816.F32 R92, R4.reuse, R26, RZ ;  /* 0x0000001a045c723c */ /* 0x040fe200000018ff */
[----:B------:R1:W2:Y:S07]  /*3830*/  MUFU.EX2 R184, R8 ;  /* 0x0000000800b87308 */ /* 0x0002ae0000000800 */
[C---:B------:R-:W-:Y:S08]  /*3840*/  HMMA.16816.F32 R88, R4.reuse, R18, RZ ;  /* 0x000000120458723c */ /* 0x040ff000000018ff */
[----:B------:R-:W-:Y:S01]  /*3850*/  HMMA.16816.F32 R84, R4, R22, RZ ;  /* 0x000000160454723c */ /* 0x000fe200000018ff */
[----:B-1----:R-:W-:-:S02]  /*3860*/  F2FP.PACK_AB R8, R149, R150 ;  /* 0x000000969508723e */ /* 0x002fc400000000ff */
[----:B--2---:R-:W-:-:S05]  /*3870*/  F2FP.PACK_AB R11, R184, R249 ;  /* 0x000000f9b80b723e */ /* 0x004fca00000000ff */
[C---:B------:R-:W-:Y:S08]  /*3880*/  HMMA.16816.F32 R80, R4.reuse, R30, RZ ;  /* 0x0000001e0450723c */ /* 0x040ff000000018ff */
[C---:B------:R-:W-:Y:S08]  /*3890*/  HMMA.16816.F32 R76, R4.reuse, R34, RZ ;  /* 0x00000022044c723c */ /* 0x040ff000000018ff */
[----:B------:R-:W-:Y:S07]  /*38a0*/  HMMA.16816.F32 R68, R4, R42, RZ ;  /* 0x0000002a0444723c */ /* 0x000fee00000018ff */
[--C-:B------:R-:W-:Y:S01]  /*38b0*/  FFMA.FTZ R4, R47, c[0x0][0x2d0], -R12.reuse ;  /* 0x0000b4002f047a23 */ /* 0x100fe2000001080c */
[C---:B------:R-:W-:Y:S03]  /*38c0*/  HMMA.16816.F32 R72, R8.reuse, R24, RZ ;  /* 0x000000180848723c */ /* 0x040fe600000018ff */
[----:B------:R1:W-:Y:S05]  /*38d0*/  MUFU.EX2 R248, R4 ;  /* 0x0000000400f87308 */ /* 0x0003ea0000000800 */
[C---:B------:R-:W-:Y:S01]  /*38e0*/  HMMA.16816.F32 R144, R8.reuse, R26, RZ ;  /* 0x0000001a0890723c */ /* 0x040fe200000018ff */
[----:B------:R-:W2:Y:S07]  /*38f0*/  LDSM.16.MT88.4 R24, [R216+0x500] ;  /* 0x00050000d818783b */ /* 0x000eae0000004200 */
[----:B------:R-:W-:Y:S01]  /*3900*/  HMMA.16816.F32 R64, R8, R16, RZ ;  /* 0x000000100840723c */ /* 0x000fe200000018ff */
[----:B-1----:R-:W-:-:S04]  /*3910*/  FFMA.FTZ R4, R48, c[0x0][0x2d0], -R12 ;  /* 0x0000b40030047a23 */ /* 0x002fc8000001080c */
[----:B------:R1:W-:Y:S03]  /*3920*/  MUFU.EX2 R199, R4 ;  /* 0x0000000400c77308 */ /* 0x0003e60000000800 */
[C---:B------:R-:W-:Y:S01]  /*3930*/  HMMA.16816.F32 R140, R8.reuse, R18, RZ ;  /* 0x00000012088c723c */ /* 0x040fe200000018ff */
[----:B------:R-:W-:Y:S07]  /*3940*/  LDSM.16.MT88.4 R16, [R216+0x1500] ;  /* 0x00150000d810783b */ /* 0x000fee0000004200 */
[----:B------:R-:W-:Y:S01]  /*3950*/  HMMA.16816.F32 R60, R8, R20, RZ ;  /* 0x00000014083c723c */ /* 0x000fe200000018ff */
[----:B-1----:R-:W-:-:S07]  /*3960*/  FFMA.FTZ R4, R49, c[0x0][0x2d0], -R12 ;  /* 0x0000b40031047a23 */ /* 0x002fce000001080c */
[C---:B------:R-:W-:Y:S01]  /*3970*/  HMMA.16816.F32 R128, R8.reuse, R22, RZ ;  /* 0x000000160880723c */ /* 0x040fe200000018ff */
[----:B------:R-:W1:Y:S01]  /*3980*/  LDSM.16.MT88.4 R20, [R217+0x500] ;  /* 0x00050000d914783b */ /* 0x000e620000004200 */
[----:B------:R3:W-:Y:S06]  /*3990*/  MUFU.EX2 R201, R4 ;  /* 0x0000000400c97308 */ /* 0x0007ec0000000800 */
[C---:B------:R-:W-:Y:S08]  /*39a0*/  HMMA.16816.F32 R52, R8.reuse, R28, RZ ;  /* 0x0000001c0834723c */ /* 0x040ff000000018ff */
[----:B------:R-:W-:Y:S01]  /*39b0*/  HMMA.16816.F32 R152, R8, R30, RZ ;  /* 0x0000001e0898723c */ /* 0x000fe200000018ff */
[----:B------:R-:W4:Y:S01]  /*39c0*/  LDSM.16.MT88.4 R28, [R217+0x1500] ;  /* 0x00150000d91c783b */ /* 0x000f220000004200 */
[----:B---3--:R-:W-:-:S04]  /*39d0*/  FFMA.FTZ R4, R50, c[0x0][0x2d0], -R12 ;  /* 0x0000b40032047a23 */ /* 0x008fc8000001080c */
[----:B------:R3:W5:Y:S02]  /*39e0*/  MUFU.EX2 R202, R4 ;  /* 0x0000000400ca7308 */ /* 0x0007640000000800 */
[C---:B------:R-:W-:Y:S08]  /*39f0*/  HMMA.16816.F32 R156, R8.reuse, R34, RZ ;  /* 0x00000022089c723c */ /* 0x040ff000000018ff */
[----:B------:R-:W-:Y:S01]  /*3a00*/  HMMA.16816.F32 R44, R8, R40, RZ ;  /* 0x00000028082c723c */ /* 0x000fe200000018ff */
[----:B---3--:R-:W-:-:S07]  /*3a10*/  FFMA.FTZ R4, R51, c[0x0][0x2d0], -R3 ;  /* 0x0000b40033047a23 */ /* 0x008fce0000010803 */
[C---:B------:R-:W-:Y:S01]  /*3a20*/  HMMA.16816.F32 R160, R8.reuse, R42, RZ ;  /* 0x0000002a08a0723c */ /* 0x040fe200000018ff */
[----:B-----5:R-:W-:Y:S01]  /*3a30*/  F2FP.PACK_AB R6, R202, R201 ;  /* 0x000000c9ca06723e */ /* 0x020fe200000000ff */
[----:B------:R3:W-:Y:S06]  /*3a40*/  MUFU.EX2 R241, R4 ;  /* 0x0000000400f17308 */ /* 0x0007ec0000000800 */
[----:B------:R-:W-:Y:S01]  /*3a50*/  HMMA.16816.F32 R48, R8, R32, RZ ;  /* 0x000000200830723c */ /* 0x000fe200000018ff */
[----:B------:R-:W5:Y:S06]  /*3a60*/  LDSM.16.MT88.4 R32, [R216+0x2500] ;  /* 0x00250000d820783b */ /* 0x000f6c0000004200 */
[----:B------:R-:W-:-:S02]  /*3a70*/  FFMA.FTZ R8, R123, c[0x0][0x2d0], -R0 ;  /* 0x0000b4007b087a23 */ /* 0x000fc40000010800 */
[----:B---3--:R-:W-:Y:S02]  /*3a80*/  FFMA.FTZ R4, R57, c[0x0][0x2d0], -R3 ;  /* 0x0000b40039047a23 */ /* 0x008fe40000010803 */
[----:B------:R3:W-:Y:S01]  /*3a90*/  MUFU.EX2 R234, R8 ;  /* 0x0000000800ea7308 */ /* 0x0007e20000000800 */
[----:B------:R-:W-:-:S07]  /*3aa0*/  IMAD.MOV.U32 R57, RZ, RZ, R151 ;  /* 0x000000ffff397224 */ /* 0x000fce00078e0097 */
[----:B------:R1:W1:Y:S01]  /*3ab0*/  MUFU.EX2 R244, R4 ;  /* 0x0000000400f47308 */ /* 0x0002620000000800 */
[----:B---3--:R-:W-:-:S07]  /*3ac0*/  FFMA.FTZ R8, R122, c[0x0][0x2d0], -R0 ;  /* 0x0000b4007a087a23 */ /* 0x008fce0000010800 */
[----:B------:R3:W-:Y:S01]  /*3ad0*/  MUFU.EX2 R233, R8 ;  /* 0x0000000800e97308 */ /* 0x0007e20000000800 */
[----:B-1----:R-:W-:Y:S01]  /*3ae0*/  FFMA.FTZ R4, R58, c[0x0][0x2d0], -R3 ;  /* 0x0000b4003a047a23 */ /* 0x002fe20000010803 */
[----:B------:R-:W-:Y:S01]  /*3af0*/  F2FP.PACK_AB R5, R244, R241 ;  /* 0x000000f1f405723e */ /* 0x000fe200000000ff */
[----:B------:R-:W-:-:S05]  /*3b00*/  IMAD.MOV.U32 R58, RZ, RZ, R150 ;  /* 0x000000ffff3a7224 */ /* 0x000fca00078e0096 */
[----:B------:R1:W-:Y:S01]  /*3b10*/  MUFU.EX2 R243, R4 ;  /* 0x0000000400f37308 */ /* 0x0003e20000000800 */
[----:B---3--:R-:W-:Y:S02]  /*3b20*/  FFMA.FTZ R8, R127, c[0x0][0x2d0], -R13 ;  /* 0x0000b4007f087a23 */ /* 0x008fe4000001080d */
[----:B------:R-:W-:-:S05]  /*3b30*/  IMAD.MOV.U32 R127, RZ, RZ, R14 ;  /* 0x000000ffff7f7224 */ /* 0x000fca00078e000e */
[----:B------:R3:W-:Y:S01]  /*3b40*/  MUFU.EX2 R227, R8 ;  /* 0x0000000800e37308 */ /* 0x0007e20000000800 */
[--C-:B------:R-:W-:Y:S02]  /*3b50*/  FFMA.FTZ R14, R166, c[0x0][0x2d0], -R3.reuse ;  /* 0x0000b400a60e7a23 */ /* 0x100fe40000010803 */
[----:B-1----:R-:W-:Y:S02]  /*3b60*/  FFMA.FTZ R4, R59, c[0x0][0x2d0], -R3 ;  /* 0x0000b4003b047a23 */ /* 0x002fe40000010803 */
[----:B------:R-:W-:-:S03]  /*3b70*/  IMAD.MOV.U32 R59, RZ, RZ, R149 ;  /* 0x000000ffff3b7224 */ /* 0x000fc600078e0095 */
[----:B------:R1:W1:Y:S01]  /*3b80*/  MUFU.EX2 R242, R4 ;  /* 0x0000000400f27308 */ /* 0x0002620000000800 */
[----:B---3--:R-:W-:-:S07]  /*3b90*/  FFMA.FTZ R8, R126, c[0x0][0x2d0], -R13 ;  /* 0x0000b4007e087a23 */ /* 0x008fce000001080d */
[----:B------:R3:W-:Y:S01]  /*3ba0*/  MUFU.EX2 R187, R14 ;  /* 0x0000000e00bb7308 */ /* 0x0007e20000000800 */
[----:B------:R-:W-:Y:S02]  /*3bb0*/  IMAD.MOV.U32 R126, RZ, RZ, R148 ;  /* 0x000000ffff7e7224 */ /* 0x000fe400078e0094 */
[----:B-1----:R-:W-:-:S05]  /*3bc0*/  FFMA.FTZ R4, R120, c[0x0][0x2d0], -R0 ;  /* 0x0000b40078047a23 */ /* 0x002fca0000010800 */
[----:B------:R1:W-:Y:S01]  /*3bd0*/  MUFU.EX2 R228, R8 ;  /* 0x0000000800e47308 */ /* 0x0003e20000000800 */
[----:B------:R-:W-:-:S07]  /*3be0*/  F2FP.PACK_AB R7, R242, R243 ;  /* 0x000000f3f207723e */ /* 0x000fce00000000ff */
[----:B------:R2:W-:Y:S01]  /*3bf0*/  MUFU.EX2 R236, R4 ;  /* 0x0000000400ec7308 */ /* 0x0005e20000000800 */
[----:B---3--:R-:W-:Y:S02]  /*3c00*/  FFMA.FTZ R14, R167, c[0x0][0x2d0], -R3 ;  /* 0x0000b400a70e7a23 */ /* 0x008fe40000010803 */
[----:B-1----:R-:W-:-:S05]  /*3c10*/  FFMA.FTZ R8, R125, c[0x0][0x2d0], -R13 ;  /* 0x0000b4007d087a23 */ /* 0x002fca000001080d */
[----:B------:R1:W-:Y:S01]  /*3c20*/  MUFU.EX2 R192, R14 ;  /* 0x0000000e00c07308 */ /* 0x0003e20000000800 */
[----:B--2---:R-:W-:-:S07]  /*3c30*/  FFMA.FTZ R4, R121, c[0x0][0x2d0], -R0 ;  /* 0x0000b40079047a23 */ /* 0x004fce0000010800 */
[----:B------:R2:W-:Y:S08]  /*3c40*/  MUFU.EX2 R226, R8 ;  /* 0x0000000800e27308 */ /* 0x0005f00000000800 */
[----:B------:R3:W3:Y:S01]  /*3c50*/  MUFU.EX2 R235, R4 ;  /* 0x0000000400eb7308 */ /* 0x0006e20000000800 */
[----:B-1----:R-:W-:Y:S02]  /*3c60*/  FFMA.FTZ R14, R176, c[0x0][0x2d0], -R0 ;  /* 0x0000b400b00e7a23 */ /* 0x002fe40000010800 */
[----:B--2---:R-:W-:-:S05]  /*3c70*/  FFMA.FTZ R8, R124, c[0x0][0x2d0], -R13 ;  /* 0x0000b4007c087a23 */ /* 0x004fca000001080d */
[----:B------:R1:W2:Y:S01]  /*3c80*/  MUFU.EX2 R225, R8 ;  /* 0x0000000800e17308 */ /* 0x0002a20000000800 */
[----:B---3--:R-:W-:-:S07]  /*3c90*/  F2FP.PACK_AB R4, R199, R248 ;  /* 0x000000f8c704723e */ /* 0x008fce00000000ff */
[----:B------:R-:W-:Y:S01]  /*3ca0*/  HMMA.16816.F32 R172, R4, R24, R116 ;  /* 0x0000001804ac723c */ /* 0x000fe20000001874 */
[----:B-1----:R-:W-:-:S07]  /*3cb0*/  FFMA.FTZ R8, R134, c[0x0][0x2d0], -R12 ;  /* 0x0000b40086087a23 */ /* 0x002fce000001080c */
[C---:B------:R-:W-:Y:S01]  /*3cc0*/  HMMA.16816.F32 R168, R4.reuse, R20, R112 ;  /* 0x0000001404a8723c */ /* 0x040fe20000001870 */
[----:B------:R1:W-:Y:S07]  /*3cd0*/  MUFU.EX2 R210, R8 ;  /* 0x0000000800d27308 */ /* 0x0003ee0000000800 */
[C---:B------:R-:W-:Y:S08]  /*3ce0*/  HMMA.16816.F32 R120, R4.reuse, R16, R108 ;  /* 0x000000100478723c */ /* 0x040ff0000000186c */
[----:B----4-:R-:W-:Y:S01]  /*3cf0*/  HMMA.16816.F32 R116, R4, R28, R104 ;  /* 0x0000001c0474723c */ /* 0x010fe20000001868 */
[----:B-1----:R-:W-:-:S02]  /*3d00*/  FFMA.FTZ R8, R138, c[0x0][0x2d0], -R12 ;  /* 0x0000b4008a087a23 */ /* 0x002fc4000001080c */
[----:B------:R1:W-:Y:S05]  /*3d10*/  MUFU.EX2 R138, R14 ;  /* 0x0000000e008a7308 */ /* 0x0003ea0000000800 */
[C---:B-----5:R-:W-:Y:S03]  /*3d20*/  HMMA.16816.F32 R112, R4.reuse, R32, R100 ;  /* 0x000000200470723c */ /* 0x060fe60000001864 */
[----:B------:R3:W4:Y:S05]  /*3d30*/  MUFU.EX2 R209, R8 ;  /* 0x0000000800d17308 */ /* 0x00072a0000000800 */
[----:B------:R-:W-:Y:S01]  /*3d40*/  HMMA.16816.F32 R108, R4, R36, R96 ;  /* 0x00000024046c723c */ /* 0x000fe20000001860 */
[----:B-1----:R-:W-:-:S07]  /*3d50*/  FFMA.FTZ R14, R177, c[0x0][0x2d0], -R0 ;  /* 0x0000b400b10e7a23 */ /* 0x002fce0000010800 */
[----:B------:R-:W-:Y:S01]  /*3d60*/  HMMA.16816.F32 R148, R4, R26, R92 ;  /* 0x0000001a0494723c */ /* 0x000fe2000000185c */
[----:B---3--:R-:W-:-:S04]  /*3d70*/  FFMA.FTZ R8, R132, c[0x0][0x2d0], -R12 ;  /* 0x0000b40084087a23 */ /* 0x008fc8000001080c */
[----:B------:R1:W-:Y:S03]  /*3d80*/  MUFU.EX2 R208, R8 ;  /* 0x0000000800d07308 */ /* 0x0003e60000000800 */
[C---:B------:R-:W-:Y:S08]  /*3d90*/  HMMA.16816.F32 R104, R4.reuse, R22, R88 ;  /* 0x000000160468723c */ /* 0x040ff00000001858 */
[----:B------:R-:W-:Y:S01]  /*3da0*/  HMMA.16816.F32 R100, R4, R18, R84 ;  /* 0x000000120464723c */ /* 0x000fe20000001854 */
[----:B-1----:R-:W-:-:S07]  /*3db0*/  FFMA.FTZ R8, R133, c[0x0][0x2d0], -R12 ;  /* 0x0000b40085087a23 */ /* 0x002fce000001080c */
[----:B------:R-:W-:Y:S01]  /*3dc0*/  HMMA.16816.F32 R96, R4, R30, R80 ;  /* 0x0000001e0460723c */ /* 0x000fe20000001850 */
[----:B------:R1:W-:Y:S01]  /*3dd0*/  MUFU.EX2 R133, R14 ;  /* 0x0000000e00857308 */ /* 0x0003e20000000800 */
[----:B------:R-:W-:-:S06]  /*3de0*/  IMAD.MOV.U32 R87, RZ, RZ, R196 ;  /* 0x000000ffff577224 */ /* 0x000fcc00078e00c4 */
[C---:B------:R-:W-:Y:S01]  /*3df0*/  HMMA.16816.F32 R92, R4.reuse, R34, R76 ;  /* 0x00000022045c723c */ /* 0x040fe2000000184c */
[----:B------:R3:W-:Y:S07]  /*3e00*/  MUFU.EX2 R195, R8 ;  /* 0x0000000800c37308 */ /* 0x0007ee0000000800 */
[----:B------:R-:W-:Y:S01]  /*3e10*/  HMMA.16816.F32 R88, R4, R38, R68 ;  /* 0x000000260458723c */ /* 0x000fe20000001844 */
[----:B-1----:R-:W-:-:S04]  /*3e20*/  FFMA.FTZ R14, R178, c[0x0][0x2d0], -R0 ;  /* 0x0000b400b20e7a23 */ /* 0x002fc80000010800 */
[----:B------:R1:W-:Y:S02]  /*3e30*/  MUFU.EX2 R134, R14 ;  /* 0x0000000e00867308 */ /* 0x0003e40000000800 */
[----:B------:R-:W-:Y:S02]  /*3e40*/  F2FP.PACK_AB R4, R235, R236 ;  /* 0x000000eceb04723e */ /* 0x000fe400000000ff */
[----:B------:R-:W-:Y:S01]  /*3e50*/  F2FP.PACK_AB R5, R228, R227 ;  /* 0x000000e3e405723e */ /* 0x000fe200000000ff */
[----:B---3--:R-:W-:Y:S01]  /*3e60*/  FFMA.FTZ R8, R164, c[0x0][0x2d0], -R3 ;  /* 0x0000b400a4087a23 */ /* 0x008fe20000010803 */
[----:B------:R-:W-:Y:S02]  /*3e70*/  F2FP.PACK_AB R6, R233, R234 ;  /* 0x000000eae906723e */ /* 0x000fe400000000ff */
[----:B--2---:R-:W-:Y:S01]  /*3e80*/  F2FP.PACK_AB R7, R225, R226 ;  /* 0x000000e2e107723e */ /* 0x004fe200000000ff */
[----:B------:R2:W-:Y:S06]  /*3e90*/  MUFU.EX2 R194, R8 ;  /* 0x0000000800c27308 */ /* 0x0005ec0000000800 */
[----:B------:R-:W-:Y:S01]  /*3ea0*/  HMMA.16816.F32 R80, R4, R24, R72 ;  /* 0x000000180450723c */ /* 0x000fe20000001848 */
[----:B-1----:R-:W-:-:S07]  /*3eb0*/  FFMA.FTZ R14, R179, c[0x0][0x2d0], -R0 ;  /* 0x0000b400b30e7a23 */ /* 0x002fce0000010800 */
[----:B------:R-:W-:Y:S01]  /*3ec0*/  HMMA.16816.F32 R204, R4, R36, R44 ;  /* 0x0000002404cc723c */ /* 0x000fe2000000182c */
[----:B--2---:R-:W-:-:S04]  /*3ed0*/  FFMA.FTZ R8, R165, c[0x0][0x2d0], -R3 ;  /* 0x0000b400a5087a23 */ /* 0x004fc80000010803 */
[----:B------:R1:W2:Y:S03]  /*3ee0*/  MUFU.EX2 R193, R8 ;  /* 0x0000000800c17308 */ /* 0x0002a60000000800 */
[C---:B------:R-:W-:Y:S08]  /*3ef0*/  HMMA.16816.F32 R72, R4.reuse, R16, R60 ;  /* 0x000000100448723c */ /* 0x040ff0000000183c */
[C---:B------:R-:W-:Y:S01]  /*3f00*/  HMMA.16816.F32 R44, R4.reuse, R18, R128 ;  /* 0x00000012042c723c */ /* 0x040fe20000001880 */
[----:B------:R-:W3:Y:S04]  /*3f10*/  LDSM.16.MT88.4 R16, [R216+0x900] ;  /* 0x00090000d810783b */ /* 0x000ee80000004200 */
[----:B-1----:R-:W1:Y:S02]  /*3f20*/  LDSM.16.MT88.4 R8, [R217+0x900] ;  /* 0x00090000d908783b */ /* 0x002e640000004200 */
[----:B------:R-:W-:Y:S01]  /*3f30*/  IMAD.MOV.U32 R131, RZ, RZ, R57 ;  /* 0x000000ffff837224 */ /* 0x000fe200078e0039 */
[----:B------:R-:W-:Y:S01]  /*3f40*/  HMMA.16816.F32 R76, R4, R20, R64 ;  /* 0x00000014044c723c */ /* 0x000fe20000001840 */
[----:B------:R-:W-:-:S02]  /*3f50*/  IMAD.MOV.U32 R130, RZ, RZ, R203 ;  /* 0x000000ffff827224 */ /* 0x000fc400078e00cb */
[----:B------:R-:W-:Y:S02]  /*3f60*/  IMAD.MOV.U32 R129, RZ, RZ, R202 ;  /* 0x000000ffff817224 */ /* 0x000fe400078e00ca */
[----:B------:R-:W-:-:S03]  /*3f70*/  IMAD.MOV.U32 R128, RZ, RZ, R201 ;  /* 0x000000ffff807224 */ /* 0x000fc600078e00c9 */
[C---:B------:R-:W-:Y:S08]  /*3f80*/  HMMA.16816.F32 R68, R4.reuse, R28, R52 ;  /* 0x0000001c0444723c */ /* 0x040ff00000001834 */
[C---:B------:R-:W-:Y:S08]  /*3f90*/  HMMA.16816.F32 R64, R4.reuse, R32, R48 ;  /* 0x000000200440723c */ /* 0x040ff00000001830 */
[C---:B------:R-:W-:Y:S01]  /*3fa0*/  HMMA.16816.F32 R60, R4.reuse, R26, R144 ;  /* 0x0000001a043c723c */ /* 0x040fe20000001890 */
[----:B------:R-:W-:Y:S07]  /*3fb0*/  LDSM.16.MT88.4 R24, [R217+0x1900] ;  /* 0x00190000d918783b */ /* 0x000fee0000004200 */
[C---:B------:R-:W-:Y:S01]  /*3fc0*/  HMMA.16816.F32 R48, R4.reuse, R22, R140 ;  /* 0x000000160430723c */ /* 0x040fe2000000188c */
[----:B------:R-:W5:Y:S07]  /*3fd0*/  LDSM.16.MT88.4 R20, [R216+0x1900] ;  /* 0x00190000d814783b */ /* 0x000f6e0000004200 */
[C---:B------:R-:W-:Y:S01]  /*3fe0*/  HMMA.16816.F32 R40, R4.reuse, R30, R152 ;  /* 0x0000001e0428723c */ /* 0x040fe20000001898 */
[----:B------:R-:W1:Y:S06]  /*3ff0*/  LDSM.16.MT88.4 R28, [R216+0x2900] ;  /* 0x00290000d81c783b */ /* 0x000e6c0000004200 */
[----:B------:R-:W-:Y:S01]  /*4000*/  IMAD.MOV.U32 R155, RZ, RZ, R200 ;  /* 0x000000ffff9b7224 */ /* 0x000fe200078e00c8 */
[----:B------:R-:W-:Y:S01]  /*4010*/  HMMA.16816.F32 R52, R4, R34, R156 ;  /* 0x000000220434723c */ /* 0x000fe2000000189c */
[----:B------:R-:W5:Y:S01]  /*4020*/  LDSM.16.MT88.4 R32, [R217+0x2900] ;  /* 0x00290000d920783b */ /* 0x000f620000004200 */
[----:B------:R-:W-:-:S02]  /*4030*/  IMAD.MOV.U32 R154, RZ, RZ, R199 ;  /* 0x000000ffff9a7224 */ /* 0x000fc400078e00c7 */
[----:B------:R-:W-:Y:S02]  /*4040*/  IMAD.MOV.U32 R153, RZ, RZ, R198 ;  /* 0x000000ffff997224 */ /* 0x000fe400078e00c6 */
[----:B------:R-:W-:Y:S02]  /*4050*/  IMAD.MOV.U32 R152, RZ, RZ, R197 ;  /* 0x000000ffff987224 */ /* 0x000fe400078e00c5 */
[----:B------:R-:W-:Y:S01]  /*4060*/  HMMA.16816.F32 R36, R4, R38, R160 ;  /* 0x000000260424723c */ /* 0x000fe200000018a0 */
[----:B------:R-:W-:Y:S02]  /*4070*/  IMAD.MOV.U32 R157, RZ, RZ, R59 ;  /* 0x000000ffff9d7224 */ /* 0x000fe400078e003b */
[----:B------:R-:W-:Y:S02]  /*4080*/  IMAD.MOV.U32 R156, RZ, RZ, R58 ;  /* 0x000000ffff9c7224 */ /* 0x000fe400078e003a */
[----:B------:R-:W-:Y:S02]  /*4090*/  IMAD.MOV.U32 R159, RZ, RZ, R126 ;  /* 0x000000ffff9f7224 */ /* 0x000fe400078e007e */
[----:B----4-:R-:W-:Y:S01]  /*40a0*/  F2FP.PACK_AB R4, R209, R210 ;  /* 0x000000d2d104723e */ /* 0x010fe200000000ff */
[----:B------:R-:W-:Y:S01]  /*40b0*/  IMAD.MOV.U32 R158, RZ, RZ, R127 ;  /* 0x000000ffff9e7224 */ /* 0x000fe200078e007f */
[----:B--2---:R-:W-:-:S02]  /*40c0*/  F2FP.PACK_AB R5, R193, R194 ;  /* 0x000000c2c105723e */ /* 0x004fc400000000ff */
[----:B------:R-:W-:Y:S02]  /*40d0*/  F2FP.PACK_AB R6, R195, R208 ;  /* 0x000000d0c306723e */ /* 0x000fe400000000ff */
[----:B------:R-:W-:-:S07]  /*40e0*/  F2FP.PACK_AB R7, R192, R187 ;  /* 0x000000bbc007723e */ /* 0x000fce00000000ff */
[C---:B---3--:R-:W-:Y:S07]  /*40f0*/  HMMA.16816.F32 R140, R4.reuse, R16, R172 ;  /* 0x00000010048c723c */ /* 0x048fee00000018ac */
[----:B------:R-:W-:Y:S01]  /*4100*/  IMAD.MOV.U32 R175, RZ, RZ, R184 ;  /* 0x000000ffffaf7224 */ /* 0x000fe200078e00b8 */
[C---:B-1----:R-:W-:Y:S01]  /*4110*/  HMMA.16816.F32 R168, R4.reuse, R8, R168 ;  /* 0x0000000804a8723c */ /* 0x042fe200000018a8 */
[----:B------:R1:W-:Y:S07]  /*4120*/  MUFU.EX2 R184, R14 ;  /* 0x0000000e00b87308 */ /* 0x0003ee0000000800 */
[C---:B-----5:R-:W-:Y:S08]  /*4130*/  HMMA.16816.F32 R124, R4.reuse, R20, R120 ;  /* 0x00000014047c723c */ /* 0x060ff00000001878 */
[C---:B------:R-:W-:Y:S01]  /*4140*/  HMMA.16816.F32 R196, R4.reuse, R24, R116 ;  /* 0x0000001804c4723c */ /* 0x040fe20000001874 */
[--C-:B-1----:R-:W-:Y:S01]  /*4150*/  FFMA.FTZ R14, R181, c[0x0][0x2d0], -R13.reuse ;  /* 0x0000b400b50e7a23 */ /* 0x102fe2000001080d */
[----:B------:R-:W-:Y:S03]  /*4160*/  LDSM.16.MT88.4 R116, [R216+0x2d00] ;  /* 0x002d0000d874783b */ /* 0x000fe60000004200 */
[----:B------:R1:W-:Y:S03]  /*4170*/  MUFU.EX2 R132, R14 ;  /* 0x0000000e00847308 */ /* 0x0003e60000000800 */
[C---:B------:R-:W-:Y:S08]  /*4180*/  HMMA.16816.F32 R112, R4.reuse, R28, R112 ;  /* 0x0000001c0470723c */ /* 0x040ff00000001870 */
[----:B------:R-:W-:Y:S01]  /*4190*/  HMMA.16816.F32 R200, R4, R32, R108 ;  /* 0x0000002004c8723c */ /* 0x000fe2000000186c */
[----:B-1----:R-:W-:-:S07]  /*41a0*/  FFMA.FTZ R14, R182, c[0x0][0x2d0], -R13 ;  /* 0x0000b400b60e7a23 */ /* 0x002fce000001080d */
[C---:B------:R-:W-:Y:S01]  /*41b0*/  HMMA.16816.F32 R148, R4.reuse, R18, R148 ;  /* 0x000000120494723c */ /* 0x040fe20000001894 */
[----:B------:R1:W2:Y:S07]  /*41c0*/  MUFU.EX2 R59, R14 ;  /* 0x0000000e003b7308 */ /* 0x0002ae0000000800 */
[C---:B------:R-:W-:Y:S08]  /*41d0*/  HMMA.16816.F32 R100, R4.reuse, R22, R100 ;  /* 0x000000160464723c */ /* 0x040ff00000001864 */
[----:B------:R-:W-:Y:S01]  /*41e0*/  HMMA.16816.F32 R160, R4, R26, R96 ;  /* 0x0000001a04a0723c */ /* 0x000fe20000001860 */
[----:B-1----:R-:W-:-:S04]  /*41f0*/  FFMA.FTZ R14, R180, c[0x0][0x2d0], -R13 ;  /* 0x0000b400b40e7a23 */ /* 0x002fc8000001080d */
[----:B------:R1:W-:Y:S03]  /*4200*/  MUFU.EX2 R58, R14 ;  /* 0x0000000e003a7308 */ /* 0x0003e60000000800 */
[C---:B------:R-:W-:Y:S01]  /*4210*/  HMMA.16816.F32 R164, R4.reuse, R30, R92 ;  /* 0x0000001e04a4723c */ /* 0x040fe2000000185c */
[----:B------:R-:W-:Y:S07]  /*4220*/  LDSM.16.MT88.4 R92, [R216+0x1d00] ;  /* 0x001d0000d85c783b */ /* 0x000fee0000004200 */
[----:B------:R-:W-:Y:S01]  /*4230*/  HMMA.16816.F32 R144, R4, R34, R88 ;  /* 0x000000220490723c */ /* 0x000fe20000001858 */
[----:B-1----:R-:W-:-:S06]  /*4240*/  FFMA.FTZ R14, R183, c[0x0][0x2d0], -R13 ;  /* 0x0000b400b70e7a23 */ /* 0x002fcc000001080d */
[----:B------:R-:W-:Y:S01]  /*4250*/  IMAD.MOV.U32 R91, RZ, RZ, R191 ;  /* 0x000000ffff5b7224 */ /* 0x000fe200078e00bf */
[----:B------:R1:W3:Y:S01]  /*4260*/  MUFU.EX2 R57, R14 ;  /* 0x0000000e00397308 */ /* 0x0002e20000000800 */
[----:B------:R-:W-:Y:S02]  /*4270*/  IMAD.MOV.U32 R90, RZ, RZ, R190 ;  /* 0x000000ffff5a7224 */ /* 0x000fe400078e00be */
[----:B------:R-:W-:Y:S02]  /*4280*/  IMAD.MOV.U32 R89, RZ, RZ, R189 ;  /* 0x000000ffff597224 */ /* 0x000fe400078e00bd */
[----:B------:R-:W-:Y:S02]  /*4290*/  IMAD.MOV.U32 R88, RZ, RZ, R188 ;  /* 0x000000ffff587224 */ /* 0x000fe400078e00bc */
[----:B-1----:R-:W-:Y:S02]  /*42a0*/  IMAD.MOV.U32 R14, RZ, RZ, R87 ;  /* 0x000000ffff0e7224 */ /* 0x002fe400078e0057 */
[----:B------:R-:W-:Y:S01]  /*42b0*/  HMMA.16816.F32 R84, R4, R10, R104 ;  /* 0x0000000a0454723c */ /* 0x000fe20000001868 */
[----:B------:R-:W-:Y:S06]  /*42c0*/  LDSM.16.MT88.4 R104, [R217+0x1d00] ;  /* 0x001d0000d968783b */ /* 0x000fec0000004200 */
[----:B------:R-:W-:-:S02]  /*42d0*/  F2FP.PACK_AB R4, R133, R138 ;  /* 0x0000008a8504723e */ /* 0x000fc400000000ff */
[----:B--2---:R-:W-:Y:S02]  /*42e0*/  F2FP.PACK_AB R5, R59, R132 ;  /* 0x000000843b05723e */ /* 0x004fe400000000ff */
[----:B------:R-:W-:Y:S02]  /*42f0*/  F2FP.PACK_AB R6, R184, R134 ;  /* 0x00000086b806723e */ /* 0x000fe400000000ff */
[----:B---3--:R-:W-:-:S07]  /*4300*/  F2FP.PACK_AB R7, R57, R58 ;  /* 0x0000003a3907723e */ /* 0x008fce00000000ff */
[C---:B------:R-:W-:Y:S07]  /*4310*/  HMMA.16816.F32 R176, R4.reuse, R8, R76 ;  /* 0x0000000804b0723c */ /* 0x040fee000000184c */
[----:B------:R-:W-:Y:S01]  /*4320*/  FFMA.FTZ R8, R213, c[0x0][0x2d0], -R12 ;  /* 0x0000b400d5087a23 */ /* 0x000fe2000001080c */
[----:B------:R-:W-:Y:S01]  /*4330*/  HMMA.16816.F32 R180, R4, R18, R60 ;  /* 0x0000001204b4723c */ /* 0x000fe2000000183c */
[----:B------:R-:W-:Y:S02]  /*4340*/  IMAD.MOV.U32 R79, RZ, RZ, R175 ;  /* 0x000000ffff4f7224 */ /* 0x000fe400078e00af */
[----:B------:R-:W-:-:S02]  /*4350*/  IMAD.MOV.U32 R78, RZ, RZ, R152 ;  /* 0x000000ffff4e7224 */ /* 0x000fc400078e0098 */
[----:B------:R-:W-:Y:S02]  /*4360*/  IMAD.MOV.U32 R77, RZ, RZ, R153 ;  /* 0x000000ffff4d7224 */ /* 0x000fe400078e0099 */
[----:B------:R-:W-:Y:S01]  /*4370*/  IMAD.MOV.U32 R76, RZ, RZ, R154 ;  /* 0x000000ffff4c7224 */ /* 0x000fe200078e009a */
[C---:B------:R-:W-:Y:S01]  /*4380*/  HMMA.16816.F32 R172, R4.reuse, R10, R48 ;  /* 0x0000000a04ac723c */ /* 0x040fe20000001830 */
[----:B------:R1:W-:Y:S01]  /*4390*/  MUFU.EX2 R49, R8 ;  /* 0x0000000800317308 */ /* 0x0003e20000000800 */
[----:B------:R-:W-:Y:S02]  /*43a0*/  IMAD.MOV.U32 R9, RZ, RZ, R155 ;  /* 0x000000ffff097224 */ /* 0x000fe400078e009b */
[----:B------:R-:W-:Y:S03]  /*43b0*/  LDSM.16.MT88.4 R152, [R216+0xd00] ;  /* 0x000d0000d898783b */ /* 0x000fe60000004200 */
[----:B------:R-:W-:Y:S01]  /*43c0*/  IMAD.MOV.U32 R10, RZ, RZ, R131 ;  /* 0x000000ffff0a7224 */ /* 0x000fe200078e0083 */
[----:B------:R-:W-:Y:S01]  /*43d0*/  HMMA.16816.F32 R60, R4, R22, R44 ;  /* 0x00000016043c723c */ /* 0x000fe2000000182c */
[----:B------:R-:W-:-:S02]  /*43e0*/  IMAD.MOV.U32 R11, RZ, RZ, R130 ;  /* 0x000000ffff0b7224 */ /* 0x000fc400078e0082 */
[----:B------:R-:W-:Y:S02]  /*43f0*/  IMAD.MOV.U32 R51, RZ, RZ, R128 ;  /* 0x000000ffff337224 */ /* 0x000fe400078e0080 */
[----:B------:R-:W-:Y:S02]  /*4400*/  IMAD.MOV.U32 R50, RZ, RZ, R129 ;  /* 0x000000ffff327224 */ /* 0x000fe400078e0081 */
[----:B------:R-:W-:Y:S01]  /*4410*/  IMAD.MOV.U32 R213, RZ, RZ, R51 ;  /* 0x000000ffffd57224 */ /* 0x000fe200078e0033 */
[----:B------:R-:W-:Y:S01]  /*4420*/  HMMA.16816.F32 R96, R4, R24, R68 ;  /* 0x000000180460723c */ /* 0x000fe20000001844 */
[----:B-1----:R-:W-:Y:S02]  /*4430*/  FFMA.FTZ R8, R214, c[0x0][0x2d0], -R12 ;  /* 0x0000b400d6087a23 */ /* 0x002fe4000001080c */
[----:B------:R-:W-:Y:S02]  /*4440*/  IMAD.MOV.U32 R51, RZ, RZ, R9 ;  /* 0x000000ffff337224 */ /* 0x000fe400078e0009 */
[----:B------:R1:W2:Y:S01]  /*4450*/  MUFU.EX2 R48, R8 ;  /* 0x0000000800307308 */ /* 0x0002a20000000800 */
[----:B------:R-:W-:-:S02]  /*4460*/  IMAD.MOV.U32 R9, RZ, RZ, R156 ;  /* 0x000000ffff097224 */ /* 0x000fc400078e009c */
[C---:B------:R-:W-:Y:S01]  /*4470*/  HMMA.16816.F32 R108, R4.reuse, R20, R72 ;  /* 0x00000014046c723c */ /* 0x040fe20000001848 */
[----:B------:R-:W-:Y:S02]  /*4480*/  IMAD.MOV.U32 R25, RZ, RZ, R89 ;  /* 0x000000ffff197224 */ /* 0x000fe400078e0059 */
[----:B------:R-:W-:Y:S02]  /*4490*/  IMAD.MOV.U32 R46, RZ, RZ, R78 ;  /* 0x000000ffff2e7224 */ /* 0x000fe400078e004e */
[----:B------:R-:W-:Y:S02]  /*44a0*/  IMAD.MOV.U32 R45, RZ, RZ, R79 ;  /* 0x000000ffff2d7224 */ /* 0x000fe400078e004f */
[----:B------:R-:W-:Y:S01]  /*44b0*/  IMAD.MOV.U32 R47, RZ, RZ, R77 ;  /* 0x000000ffff2f7224 */ /* 0x000fe200078e004d */
[----:B------:R-:W-:Y:S01]  /*44c0*/  HMMA.16816.F32 R188, R4, R16, R80 ;  /* 0x0000001004bc723c */ /* 0x000fe20000001850 */
[----:B------:R-:W3:Y:S01]  /*44d0*/  LDSM.16.MT88.4 R80, [R217+0xd00] ;  /* 0x000d0000d950783b */ /* 0x000ee20000004200 */
[----:B------:R-:W-:-:S02]  /*44e0*/  IMAD.MOV.U32 R214, RZ, RZ, R76 ;  /* 0x000000ffffd67224 */ /* 0x000fc400078e004c */
[----:B-1----:R-:W-:Y:S01]  /*44f0*/  FFMA.FTZ R8, R211, c[0x0][0x2d0], -R12 ;  /* 0x0000b400d3087a23 */ /* 0x002fe2000001080c */
[----:B--2---:R-:W-:Y:S01]  /*4500*/  F2FP.PACK_AB R128, R48, R49 ;  /* 0x000000313080723e */ /* 0x004fe200000000ff */
[----:B------:R-:W-:Y:S02]  /*4510*/  IMAD.MOV.U32 R211, RZ, RZ, R88 ;  /* 0x000000ffffd37224 */ /* 0x000fe400078e0058 */
[C---:B------:R-:W-:Y:S01]  /*4520*/  HMMA.16816.F32 R40, R4.reuse, R26, R40 ;  /* 0x0000001a0428723c */ /* 0x040fe20000001828 */
[----:B------:R1:W-:Y:S06]  /*4530*/  MUFU.EX2 R44, R8 ;  /* 0x00000008002c7308 */ /* 0x0003ec0000000800 */
[----:B------:R-:W-:Y:S01]  /*4540*/  IMAD.MOV.U32 R26, RZ, RZ, R159 ;  /* 0x000000ffff1a7224 */ /* 0x000fe200078e009f */
[----:B------:R-:W-:Y:S01]  /*4550*/  HMMA.16816.F32 R64, R4, R28, R64 ;  /* 0x0000001c0440723c */ /* 0x000fe20000001840 */
[----:B------:R-:W-:-:S06]  /*4560*/  IMAD.MOV.U32 R27, RZ, RZ, R158 ;  /* 0x000000ffff1b7224 */ /* 0x000fcc00078e009e */
[----:B------:R-:W-:Y:S01]  /*4570*/  IMAD.MOV.U32 R29, RZ, RZ, R157 ;  /* 0x000000ffff1d7224 */ /* 0x000fe200078e009d */
[C---:B------:R-:W-:Y:S01]  /*4580*/  HMMA.16816.F32 R52, R4.reuse, R30, R52 ;  /* 0x0000001e0434723c */ /* 0x040fe20000001834 */
[----:B-1----:R-:W-:Y:S02]  /*4590*/  FFMA.FTZ R8, R212, c[0x0][0x2d0], -R12 ;  /* 0x0000b400d4087a23 */ /* 0x002fe4000001080c */
[----:B------:R-:W-:Y:S02]  /*45a0*/  IMAD.MOV.U32 R212, RZ, RZ, R14 ;  /* 0x000000ffffd47224 */ /* 0x000fe400078e000e */
[----:B------:R1:W2:Y:S03]  /*45b0*/  MUFU.EX2 R24, R8 ;  /* 0x0000000800187308 */ /* 0x0002a60000000800 */
[C---:B------:R-:W-:Y:S08]  /*45c0*/  HMMA.16816.F32 R120, R4.reuse, R32, R204 ;  /* 0x000000200478723c */ /* 0x040ff000000018cc */
[----:B------:R-:W-:Y:S01]  /*45d0*/  HMMA.16816.F32 R36, R4, R34, R36 ;  /* 0x000000220424723c */ /* 0x000fe20000001824 */
[----:B------:R-:W4:Y:S01]  /*45e0*/  LDSM.16.MT88.4 R4, [R217+0x2d00] ;  /* 0x002d0000d904783b */ /* 0x000f220000004200 */
[----:B-1----:R-:W-:Y:S01]  /*45f0*/  FFMA.FTZ R8, R229, c[0x0][0x2d0], -R3 ;  /* 0x0000b400e5087a23 */ /* 0x002fe20000010803 */
[----:B--2---:R-:W-:Y:S01]  /*4600*/  F2FP.PACK_AB R130, R24, R44 ;  /* 0x0000002c1882723e */ /* 0x004fe200000000ff */
[----:B------:R-:W-:-:S02]  /*4610*/  IMAD.MOV.U32 R229, RZ, RZ, R15 ;  /* 0x000000ffffe57224 */ /* 0x000fc400078e000f */
[----:B------:R1:W-:Y:S02]  /*4620*/  MUFU.EX2 R23, R8 ;  /* 0x0000000800177308 */ /* 0x0003e40000000800 */
[----:B-1----:R-:W-:-:S06]  /*4630*/  FFMA.FTZ R8, R231, c[0x0][0x2d0], -R3 ;  /* 0x0000b400e7087a23 */ /* 0x002fcc0000010803 */
[----:B------:R1:W2:Y:S02]  /*4640*/  MUFU.EX2 R22, R8 ;  /* 0x0000000800167308 */ /* 0x0002a40000000800 */
[--C-:B-1----:R-:W-:Y:S01]  /*4650*/  FFMA.FTZ R8, R215, c[0x0][0x2d0], -R3.reuse ;  /* 0x0000b400d7087a23 */ /* 0x102fe20000010803 */
[----:B--2---:R-:W-:Y:S01]  /*4660*/  F2FP.PACK_AB R129, R22, R23 ;  /* 0x000000171681723e */ /* 0x004fe200000000ff */
[----:B------:R-:W-:Y:S01]  /*4670*/  FFMA.FTZ R3, R224, c[0x0][0x2d0], -R3 ;  /* 0x0000b400e0037a23 */ /* 0x000fe20000010803 */
[----:B------:R-:W-:-:S03]  /*4680*/  IADD3 R224, R51, -0x2, RZ ;  /* 0xfffffffe33e07810 */ /* 0x000fc60007ffe0ff */
[----:B------:R1:W-:Y:S01]  /*4690*/  MUFU.EX2 R20, R8 ;  /* 0x0000000800147308 */ /* 0x0003e20000000800 */
[----:B------:R-:W-:-:S07]  /*46a0*/  ISETP.GE.AND P4, PT, R224, R250, PT ;  /* 0x000000fae000720c */ /* 0x000fce0003f86270 */
[----:B------:R2:W5:Y:S01]  /*46b0*/  MUFU.EX2 R21, R3 ;  /* 0x0000000300157308 */ /* 0x0005620000000800 */
[----:B-1----:R-:W-:Y:S02]  /*46c0*/  FADD.FTZ R8, R26, R229 ;  /* 0x000000e51a087221 */ /* 0x002fe40000010000 */
[----:B--2---:R-:W-:Y:S01]  /*46d0*/  FFMA.FTZ R3, R240, c[0x0][0x2d0], -R0 ;  /* 0x0000b400f0037a23 */ /* 0x004fe20000010800 */
[----:B-----5:R-:W-:-:S04]  /*46e0*/  F2FP.PACK_AB R131, R21, R20 ;  /* 0x000000141583723e */ /* 0x020fc800000000ff */
[----:B------:R1:W-:Y:S03]  /*46f0*/  MUFU.EX2 R19, R3 ;  /* 0x0000000300137308 */ /* 0x0003e60000000800 */
[C---:B---3--:R-:W-:Y:S08]  /*4700*/  HMMA.16816.F32 R72, R128.reuse, R80, R168 ;  /* 0x000000508048723c */ /* 0x048ff000000018a8 */
[----:B------:R-:W-:Y:S01]  /*4710*/  HMMA.16816.F32 R156, R128, R94, R100 ;  /* 0x0000005e809c723c */ /* 0x000fe20000001864 */
[----:B-1----:R-:W-:-:S04]  /*4720*/  FFMA.FTZ R3, R239, c[0x0][0x2d0], -R0 ;  /* 0x0000b400ef037a23 */ /* 0x002fc80000010800 */
[----:B------:R1:W2:Y:S03]  /*4730*/  MUFU.EX2 R18, R3 ;  /* 0x0000000300127308 */ /* 0x0002a60000000800 */
[C---:B------:R-:W-:Y:S08]  /*4740*/  HMMA.16816.F32 R140, R128.reuse, R152, R140 ;  /* 0x00000098808c723c */ /* 0x040ff0000000188c */
[----:B------:R-:W-:Y:S01]  /*4750*/  HMMA.16816.F32 R148, R128, R154, R148 ;  /* 0x0000009a8094723c */ /* 0x000fe20000001894 */
[--C-:B-1----:R-:W-:Y:S01]  /*4760*/  FFMA.FTZ R3, R230, c[0x0][0x2d0], -R0.reuse ;  /* 0x0000b400e6037a23 */ /* 0x102fe20000010800 */
[----:B--2---:R-:W-:Y:S01]  /*4770*/  F2FP.PACK_AB R168, R18, R19 ;  /* 0x0000001312a8723e */ /* 0x004fe200000000ff */
[----:B------:R-:W-:-:S05]  /*4780*/  FFMA.FTZ R0, R232, c[0x0][0x2d0], -R0 ;  /* 0x0000b400e8007a23 */ /* 0x000fca0000010800 */
[C---:B------:R-:W-:Y:S01]  /*4790*/  HMMA.16816.F32 R76, R128.reuse, R82, R84 ;  /* 0x00000052804c723c */ /* 0x040fe20000001854 */
[----:B------:R1:W-:Y:S07]  /*47a0*/  MUFU.EX2 R17, R3 ;  /* 0x0000000300117308 */ /* 0x0003ee0000000800 */
[C---:B------:R-:W-:Y:S01]  /*47b0*/  HMMA.16816.F32 R100, R128.reuse, R104, R196 ;  /* 0x000000688064723c */ /* 0x040fe200000018c4 */
[----:B------:R2:W3:Y:S07]  /*47c0*/  MUFU.EX2 R16, R0 ;  /* 0x0000000000107308 */ /* 0x0004ee0000000800 */
[----:B------:R-:W-:Y:S01]  /*47d0*/  HMMA.16816.F32 R160, R128, R106, R160 ;  /* 0x0000006a80a0723c */ /* 0x000fe200000018a0 */
[----:B-1----:R-:W-:-:S07]  /*47e0*/  FADD.FTZ R3, R212, R27 ;  /* 0x0000001bd4037221 */ /* 0x002fce0000010000 */
[C---:B------:R-:W-:Y:S01]  /*47f0*/  HMMA.16816.F32 R112, R128.reuse, R116, R112 ;  /* 0x000000748070723c */ /* 0x040fe20000001870 */
[--C-:B--2---:R-:W-:Y:S01]  /*4800*/  FFMA.FTZ R0, R10, c[0x0][0x2d0], -R13.reuse ;  /* 0x0000b4000a007a23 */ /* 0x104fe2000001080d */
[----:B---3--:R-:W-:Y:S01]  /*4810*/  F2FP.PACK_AB R170, R16, R17 ;  /* 0x0000001110aa723e */ /* 0x008fe200000000ff */
[----:B------:R-:W-:Y:S02]  /*4820*/  IMAD.MOV.U32 R10, RZ, RZ, R90 ;  /* 0x000000ffff0a7224 */ /* 0x000fe400078e005a */
[----:B------:R1:W-:Y:S02]  /*4830*/  MUFU.EX2 R12, R0 ;  /* 0x00000000000c7308 */ /* 0x0003e40000000800 */
[----:B------:R-:W-:Y:S01]  /*4840*/  FADD.FTZ R10, R10, R8 ;  /* 0x000000080a0a7221 */ /* 0x000fe20000010000 */
[----:B------:R-:W-:Y:S01]  /*4850*/  HMMA.16816.F32 R164, R128, R118, R164 ;  /* 0x0000007680a4723c */ /* 0x000fe200000018a4 */
[----:B-1----:R-:W-:Y:S02]  /*4860*/  FFMA.FTZ R0, R11, c[0x0][0x2d0], -R13 ;  /* 0x0000b4000b007a23 */ /* 0x002fe4000001080d */
[----:B------:R-:W-:-:S02]  /*4870*/  IMAD.MOV.U32 R11, RZ, RZ, R91 ;  /* 0x000000ffff0b7224 */ /* 0x000fc400078e005b */
[----:B------:R1:W2:Y:S03]  /*4880*/  MUFU.EX2 R14, R0 ;  /* 0x00000000000e7308 */ /* 0x0002a60000000800 */
[C---:B------:R-:W-:Y:S08]  /*4890*/  HMMA.16816.F32 R88, R128.reuse, R92, R124 ;  /* 0x0000005c8058723c */ /* 0x040ff0000000187c */
[----:B----4-:R-:W-:Y:S01]  /*48a0*/  HMMA.16816.F32 R124, R128, R4, R200 ;  /* 0x00000004807c723c */ /* 0x010fe200000018c8 */
[----:B-1----:R-:W-:Y:S01]  /*48b0*/  FFMA.FTZ R0, R237, c[0x0][0x2d0], -R13 ;  /* 0x0000b400ed007a23 */ /* 0x002fe2000001080d */
[----:B--2---:R-:W-:-:S06]  /*48c0*/  F2FP.PACK_AB R169, R14, R12 ;  /* 0x0000000c0ea9723e */ /* 0x004fcc00000000ff */
[----:B------:R-:W-:Y:S01]  /*48d0*/  HMMA.16816.F32 R128, R128, R6, R144 ;  /* 0x000000068080723c */ /* 0x000fe20000001890 */
[----:B------:R1:W-:Y:S02]  /*48e0*/  MUFU.EX2 R15, R0 ;  /* 0x00000000000f7308 */ /* 0x0003e40000000800 */
[----:B-1----:R-:W-:-:S06]  /*48f0*/  FFMA.FTZ R0, R238, c[0x0][0x2d0], -R13 ;  /* 0x0000b400ee007a23 */ /* 0x002fcc000001080d */
[----:B------:R1:W2:Y:S02]  /*4900*/  MUFU.EX2 R13, R0 ;  /* 0x00000000000d7308 */ /* 0x0002a40000000800 */
[----:B-1----:R-:W-:Y:S01]  /*4910*/  FADD.FTZ R0, R9, R29 ;  /* 0x0000001d09007221 */ /* 0x002fe20000010000 */
[----:B--2---:R-:W-:Y:S01]  /*4920*/  F2FP.PACK_AB R171, R13, R15 ;  /* 0x0000000f0dab723e */ /* 0x004fe200000000ff */
[----:B------:R-:W-:Y:S02]  /*4930*/  FADD.FTZ R9, R247, R246 ;  /* 0x000000f6f7097221 */ /* 0x000fe40000010000 */
[----:B------:R-:W-:Y:S02]  /*4940*/  FADD.FTZ R0, R11, R0 ;  /* 0x000000000b007221 */ /* 0x000fe40000010000 */
[----:B------:R-:W-:Y:S02]  /*4950*/  FADD.FTZ R11, R249, R9 ;  /* 0x00000009f90b7221 */ /* 0x000fe40000010000 */
[----:B------:R-:W-:Y:S01]  /*4960*/  FADD.FTZ R9, R25, R3 ;  /* 0x0000000319097221 */ /* 0x000fe20000010000 */
[----:B------:R-:W-:Y:S01]  /*4970*/  HMMA.16816.F32 R120, R168, R4, R120 ;  /* 0x00000004a878723c */ /* 0x000fe20000001878 */
[----:B------:R-:W-:-:S02]  /*4980*/  FADD.FTZ R8, R211, R0 ;  /* 0x00000000d3087221 */ /* 0x000fc40000010000 */
[----:B------:R-:W-:Y:S02]  /*4990*/  FADD.FTZ R3, R46, R10 ;  /* 0x0000000a2e037221 */ /* 0x000fe40000010000 */
[----:B------:R-:W-:Y:S02]  /*49a0*/  FADD.FTZ R0, R47, R9 ;  /* 0x000000092f007221 */ /* 0x000fe40000010000 */
[----:B------:R-:W-:Y:S01]  /*49b0*/  FADD.FTZ R4, R45, R11 ;  /* 0x0000000b2d047221 */ /* 0x000fe20000010000 */
[----:B------:R-:W-:Y:S01]  /*49c0*/  HMMA.16816.F32 R84, R168, R92, R108 ;  /* 0x0000005ca854723c */ /* 0x000fe2000000186c */
[----:B------:R-:W-:Y:S02]  /*49d0*/  FADD.FTZ R8, R236, R8 ;  /* 0x00000008ec087221 */ /* 0x000fe40000010000 */
[----:B------:R-:W-:Y:S02]  /*49e0*/  FADD.FTZ R4, R227, R4 ;  /* 0x00000004e3047221 */ /* 0x000fe40000010000 */
[----:B------:R-:W-:-:S02]  /*49f0*/  FADD.FTZ R5, R248, R3 ;  /* 0x00000003f8057221 */ /* 0x000fc40000010000 */
[----:B------:R-:W-:Y:S01]  /*4a00*/  FADD.FTZ R3, R241, R0 ;  /* 0x00000000f1037221 */ /* 0x000fe20000010000 */
[C---:B------:R-:W-:Y:S01]  /*4a10*/  HMMA.16816.F32 R144, R168.reuse, R152, R188 ;  /* 0x00000098a890723c */ /* 0x040fe200000018bc */
        /* <DEDUP_REMOVED lines=21> */
[----:B------:R-:W-:-:S04]  /*4b70*/  FADD.FTZ R5, R208, R5 ;  /* 0x00000005d0057221 */ /* 0x000fc80000010000 */
[----:B------:R-:W-:Y:S01]  /*4b80*/  FADD.FTZ R5, R195, R5 ;  /* 0x00000005c3057221 */ /* 0x000fe20000010000 */
[C---:B------:R-:W-:Y:S08]  /*4b90*/  HMMA.16816.F32 R80, R168.reuse, R82, R172 ;  /* 0x00000052a850723c */ /* 0x040ff000000018ac */
[C---:B------:R-:W-:Y:S08]  /*4ba0*/  HMMA.16816.F32 R92, R168.reuse, R94, R60 ;  /* 0x0000005ea85c723c */ /* 0x040ff0000000183c */
[C---:B------:R-:W-:Y:S08]  /*4bb0*/  HMMA.16816.F32 R104, R168.reuse, R106, R40 ;  /* 0x0000006aa868723c */ /* 0x040ff00000001828 */
[C---:B------:R-:W-:Y:S08]  /*4bc0*/  HMMA.16816.F32 R116, R168.reuse, R118, R52 ;  /* 0x00000076a874723c */ /* 0x040ff00000001834 */
[----:B------:R-:W-:Y:S07]  /*4bd0*/  HMMA.16816.F32 R168, R168, R6, R36 ;  /* 0x00000006a8a8723c */ /* 0x000fee0000001824 */
[----:B------:R-:W-:-:S02]  /*4be0*/  FADD.FTZ R6, R244, R3 ;  /* 0x00000003f4067221 */ /* 0x000fc40000010000 */
[----:B------:R-:W-:Y:S02]  /*4bf0*/  FADD.FTZ R3, R184, R0 ;  /* 0x00000000b8037221 */ /* 0x000fe40000010000 */
[----:B------:R-:W-:Y:S02]  /*4c00*/  FADD.FTZ R6, R243, R6 ;  /* 0x00000006f3067221 */ /* 0x000fe40000010000 */
[----:B------:R-:W-:Y:S02]  /*4c10*/  FADD.FTZ R0, R57, R4 ;  /* 0x0000000439007221 */ /* 0x000fe40000010000 */
[----:B------:R-:W-:Y:S02]  /*4c20*/  FADD.FTZ R6, R242, R6 ;  /* 0x00000006f2067221 */ /* 0x000fe40000010000 */
[----:B------:R-:W-:Y:S02]  /*4c30*/  FADD.FTZ R4, R19, R3 ;  /* 0x0000000313047221 */ /* 0x000fe40000010000 */
        /* <DEDUP_REMOVED lines=18> */
[----:B------:R-:W-:Y:S01]  /*4d60*/  FADD.FTZ R249, R21, R249 ;  /* 0x000000f915f97221 */ /* 0x000fe20000010000 */
[----:B------:R-:W-:Y:S05]  /*4d70*/  @!P4 BRA `(.L_x_11) ;  /* 0x000031700000c947 */ /* 0x000fea0003800000 */
[----:B------:R-:W-:Y:S01]  /*4d80*/  SHF.R.S32.HI R51, RZ, 0x1f, R185 ;  /* 0x0000001fff337819 */ /* 0x000fe200000114b9 */
[C---:B------:R-:W-:Y:S01]  /*4d90*/  IMAD.SHL.U32 R229, R56.reuse, 0x2, RZ ;  /* 0x0000000238e57824 */ /* 0x040fe200078e00ff */
[----:B------:R-:W-:Y:S01]  /*4da0*/  SHF.R.S32.HI R50, RZ, 0x1f, R56 ;  /* 0x0000001fff327819 */ /* 0x000fe20000011438 */
[C---:B------:R-:W-:Y:S01]  /*4db0*/  IMAD.SHL.U32 R227, R185.reuse, 0x2, RZ ;  /* 0x00000002b9e37824 */ /* 0x040fe200078e00ff */
[----:B------:R-:W-:Y:S01]  /*4dc0*/  SHF.L.U64.HI R228, R185, 0x1, R51 ;  /* 0x00000001b9e47819 */ /* 0x000fe20000010233 */
[----:B------:R-:W-:Y:S01]  /*4dd0*/  IMAD.MOV.U32 R3, RZ, RZ, R136 ;  /* 0x000000ffff037224 */ /* 0x000fe200078e0088 */
[----:B------:R-:W-:Y:S01]  /*4de0*/  SHF.R.S32.HI R51, RZ, 0x1f, R186 ;  /* 0x0000001fff337819 */ /* 0x000fe200000114ba */
[----:B------:R-:W-:Y:S01]  /*4df0*/  IMAD.MOV.U32 R138, RZ, RZ, R2 ;  /* 0x000000ffff8a7224 */ /* 0x000fe200078e0002 */
[----:B------:R-:W-:Y:S01]  /*4e00*/  SHF.L.U64.HI R230, R56, 0x1, R50 ;  /* 0x0000000138e67819 */ /* 0x000fe20000010232 */
[----:B------:R-:W-:Y:S01]  /*4e10*/  IMAD.MOV.U32 R132, RZ, RZ, R135 ;  /* 0x000000ffff847224 */ /* 0x000fe200078e0087 */
[----:B------:R-:W-:-:S02]  /*4e20*/  MOV R0, R137 ;  /* 0x0000008900007202 */ /* 0x000fc40000000f00 */
[C---:B------:R-:W-:Y:S02]  /*4e30*/  SHF.L.U64.HI R226, R186.reuse, 0x1, R51 ;  /* 0x00000001bae27819 */ /* 0x040fe40000010233 */
[----:B------:R-:W-:Y:S01]  /*4e40*/  SHF.L.U32 R225, R186, 0x1, RZ ;  /* 0x00000001bae17819 */ /* 0x000fe200000006ff */
[----:B------:R-:W-:Y:S05]  /*4e50*/  BRA `(.L_x_12) ;  /* 0x0000035000007947 */ /* 0x000fea0003800000 */
.L_x_14:
[----:B------:R-:W2:Y:S01]  /*4e60*/  LDL.64 R236, [R1+0x8] ;  /* 0x0000080001ec7983 */ /* 0x000ea20000100a00 */
[----:B------:R-:W-:Y:S02]  /*4e70*/  IMAD.MOV.U32 R222, RZ, RZ, RZ ;  /* 0x000000ffffde7224 */ /* 0x000fe400078e00ff */
[----:B------:R-:W-:Y:S01]  /*4e80*/  IMAD R133, R224, 0x40, R252 ;  /* 0x00000040e0857824 */ /* 0x000fe200078e02fc */
[----:B------:R-:W3:Y:S04]  /*4e90*/  LDL R234, [R1+0x1c] ;  /* 0x00001c0001ea7983 */ /* 0x000ee80000100800 */
[----:B------:R-:W4:Y:S01]  /*4ea0*/  LDL.64 R232, [R1] ;  /* 0x0000000001e87983 */ /* 0x000f220000100a00 */
[----:B------:R-:W-:Y:S03]  /*4eb0*/  IADD3 R133, R133, -0x40, R245 ;  /* 0xffffffc085857810 */ /* 0x000fe60007ffe0f5 */
[----:B------:R-:W5:Y:S02]  /*4ec0*/  LDL R231, [R1+0x18] ;  /* 0x0000180001e77983 */ /* 0x000f640000100800 */
[----:B------:R-:W-:Y:S04]  /*4ed0*/  @P0 IMAD.HI.U32 R134, R133, c[0x0][0x2bc], RZ ;  /* 0x0000af0085860a27 */ /* 0x000fe800078e00ff */
[--C-:B------:R-:W-:Y:S01]  /*4ee0*/  IMAD.MOV.U32 R2, RZ, RZ, R133.reuse ;  /* 0x000000ffff027224 */ /* 0x100fe200078e0085 */
[----:B------:R-:W-:Y:S04]  /*4ef0*/  @P0 SHF.R.U32.HI R2, RZ, c[0x0][0x2c0], R134 ;  /* 0x0000b000ff020a19 */ /* 0x000fe80000011686 */
[C---:B--2---:R-:W-:Y:S04]  /*4f00*/  @!P6 IADD3 R135, P4, R2.reuse, R236, RZ ;  /* 0x000000ec0287e210 */ /* 0x044fe80007f9e0ff */
[----:B---3--:R-:W-:Y:S01]  /*4f10*/  @!P6 LEA.HI.X.SX32 R136, R2, R234, 0x1, P4 ;  /* 0x000000ea0288e211 */ /* 0x008fe200020f0eff */
[----:B------:R-:W-:Y:S01]  /*4f20*/  IMAD.MOV R2, RZ, RZ, -R2 ;  /* 0x000000ffff027224 */ /* 0x000fe200078e0a02 */
[C---:B------:R-:W-:Y:S03]  /*4f30*/  @!P6 LEA R134, P4, R135.reuse, c[0x0][0x2a0], 0x2 ;  /* 0x0000a8008786ea11 */ /* 0x040fe600078810ff */
[----:B------:R-:W-:Y:S01]  /*4f40*/  IMAD R223, R2, c[0x0][0x2b8], R133 ;  /* 0x0000ae0002df7a24 */ /* 0x000fe200078e0285 */
[----:B------:R-:W-:Y:S04]  /*4f50*/  @!P6 LEA.HI.X R135, R135, c[0x0][0x2a4], R136, 0x2, P4 ;  /* 0x0000a9008787ea11 */ /* 0x000fe800020f1488 */
[----:B------:R-:W-:Y:S01]  /*4f60*/  SHF.R.S32.HI R2, RZ, 0x1f, R223 ;  /* 0x0000001fff027819 */ /* 0x000fe200000114df */
[----:B------:R1:W2:Y:S04]  /*4f70*/  @!P6 LDG.E R222, [R134.64] ;  /* 0x0000000686dee981 */ /* 0x0002a8000c1e1900 */
[----:B------:R-:W-:Y:S04]  /*4f80*/  IMAD R2, R2, c[0x0][0x1e0], RZ ;  /* 0x0000780002027a24 */ /* 0x000fe800078e02ff */
[C---:B------:R-:W-:Y:S02]  /*4f90*/  IMAD R2, R223.reuse, c[0x0][0x1e4], R2 ;  /* 0x00007900df027a24 */ /* 0x040fe400078e0202 */
[----:B-1----:R-:W-:Y:S04]  /*4fa0*/  IMAD.WIDE.U32 R134, R223, c[0x0][0x1e0], RZ ;  /* 0x00007800df867a25 */ /* 0x002fe800078e00ff */
[----:B------:R-:W-:Y:S01]  /*4fb0*/  IMAD.IADD R135, R135, 0x1, R2 ;  /* 0x0000000187877824 */ /* 0x000fe200078e0202 */
[----:B--2---:R-:W-:Y:S03]  /*4fc0*/  SHF.R.S32.HI R2, RZ, 0x1f, R222 ;  /* 0x0000001fff027819 */ /* 0x004fe600000114de */
[----:B------:R-:W-:Y:S04]  /*4fd0*/  IMAD.WIDE.U32 R134, R222, c[0x0][0x1f0], R134 ;  /* 0x00007c00de867a25 */ /* 0x000fe800078e0086 */
[----:B------:R-:W-:Y:S01]  /*4fe0*/  IMAD R2, R2, c[0x0][0x1f0], RZ ;  /* 0x00007c0002027a24 */ /* 0x000fe200078e02ff */
[----:B----4-:R-:W-:Y:S03]  /*4ff0*/  IADD3 R133, P4, R232, R134, RZ ;  /* 0x00000086e8857210 */ /* 0x010fe60007f9e0ff */
[----:B------:R-:W-:Y:S05]  /*5000*/  IMAD R2, R222, c[0x0][0x1f4], R2 ;  /* 0x00007d00de027a24 */ /* 0x000fea00078e0202 */
[----:B-----5:R-:W-:Y:S02]  /*5010*/  IADD3.X R134, R231, R135, R2, P4, !PT ;  /* 0x00000087e7867210 */ /* 0x020fe400027fe402 */
[C---:B------:R-:W-:Y:S04]  /*5020*/  LEA R2, P4, R133.reuse, c[0x0][0x1c8], 0x1 ;  /* 0x0000720085027a11 */ /* 0x040fe800078808ff */
[----:B------:R-:W-:Y:S02]  /*5030*/  LEA.HI.X R133, R133, c[0x0][0x1cc], R134, 0x1, P4 ;  /* 0x0000730085857a11 */ /* 0x000fe400020f0c86 */
[----:B------:R-:W1:Y:S04]  /*5040*/  SHFL.IDX PT, R134, R2, RZ, 0x1c1f ;  /* 0x001c1fff02867589 */ /* 0x000e6800000e0000 */
[----:B------:R-:W2:Y:S04]  /*5050*/  SHFL.IDX PT, R135, R133, RZ, 0x1c1f ;  /* 0x001c1fff85877589 */ /* 0x000ea800000e0000 */
[----:B------:R-:W3:Y:S04]  /*5060*/  SHFL.IDX PT, R2, R2, 0x1, 0x1c1f ;  /* 0x003c1f0002027f89 */ /* 0x000ee800000e0000 */
[----:B------:R-:W4:Y:S01]  /*5070*/  SHFL.IDX PT, R133, R133, 0x1, 0x1c1f ;  /* 0x003c1f0085857f89 */ /* 0x000f2200000e0000 */
[C---:B-1----:R-:W-:Y:S02]  /*5080*/  IADD3 R136, P5, R134.reuse, R229, RZ ;  /* 0x000000e586887210 */ /* 0x042fe40007fbe0ff */
[C---:B------:R-:W-:Y:S02]  /*5090*/  IADD3 R176, P4, R134.reuse, R227, RZ ;  /* 0x000000e386b07210 */ /* 0x040fe40007f9e0ff */
[C---:B--2---:R-:W-:Y:S02]  /*50a0*/  IADD3.X R137, R135.reuse, R230, RZ, P5, !PT ;  /* 0x000000e687897210 */ /* 0x044fe40002ffe4ff */
[----:B------:R-:W-:Y:S01]  /*50b0*/  IADD3 R174, P5, R134, R225, RZ ;  /* 0x000000e186ae7210 */ /* 0x000fe20007fbe0ff */
[C---:B------:R-:W-:Y:S01]  /*50c0*/  IMAD.X R177, R135.reuse, 0x1, R228, P4 ;  /* 0x0000000187b17824 */ /* 0x040fe200020e06e4 */
[C---:B---3--:R-:W-:Y:S01]  /*50d0*/  IADD3 R172, P4, R2.reuse, R229, RZ ;  /* 0x000000e502ac7210 */ /* 0x048fe20007f9e0ff */
[----:B------:R1:W-:Y:S02]  /*50e0*/  LDGSTS.E.BYPASS.LTC128B.128 [R221+0x3100], [R136.64], !P3 ;  /* 0x0310000088dd7fae */ /* 0x0003e4000d901d46 */
[----:B------:R-:W-:Y:S02]  /*50f0*/  IMAD.X R175, R135, 0x1, R226, P5 ;  /* 0x0000000187af7824 */ /* 0x000fe400028e06e2 */
[----:B------:R2:W-:Y:S01]  /*5100*/  LDGSTS.E.BYPASS.LTC128B.128 [R221+0x4100], [R176.64], !P2 ;  /* 0x04100000b0dd7fae */ /* 0x0005e2000d101d46 */
[C---:B----4-:R-:W-:Y:S01]  /*5110*/  IMAD.X R173, R133.reuse, 0x1, R230, P4 ;  /* 0x0000000185ad7824 */ /* 0x050fe200020e06e6 */
[C---:B------:R-:W-:Y:S02]  /*5120*/  IADD3 R134, P4, R2.reuse, R225, RZ ;  /* 0x000000e102867210 */ /* 0x040fe40007f9e0ff */
[----:B------:R2:W-:Y:S03]  /*5130*/  LDGSTS.E.BYPASS.LTC128B.128 [R221+0x5100], [R174.64], !P1 ;  /* 0x05100000aedd7fae */ /* 0x0005e6000c901d46 */
[C---:B------:R-:W-:Y:S01]  /*5140*/  IMAD.X R135, R133.reuse, 0x1, R226, P4 ;  /* 0x0000000185877824 */ /* 0x040fe200020e06e2 */
[----:B------:R2:W-:Y:S01]  /*5150*/  LDGSTS.E.BYPASS.LTC128B.128 [R221+0x3900], [R172.64], !P3 ;  /* 0x03900000acdd7fae */ /* 0x0005e2000d901d46 */
[----:B-1----:R-:W-:Y:S04]  /*5160*/  IADD3 R136, P5, R2, R227, RZ ;  /* 0x000000e302887210 */ /* 0x002fe80007fbe0ff */
[----:B------:R-:W-:Y:S05]  /*5170*/  IADD3.X R137, R133, R228, RZ, P5, !PT ;  /* 0x000000e485897210 */ /* 0x000fea0002ffe4ff */
[----:B------:R2:W-:Y:S04]  /*5180*/  LDGSTS.E.BYPASS.LTC128B.128 [R221+0x4900], [R136.64], !P2 ;  /* 0x0490000088dd7fae */ /* 0x0005e8000d101d46 */
[----:B------:R2:W-:Y:S01]  /*5190*/  LDGSTS.E.BYPASS.LTC128B.128 [R221+0x5900], [R134.64], !P1 ;  /* 0x0590000086dd7fae */ /* 0x0005e2000c901d46 */
[----:B------:R-:W-:-:S05]  /*51a0*/  BRA `(.L_x_13) ;  /* 0x00000b3000007947 */ /* 0x000fca0003800000 */
.L_x_12:
[----:B------:R-:W2:Y:S01]  /*51b0*/  LDL.64 R40, [R1+0x10] ;  /* 0x0000100001287983 */ /* 0x000ea20000100a00 */
[----:B------:R-:W-:Y:S04]  /*51c0*/  DEPBAR.LE SB0, 0x0 ;  /* 0x000080000000791a */ /* 0x000fe80000000000 */
[C---:B------:R-:W-:Y:S01]  /*51d0*/  IMAD.WIDE.U32 R28, R223.reuse, c[0x0][0x208], RZ ;  /* 0x00008200df1c7a25 */ /* 0x040fe200078e00ff */
[----:B------:R-:W3:Y:S01]  /*51e0*/  LDL R39, [R1+0x20] ;  /* 0x0000200001277983 */ /* 0x000ee20000100800 */
[----:B------:R-:W-:Y:S05]  /*51f0*/  SHF.R.S32.HI R2, RZ, 0x1f, R223 ;  /* 0x0000001fff027819 */ /* 0x000fea00000114df */
[----:B------:R-:W-:Y:S01]  /*5200*/  BAR.SYNC.DEFER_BLOCKING 0x0 ;  /* 0x0000000000007b1d */ /* 0x000fe20000010000 */
[----:B------:R-:W-:Y:S04]  /*5210*/  IMAD R2, R2, c[0x0][0x208], RZ ;  /* 0x0000820002027a24 */ /* 0x000fe800078e02ff */
[----:B------:R-:W-:Y:S04]  /*5220*/  IMAD R2, R223, c[0x0][0x20c], R2 ;  /* 0x00008300df027a24 */ /* 0x000fe800078e0202 */
[----:B------:R-:W-:Y:S01]  /*5230*/  IMAD.IADD R29, R29, 0x1, R2 ;  /* 0x000000011d1d7824 */ /* 0x000fe200078e0202 */
[----:B------:R-:W-:Y:S03]  /*5240*/  SHF.R.S32.HI R2, RZ, 0x1f, R222 ;  /* 0x0000001fff027819 */ /* 0x000fe600000114de */
[----:B------:R-:W-:Y:S04]  /*5250*/  IMAD.WIDE.U32 R36, R222, c[0x0][0x218], R28 ;  /* 0x00008600de247a25 */ /* 0x000fe800078e001c */
[----:B------:R-:W-:Y:S04]  /*5260*/  IMAD R2, R2, c[0x0][0x218], RZ ;  /* 0x0000860002027a24 */ /* 0x000fe800078e02ff */
[----:B------:R-:W-:Y:S01]  /*5270*/  IMAD R38, R222, c[0x0][0x21c], R2 ;  /* 0x00008700de267a24 */ /* 0x000fe200078e0202 */
[----:B------:R-:W-:Y:S06]  /*5280*/  LDSM.16.M88.4 R64, [R219+0x6100] ;  /* 0x00610000db40783b */ /* 0x000fec0000000200 */
[----:B------:R-:W1:Y:S06]  /*5290*/  LDSM.16.M88.4 R16, [R139+0x3100] ;  /* 0x003100008b10783b */ /* 0x000e6c0000000200 */
[----:B------:R-:W4:Y:S06]  /*52a0*/  LDSM.16.M88.4 R60, [R219+0x7100] ;  /* 0x00710000db3c783b */ /* 0x000f2c0000000200 */
[----:B------:R-:W5:Y:S06]  /*52b0*/  LDSM.16.M88.4 R32, [R139+0x3500] ;  /* 0x003500008b20783b */ /* 0x000f6c0000000200 */
[----:B------:R-:W2:Y:S06]  /*52c0*/  LDSM.16.M88.4 R48, [R139+0x3900] ;  /* 0x003900008b30783b */ /* 0x000eac0000000200 */
[----:B------:R-:W-:Y:S06]  /*52d0*/  LDSM.16.M88.4 R172, [R139+0x3d00] ;  /* 0x003d00008bac783b */ /* 0x000fec0000000200 */
[----:B------:R-:W-:Y:S06]  /*52e0*/  LDSM.16.M88.4 R176, [R220+0x6100] ;  /* 0x00610000dcb0783b */ /* 0x000fec0000000200 */
[----:B------:R-:W-:Y:S01]  /*52f0*/  LDSM.16.M88.4 R180, [R218] ;  /* 0x00000000dab4783b */ /* 0x000fe20000000200 */
[-C--:B-1----:R-:W-:Y:S05]  /*5300*/  HMMA.16816.F32 R4, R64, R16.reuse, RZ ;  /* 0x000000104004723c */ /* 0x082fea00000018ff */
[----:B------:R-:W-:Y:S03]  /*5310*/  LDSM.16.M88.4 R184, [R220+0x7100] ;  /* 0x00710000dcb8783b */ /* 0x000fe60000000200 */
[C---:B----4-:R-:W-:Y:S03]  /*5320*/  HMMA.16816.F32 R8, R60.reuse, R16, RZ ;  /* 0x000000103c08723c */ /* 0x050fe600000018ff */
[----:B------:R-:W-:Y:S06]  /*5330*/  LDSM.16.M88.4 R188, [R218+0x800] ;  /* 0x00080000dabc783b */ /* 0x000fec0000000200 */
[----:B------:R-:W-:Y:S01]  /*5340*/  LDSM.16.M88.4 R192, [R218+0xc00] ;  /* 0x000c0000dac0783b */ /* 0x000fe20000000200 */
[-C--:B------:R-:W-:Y:S08]  /*5350*/  HMMA.16816.F32 R12, R60, R18.reuse, RZ ;  /* 0x000000123c0c723c */ /* 0x080ff000000018ff */
[C---:B------:R-:W-:Y:S08]  /*5360*/  HMMA.16816.F32 R16, R64.reuse, R18, RZ ;  /* 0x000000124010723c */ /* 0x040ff000000018ff */
[-C--:B-----5:R-:W-:Y:S08]  /*5370*/  HMMA.16816.F32 R20, R64, R32.reuse, RZ ;  /* 0x000000204014723c */ /* 0x0a0ff000000018ff */
[C---:B------:R-:W-:Y:S08]  /*5380*/  HMMA.16816.F32 R24, R60.reuse, R32, RZ ;  /* 0x000000203c18723c */ /* 0x040ff000000018ff */
[-C--:B------:R-:W-:Y:S08]  /*5390*/  HMMA.16816.F32 R28, R60, R34.reuse, RZ ;  /* 0x000000223c1c723c */ /* 0x080ff000000018ff */
[C---:B------:R-:W-:Y:S04]  /*53a0*/  HMMA.16816.F32 R32, R64.reuse, R34, RZ ;  /* 0x000000224020723c */ /* 0x040fe800000018ff */
[----:B--2---:R-:W-:Y:S04]  /*53b0*/  IADD3 R2, P4, R40, R36, RZ ;  /* 0x0000002428027210 */ /* 0x004fe80007f9e0ff */
[----:B---3--:R-:W-:Y:S02]  /*53c0*/  IADD3.X R40, R39, R37, R38, P4, !PT ;  /* 0x0000002527287210 */ /* 0x008fe400027fe426 */
[-C--:B------:R-:W-:Y:S02]  /*53d0*/  HMMA.16816.F32 R36, R64, R48.reuse, RZ ;  /* 0x000000304024723c */ /* 0x080fe400000018ff */
[C---:B------:R-:W-:Y:S04]  /*53e0*/  LEA R133, P4, R2.reuse, c[0x0][0x1f8], 0x1 ;  /* 0x00007e0002857a11 */ /* 0x040fe800078808ff */
[----:B------:R-:W-:Y:S01]  /*53f0*/  LEA.HI.X R2, R2, c[0x0][0x1fc], R40, 0x1, P4 ;  /* 0x00007f0002027a11 */ /* 0x000fe200020f0c28 */
[----:B------:R-:W1:Y:S01]  /*5400*/  SHFL.IDX PT, R135, R133, RZ, 0x1c1f ;  /* 0x001c1fff85877589 */ /* 0x000e6200000e0000 */
[C---:B------:R-:W-:Y:S05]  /*5410*/  HMMA.16816.F32 R40, R60.reuse, R48, RZ ;  /* 0x000000303c28723c */ /* 0x040fea00000018ff */
[----:B------:R-:W2:Y:S03]  /*5420*/  SHFL.IDX PT, R134, R2, RZ, 0x1c1f ;  /* 0x001c1fff02867589 */ /* 0x000ea600000e0000 */
[-C--:B------:R-:W-:Y:S03]  /*5430*/  HMMA.16816.F32 R44, R60, R50.reuse, RZ ;  /* 0x000000323c2c723c */ /* 0x080fe600000018ff */
[----:B------:R-:W3:Y:S05]  /*5440*/  SHFL.IDX PT, R133, R133, 0x1, 0x1c1f ;  /* 0x003c1f0085857f89 */ /* 0x000eea00000e0000 */
[C---:B------:R-:W-:Y:S01]  /*5450*/  HMMA.16816.F32 R48, R64.reuse, R50, RZ ;  /* 0x000000324030723c */ /* 0x040fe200000018ff */
[----:B------:R-:W-:Y:S03]  /*5460*/  SHFL.IDX PT, R2, R2, 0x1, 0x1c1f ;  /* 0x003c1f0002027f89 */ /* 0x000fe600000e0000 */
[C---:B-1----:R-:W-:Y:S04]  /*5470*/  IADD3 R196, P5, R135.reuse, R229, RZ ;  /* 0x000000e587c47210 */ /* 0x042fe80007fbe0ff */
[-C--:B------:R-:W-:Y:S01]  /*5480*/  HMMA.16816.F32 R52, R64, R172.reuse, RZ ;  /* 0x000000ac4034723c */ /* 0x080fe200000018ff */
[C---:B------:R-:W-:Y:S03]  /*5490*/  IADD3 R136, P4, R135.reuse, R227, RZ ;  /* 0x000000e387887210 */ /* 0x040fe60007f9e0ff */
[C---:B--2---:R-:W-:Y:S02]  /*54a0*/  IMAD.X R197, R134.reuse, 0x1, R230, P5 ;  /* 0x0000000186c57824 */ /* 0x044fe400028e06e6 */
[C---:B------:R-:W-:Y:S02]  /*54b0*/  IMAD.X R137, R134.reuse, 0x1, R228, P4 ;  /* 0x0000000186897824 */ /* 0x040fe400020e06e4 */
[C---:B------:R-:W-:Y:S08]  /*54c0*/  HMMA.16816.F32 R56, R60.reuse, R172, RZ ;  /* 0x000000ac3c38723c */ /* 0x040ff000000018ff */
[-C--:B------:R-:W-:Y:S08]  /*54d0*/  HMMA.16816.F32 R60, R60, R174.reuse, RZ ;  /* 0x000000ae3c3c723c */ /* 0x080ff000000018ff */
[----:B------:R-:W-:Y:S01]  /*54e0*/  HMMA.16816.F32 R64, R64, R174, RZ ;  /* 0x000000ae4040723c */ /* 0x000fe200000018ff */
[----:B------:R-:W1:Y:S06]  /*54f0*/  LDSM.16.M88.4 R172, [R218+0x400] ;  /* 0x00040000daac783b */ /* 0x000e6c0000000200 */
[----:B------:R-:W-:Y:S01]  /*5500*/  @!PT LDS RZ, [RZ] ;  /* 0x00000000fffff984 */ /* 0x000fe20000000800 */
[----:B------:R-:W-:Y:S01]  /*5510*/  @!PT LDS RZ, [RZ] ;  /* 0x00000000fffff984 */ /* 0x000fe20000000800 */
[----:B------:R-:W-:Y:S01]  /*5520*/  @!PT LDS RZ, [RZ] ;  /* 0x00000000fffff984 */ /* 0x000fe20000000800 */
[----:B------:R2:W-:Y:S01]  /*5530*/  LDGSTS.E.BYPASS.LTC128B.128 [R221+0x100], [R196.64], !P3 ;  /* 0x00100000c4dd7fae */ /* 0x0005e2000d901d46 */
[-C--:B------:R-:W-:Y:S05]  /*5540*/  HMMA.16816.F32 R4, R176, R180.reuse, R4 ;  /* 0x000000b4b004723c */ /* 0x080fea0000001804 */
[----:B------:R3:W-:Y:S03]  /*5550*/  LDGSTS.E.BYPASS.LTC128B.128 [R221+0x1100], [R136.64], !P2 ;  /* 0x0110000088dd7fae */ /* 0x0007e6000d101d46 */
[C---:B------:R-:W-:Y:S08]  /*5560*/  HMMA.16816.F32 R8, R184.reuse, R180, R8 ;  /* 0x000000b4b808723c */ /* 0x040ff00000001808 */
[-C--:B------:R-:W-:Y:S08]  /*5570*/  HMMA.16816.F32 R12, R184, R182.reuse, R12 ;  /* 0x000000b6b80c723c */ /* 0x080ff0000000180c */
[C---:B------:R-:W-:Y:S04]  /*5580*/  HMMA.16816.F32 R16, R176.reuse, R182, R16 ;  /* 0x000000b6b010723c */ /* 0x040fe80000001810 */
[----:B--2---:R-:W-:Y:S02]  /*5590*/  IADD3 R196, P5, R135, R225, RZ ;  /* 0x000000e187c47210 */ /* 0x004fe40007fbe0ff */
[C---:B---3--:R-:W-:Y:S02]  /*55a0*/  IADD3 R136, P4, R133.reuse, R229, RZ ;  /* 0x000000e585887210 */ /* 0x048fe40007f9e0ff */
[-C--:B-1----:R-:W-:Y:S04]  /*55b0*/  HMMA.16816.F32 R20, R176, R172.reuse, R20 ;  /* 0x000000acb014723c */ /* 0x082fe80000001814 */
[----:B------:R-:W-:Y:S01]  /*55c0*/  IMAD.X R197, R134, 0x1, R226, P5 ;  /* 0x0000000186c57824 */ /* 0x000fe200028e06e2 */
[C---:B------:R-:W-:Y:S01]  /*55d0*/  IADD3 R198, P5, R133.reuse, R227, RZ ;  /* 0x000000e385c67210 */ /* 0x040fe20007fbe0ff */
[C---:B------:R-:W-:Y:S01]  /*55e0*/  IMAD.X R137, R2.reuse, 0x1, R230, P4 ;  /* 0x0000000102897824 */ /* 0x040fe200020e06e6 */
[----:B------:R-:W-:Y:S01]  /*55f0*/  IADD3 R134, P4, R133, R225, RZ ;  /* 0x000000e185867210 */ /* 0x000fe20007f9e0ff */
[C---:B------:R-:W-:Y:S01]  /*5600*/  HMMA.16816.F32 R24, R184.reuse, R172, R24 ;  /* 0x000000acb818723c */ /* 0x040fe20000001818 */
[----:B------:R1:W-:Y:S03]  /*5610*/  LDGSTS.E.BYPASS.LTC128B.128 [R221+0x2100], [R196.64], !P1 ;  /* 0x02100000c4dd7fae */ /* 0x0003e6000c901d46 */
[C---:B------:R-:W-:Y:S02]  /*5620*/  IMAD.X R199, R2.reuse, 0x1, R228, P5 ;  /* 0x0000000102c77824 */ /* 0x040fe400028e06e4 */
[----:B------:R-:W-:Y:S01]  /*5630*/  IMAD.X R135, R2, 0x1, R226, P4 ;  /* 0x0000000102877824 */ /* 0x000fe200020e06e2 */
[----:B------:R2:W-:Y:S01]  /*5640*/  LDGSTS.E.BYPASS.LTC128B.128 [R221+0x900], [R136.64], !P3 ;  /* 0x0090000088dd7fae */ /* 0x0005e2000d901d46 */
[-C--:B------:R-:W-:Y:S03]  /*5650*/  HMMA.16816.F32 R28, R184, R174.reuse, R28 ;  /* 0x000000aeb81c723c */ /* 0x080fe6000000181c */
[----:B------:R-:W-:Y:S02]  /*5660*/  ISETP.GT.AND P4, PT, R224, R250, PT ;  /* 0x000000fae000720c */ /* 0x000fe40003f84270 */
[----:B------:R1:W-:Y:S03]  /*5670*/  LDGSTS.E.BYPASS.LTC128B.128 [R221+0x1900], [R198.64], !P2 ;  /* 0x01900000c6dd7fae */ /* 0x0003e6000d101d46 */
[C---:B------:R-:W-:Y:S03]  /*5680*/  HMMA.16816.F32 R32, R176.reuse, R174, R32 ;  /* 0x000000aeb020723c */ /* 0x040fe60000001820 */
[----:B------:R2:W-:Y:S05]  /*5690*/  LDGSTS.E.BYPASS.LTC128B.128 [R221+0x2900], [R134.64], !P1 ;  /* 0x0290000086dd7fae */ /* 0x0005ea000c901d46 */
[-C--:B------:R-:W-:Y:S01]  /*56a0*/  HMMA.16816.F32 R36, R176, R188.reuse, R36 ;  /* 0x000000bcb024723c */ /* 0x080fe20000001824 */
[----:B------:R-:W-:Y:S06]  /*56b0*/  LDSM.16.M88.4 R200, [R139+0x4100] ;  /* 0x004100008bc8783b */ /* 0x000fec0000000200 */
[----:B------:R-:W0:Y:S01]  /*56c0*/  LDGDEPBAR ;  /* 0x00000000000079af */ /* 0x000e220000000000 */
[C---:B------:R-:W-:Y:S05]  /*56d0*/  HMMA.16816.F32 R40, R184.reuse, R188, R40 ;  /* 0x000000bcb828723c */ /* 0x040fea0000001828 */
[----:B------:R-:W-:Y:S03]  /*56e0*/  LDSM.16.M88.4 R204, [R219+0x9100] ;  /* 0x00910000dbcc783b */ /* 0x000fe60000000200 */
[-C--:B------:R-:W-:Y:S03]  /*56f0*/  HMMA.16816.F32 R44, R184, R190.reuse, R44 ;  /* 0x000000beb82c723c */ /* 0x080fe6000000182c */
[----:B-1----:R-:W1:Y:S05]  /*5700*/  LDSM.16.M88.4 R196, [R219+0x8100] ;  /* 0x00810000dbc4783b */ /* 0x002e6a0000000200 */
[C---:B------:R-:W-:Y:S01]  /*5710*/  HMMA.16816.F32 R48, R176.reuse, R190, R48 ;  /* 0x000000beb030723c */ /* 0x040fe20000001830 */
[----:B------:R-:W3:Y:S06]  /*5720*/  LDSM.16.M88.4 R180, [R139+0x4500] ;  /* 0x004500008bb4783b */ /* 0x000eec0000000200 */
[----:B------:R-:W4:Y:S01]  /*5730*/  LDSM.16.M88.4 R172, [R139+0x4900] ;  /* 0x004900008bac783b */ /* 0x000f220000000200 */
[-C--:B------:R-:W-:Y:S05]  /*5740*/  HMMA.16816.F32 R52, R176, R192.reuse, R52 ;  /* 0x000000c0b034723c */ /* 0x080fea0000001834 */
[----:B------:R-:W-:Y:S03]  /*5750*/  LDSM.16.M88.4 R188, [R218+0x1000] ;  /* 0x00100000dabc783b */ /* 0x000fe60000000200 */
[C---:B------:R-:W-:Y:S03]  /*5760*/  HMMA.16816.F32 R56, R184.reuse, R192, R56 ;  /* 0x000000c0b838723c */ /* 0x040fe60000001838 */
[----:B------:R-:W-:Y:S05]  /*5770*/  LDSM.16.M88.4 R208, [R218+0x1800] ;  /* 0x00180000dad0783b */ /* 0x000fea0000000200 */
[-C--:B------:R-:W-:Y:S01]  /*5780*/  HMMA.16816.F32 R60, R184, R194.reuse, R60 ;  /* 0x000000c2b83c723c */ /* 0x080fe2000000183c */
[----:B------:R-:W5:Y:S06]  /*5790*/  LDSM.16.M88.4 R184, [R139+0x4d00] ;  /* 0x004d00008bb8783b */ /* 0x000f6c0000000200 */
[----:B------:R-:W-:Y:S01]  /*57a0*/  LDSM.16.M88.4 R212, [R218+0x1c00] ;  /* 0x001c0000dad4783b */ /* 0x000fe20000000200 */
[----:B------:R-:W-:Y:S05]  /*57b0*/  HMMA.16816.F32 R64, R176, R194, R64 ;  /* 0x000000c2b040723c */ /* 0x000fea0000001840 */
[----:B------:R-:W2:Y:S03]  /*57c0*/  LDSM.16.M88.4 R176, [R220+0x8100] ;  /* 0x00810000dcb0783b */ /* 0x000ea60000000200 */
[-C--:B-1----:R-:W-:Y:S03]  /*57d0*/  HMMA.16816.F32 R4, R196, R200.reuse, R4 ;  /* 0x000000c8c404723c */ /* 0x082fe60000001804 */
[----:B------:R-:W1:Y:S05]  /*57e0*/  LDSM.16.M88.4 R192, [R220+0x9100] ;  /* 0x00910000dcc0783b */ /* 0x000e6a0000000200 */
[C---:B------:R-:W-:Y:S08]  /*57f0*/  HMMA.16816.F32 R8, R204.reuse, R200, R8 ;  /* 0x000000c8cc08723c */ /* 0x040ff00000001808 */
[-C--:B------:R-:W-:Y:S08]  /*5800*/  HMMA.16816.F32 R12, R204, R202.reuse, R12 ;  /* 0x000000cacc0c723c */ /* 0x080ff0000000180c */
[C---:B------:R-:W-:Y:S01]  /*5810*/  HMMA.16816.F32 R16, R196.reuse, R202, R16 ;  /* 0x000000cac410723c */ /* 0x040fe20000001810 */
[----:B------:R-:W1:Y:S07]  /*5820*/  LDSM.16.M88.4 R200, [R218+0x1400] ;  /* 0x00140000dac8783b */ /* 0x000e6e0000000200 */
[-C--:B---3--:R-:W-:Y:S08]  /*5830*/  HMMA.16816.F32 R20, R196, R180.reuse, R20 ;  /* 0x000000b4c414723c */ /* 0x088ff00000001814 */
[C---:B------:R-:W-:Y:S08]  /*5840*/  HMMA.16816.F32 R24, R204.reuse, R180, R24 ;  /* 0x000000b4cc18723c */ /* 0x040ff00000001818 */
[-C--:B------:R-:W-:Y:S08]  /*5850*/  HMMA.16816.F32 R28, R204, R182.reuse, R28 ;  /* 0x000000b6cc1c723c */ /* 0x080ff0000000181c */
[C---:B------:R-:W-:Y:S01]  /*5860*/  HMMA.16816.F32 R32, R196.reuse, R182, R32 ;  /* 0x000000b6c420723c */ /* 0x040fe20000001820 */
[----:B------:R-:W-:Y:S07]  /*5870*/  LDSM.16.M88.4 R180, [R139+0x5100] ;  /* 0x005100008bb4783b */ /* 0x000fee0000000200 */
[-C--:B----4-:R-:W-:Y:S08]  /*5880*/  HMMA.16816.F32 R36, R196, R172.reuse, R36 ;  /* 0x000000acc424723c */ /* 0x090ff00000001824 */
[C---:B------:R-:W-:Y:S08]  /*5890*/  HMMA.16816.F32 R40, R204.reuse, R172, R40 ;  /* 0x000000accc28723c */ /* 0x040ff00000001828 */
[-C--:B------:R-:W-:Y:S08]  /*58a0*/  HMMA.16816.F32 R44, R204, R174.reuse, R44 ;  /* 0x000000aecc2c723c */ /* 0x080ff0000000182c */
[C---:B------:R-:W-:Y:S01]  /*58b0*/  HMMA.16816.F32 R48, R196.reuse, R174, R48 ;  /* 0x000000aec430723c */ /* 0x040fe20000001830 */
[----:B------:R-:W3:Y:S07]  /*58c0*/  LDSM.16.M88.4 R172, [R219+0xa100] ;  /* 0x00a10000dbac783b */ /* 0x000eee0000000200 */
[-C--:B-----5:R-:W-:Y:S08]  /*58d0*/  HMMA.16816.F32 R52, R196, R184.reuse, R52 ;  /* 0x000000b8c434723c */ /* 0x0a0ff00000001834 */
[C---:B------:R-:W-:Y:S08]  /*58e0*/  HMMA.16816.F32 R56, R204.reuse, R184, R56 ;  /* 0x000000b8cc38723c */ /* 0x040ff00000001838 */
[-C--:B------:R-:W-:Y:S01]  /*58f0*/  HMMA.16816.F32 R60, R204, R186.reuse, R60 ;  /* 0x000000bacc3c723c */ /* 0x080fe2000000183c */
[----:B------:R-:W-:Y:S07]  /*5900*/  LDSM.16.M88.4 R204, [R220+0xb100] ;  /* 0x00b10000dccc783b */ /* 0x000fee0000000200 */
[----:B------:R-:W-:Y:S01]  /*5910*/  HMMA.16816.F32 R64, R196, R186, R64 ;  /* 0x000000bac440723c */ /* 0x000fe20000001840 */
[----:B------:R-:W4:Y:S06]  /*5920*/  LDSM.16.M88.4 R184, [R219+0xb100] ;  /* 0x00b10000dbb8783b */ /* 0x000f2c0000000200 */
[----:B------:R-:W-:Y:S01]  /*5930*/  LDSM.16.M88.4 R196, [R139+0x5d00] ;  /* 0x005d00008bc4783b */ /* 0x000fe20000000200 */
[-C--:B--2---:R-:W-:Y:S08]  /*5940*/  HMMA.16816.F32 R4, R176, R188.reuse, R4 ;  /* 0x000000bcb004723c */ /* 0x084ff00000001804 */
[C---:B-1----:R-:W-:Y:S08]  /*5950*/  HMMA.16816.F32 R8, R192.reuse, R188, R8 ;  /* 0x000000bcc008723c */ /* 0x042ff00000001808 */
[-C--:B------:R-:W-:Y:S08]  /*5960*/  HMMA.16816.F32 R12, R192, R190.reuse, R12 ;  /* 0x000000bec00c723c */ /* 0x080ff0000000180c */
[C---:B------:R-:W-:Y:S01]  /*5970*/  HMMA.16816.F32 R16, R176.reuse, R190, R16 ;  /* 0x000000beb010723c */ /* 0x040fe20000001810 */
[----:B------:R-:W1:Y:S07]  /*5980*/  LDSM.16.M88.4 R188, [R139+0x5500] ;  /* 0x005500008bbc783b */ /* 0x000e6e0000000200 */
[-C--:B------:R-:W-:Y:S08]  /*5990*/  HMMA.16816.F32 R20, R176, R200.reuse, R20 ;  /* 0x000000c8b014723c */ /* 0x080ff00000001814 */
[C---:B------:R-:W-:Y:S08]  /*59a0*/  HMMA.16816.F32 R24, R192.reuse, R200, R24 ;  /* 0x000000c8c018723c */ /* 0x040ff00000001818 */
[-C--:B------:R-:W-:Y:S08]  /*59b0*/  HMMA.16816.F32 R28, R192, R202.reuse, R28 ;  /* 0x000000cac01c723c */ /* 0x080ff0000000181c */
[C---:B------:R-:W-:Y:S01]  /*59c0*/  HMMA.16816.F32 R32, R176.reuse, R202, R32 ;  /* 0x000000cab020723c */ /* 0x040fe20000001820 */
[----:B------:R-:W-:Y:S07]  /*59d0*/  LDSM.16.M88.4 R200, [R218+0x2000] ;  /* 0x00200000dac8783b */ /* 0x000fee0000000200 */
[-C--:B------:R-:W-:Y:S08]  /*59e0*/  HMMA.16816.F32 R36, R176, R208.reuse, R36 ;  /* 0x000000d0b024723c */ /* 0x080ff00000001824 */
[C---:B------:R-:W-:Y:S08]  /*59f0*/  HMMA.16816.F32 R40, R192.reuse, R208, R40 ;  /* 0x000000d0c028723c */ /* 0x040ff00000001828 */
[-C--:B------:R-:W-:Y:S08]  /*5a00*/  HMMA.16816.F32 R44, R192, R210.reuse, R44 ;  /* 0x000000d2c02c723c */ /* 0x080ff0000000182c */
[C---:B------:R-:W-:Y:S01]  /*5a10*/  HMMA.16816.F32 R48, R176.reuse, R210, R48 ;  /* 0x000000d2b030723c */ /* 0x040fe20000001830 */
[----:B------:R-:W-:Y:S07]  /*5a20*/  LDSM.16.M88.4 R208, [R218+0x2400] ;  /* 0x00240000dad0783b */ /* 0x000fee0000000200 */
[-C--:B------:R-:W-:Y:S08]  /*5a30*/  HMMA.16816.F32 R52, R176, R212.reuse, R52 ;  /* 0x000000d4b034723c */ /* 0x080ff00000001834 */
[C---:B------:R-:W-:Y:S08]  /*5a40*/  HMMA.16816.F32 R56, R192.reuse, R212, R56 ;  /* 0x000000d4c038723c */ /* 0x040ff00000001838 */
[-C--:B------:R-:W-:Y:S01]  /*5a50*/  HMMA.16816.F32 R60, R192, R214.reuse, R60 ;  /* 0x000000d6c03c723c */ /* 0x080fe2000000183c */
[----:B------:R-:W2:Y:S07]  /*5a60*/  LDSM.16.M88.4 R192, [R139+0x5900] ;  /* 0x005900008bc0783b */ /* 0x000eae0000000200 */
[----:B------:R-:W-:Y:S01]  /*5a70*/  HMMA.16816.F32 R64, R176, R214, R64 ;  /* 0x000000d6b040723c */ /* 0x000fe20000001840 */
[----:B------:R-:W5:Y:S06]  /*5a80*/  LDSM.16.M88.4 R176, [R220+0xa100] ;  /* 0x00a10000dcb0783b */ /* 0x000f6c0000000200 */
[----:B------:R-:W2:Y:S01]  /*5a90*/  LDSM.16.M88.4 R212, [R218+0x2800] ;  /* 0x00280000dad4783b */ /* 0x000ea20000000200 */
[-C--:B---3--:R-:W-:Y:S08]  /*5aa0*/  HMMA.16816.F32 R4, R172, R180.reuse, R4 ;  /* 0x000000b4ac04723c */ /* 0x088ff00000001804 */
[C---:B----4-:R-:W-:Y:S08]  /*5ab0*/  HMMA.16816.F32 R8, R184.reuse, R180, R8 ;  /* 0x000000b4b808723c */ /* 0x050ff00000001808 */
[-C--:B------:R-:W-:Y:S08]  /*5ac0*/  HMMA.16816.F32 R12, R184, R182.reuse, R12 ;  /* 0x000000b6b80c723c */ /* 0x080ff0000000180c */
[C---:B------:R-:W-:Y:S01]  /*5ad0*/  HMMA.16816.F32 R16, R172.reuse, R182, R16 ;  /* 0x000000b6ac10723c */ /* 0x040fe20000001810 */
[----:B------:R-:W3:Y:S01]  /*5ae0*/  LDSM.16.M88.4 R180, [R218+0x2c00] ;  /* 0x002c0000dab4783b */ /* 0x000ee20000000200 */
[----:B------:R-:W-:Y:S05]  /*5af0*/  DEPBAR.LE SB0, 0x0 ;  /* 0x000080000000791a */ /* 0x000fea0000000000 */
[----:B------:R-:W-:Y:S01]  /*5b00*/  BAR.SYNC.DEFER_BLOCKING 0x0 ;  /* 0x0000000000007b1d */ /* 0x000fe20000010000 */
[-C--:B-1----:R-:W-:Y:S08]  /*5b10*/  HMMA.16816.F32 R20, R172, R188.reuse, R20 ;  /* 0x000000bcac14723c */ /* 0x082ff00000001814 */
[C---:B------:R-:W-:Y:S08]  /*5b20*/  HMMA.16816.F32 R24, R184.reuse, R188, R24 ;  /* 0x000000bcb818723c */ /* 0x040ff00000001818 */
[-C--:B------:R-:W-:Y:S08]  /*5b30*/  HMMA.16816.F32 R28, R184, R190.reuse, R28 ;  /* 0x000000beb81c723c */ /* 0x080ff0000000181c */
[C---:B------:R-:W-:Y:S08]  /*5b40*/  HMMA.16816.F32 R32, R172.reuse, R190, R32 ;  /* 0x000000beac20723c */ /* 0x040ff00000001820 */
[-C--:B--2---:R-:W-:Y:S08]  /*5b50*/  HMMA.16816.F32 R36, R172, R192.reuse, R36 ;  /* 0x000000c0ac24723c */ /* 0x084ff00000001824 */
[C---:B------:R-:W-:Y:S08]  /*5b60*/  HMMA.16816.F32 R40, R184.reuse, R192, R40 ;  /* 0x000000c0b828723c */ /* 0x040ff00000001828 */
[-C--:B------:R-:W-:Y:S08]  /*5b70*/  HMMA.16816.F32 R44, R184, R194.reuse, R44 ;  /* 0x000000c2b82c723c */ /* 0x080ff0000000182c */
[C---:B------:R-:W-:Y:S08]  /*5b80*/  HMMA.16816.F32 R48, R172.reuse, R194, R48 ;  /* 0x000000c2ac30723c */ /* 0x040ff00000001830 */
[-C--:B------:R-:W-:Y:S08]  /*5b90*/  HMMA.16816.F32 R52, R172, R196.reuse, R52 ;  /* 0x000000c4ac34723c */ /* 0x080ff00000001834 */
[C---:B------:R-:W-:Y:S08]  /*5ba0*/  HMMA.16816.F32 R56, R184.reuse, R196, R56 ;  /* 0x000000c4b838723c */ /* 0x040ff00000001838 */
[-C--:B------:R-:W-:Y:S08]  /*5bb0*/  HMMA.16816.F32 R60, R184, R198.reuse, R60 ;  /* 0x000000c6b83c723c */ /* 0x080ff0000000183c */
[----:B------:R-:W-:Y:S08]  /*5bc0*/  HMMA.16816.F32 R64, R172, R198, R64 ;  /* 0x000000c6ac40723c */ /* 0x000ff00000001840 */
[-C--:B-----5:R-:W-:Y:S08]  /*5bd0*/  HMMA.16816.F32 R4, R176, R200.reuse, R4 ;  /* 0x000000c8b004723c */ /* 0x0a0ff00000001804 */
[C---:B------:R-:W-:Y:S08]  /*5be0*/  HMMA.16816.F32 R8, R204.reuse, R200, R8 ;  /* 0x000000c8cc08723c */ /* 0x040ff00000001808 */
[-C--:B------:R-:W-:Y:S08]  /*5bf0*/  HMMA.16816.F32 R12, R204, R202.reuse, R12 ;  /* 0x000000cacc0c723c */ /* 0x080ff0000000180c */
        /* <DEDUP_REMOVED lines=9> */
[-C--:B---3--:R-:W-:Y:S08]  /*5c90*/  HMMA.16816.F32 R52, R176, R180.reuse, R52 ;  /* 0x000000b4b034723c */ /* 0x088ff00000001834 */
[C---:B------:R-:W-:Y:S08]  /*5ca0*/  HMMA.16816.F32 R56, R204.reuse, R180, R56 ;  /* 0x000000b4cc38723c */ /* 0x040ff00000001838 */
[-C--:B------:R-:W-:Y:S08]  /*5cb0*/  HMMA.16816.F32 R60, R204, R182.reuse, R60 ;  /* 0x000000b6cc3c723c */ /* 0x080ff0000000183c */
[----:B------:R-:W-:Y:S01]  /*5cc0*/  HMMA.16816.F32 R64, R176, R182, R64 ;  /* 0x000000b6b040723c */ /* 0x000fe20000001840 */
[----:B------:R-:W-:-:S07]  /*5cd0*/  @P4 BRA `(.L_x_14) ;  /* 0xfffff18000004947 */ /* 0x000fce000383ffff */
.L_x_13:
[----:B------:R-:W-:Y:S01]  /*5ce0*/  FMNMX.FTZ R2, R4, R0, !PT ;  /* 0x0000000004027209 */ /* 0x000fe20007810000 */
[----:B--2---:R-:W-:Y:S01]  /*5cf0*/  LDSM.16.MT88.4 R176, [R217+0x100] ;  /* 0x00010000d9b0783b */ /* 0x004fe20000004200 */
[----:B------:R-:W-:Y:S02]  /*5d00*/  FMNMX.FTZ R134, R6, R3, !PT ;  /* 0x0000000306867209 */ /* 0x000fe40007810000 */
[----:B------:R-:W-:Y:S02]  /*5d10*/  FMNMX.FTZ R2, R5, R2, !PT ;  /* 0x0000000205027209 */ /* 0x000fe40007810000 */
[----:B------:R-:W-:Y:S02]  /*5d20*/  FMNMX.FTZ R134, R7, R134, !PT ;  /* 0x0000008607867209 */ /* 0x000fe40007810000 */
[----:B------:R-:W-:Y:S01]  /*5d30*/  FMNMX.FTZ R2, R16, R2, !PT ;  /* 0x0000000210027209 */ /* 0x000fe20007810000 */
[----:B------:R-:W0:Y:S01]  /*5d40*/  LDGDEPBAR ;  /* 0x00000000000079af */ /* 0x000e220000000000 */
[----:B------:R-:W-:Y:S02]  /*5d50*/  FMNMX.FTZ R134, R18, R134, !PT ;  /* 0x0000008612867209 */ /* 0x000fe40007810000 */
        /* <DEDUP_REMOVED lines=29> */
[----:B------:R-:W-:Y:S01]  /*5f30*/  FMNMX.FTZ R133, R25, R133, !PT ;  /* 0x0000008519857209 */ /* 0x000fe20007810000 */
[----:B------:R-:W1:Y:S01]  /*5f40*/  SHFL.BFLY PT, R137, R2, 0x2, 0x1f ;  /* 0x0c401f0002897f89 */ /* 0x000e6200000e0000 */
[----:B------:R-:W-:Y:S02]  /*5f50*/  FMNMX.FTZ R134, R66, R134, !PT ;  /* 0x0000008642867209 */ /* 0x000fe40007810000 */
[----:B------:R-:W-:Y:S02]  /*5f60*/  FMNMX.FTZ R133, R28, R133, !PT ;  /* 0x000000851c857209 */ /* 0x000fe40007810000 */
[----:B------:R-:W-:Y:S02]  /*5f70*/  FMNMX.FTZ R134, R67, R134, !PT ;  /* 0x0000008643867209 */ /* 0x000fe40007810000 */
[----:B------:R-:W-:Y:S02]  /*5f80*/  FMNMX.FTZ R133, R29, R133, !PT ;  /* 0x000000851d857209 */ /* 0x000fe40007810000 */
[----:B------:R-:W-:Y:S01]  /*5f90*/  FMNMX.FTZ R135, R10, R138, !PT ;  /* 0x0000008a0a877209 */ /* 0x000fe20007810000 */
[----:B------:R-:W2:Y:S01]  /*5fa0*/  SHFL.BFLY PT, R136, R134, 0x2, 0x1f ;  /* 0x0c401f0086887f89 */ /* 0x000ea200000e0000 */
        /* <DEDUP_REMOVED lines=12> */
[----:B-1----:R-:W-:Y:S02]  /*6070*/  FMNMX.FTZ R2, R2, R137, !PT ;  /* 0x0000008902027209 */ /* 0x002fe40007810000 */
[----:B------:R-:W-:Y:S02]  /*6080*/  FMNMX.FTZ R133, R60, R133, !PT ;  /* 0x000000853c857209 */ /* 0x000fe40007810000 */
[----:B--2---:R-:W-:Y:S01]  /*6090*/  FMNMX.FTZ R134, R134, R136, !PT ;  /* 0x0000008886867209 */ /* 0x004fe20007810000 */
[----:B------:R-:W1:Y:S01]  /*60a0*/  SHFL.BFLY PT, R137, R2, 0x1, 0x1f ;  /* 0x0c201f0002897f89 */ /* 0x000e6200000e0000 */
[----:B------:R-:W-:Y:S02]  /*60b0*/  FMNMX.FTZ R133, R61, R133, !PT ;  /* 0x000000853d857209 */ /* 0x000fe40007810000 */
[----:B------:R-:W-:Y:S02]  /*60c0*/  FMNMX.FTZ R135, R31, R135, !PT ;  /* 0x000000871f877209 */ /* 0x000fe40007810000 */
[----:B------:R-:W-:Y:S02]  /*60d0*/  ISETP.GT.AND P4, PT, R224, R250, PT ;  /* 0x000000fae000720c */ /* 0x000fe40003f84270 */
[----:B------:R-:W-:Y:S01]  /*60e0*/  FMNMX.FTZ R135, R42, R135, !PT ;  /* 0x000000872a877209 */ /* 0x000fe20007810000 */
[----:B------:R-:W2:Y:S03]  /*60f0*/  SHFL.BFLY PT, R136, R134, 0x1, 0x1f ;  /* 0x0c201f0086887f89 */ /* 0x000ea600000e0000 */
[----:B------:R-:W-:Y:S04]  /*6100*/  FMNMX.FTZ R135, R43, R135, !PT ;  /* 0x000000872b877209 */ /* 0x000fe80007810000 */
[----:B------:R-:W-:Y:S01]  /*6110*/  FMNMX.FTZ R135, R46, R135, !PT ;  /* 0x000000872e877209 */ /* 0x000fe20007810000 */
[----:B------:R-:W3:Y:S01]  /*6120*/  SHFL.BFLY PT, R172, R133, 0x2, 0x1f ;  /* 0x0c401f0085ac7f89 */ /* 0x000ee200000e0000 */
[----:B-1----:R-:W-:Y:S02]  /*6130*/  FMNMX.FTZ R137, R2, R137, !PT ;  /* 0x0000008902897209 */ /* 0x002fe40007810000 */
[----:B------:R-:W-:Y:S03]  /*6140*/  FMNMX.FTZ R2, R47, R135, !PT ;  /* 0x000000872f027209 */ /* 0x000fe60007810000 */
[C---:B------:R-:W-:Y:S01]  /*6150*/  FADD.FTZ R0, -R137.reuse, R0 ;  /* 0x0000000089007221 */ /* 0x040fe20000010100 */
[----:B------:R-:W-:Y:S01]  /*6160*/  FMNMX.FTZ R135, R58, R2, !PT ;  /* 0x000000023a877209 */ /* 0x000fe20007810000 */
[----:B------:R-:W-:Y:S01]  /*6170*/  FMUL.FTZ R180, R137, c[0x0][0x2d0] ;  /* 0x0000b40089b47a20 */ /* 0x000fe20000410000 */
[----:B--2---:R-:W-:Y:S01]  /*6180*/  FMNMX.FTZ R136, R134, R136, !PT ;  /* 0x0000008886887209 */ /* 0x004fe20007810000 */
[----:B------:R-:W-:Y:S01]  /*6190*/  FMUL.FTZ R2, R0, c[0x0][0x2d0] ;  /* 0x0000b40000027a20 */ /* 0x000fe20000410000 */
[----:B------:R-:W-:Y:S01]  /*61a0*/  FMNMX.FTZ R0, R59, R135, !PT ;  /* 0x000000873b007209 */ /* 0x000fe20007810000 */
[--C-:B------:R-:W-:Y:S02]  /*61b0*/  FFMA.FTZ R16, R16, c[0x0][0x2d0], -R180.reuse ;  /* 0x0000b40010107a23 */ /* 0x100fe400000108b4 */
[----:B------:R1:W2:Y:S01]  /*61c0*/  MUFU.EX2 R134, R2 ;  /* 0x0000000200867308 */ /* 0x0002a20000000800 */
[----:B------:R-:W-:Y:S01]  /*61d0*/  FMNMX.FTZ R0, R62, R0, !PT ;  /* 0x000000003e007209 */ /* 0x000fe20007810000 */
[----:B------:R-:W-:Y:S01]  /*61e0*/  FMUL.FTZ R181, R136, c[0x0][0x2d0] ;  /* 0x0000b40088b57a20 */ /* 0x000fe20000410000 */
[----:B---3--:R-:W-:Y:S01]  /*61f0*/  FMNMX.FTZ R133, R133, R172, !PT ;  /* 0x000000ac85857209 */ /* 0x008fe20007810000 */
[--C-:B------:R-:W-:Y:S01]  /*6200*/  FFMA.FTZ R17, R17, c[0x0][0x2d0], -R180.reuse ;  /* 0x0000b40011117a23 */ /* 0x100fe200000108b4 */
[----:B------:R-:W-:Y:S01]  /*6210*/  FMNMX.FTZ R0, R63, R0, !PT ;  /* 0x000000003f007209 */ /* 0x000fe20007810000 */
[--C-:B------:R-:W-:Y:S02]  /*6220*/  FFMA.FTZ R18, R18, c[0x0][0x2d0], -R181.reuse ;  /* 0x0000b40012127a23 */ /* 0x100fe400000108b5 */
[----:B------:R-:W3:Y:S01]  /*6230*/  SHFL.BFLY PT, R172, R133, 0x1, 0x1f ;  /* 0x0c201f0085ac7f89 */ /* 0x000ee200000e0000 */
[--C-:B------:R-:W-:Y:S01]  /*6240*/  FFMA.FTZ R19, R19, c[0x0][0x2d0], -R181.reuse ;  /* 0x0000b40013137a23 */ /* 0x100fe200000108b5 */
[----:B------:R2:W-:Y:S01]  /*6250*/  MUFU.EX2 R242, R16 ;  /* 0x0000001000f27308 */ /* 0x0005e20000000800 */
[--C-:B------:R-:W-:Y:S02]  /*6260*/  FFMA.FTZ R4, R4, c[0x0][0x2d0], -R180.reuse ;  /* 0x0000b40004047a23 */ /* 0x100fe400000108b4 */
[--C-:B------:R-:W-:Y:S02]  /*6270*/  FFMA.FTZ R5, R5, c[0x0][0x2d0], -R180.reuse ;  /* 0x0000b40005057a23 */ /* 0x100fe400000108b4 */
[--C-:B------:R-:W-:Y:S02]  /*6280*/  FFMA.FTZ R6, R6, c[0x0][0x2d0], -R181.reuse ;  /* 0x0000b40006067a23 */ /* 0x100fe400000108b5 */
[--C-:B------:R-:W-:Y:S02]  /*6290*/  FFMA.FTZ R7, R7, c[0x0][0x2d0], -R181.reuse ;  /* 0x0000b40007077a23 */ /* 0x100fe400000108b5 */
[--C-:B------:R-:W-:Y:S01]  /*62a0*/  FFMA.FTZ R36, R36, c[0x0][0x2d0], -R180.reuse ;  /* 0x0000b40024247a23 */ /* 0x100fe200000108b4 */
[----:B------:R4:W-:Y:S01]  /*62b0*/  MUFU.EX2 R244, R17 ;  /* 0x0000001100f47308 */ /* 0x0009e20000000800 */
[--C-:B------:R-:W-:Y:S02]  /*62c0*/  FFMA.FTZ R37, R37, c[0x0][0x2d0], -R180.reuse ;  /* 0x0000b40025257a23 */ /* 0x100fe400000108b4 */
[----:B------:R-:W-:Y:S02]  /*62d0*/  FFMA.FTZ R38, R38, c[0x0][0x2d0], -R181 ;  /* 0x0000b40026267a23 */ /* 0x000fe400000108b5 */
[----:B-1----:R-:W-:Y:S02]  /*62e0*/  FADD.FTZ R2, -R136, R3 ;  /* 0x0000000388027221 */ /* 0x002fe40000010100 */
[----:B------:R-:W1:Y:S01]  /*62f0*/  SHFL.BFLY PT, R3, R0, 0x2, 0x1f ;  /* 0x0c401f0000037f89 */ /* 0x000e6200000e0000 */
[--C-:B------:R-:W-:Y:S02]  /*6300*/  FFMA.FTZ R39, R39, c[0x0][0x2d0], -R181.reuse ;  /* 0x0000b40027277a23 */ /* 0x100fe400000108b5 */
[----:B------:R-:W-:Y:S01]  /*6310*/  FMUL.FTZ R2, R2, c[0x0][0x2d0] ;  /* 0x0000b40002027a20 */ /* 0x000fe20000410000 */
[----:B------:R-:W-:Y:S01]  /*6320*/  MUFU.EX2 R240, R18 ;  /* 0x0000001200f07308 */ /* 0x000fe20000000800 */
[----:B---3--:R-:W-:Y:S01]  /*6330*/  FMNMX.FTZ R135, R133, R172, !PT ;  /* 0x000000ac85877209 */ /* 0x008fe20007810000 */
[--C-:B------:R-:W-:Y:S02]  /*6340*/  FFMA.FTZ R48, R48, c[0x0][0x2d0], -R180.reuse ;  /* 0x0000b40030307a23 */ /* 0x100fe400000108b4 */
[----:B------:R-:W-:Y:S01]  /*6350*/  LDSM.16.MT88.4 R172, [R216+0x100] ;  /* 0x00010000d8ac783b */ /* 0x000fe20000004200 */
[----:B--2---:R-:W-:Y:S02]  /*6360*/  FMUL.FTZ R16, R134, R152 ;  /* 0x0000009886107220 */ /* 0x004fe40000410000 */
[----:B------:R-:W-:Y:S02]  /*6370*/  FMUL.FTZ R182, R135, c[0x0][0x2d0] ;  /* 0x0000b40087b67a20 */ /* 0x000fe40000410000 */
[----:B------:R-:W-:Y:S01]  /*6380*/  FFMA.FTZ R49, R49, c[0x0][0x2d0], -R180 ;  /* 0x0000b40031317a23 */ /* 0x000fe200000108b4 */
[----:B------:R2:W3:Y:S01]  /*6390*/  MUFU.EX2 R133, R2 ;  /* 0x0000000200857308 */ /* 0x0004e20000000800 */
[--C-:B------:R-:W-:Y:S02]  /*63a0*/  FFMA.FTZ R12, R12, c[0x0][0x2d0], -R182.reuse ;  /* 0x0000b4000c0c7a23 */ /* 0x100fe400000108b6 */
[--C-:B------:R-:W-:Y:S02]  /*63b0*/  FFMA.FTZ R13, R13, c[0x0][0x2d0], -R182.reuse ;  /* 0x0000b4000d0d7a23 */ /* 0x100fe400000108b6 */
[--C-:B------:R-:W-:Y:S02]  /*63c0*/  FFMA.FTZ R8, R8, c[0x0][0x2d0], -R182.reuse ;  /* 0x0000b40008087a23 */ /* 0x100fe400000108b6 */
[--C-:B------:R-:W-:Y:S02]  /*63d0*/  FFMA.FTZ R9, R9, c[0x0][0x2d0], -R182.reuse ;  /* 0x0000b40009097a23 */ /* 0x100fe400000108b6 */
[----:B----4-:R-:W-:Y:S01]  /*63e0*/  FMUL.FTZ R17, R134, R153 ;  /* 0x0000009986117220 */ /* 0x010fe20000410000 */
[----:B-1----:R-:W-:Y:S01]  /*63f0*/  FMNMX.FTZ R0, R0, R3, !PT ;  /* 0x0000000300007209 */ /* 0x002fe20007810000 */
[----:B------:R1:W-:Y:S01]  /*6400*/  MUFU.EX2 R239, R19 ;  /* 0x0000001300ef7308 */ /* 0x0003e20000000800 */
[--C-:B------:R-:W-:Y:S02]  /*6410*/  FFMA.FTZ R50, R50, c[0x0][0x2d0], -R181.reuse ;  /* 0x0000b40032327a23 */ /* 0x100fe400000108b5 */
[--C-:B------:R-:W-:Y:S02]  /*6420*/  FFMA.FTZ R51, R51, c[0x0][0x2d0], -R181.reuse ;  /* 0x0000b40033337a23 */ /* 0x100fe400000108b5 */
[--C-:B------:R-:W-:Y:S02]  /*6430*/  FFMA.FTZ R40, R40, c[0x0][0x2d0], -R182.reuse ;  /* 0x0000b40028287a23 */ /* 0x100fe400000108b6 */
[----:B------:R-:W-:Y:S02]  /*6440*/  FFMA.FTZ R41, R41, c[0x0][0x2d0], -R182 ;  /* 0x0000b40029297a23 */ /* 0x000fe400000108b6 */
[--C-:B------:R-:W-:Y:S01]  /*6450*/  FFMA.FTZ R52, R52, c[0x0][0x2d0], -R180.reuse ;  /* 0x0000b40034347a23 */ /* 0x100fe200000108b4 */
[----:B------:R4:W-:Y:S01]  /*6460*/  MUFU.EX2 R241, R4 ;  /* 0x0000000400f17308 */ /* 0x0009e20000000800 */
[----:B------:R-:W-:Y:S02]  /*6470*/  FFMA.FTZ R53, R53, c[0x0][0x2d0], -R180 ;  /* 0x0000b40035357a23 */ /* 0x000fe400000108b4 */
[----:B--2---:R-:W-:Y:S02]  /*6480*/  FADD.FTZ R2, -R135, R132 ;  /* 0x0000008487027221 */ /* 0x004fe40000010100 */
[----:B---3--:R-:W-:Y:S02]  /*6490*/  FMUL.FTZ R18, R133, R154 ;  /* 0x0000009a85127220 */ /* 0x008fe40000410000 */
[----:B------:R-:W-:Y:S02]  /*64a0*/  FMUL.FTZ R2, R2, c[0x0][0x2d0] ;  /* 0x0000b40002027a20 */ /* 0x000fe40000410000 */
[--C-:B------:R-:W-:Y:S01]  /*64b0*/  FFMA.FTZ R54, R54, c[0x0][0x2d0], -R181.reuse ;  /* 0x0000b40036367a23 */ /* 0x100fe200000108b5 */
[----:B------:R-:W2:Y:S01]  /*64c0*/  MUFU.EX2 R243, R5 ;  /* 0x0000000500f37308 */ /* 0x000ea20000000800 */
[--C-:B------:R-:W-:Y:S02]  /*64d0*/  FFMA.FTZ R55, R55, c[0x0][0x2d0], -R181.reuse ;  /* 0x0000b40037377a23 */ /* 0x100fe400000108b5 */
[--C-:B------:R-:W-:Y:S02]  /*64e0*/  FFMA.FTZ R56, R56, c[0x0][0x2d0], -R182.reuse ;  /* 0x0000b40038387a23 */ /* 0x100fe400000108b6 */
[----:B-1----:R-:W-:Y:S02]  /*64f0*/  FMUL.FTZ R19, R133, R155 ;  /* 0x0000009b85137220 */ /* 0x002fe40000410000 */
[----:B------:R-:W-:Y:S01]  /*6500*/  LDSM.16.MT88.4 R152, [R217+0x1100] ;  /* 0x00110000d998783b */ /* 0x000fe20000004200 */
[----:B------:R-:W-:Y:S02]  /*6510*/  FFMA.FTZ R57, R57, c[0x0][0x2d0], -R182 ;  /* 0x0000b40039397a23 */ /* 0x000fe400000108b6 */
[----:B------:R1:W3:Y:S01]  /*6520*/  MUFU.EX2 R132, R2 ;  /* 0x0000000200847308 */ /* 0x0002e20000000800 */
[--C-:B------:R-:W-:Y:S02]  /*6530*/  FFMA.FTZ R20, R20, c[0x0][0x2d0], -R180.reuse ;  /* 0x0000b40014147a23 */ /* 0x100fe400000108b4 */
[----:B------:R-:W-:Y:S02]  /*6540*/  FFMA.FTZ R21, R21, c[0x0][0x2d0], -R180 ;  /* 0x0000b40015157a23 */ /* 0x000fe400000108b4 */
[----:B----4-:R-:W-:Y:S02]  /*6550*/  FMUL.FTZ R4, R134, R144 ;  /* 0x0000009086047220 */ /* 0x010fe40000410000 */
[----:B------:R-:W-:Y:S02]  /*6560*/  FFMA.FTZ R22, R22, c[0x0][0x2d0], -R181 ;  /* 0x0000b40016167a23 */ /* 0x000fe400000108b5 */
[C---:B------:R-:W-:Y:S01]  /*6570*/  FMUL.FTZ R84, R134.reuse, R84 ;  /* 0x0000005486547220 */ /* 0x040fe20000410000 */
[----:B------:R4:W-:Y:S01]  /*6580*/  MUFU.EX2 R237, R6 ;  /* 0x0000000600ed7308 */ /* 0x0009e20000000800 */
[C---:B------:R-:W-:Y:S02]  /*6590*/  FMUL.FTZ R85, R134.reuse, R85 ;  /* 0x0000005586557220 */ /* 0x040fe40000410000 */
[----:B------:R-:W-:Y:S01]  /*65a0*/  FMUL.FTZ R86, R133, R86 ;  /* 0x0000005685567220 */ /* 0x000fe20000410000 */
[----:B--2---:R-:W-:Y:S01]  /*65b0*/  F2FP.PACK_AB R144, R243, R241 ;  /* 0x000000f1f390723e */ /* 0x004fe200000000ff */
[C---:B------:R-:W-:Y:S02]  /*65c0*/  FMUL.FTZ R5, R134.reuse, R145 ;  /* 0x0000009186057220 */ /* 0x040fe40000410000 */
[C---:B------:R-:W-:Y:S02]  /*65d0*/  FMUL.FTZ R87, R133.reuse, R87 ;  /* 0x0000005785577220 */ /* 0x040fe40000410000 */
[C---:B------:R-:W-:Y:S01]  /*65e0*/  FMUL.FTZ R92, R134.reuse, R92 ;  /* 0x0000005c865c7220 */ /* 0x040fe20000410000 */
[----:B------:R-:W2:Y:S01]  /*65f0*/  MUFU.EX2 R238, R7 ;  /* 0x0000000700ee7308 */ /* 0x000ea20000000800 */
[----:B------:R-:W-:Y:S02]  /*6600*/  FMUL.FTZ R93, R134, R93 ;  /* 0x0000005d865d7220 */ /* 0x000fe40000410000 */
[C---:B------:R-:W-:Y:S01]  /*6610*/  FMUL.FTZ R94, R133.reuse, R94 ;  /* 0x0000005e855e7220 */ /* 0x040fe20000410000 */
[----:B-1----:R-:W1:Y:S01]  /*6620*/  SHFL.BFLY PT, R2, R0, 0x1, 0x1f ;  /* 0x0c201f0000027f89 */ /* 0x002e6200000e0000 */
[C---:B---3--:R-:W-:Y:S02]  /*6630*/  FMUL.FTZ R88, R132.reuse, R88 ;  /* 0x0000005884587220 */ /* 0x048fe40000410000 */
[----:B------:R-:W-:Y:S02]  /*6640*/  FMUL.FTZ R89, R132, R89 ;  /* 0x0000005984597220 */ /* 0x000fe40000410000 */
[C---:B------:R-:W-:Y:S01]  /*6650*/  FMUL.FTZ R95, R133.reuse, R95 ;  /* 0x0000005f855f7220 */ /* 0x040fe20000410000 */
[----:B------:R3:W-:Y:S01]  /*6660*/  MUFU.EX2 R235, R12 ;  /* 0x0000000c00eb7308 */ /* 0x0007e20000000800 */
[C---:B------:R-:W-:Y:S02]  /*6670*/  FMUL.FTZ R96, R134.reuse, R96 ;  /* 0x0000006086607220 */ /* 0x040fe40000410000 */
[----:B------:R-:W-:Y:S02]  /*6680*/  FMUL.FTZ R97, R134, R97 ;  /* 0x0000006186617220 */ /* 0x000fe40000410000 */
[C---:B----4-:R-:W-:Y:S01]  /*6690*/  FMUL.FTZ R6, R133.reuse, R146 ;  /* 0x0000009285067220 */ /* 0x050fe20000410000 */
[----:B------:R-:W-:Y:S01]  /*66a0*/  F2FP.PACK_AB R146, R244, R242 ;  /* 0x000000f2f492723e */ /* 0x000fe200000000ff */
[C---:B------:R-:W-:Y:S02]  /*66b0*/  FMUL.FTZ R98, R133.reuse, R98 ;  /* 0x0000006285627220 */ /* 0x040fe40000410000 */
[C---:B------:R-:W-:Y:S01]  /*66c0*/  FMUL.FTZ R99, R133.reuse, R99 ;  /* 0x0000006385637220 */ /* 0x040fe20000410000 */
[----:B------:R-:W-:Y:S01]  /*66d0*/  MUFU.EX2 R236, R13 ;  /* 0x0000000d00ec7308 */ /* 0x000fe20000000800 */
[C---:B------:R-:W-:Y:S02]  /*66e0*/  FMUL.FTZ R100, R132.reuse, R100 ;  /* 0x0000006484647220 */ /* 0x040fe40000410000 */
[----:B------:R-:W-:Y:S01]  /*66f0*/  FMUL.FTZ R101, R132, R101 ;  /* 0x0000006584657220 */ /* 0x000fe20000410000 */
[----:B--2---:R-:W-:Y:S01]  /*6700*/  F2FP.PACK_AB R145, R238, R237 ;  /* 0x000000edee91723e */ /* 0x004fe200000000ff */
[----:B------:R-:W-:Y:S01]  /*6710*/  FMUL.FTZ R7, R133, R147 ;  /* 0x0000009385077220 */ /* 0x000fe20000410000 */
[----:B------:R-:W-:Y:S01]  /*6720*/  F2FP.PACK_AB R147, R239, R240 ;  /* 0x000000f0ef93723e */ /* 0x000fe200000000ff */
[----:B------:R-:W-:Y:S01]  /*6730*/  FMUL.FTZ R104, R134, R104 ;  /* 0x0000006886687220 */ /* 0x000fe20000410000 */
[----:B-1----:R-:W-:Y:S01]  /*6740*/  FMNMX.FTZ R2, R2, R0, !PT ;  /* 0x0000000002027209 */ /* 0x002fe20007810000 */
[----:B------:R-:W-:Y:S01]  /*6750*/  FMUL.FTZ R105, R134, R105 ;  /* 0x0000006986697220 */ /* 0x000fe20000410000 */
[----:B------:R1:W-:Y:S01]  /*6760*/  MUFU.EX2 R233, R8 ;  /* 0x0000000800e97308 */ /* 0x0003e20000000800 */
[----:B------:R-:W-:Y:S02]  /*6770*/  FMUL.FTZ R106, R133, R106 ;  /* 0x0000006a856a7220 */ /* 0x000fe40000410000 */
[-C--:B------:R-:W-:Y:S05]  /*6780*/  HMMA.16816.F32 R4, R144, R172.reuse, R4 ;  /* 0x000000ac9004723c */ /* 0x080fea0000001804 */
[C---:B------:R-:W-:Y:S02]  /*6790*/  FADD.FTZ R0, -R2.reuse, R138 ;  /* 0x0000008a02007221 */ /* 0x040fe40000010100 */
[----:B------:R-:W-:Y:S01]  /*67a0*/  FMUL.FTZ R3, R2, c[0x0][0x2d0] ;  /* 0x0000b40002037a20 */ /* 0x000fe20000410000 */
[----:B------:R-:W2:Y:S01]  /*67b0*/  MUFU.EX2 R234, R9 ;  /* 0x0000000900ea7308 */ /* 0x000ea20000000800 */
[----:B------:R-:W-:Y:S03]  /*67c0*/  FMUL.FTZ R0, R0, c[0x0][0x2d0] ;  /* 0x0000b40000007a20 */ /* 0x000fe60000410000 */
[--C-:B------:R-:W-:Y:S02]  /*67d0*/  FFMA.FTZ R14, R14, c[0x0][0x2d0], -R3.reuse ;  /* 0x0000b4000e0e7a23 */ /* 0x100fe40000010803 */
[--C-:B------:R-:W-:Y:S02]  /*67e0*/  FFMA.FTZ R15, R15, c[0x0][0x2d0], -R3.reuse ;  /* 0x0000b4000f0f7a23 */ /* 0x100fe40000010803 */
[--C-:B------:R-:W-:Y:S02]  /*67f0*/  FFMA.FTZ R10, R10, c[0x0][0x2d0], -R3.reuse ;  /* 0x0000b4000a0a7a23 */ /* 0x100fe40000010803 */
[--C-:B------:R-:W-:Y:S01]  /*6800*/  FFMA.FTZ R11, R11, c[0x0][0x2d0], -R3.reuse ;  /* 0x0000b4000b0b7a23 */ /* 0x100fe20000010803 */
[----:B------:R-:W4:Y:S01]  /*6810*/  MUFU.EX2 R0, R0 ;  /* 0x0000000000007308 */ /* 0x000f220000000800 */
[C---:B---3--:R-:W-:Y:S02]  /*6820*/  FMUL.FTZ R12, R132.reuse, R148 ;  /* 0x00000094840c7220 */ /* 0x048fe40000410000 */
[C---:B-1----:R-:W-:Y:S02]  /*6830*/  FMUL.FTZ R8, R132.reuse, R140 ;  /* 0x0000008c84087220 */ /* 0x042fe40000410000 */
[----:B------:R-:W-:Y:S02]  /*6840*/  FMUL.FTZ R13, R132, R149 ;  /* 0x00000095840d7220 */ /* 0x000fe40000410000 */
[--C-:B------:R-:W-:Y:S02]  /*6850*/  FFMA.FTZ R42, R42, c[0x0][0x2d0], -R3.reuse ;  /* 0x0000b4002a2a7a23 */ /* 0x100fe40000010803 */
[--C-:B------:R-:W-:Y:S01]  /*6860*/  FFMA.FTZ R43, R43, c[0x0][0x2d0], -R3.reuse ;  /* 0x0000b4002b2b7a23 */ /* 0x100fe20000010803 */
[----:B------:R1:W-:Y:S01]  /*6870*/  MUFU.EX2 R186, R14 ;  /* 0x0000000e00ba7308 */ /* 0x0003e20000000800 */
[--C-:B------:R-:W-:Y:S01]  /*6880*/  FFMA.FTZ R58, R58, c[0x0][0x2d0], -R3.reuse ;  /* 0x0000b4003a3a7a23 */ /* 0x100fe20000010803 */
[----:B--2---:R-:W-:Y:S01]  /*6890*/  F2FP.PACK_AB R140, R234, R233 ;  /* 0x000000e9ea8c723e */ /* 0x004fe200000000ff */
[----:B------:R-:W-:Y:S02]  /*68a0*/  FMUL.FTZ R9, R132, R141 ;  /* 0x0000008d84097220 */ /* 0x000fe40000410000 */
[----:B------:R-:W-:Y:S02]  /*68b0*/  FFMA.FTZ R59, R59, c[0x0][0x2d0], -R3 ;  /* 0x0000b4003b3b7a23 */ /* 0x000fe40000010803 */
[----:B------:R-:W-:Y:S03]  /*68c0*/  FFMA.FTZ R138, R23, c[0x0][0x2d0], -R181 ;  /* 0x0000b400178a7a23 */ /* 0x000fe600000108b5 */
[----:B------:R2:W-:Y:S01]  /*68d0*/  MUFU.EX2 R187, R15 ;  /* 0x0000000f00bb7308 */ /* 0x0005e20000000800 */
[C---:B------:R-:W-:Y:S02]  /*68e0*/  FMUL.FTZ R107, R133.reuse, R107 ;  /* 0x0000006b856b7220 */ /* 0x040fe40000410000 */
[----:B------:R-:W-:Y:S02]  /*68f0*/  FMUL.FTZ R108, R134, R108 ;  /* 0x0000006c866c7220 */ /* 0x000fe40000410000 */
[C---:B----4-:R-:W-:Y:S02]  /*6900*/  FMUL.FTZ R23, R0.reuse, R159 ;  /* 0x0000009f00177220 */ /* 0x050fe40000410000 */
[C---:B------:R-:W-:Y:S02]  /*6910*/  FMUL.FTZ R90, R0.reuse, R90 ;  /* 0x0000005a005a7220 */ /* 0x040fe40000410000 */
[C---:B------:R-:W-:Y:S01]  /*6920*/  FMUL.FTZ R91, R0.reuse, R91 ;  /* 0x0000005b005b7220 */ /* 0x040fe20000410000 */
[----:B------:R3:W-:Y:S01]  /*6930*/  MUFU.EX2 R184, R10 ;  /* 0x0000000a00b87308 */ /* 0x0007e20000000800 */
[C---:B------:R-:W-:Y:S02]  /*6940*/  FMUL.FTZ R102, R0.reuse, R102 ;  /* 0x0000006600667220 */ /* 0x040fe40000410000 */
[C---:B------:R-:W-:Y:S02]  /*6950*/  FMUL.FTZ R103, R0.reuse, R103 ;  /* 0x0000006700677220 */ /* 0x040fe40000410000 */
[----:B-1----:R-:W-:Y:S02]  /*6960*/  FMUL.FTZ R14, R0, R150 ;  /* 0x00000096000e7220 */ /* 0x002fe40000410000 */
[----:B------:R-:W-:Y:S02]  /*6970*/  FMUL.FTZ R109, R134, R109 ;  /* 0x0000006d866d7220 */ /* 0x000fe40000410000 */
[C---:B------:R-:W-:Y:S01]  /*6980*/  FMUL.FTZ R110, R133.reuse, R110 ;  /* 0x0000006e856e7220 */ /* 0x040fe20000410000 */
[----:B------:R-:W1:Y:S01]  /*6990*/  MUFU.EX2 R185, R11 ;  /* 0x0000000b00b97308 */ /* 0x000e620000000800 */
[C---:B------:R-:W-:Y:S02]  /*69a0*/  FMUL.FTZ R111, R133.reuse, R111 ;  /* 0x0000006f856f7220 */ /* 0x040fe40000410000 */
[----:B------:R-:W-:Y:S02]  /*69b0*/  FMUL.FTZ R112, R132, R112 ;  /* 0x0000007084707220 */ /* 0x000fe40000410000 */
[----:B--2---:R-:W-:Y:S02]  /*69c0*/  FMUL.FTZ R15, R0, R151 ;  /* 0x00000097000f7220 */ /* 0x004fe40000410000 */
[----:B------:R-:W2:Y:S01]  /*69d0*/  LDSM.16.MT88.4 R148, [R216+0x1100] ;  /* 0x00110000d894783b */ /* 0x000ea20000004200 */
[----:B------:R-:W-:Y:S02]  /*69e0*/  FMUL.FTZ R113, R132, R113 ;  /* 0x0000007184717220 */ /* 0x000fe40000410000 */
[----:B------:R-:W-:Y:S01]  /*69f0*/  MUFU.EX2 R204, R36 ;  /* 0x0000002400cc7308 */ /* 0x000fe20000000800 */
[C---:B------:R-:W-:Y:S02]  /*6a00*/  FMUL.FTZ R114, R0.reuse, R114 ;  /* 0x0000007200727220 */ /* 0x040fe40000410000 */
[C---:B------:R-:W-:Y:S02]  /*6a10*/  FMUL.FTZ R115, R0.reuse, R115 ;  /* 0x0000007300737220 */ /* 0x040fe40000410000 */
[----:B---3--:R-:W-:Y:S01]  /*6a20*/  FMUL.FTZ R10, R0, R142 ;  /* 0x0000008e000a7220 */ /* 0x008fe20000410000 */
[----:B------:R-:W-:Y:S01]  /*6a30*/  F2FP.PACK_AB R142, R236, R235 ;  /* 0x000000ebec8e723e */ /* 0x000fe200000000ff */
[C---:B------:R-:W-:Y:S02]  /*6a40*/  FMUL.FTZ R116, R134.reuse, R116 ;  /* 0x0000007486747220 */ /* 0x040fe40000410000 */
[----:B------:R-:W-:Y:S01]  /*6a50*/  FMUL.FTZ R117, R134, R117 ;  /* 0x0000007586757220 */ /* 0x000fe20000410000 */
[----:B------:R-:W-:Y:S01]  /*6a60*/  MUFU.EX2 R205, R37 ;  /* 0x0000002500cd7308 */ /* 0x000fe20000000800 */
[C---:B------:R-:W-:Y:S02]  /*6a70*/  FMUL.FTZ R118, R133.reuse, R118 ;  /* 0x0000007685767220 */ /* 0x040fe40000410000 */
[----:B------:R-:W-:Y:S01]  /*6a80*/  FMUL.FTZ R119, R133, R119 ;  /* 0x0000007785777220 */ /* 0x000fe20000410000 */
[----:B-1----:R-:W-:Y:S01]  /*6a90*/  F2FP.PACK_AB R141, R185, R184 ;  /* 0x000000b8b98d723e */ /* 0x002fe200000000ff */
[----:B------:R-:W-:Y:S01]  /*6aa0*/  FMUL.FTZ R11, R0, R143 ;  /* 0x0000008f000b7220 */ /* 0x000fe20000410000 */
[----:B------:R-:W-:Y:S01]  /*6ab0*/  F2FP.PACK_AB R143, R187, R186 ;  /* 0x000000babb8f723e */ /* 0x000fe200000000ff */
[C---:B------:R-:W-:Y:S02]  /*6ac0*/  FMUL.FTZ R120, R134.reuse, R120 ;  /* 0x0000007886787220 */ /* 0x040fe40000410000 */
[----:B------:R-:W-:Y:S01]  /*6ad0*/  FMUL.FTZ R121, R134, R121 ;  /* 0x0000007986797220 */ /* 0x000fe20000410000 */
[----:B------:R-:W-:Y:S01]  /*6ae0*/  MUFU.EX2 R202, R38 ;  /* 0x0000002600ca7308 */ /* 0x000fe20000000800 */
[C---:B------:R-:W-:Y:S02]  /*6af0*/  FMUL.FTZ R122, R133.reuse, R122 ;  /* 0x0000007a857a7220 */ /* 0x040fe40000410000 */
[C---:B------:R-:W-:Y:S04]  /*6b00*/  HMMA.16816.F32 R8, R140.reuse, R172, R8 ;  /* 0x000000ac8c08723c */ /* 0x040fe80000001808 */
[C---:B------:R-:W-:Y:S02]  /*6b10*/  FMUL.FTZ R123, R133.reuse, R123 ;  /* 0x0000007b857b7220 */ /* 0x040fe40000410000 */
[C---:B------:R-:W-:Y:S01]  /*6b20*/  FMUL.FTZ R124, R132.reuse, R124 ;  /* 0x0000007c847c7220 */ /* 0x040fe20000410000 */
[----:B------:R1:W-:Y:S01]  /*6b30*/  MUFU.EX2 R203, R39 ;  /* 0x0000002700cb7308 */ /* 0x0003e20000000800 */
[-C--:B------:R-:W-:Y:S04]  /*6b40*/  HMMA.16816.F32 R12, R140, R174.reuse, R12 ;  /* 0x000000ae8c0c723c */ /* 0x080fe8000000180c */
[----:B------:R-:W-:Y:S02]  /*6b50*/  FMUL.FTZ R125, R132, R125 ;  /* 0x0000007d847d7220 */ /* 0x000fe40000410000 */
[----:B------:R-:W-:Y:S02]  /*6b60*/  FMUL.FTZ R126, R0, R126 ;  /* 0x0000007e007e7220 */ /* 0x000fe40000410000 */
[C---:B------:R-:W-:Y:S01]  /*6b70*/  HMMA.16816.F32 R16, R144.reuse, R174, R16 ;  /* 0x000000ae9010723c */ /* 0x040fe20000001810 */
[----:B------:R-:W-:Y:S03]  /*6b80*/  MUFU.EX2 R200, R48 ;  /* 0x0000003000c87308 */ /* 0x000fe60000000800 */
[C---:B------:R-:W-:Y:S02]  /*6b90*/  FMUL.FTZ R68, R134.reuse, R68 ;  /* 0x0000004486447220 */ /* 0x040fe40000410000 */
[----:B------:R-:W-:Y:S02]  /*6ba0*/  FMUL.FTZ R69, R134, R69 ;  /* 0x0000004586457220 */ /* 0x000fe40000410000 */
[C---:B------:R-:W-:Y:S03]  /*6bb0*/  FMUL.FTZ R70, R133.reuse, R70 ;  /* 0x0000004685467220 */ /* 0x040fe60000410000 */
[----:B------:R-:W-:Y:S01]  /*6bc0*/  MUFU.EX2 R201, R49 ;  /* 0x0000003100c97308 */ /* 0x000fe20000000800 */
[----:B------:R-:W-:Y:S02]  /*6bd0*/  FMUL.FTZ R71, R133, R71 ;  /* 0x0000004785477220 */ /* 0x000fe40000410000 */
[----:B------:R-:W-:Y:S01]  /*6be0*/  FMUL.FTZ R127, R0, R127 ;  /* 0x0000007f007f7220 */ /* 0x000fe20000410000 */
[----:B-1----:R-:W-:Y:S01]  /*6bf0*/  LDSM.16.MT88.4 R36, [R216+0x2500] ;  /* 0x00250000d824783b */ /* 0x002fe20000004200 */
[C---:B------:R-:W-:Y:S02]  /*6c00*/  FMUL.FTZ R128, R132.reuse, R128 ;  /* 0x0000008084807220 */ /* 0x040fe40000410000 */
[C---:B------:R-:W-:Y:S01]  /*6c10*/  FMUL.FTZ R129, R132.reuse, R129 ;  /* 0x0000008184817220 */ /* 0x040fe20000410000 */
[-C--:B------:R-:W-:Y:S02]  /*6c20*/  HMMA.16816.F32 R68, R144, R176.reuse, R68 ;  /* 0x000000b09044723c */ /* 0x080fe40000001844 */
[----:B------:R1:W-:Y:S01]  /*6c30*/  MUFU.EX2 R232, R20 ;  /* 0x0000001400e87308 */ /* 0x0003e20000000800 */
[C---:B------:R-:W-:Y:S02]  /*6c40*/  FMUL.FTZ R72, R132.reuse, R72 ;  /* 0x0000004884487220 */ /* 0x040fe40000410000 */
[----:B------:R-:W-:Y:S02]  /*6c50*/  FMUL.FTZ R73, R132, R73 ;  /* 0x0000004984497220 */ /* 0x000fe40000410000 */
[C---:B------:R-:W-:Y:S02]  /*6c60*/  FMUL.FTZ R74, R0.reuse, R74 ;  /* 0x0000004a004a7220 */ /* 0x040fe40000410000 */
[C---:B------:R-:W-:Y:S03]  /*6c70*/  FMUL.FTZ R75, R0.reuse, R75 ;  /* 0x0000004b004b7220 */ /* 0x040fe60000410000 */
[----:B------:R-:W-:Y:S01]  /*6c80*/  MUFU.EX2 R199, R50 ;  /* 0x0000003200c77308 */ /* 0x000fe20000000800 */
[C---:B------:R-:W-:Y:S02]  /*6c90*/  FMUL.FTZ R130, R0.reuse, R130 ;  /* 0x0000008200827220 */ /* 0x040fe40000410000 */
[----:B------:R-:W-:Y:S01]  /*6ca0*/  FMUL.FTZ R131, R0, R131 ;  /* 0x0000008300837220 */ /* 0x000fe20000410000 */
[C---:B------:R-:W-:Y:S04]  /*6cb0*/  HMMA.16816.F32 R72, R140.reuse, R176, R72 ;  /* 0x000000b08c48723c */ /* 0x040fe80000001848 */
[C---:B------:R-:W-:Y:S02]  /*6cc0*/  FMUL.FTZ R76, R132.reuse, R76 ;  /* 0x0000004c844c7220 */ /* 0x040fe40000410000 */
[----:B------:R-:W-:Y:S01]  /*6cd0*/  FMUL.FTZ R77, R132, R77 ;  /* 0x0000004d844d7220 */ /* 0x000fe20000410000 */
[----:B------:R3:W-:Y:S01]  /*6ce0*/  MUFU.EX2 R231, R21 ;  /* 0x0000001500e77308 */ /* 0x0007e20000000800 */
[C---:B------:R-:W-:Y:S04]  /*6cf0*/  FMUL.FTZ R78, R0.reuse, R78 ;  /* 0x0000004e004e7220 */ /* 0x040fe80000410000 */
[----:B------:R-:W-:Y:S02]  /*6d00*/  FMUL.FTZ R79, R0, R79 ;  /* 0x0000004f004f7220 */ /* 0x000fe40000410000 */
[----:B-1----:R-:W-:Y:S02]  /*6d10*/  FMUL.FTZ R20, R132, R156 ;  /* 0x0000009c84147220 */ /* 0x002fe40000410000 */
[--C-:B------:R-:W-:Y:S01]  /*6d20*/  FFMA.FTZ R44, R44, c[0x0][0x2d0], -R182.reuse ;  /* 0x0000b4002c2c7a23 */ /* 0x100fe200000108b6 */
[----:B------:R1:W-:Y:S01]  /*6d30*/  MUFU.EX2 R198, R51 ;  /* 0x0000003300c67308 */ /* 0x0003e20000000800 */
[----:B------:R-:W-:Y:S01]  /*6d40*/  FFMA.FTZ R45, R45, c[0x0][0x2d0], -R182 ;  /* 0x0000b4002d2d7a23 */ /* 0x000fe200000108b6 */
[-C--:B------:R-:W-:Y:S03]  /*6d50*/  HMMA.16816.F32 R76, R140, R178.reuse, R76 ;  /* 0x000000b28c4c723c */ /* 0x080fe6000000184c */
[C---:B------:R-:W-:Y:S02]  /*6d60*/  FMUL.FTZ R80, R134.reuse, R80 ;  /* 0x0000005086507220 */ /* 0x040fe40000410000 */
[----:B------:R-:W-:Y:S02]  /*6d70*/  FMUL.FTZ R81, R134, R81 ;  /* 0x0000005186517220 */ /* 0x000fe40000410000 */
[C---:B------:R-:W-:Y:S01]  /*6d80*/  FMUL.FTZ R82, R133.reuse, R82 ;  /* 0x0000005285527220 */ /* 0x040fe20000410000 */
[----:B------:R4:W-:Y:S01]  /*6d90*/  MUFU.EX2 R215, R22 ;  /* 0x0000001600d77308 */ /* 0x0009e20000000800 */
[----:B------:R-:W-:Y:S03]  /*6da0*/  FMUL.FTZ R83, R133, R83 ;  /* 0x0000005385537220 */ /* 0x000fe60000410000 */
[----:B---3--:R-:W-:Y:S02]  /*6db0*/  FMUL.FTZ R21, R132, R157 ;  /* 0x0000009d84157220 */ /* 0x008fe40000410000 */
[--C-:B------:R-:W-:Y:S02]  /*6dc0*/  FFMA.FTZ R46, R46, c[0x0][0x2d0], -R3.reuse ;  /* 0x0000b4002e2e7a23 */ /* 0x100fe40000010803 */
[C---:B------:R-:W-:Y:S02]  /*6dd0*/  HMMA.16816.F32 R80, R144.reuse, R178, R80 ;  /* 0x000000b29050723c */ /* 0x040fe40000001850 */
[----:B------:R-:W-:Y:S02]  /*6de0*/  MUFU.EX2 R197, R40 ;  /* 0x0000002800c57308 */ /* 0x000fe40000000800 */
[----:B------:R-:W-:Y:S01]  /*6df0*/  FFMA.FTZ R47, R47, c[0x0][0x2d0], -R3 ;  /* 0x0000b4002f2f7a23 */ /* 0x000fe20000010803 */
[----:B-1----:R-:W-:Y:S01]  /*6e00*/  LDSM.16.MT88.4 R48, [R217+0x2500] ;  /* 0x00250000d930783b */ /* 0x002fe20000004200 */
[--C-:B------:R-:W-:Y:S02]  /*6e10*/  FFMA.FTZ R64, R64, c[0x0][0x2d0], -R180.reuse ;  /* 0x0000b40040407a23 */ /* 0x100fe400000108b4 */
[-C--:B--2---:R-:W-:Y:S04]  /*6e20*/  HMMA.16816.F32 R84, R144, R148.reuse, R84 ;  /* 0x000000949054723c */ /* 0x084fe80000001854 */
[----:B------:R-:W-:Y:S01]  /*6e30*/  MUFU.EX2 R196, R41 ;  /* 0x0000002900c47308 */ /* 0x000fe20000000800 */
[--C-:B------:R-:W-:Y:S02]  /*6e40*/  FFMA.FTZ R65, R65, c[0x0][0x2d0], -R180.reuse ;  /* 0x0000b40041417a23 */ /* 0x100fe400000108b4 */
[--C-:B------:R-:W-:Y:S01]  /*6e50*/  FFMA.FTZ R67, R67, c[0x0][0x2d0], -R181.reuse ;  /* 0x0000b40043437a23 */ /* 0x100fe200000108b5 */
[C---:B------:R-:W-:Y:S04]  /*6e60*/  HMMA.16816.F32 R88, R140.reuse, R148, R88 ;  /* 0x000000948c58723c */ /* 0x040fe80000001858 */
[----:B----4-:R-:W-:Y:S02]  /*6e70*/  FMUL.FTZ R22, R0, R158 ;  /* 0x0000009e00167220 */ /* 0x010fe40000410000 */
[--C-:B------:R-:W-:Y:S01]  /*6e80*/  FFMA.FTZ R32, R32, c[0x0][0x2d0], -R180.reuse ;  /* 0x0000b40020207a23 */ /* 0x100fe200000108b4 */
[----:B------:R-:W-:Y:S01]  /*6e90*/  LDSM.16.MT88.4 R156, [R217+0x500] ;  /* 0x00050000d99c783b */ /* 0x000fe20000004200 */
[----:B------:R-:W-:Y:S01]  /*6ea0*/  FFMA.FTZ R33, R33, c[0x0][0x2d0], -R180 ;  /* 0x0000b40021217a23 */ /* 0x000fe200000108b4 */
[----:B------:R-:W-:Y:S02]  /*6eb0*/  MUFU.EX2 R174, R42 ;  /* 0x0000002a00ae7308 */ /* 0x000fe40000000800 */
[-C--:B------:R-:W-:Y:S03]  /*6ec0*/  HMMA.16816.F32 R20, R140, R150.reuse, R20 ;  /* 0x000000968c14723c */ /* 0x080fe60000001814 */
[----:B------:R-:W-:Y:S02]  /*6ed0*/  FFMA.FTZ R34, R34, c[0x0][0x2d0], -R181 ;  /* 0x0000b40022227a23 */ /* 0x000fe400000108b5 */
[--C-:B------:R-:W-:Y:S02]  /*6ee0*/  FFMA.FTZ R24, R24, c[0x0][0x2d0], -R182.reuse ;  /* 0x0000b40018187a23 */ /* 0x100fe400000108b6 */
[--C-:B------:R-:W-:Y:S01]  /*6ef0*/  FFMA.FTZ R25, R25, c[0x0][0x2d0], -R182.reuse ;  /* 0x0000b40019197a23 */ /* 0x100fe200000108b6 */
[C---:B------:R-:W-:Y:S01]  /*6f00*/  HMMA.16816.F32 R92, R144.reuse, R150, R92 ;  /* 0x00000096905c723c */ /* 0x040fe2000000185c */
[----:B------:R1:W-:Y:S01]  /*6f10*/  MUFU.EX2 R214, R138 ;  /* 0x0000008a00d67308 */ /* 0x0003e20000000800 */
[----:B------:R-:W2:Y:S02]  /*6f20*/  LDSM.16.MT88.4 R148, [R216+0x2100] ;  /* 0x00210000d894783b */ /* 0x000ea40000004200 */
[--C-:B------:R-:W-:Y:S02]  /*6f30*/  FFMA.FTZ R26, R26, c[0x0][0x2d0], -R3.reuse ;  /* 0x0000b4001a1a7a23 */ /* 0x100fe40000010803 */
[--C-:B------:R-:W-:Y:S02]  /*6f40*/  FFMA.FTZ R28, R28, c[0x0][0x2d0], -R182.reuse ;  /* 0x0000b4001c1c7a23 */ /* 0x100fe400000108b6 */
[-C--:B------:R-:W-:Y:S03]  /*6f50*/  HMMA.16816.F32 R96, R144, R152.reuse, R96 ;  /* 0x000000989060723c */ /* 0x080fe60000001860 */
[----:B------:R3:W-:Y:S01]  /*6f60*/  MUFU.EX2 R213, R32 ;  /* 0x0000002000d57308 */ /* 0x0007e20000000800 */
[--C-:B------:R-:W-:Y:S02]  /*6f70*/  FFMA.FTZ R29, R29, c[0x0][0x2d0], -R182.reuse ;  /* 0x0000b4001d1d7a23 */ /* 0x100fe400000108b6 */
[--C-:B------:R-:W-:Y:S02]  /*6f80*/  FFMA.FTZ R30, R30, c[0x0][0x2d0], -R3.reuse ;  /* 0x0000b4001e1e7a23 */ /* 0x100fe40000010803 */
[C---:B------:R-:W-:Y:S04]  /*6f90*/  HMMA.16816.F32 R100, R140.reuse, R152, R100 ;  /* 0x000000988c64723c */ /* 0x040fe80000001864 */
[----:B------:R-:W-:Y:S01]  /*6fa0*/  FFMA.FTZ R31, R31, c[0x0][0x2d0], -R3 ;  /* 0x0000b4001f1f7a23 */ /* 0x000fe20000010803 */
[----:B------:R4:W-:Y:S01]  /*6fb0*/  MUFU.EX2 R212, R33 ;  /* 0x0000002100d47308 */ /* 0x0009e20000000800 */
[--C-:B------:R-:W-:Y:S02]  /*6fc0*/  FFMA.FTZ R66, R66, c[0x0][0x2d0], -R181.reuse ;  /* 0x0000b40042427a23 */ /* 0x100fe400000108b5 */
[--C-:B------:R-:W-:Y:S04]  /*6fd0*/  FFMA.FTZ R60, R60, c[0x0][0x2d0], -R182.reuse ;  /* 0x0000b4003c3c7a23 */ /* 0x100fe800000108b6 */
[----:B-1----:R-:W-:Y:S02]  /*6fe0*/  FFMA.FTZ R138, R35, c[0x0][0x2d0], -R181 ;  /* 0x0000b400238a7a23 */ /* 0x002fe400000108b5 */
[----:B------:R-:W-:Y:S01]  /*6ff0*/  FMUL.FTZ R35, R0, R163 ;  /* 0x000000a300237220 */ /* 0x000fe20000410000 */
[----:B------:R1:W-:Y:S01]  /*7000*/  MUFU.EX2 R211, R34 ;  /* 0x0000002200d37308 */ /* 0x0003e20000000800 */
[----:B------:R-:W-:Y:S02]  /*7010*/  FFMA.FTZ R61, R61, c[0x0][0x2d0], -R182 ;  /* 0x0000b4003d3d7a23 */ /* 0x000fe400000108b6 */
[----:B------:R-:W-:Y:S02]  /*7020*/  FFMA.FTZ R62, R62, c[0x0][0x2d0], -R3 ;  /* 0x0000b4003e3e7a23 */ /* 0x000fe40000010803 */
[C---:B---3--:R-:W-:Y:S05]  /*7030*/  FMUL.FTZ R32, R132.reuse, R160 ;  /* 0x000000a084207220 */ /* 0x048fea0000410000 */
[----:B------:R3:W-:Y:S01]  /*7040*/  MUFU.EX2 R209, R24 ;  /* 0x0000001800d17308 */ /* 0x0007e20000000800 */
[----:B----4-:R-:W-:Y:S09]  /*7050*/  FMUL.FTZ R33, R132, R161 ;  /* 0x000000a184217220 */ /* 0x010ff20000410000 */
[----:B------:R4:W-:Y:S01]  /*7060*/  MUFU.EX2 R208, R25 ;  /* 0x0000001900d07308 */ /* 0x0009e20000000800 */
[----:B-1----:R-:W-:Y:S09]  /*7070*/  FMUL.FTZ R34, R0, R162 ;  /* 0x000000a200227220 */ /* 0x002ff20000410000 */
[----:B------:R1:W-:Y:S01]  /*7080*/  MUFU.EX2 R173, R43 ;  /* 0x0000002b00ad7308 */ /* 0x0003e20000000800 */
[-C--:B------:R-:W-:Y:S03]  /*7090*/  HMMA.16816.F32 R32, R140, R154.reuse, R32 ;  /* 0x0000009a8c20723c */ /* 0x080fe60000001820 */
[C---:B---3--:R-:W-:Y:S05]  /*70a0*/  FMUL.FTZ R24, R132.reuse, R164 ;  /* 0x000000a484187220 */ /* 0x048fea0000410000 */
[C---:B------:R-:W-:Y:S01]  /*70b0*/  HMMA.16816.F32 R104, R144.reuse, R154, R104 ;  /* 0x0000009a9068723c */ /* 0x040fe20000001868 */
[----:B------:R3:W-:Y:S01]  /*70c0*/  MUFU.EX2 R178, R26 ;  /* 0x0000001a00b27308 */ /* 0x0007e20000000800 */
[----:B------:R-:W5:Y:S02]  /*70d0*/  LDSM.16.MT88.4 R152, [R217+0x2100] ;  /* 0x00210000d998783b */ /* 0x000f640000004200 */
[C---:B----4-:R-:W-:Y:S02]  /*70e0*/  FMUL.FTZ R25, R132.reuse, R165 ;  /* 0x000000a584197220 */ /* 0x050fe40000410000 */
[----:B------:R-:W-:Y:S02]  /*70f0*/  FFMA.FTZ R132, R132, R248, R233 ;  /* 0x000000f884847223 */ /* 0x000fe400000100e9 */
[-C--:B--2---:R-:W-:Y:S03]  /*7100*/  HMMA.16816.F32 R108, R144, R148.reuse, R108 ;  /* 0x00000094906c723c */ /* 0x084fe6000000186c */
[----:B------:R2:W-:Y:S01]  /*7110*/  MUFU.EX2 R210, R138 ;  /* 0x0000008a00d27308 */ /* 0x0005e20000000800 */
[----:B-1----:R-:W-:Y:S04]  /*7120*/  LDSM.16.MT88.4 R40, [R216+0x900] ;  /* 0x00090000d828783b */ /* 0x002fe80000004200 */
[C---:B------:R-:W-:Y:S05]  /*7130*/  HMMA.16816.F32 R112, R140.reuse, R148, R112 ;  /* 0x000000948c70723c */ /* 0x040fea0000001870 */
[----:B------:R1:W-:Y:S01]  /*7140*/  MUFU.EX2 R207, R28 ;  /* 0x0000001c00cf7308 */ /* 0x0003e20000000800 */
[C---:B---3--:R-:W-:Y:S09]  /*7150*/  FMUL.FTZ R26, R0.reuse, R166 ;  /* 0x000000a6001a7220 */ /* 0x048ff20000410000 */
[----:B------:R3:W-:Y:S01]  /*7160*/  MUFU.EX2 R206, R29 ;  /* 0x0000001d00ce7308 */ /* 0x0007e20000000800 */
[--C-:B--2---:R-:W-:Y:S02]  /*7170*/  FFMA.FTZ R138, R27, c[0x0][0x2d0], -R3.reuse ;  /* 0x0000b4001b8a7a23 */ /* 0x104fe40000010803 */
[----:B------:R-:W-:Y:S02]  /*7180*/  FMUL.FTZ R27, R0, R167 ;  /* 0x000000a7001b7220 */ /* 0x000fe40000410000 */
[----:B------:R-:W-:Y:S05]  /*7190*/  FFMA.FTZ R3, R63, c[0x0][0x2d0], -R3 ;  /* 0x0000b4003f037a23 */ /* 0x000fea0000010803 */
[----:B------:R-:W-:Y:S01]  /*71a0*/  MUFU.EX2 R193, R52 ;  /* 0x0000003400c17308 */ /* 0x000fe20000000800 */
[-C--:B------:R-:W-:Y:S03]  /*71b0*/  HMMA.16816.F32 R24, R140, R150.reuse, R24 ;  /* 0x000000968c18723c */ /* 0x080fe60000001818 */
[C---:B-1----:R-:W-:Y:S06]  /*71c0*/  FMUL.FTZ R28, R134.reuse, R168 ;  /* 0x000000a8861c7220 */ /* 0x042fec0000410000 */
[----:B------:R-:W1:Y:S01]  /*71d0*/  MUFU.EX2 R192, R53 ;  /* 0x0000003500c07308 */ /* 0x000e620000000800 */
[C---:B------:R-:W-:Y:S01]  /*71e0*/  HMMA.16816.F32 R116, R144.reuse, R150, R116 ;  /* 0x000000969074723c */ /* 0x040fe20000001874 */
[----:B------:R-:W2:Y:S03]  /*71f0*/  LDSM.16.MT88.4 R148, [R216+0x500] ;  /* 0x00050000d894783b */ /* 0x000ea60000004200 */
[C---:B---3--:R-:W-:Y:S02]  /*7200*/  FMUL.FTZ R29, R134.reuse, R169 ;  /* 0x000000a9861d7220 */ /* 0x048fe40000410000 */
[----:B------:R-:W-:Y:S02]  /*7210*/  FFMA.FTZ R134, R134, R246, R241 ;  /* 0x000000f686867223 */ /* 0x000fe400000100f1 */
[-C--:B-----5:R-:W-:Y:S01]  /*7220*/  HMMA.16816.F32 R120, R144, R152.reuse, R120 ;  /* 0x000000989078723c */ /* 0x0a0fe20000001878 */
[----:B------:R3:W-:Y:S07]  /*7230*/  MUFU.EX2 R176, R30 ;  /* 0x0000001e00b07308 */ /* 0x0007ee0000000800 */
[C---:B------:R-:W-:Y:S03]  /*7240*/  HMMA.16816.F32 R124, R140.reuse, R152, R124 ;  /* 0x000000988c7c723c */ /* 0x040fe6000000187c */
[----:B------:R4:W-:Y:S01]  /*7250*/  MUFU.EX2 R175, R31 ;  /* 0x0000001f00af7308 */ /* 0x0009e20000000800 */
[----:B-1----:R-:W-:Y:S04]  /*7260*/  F2FP.PACK_AB R168, R192, R193 ;  /* 0x000000c1c0a8723e */ /* 0x002fe800000000ff */
[-C--:B------:R-:W-:Y:S05]  /*7270*/  HMMA.16816.F32 R128, R140, R154.reuse, R128 ;  /* 0x0000009a8c80723c */ /* 0x080fea0000001880 */
[----:B------:R-:W1:Y:S02]  /*7280*/  MUFU.EX2 R177, R138 ;  /* 0x0000008a00b17308 */ /* 0x000e640000000800 */
[----:B------:R-:W-:Y:S01]  /*7290*/  F2FP.PACK_AB R140, R231, R232 ;  /* 0x000000e8e78c723e */ /* 0x000fe200000000ff */
[C---:B---3--:R-:W-:Y:S01]  /*72a0*/  FMUL.FTZ R30, R133.reuse, R170 ;  /* 0x000000aa851e7220 */ /* 0x048fe20000410000 */
[----:B------:R-:W-:Y:S03]  /*72b0*/  F2FP.PACK_AB R141, R214, R215 ;  /* 0x000000d7d68d723e */ /* 0x000fe600000000ff */
[----:B------:R-:W-:Y:S03]  /*72c0*/  F2FP.PACK_AB R142, R212, R213 ;  /* 0x000000d5d48e723e */ /* 0x000fe600000000ff */
[----:B------:R-:W-:Y:S01]  /*72d0*/  MUFU.EX2 R191, R54 ;  /* 0x0000003600bf7308 */ /* 0x000fe20000000800 */
[----:B------:R-:W-:Y:S01]  /*72e0*/  F2FP.PACK_AB R143, R210, R211 ;  /* 0x000000d3d28f723e */ /* 0x000fe200000000ff */
[C---:B----4-:R-:W-:Y:S02]  /*72f0*/  FMUL.FTZ R31, R133.reuse, R171 ;  /* 0x000000ab851f7220 */ /* 0x050fe40000410000 */
[----:B------:R-:W-:Y:S06]  /*7300*/  FFMA.FTZ R133, R133, R247, R237 ;  /* 0x000000f785857223 */ /* 0x000fec00000100ed */
[----:B------:R3:W4:Y:S01]  /*7310*/  MUFU.EX2 R190, R55 ;  /* 0x0000003700be7308 */ /* 0x0007220000000800 */
[----:B------:R-:W-:Y:S01]  /*7320*/  HMMA.16816.F32 R28, R144, R154, R28 ;  /* 0x0000009a901c723c */ /* 0x000fe2000000181c */
[----:B------:R-:W5:Y:S06]  /*7330*/  LDSM.16.MT88.4 R152, [R216+0x1500] ;  /* 0x00150000d898783b */ /* 0x000f6c0000004200 */
[----:B------:R-:W-:Y:S01]  /*7340*/  F2FP.PACK_AB R144, R208, R209 ;  /* 0x000000d1d090723e */ /* 0x000fe200000000ff */
[-C--:B--2---:R-:W-:Y:S01]  /*7350*/  HMMA.16816.F32 R4, R140, R148.reuse, R4 ;  /* 0x000000948c04723c */ /* 0x084fe20000001804 */
[----:B------:R-:W-:Y:S04]  /*7360*/  MUFU.EX2 R179, R56 ;  /* 0x0000003800b37308 */ /* 0x000fe80000000800 */
[----:B-1----:R-:W-:Y:S02]  /*7370*/  F2FP.PACK_AB R145, R177, R178 ;  /* 0x000000b2b191723e */ /* 0x002fe400000000ff */
[----:B------:R-:W-:Y:S02]  /*7380*/  F2FP.PACK_AB R146, R206, R207 ;  /* 0x000000cfce92723e */ /* 0x000fe400000000ff */
[----:B------:R-:W-:Y:S02]  /*7390*/  F2FP.PACK_AB R147, R175, R176 ;  /* 0x000000b0af93723e */ /* 0x000fe400000000ff */
[----:B------:R1:W-:Y:S01]  /*73a0*/  MUFU.EX2 R195, R44 ;  /* 0x0000002c00c37308 */ /* 0x0003e20000000800 */
[----:B---3--:R-:W-:Y:S04]  /*73b0*/  LDSM.16.MT88.4 R52, [R216+0x2900] ;  /* 0x00290000d834783b */ /* 0x008fe80000004200 */
[C---:B------:R-:W-:Y:S04]  /*73c0*/  HMMA.16816.F32 R8, R144.reuse, R148, R8 ;  /* 0x000000949008723c */ /* 0x040fe80000001808 */
[----:B----4-:R-:W-:Y:S01]  /*73d0*/  F2FP.PACK_AB R169, R190, R191 ;  /* 0x000000bfbea9723e */ /* 0x010fe200000000ff */
[----:B------:R2:W3:Y:S03]  /*73e0*/  MUFU.EX2 R194, R45 ;  /* 0x0000002d00c27308 */ /* 0x0004e60000000800 */
[-C--:B------:R-:W-:Y:S07]  /*73f0*/  HMMA.16816.F32 R12, R144, R150.reuse, R12 ;  /* 0x00000096900c723c */ /* 0x080fee000000180c */
[----:B------:R3:W-:Y:S01]  /*7400*/  MUFU.EX2 R172, R46 ;  /* 0x0000002e00ac7308 */ /* 0x0007e20000000800 */
[C---:B------:R-:W-:Y:S01]  /*7410*/  HMMA.16816.F32 R16, R140.reuse, R150, R16 ;  /* 0x000000968c10723c */ /* 0x040fe20000001810 */
[----:B------:R-:W4:Y:S03]  /*7420*/  LDSM.16.MT88.4 R148, [R217+0x1500] ;  /* 0x00150000d994783b */ /* 0x000f260000004200 */
[----:B-1----:R-:W-:Y:S04]  /*7430*/  F2FP.PACK_AB R44, R196, R197 ;  /* 0x000000c5c42c723e */ /* 0x002fe800000000ff */
[-C--:B------:R-:W-:Y:S01]  /*7440*/  HMMA.16816.F32 R68, R140, R156.reuse, R68 ;  /* 0x0000009c8c44723c */ /* 0x080fe20000001844 */
[----:B------:R-:W1:Y:S03]  /*7450*/  MUFU.EX2 R138, R47 ;  /* 0x0000002f008a7308 */ /* 0x000e660000000800 */
[----:B--2---:R-:W-:Y:S04]  /*7460*/  F2FP.PACK_AB R45, R173, R174 ;  /* 0x000000aead2d723e */ /* 0x004fe800000000ff */
[C---:B------:R-:W-:Y:S03]  /*7470*/  HMMA.16816.F32 R72, R144.reuse, R156, R72 ;  /* 0x0000009c9048723c */ /* 0x040fe60000001848 */
[----:B------:R-:W-:Y:S01]  /*7480*/  MUFU.EX2 R189, R64 ;  /* 0x0000004000bd7308 */ /* 0x000fe20000000800 */
[----:B---3--:R-:W-:Y:S04]  /*7490*/  F2FP.PACK_AB R46, R194, R195 ;  /* 0x000000c3c22e723e */ /* 0x008fe800000000ff */
[-C--:B------:R-:W-:Y:S05]  /*74a0*/  HMMA.16816.F32 R76, R144, R158.reuse, R76 ;  /* 0x0000009e904c723c */ /* 0x080fea000000184c */
[----:B------:R-:W-:Y:S03]  /*74b0*/  MUFU.EX2 R64, R59 ;  /* 0x0000003b00407308 */ /* 0x000fe60000000800 */
[C---:B------:R-:W-:Y:S04]  /*74c0*/  HMMA.16816.F32 R80, R140.reuse, R158, R80 ;  /* 0x0000009e8c50723c */ /* 0x040fe80000001850 */
[----:B-1----:R-:W-:Y:S03]  /*74d0*/  F2FP.PACK_AB R47, R138, R172 ;  /* 0x000000ac8a2f723e */ /* 0x002fe600000000ff */
[----:B------:R-:W1:Y:S01]  /*74e0*/  MUFU.EX2 R188, R65 ;  /* 0x0000004100bc7308 */ /* 0x000e620000000800 */
[-C--:B-----5:R-:W-:Y:S08]  /*74f0*/  HMMA.16816.F32 R84, R140, R152.reuse, R84 ;  /* 0x000000988c54723c */ /* 0x0a0ff00000001854 */
[C---:B------:R-:W-:Y:S01]  /*7500*/  HMMA.16816.F32 R88, R144.reuse, R152, R88 ;  /* 0x000000989058723c */ /* 0x040fe20000001858 */
[----:B------:R-:W-:Y:S07]  /*7510*/  MUFU.EX2 R65, R58 ;  /* 0x0000003a00417308 */ /* 0x000fee0000000800 */
[-C--:B------:R-:W-:Y:S03]  /*7520*/  HMMA.16816.F32 R20, R144, R154.reuse, R20 ;  /* 0x0000009a9014723c */ /* 0x080fe60000001814 */
[----:B------:R-:W-:Y:S01]  /*7530*/  MUFU.EX2 R180, R67 ;  /* 0x0000004300b47308 */ /* 0x000fe20000000800 */
[----:B-1----:R-:W-:Y:S04]  /*7540*/  F2FP.PACK_AB R170, R188, R189 ;  /* 0x000000bdbcaa723e */ /* 0x002fe800000000ff */
[C---:B------:R-:W-:Y:S01]  /*7550*/  HMMA.16816.F32 R92, R140.reuse, R154, R92 ;  /* 0x0000009a8c5c723c */ /* 0x040fe2000000185c */
[----:B------:R-:W-:Y:S04]  /*7560*/  LDSM.16.MT88.4 R152, [R216+0xd00] ;  /* 0x000d0000d898783b */ /* 0x000fe80000004200 */
[----:B------:R1:W-:Y:S03]  /*7570*/  MUFU.EX2 R67, R57 ;  /* 0x0000003900437308 */ /* 0x0003e60000000800 */
[-C--:B----4-:R-:W-:Y:S07]  /*7580*/  HMMA.16816.F32 R96, R140, R148.reuse, R96 ;  /* 0x000000948c60723c */ /* 0x090fee0000001860 */
[----:B------:R-:W2:Y:S01]  /*7590*/  MUFU.EX2 R183, R66 ;  /* 0x0000004200b77308 */ /* 0x000ea20000000800 */
[C---:B------:R-:W-:Y:S08]  /*75a0*/  HMMA.16816.F32 R100, R144.reuse, R148, R100 ;  /* 0x000000949064723c */ /* 0x040ff00000001864 */
[-C--:B------:R-:W-:Y:S01]  /*75b0*/  HMMA.16816.F32 R32, R144, R150.reuse, R32 ;  /* 0x000000969020723c */ /* 0x080fe20000001820 */
[----:B------:R-:W-:Y:S01]  /*75c0*/  MUFU.EX2 R66, R60 ;  /* 0x0000003c00427308 */ /* 0x000fe20000000800 */
[----:B-1----:R-:W-:Y:S06]  /*75d0*/  LDSM.16.MT88.4 R56, [R217+0x1d00] ;  /* 0x001d0000d938783b */ /* 0x002fec0000004200 */
[C---:B------:R-:W-:Y:S03]  /*75e0*/  HMMA.16816.F32 R104, R140.reuse, R150, R104 ;  /* 0x000000968c68723c */ /* 0x040fe60000001868 */
[----:B------:R-:W1:Y:S01]  /*75f0*/  MUFU.EX2 R61, R61 ;  /* 0x0000003d003d7308 */ /* 0x000e620000000800 */
[----:B--2---:R-:W-:Y:S04]  /*7600*/  F2FP.PACK_AB R171, R180, R183 ;  /* 0x000000b7b4ab723e */ /* 0x004fe800000000ff */
[-C--:B------:R-:W-:Y:S05]  /*7610*/  HMMA.16816.F32 R108, R140, R36.reuse, R108 ;  /* 0x000000248c6c723c */ /* 0x080fea000000186c */
[----:B------:R-:W-:Y:S03]  /*7620*/  MUFU.EX2 R62, R62 ;  /* 0x0000003e003e7308 */ /* 0x000fe60000000800 */
[C---:B------:R-:W-:Y:S07]  /*7630*/  HMMA.16816.F32 R112, R144.reuse, R36, R112 ;  /* 0x000000249070723c */ /* 0x040fee0000001870 */
[----:B------:R-:W-:Y:S01]  /*7640*/  F2FP.PACK_AB R36, R205, R204 ;  /* 0x000000cccd24723e */ /* 0x000fe200000000ff */
[-C--:B------:R-:W-:Y:S01]  /*7650*/  HMMA.16816.F32 R24, R144, R38.reuse, R24 ;  /* 0x000000269018723c */ /* 0x080fe20000001818 */
[----:B------:R2:W3:Y:S03]  /*7660*/  MUFU.EX2 R60, R3 ;  /* 0x00000003003c7308 */ /* 0x0004e60000000800 */
[----:B------:R-:W-:Y:S04]  /*7670*/  F2FP.PACK_AB R37, R203, R202 ;  /* 0x000000cacb25723e */ /* 0x000fe800000000ff */
[C---:B------:R-:W-:Y:S07]  /*7680*/  HMMA.16816.F32 R116, R140.reuse, R38, R116 ;  /* 0x000000268c74723c */ /* 0x040fee0000001874 */
[----:B------:R-:W-:Y:S01]  /*7690*/  F2FP.PACK_AB R38, R201, R200 ;  /* 0x000000c8c926723e */ /* 0x000fe200000000ff */
[-C--:B------:R-:W-:Y:S04]  /*76a0*/  HMMA.16816.F32 R120, R140, R48.reuse, R120 ;  /* 0x000000308c78723c */ /* 0x080fe80000001878 */
[----:B------:R-:W-:Y:S04]  /*76b0*/  F2FP.PACK_AB R39, R198, R199 ;  /* 0x000000c7c627723e */ /* 0x000fe800000000ff */
[C---:B------:R-:W-:Y:S04]  /*76c0*/  HMMA.16816.F32 R124, R144.reuse, R48, R124 ;  /* 0x00000030907c723c */ /* 0x040fe8000000187c */
[----:B--2---:R-:W-:Y:S02]  /*76d0*/  FFMA.FTZ R3, R0, R249, R184 ;  /* 0x000000f900037223 */ /* 0x004fe400000100b8 */
[----:B------:R-:W-:Y:S02]  /*76e0*/  FADD.FTZ R0, R243, R134 ;  /* 0x00000086f3007221 */ /* 0x000fe40000010000 */
[-C--:B------:R-:W-:Y:S01]  /*76f0*/  HMMA.16816.F32 R128, R144, R50.reuse, R128 ;  /* 0x000000329080723c */ /* 0x080fe20000001880 */
[----:B------:R-:W2:Y:S03]  /*7700*/  LDSM.16.MT88.4 R144, [R217+0x900] ;  /* 0x00090000d990783b */ /* 0x000ea60000004200 */
[----:B------:R-:W-:Y:S02]  /*7710*/  FADD.FTZ R3, R185, R3 ;  /* 0x00000003b9037221 */ /* 0x000fe40000010000 */
[----:B------:R-:W-:Y:S02]  /*7720*/  FADD.FTZ R0, R242, R0 ;  /* 0x00000000f2007221 */ /* 0x000fe40000010000 */
[----:B------:R-:W-:Y:S01]  /*7730*/  HMMA.16816.F32 R28, R140, R50, R28 ;  /* 0x000000328c1c723c */ /* 0x000fe2000000181c */
[----:B------:R-:W4:Y:S07]  /*7740*/  LDSM.16.MT88.4 R48, [R216+0x1900] ;  /* 0x00190000d830783b */ /* 0x000f2e0000004200 */
[-C--:B------:R-:W-:Y:S08]  /*7750*/  HMMA.16816.F32 R4, R36, R40.reuse, R4 ;  /* 0x000000282404723c */ /* 0x080ff00000001804 */
[C---:B------:R-:W-:Y:S08]  /*7760*/  HMMA.16816.F32 R8, R44.reuse, R40, R8 ;  /* 0x000000282c08723c */ /* 0x040ff00000001808 */
[-C--:B------:R-:W-:Y:S08]  /*7770*/  HMMA.16816.F32 R12, R44, R42.reuse, R12 ;  /* 0x0000002a2c0c723c */ /* 0x080ff0000000180c */
[C---:B------:R-:W-:Y:S01]  /*7780*/  HMMA.16816.F32 R16, R36.reuse, R42, R16 ;  /* 0x0000002a2410723c */ /* 0x040fe20000001810 */
[----:B------:R-:W5:Y:S07]  /*7790*/  LDSM.16.MT88.4 R40, [R217+0x1900] ;  /* 0x00190000d928783b */ /* 0x000f6e0000004200 */
[-C--:B--2---:R-:W-:Y:S08]  /*77a0*/  HMMA.16816.F32 R68, R36, R144.reuse, R68 ;  /* 0x000000902444723c */ /* 0x084ff00000001844 */
[C---:B------:R-:W-:Y:S08]  /*77b0*/  HMMA.16816.F32 R72, R44.reuse, R144, R72 ;  /* 0x000000902c48723c */ /* 0x040ff00000001848 */
[-C--:B------:R-:W-:Y:S08]  /*77c0*/  HMMA.16816.F32 R76, R44, R146.reuse, R76 ;  /* 0x000000922c4c723c */ /* 0x080ff0000000184c */
[C---:B------:R-:W-:Y:S08]  /*77d0*/  HMMA.16816.F32 R80, R36.reuse, R146, R80 ;  /* 0x000000922450723c */ /* 0x040ff00000001850 */
[-C--:B----4-:R-:W-:Y:S08]  /*77e0*/  HMMA.16816.F32 R84, R36, R48.reuse, R84 ;  /* 0x000000302454723c */ /* 0x090ff00000001854 */
[C---:B------:R-:W-:Y:S08]  /*77f0*/  HMMA.16816.F32 R88, R44.reuse, R48, R88 ;  /* 0x000000302c58723c */ /* 0x040ff00000001858 */
[-C--:B------:R-:W-:Y:S08]  /*7800*/  HMMA.16816.F32 R20, R44, R50.reuse, R20 ;  /* 0x000000322c14723c */ /* 0x080ff00000001814 */
[C---:B------:R-:W-:Y:S01]  /*7810*/  HMMA.16816.F32 R92, R36.reuse, R50, R92 ;  /* 0x00000032245c723c */ /* 0x040fe2000000185c */
[----:B------:R-:W2:Y:S07]  /*7820*/  LDSM.16.MT88.4 R48, [R217+0x2900] ;  /* 0x00290000d930783b */ /* 0x000eae0000004200 */
[-C--:B-----5:R-:W-:Y:S08]  /*7830*/  HMMA.16816.F32 R96, R36, R40.reuse, R96 ;  /* 0x000000282460723c */ /* 0x0a0ff00000001860 */
[C---:B------:R-:W-:Y:S08]  /*7840*/  HMMA.16816.F32 R100, R44.reuse, R40, R100 ;  /* 0x000000282c64723c */ /* 0x040ff00000001864 */
[-C--:B------:R-:W-:Y:S08]  /*7850*/  HMMA.16816.F32 R32, R44, R42.reuse, R32 ;  /* 0x0000002a2c20723c */ /* 0x080ff00000001820 */
[C---:B------:R-:W-:Y:S01]  /*7860*/  HMMA.16816.F32 R104, R36.reuse, R42, R104 ;  /* 0x0000002a2468723c */ /* 0x040fe20000001868 */
        /* <DEDUP_REMOVED lines=8> */
[-C--:B------:R-:W-:Y:S01]  /*78f0*/  HMMA.16816.F32 R128, R44, R50.reuse, R128 ;  /* 0x000000322c80723c */ /* 0x080fe20000001880 */
[----:B------:R-:W2:Y:S07]  /*7900*/  LDSM.16.MT88.4 R44, [R216+0x2d00] ;  /* 0x002d0000d82c783b */ /* 0x000eae0000004200 */
[----:B------:R-:W-:Y:S07]  /*7910*/  HMMA.16816.F32 R28, R36, R50, R28 ;  /* 0x00000032241c723c */ /* 0x000fee000000181c */
[----:B------:R-:W-:Y:S01]  /*7920*/  F2FP.PACK_AB R36, R67, R179 ;  /* 0x000000b34324723e */ /* 0x000fe200000000ff */
[-C--:B------:R-:W-:Y:S01]  /*7930*/  HMMA.16816.F32 R144, R168, R152.reuse, R4 ;  /* 0x00000098a890723c */ /* 0x080fe20000001804 */
[----:B------:R-:W2:Y:S04]  /*7940*/  LDSM.16.MT88.4 R4, [R217+0x2d00] ;  /* 0x002d0000d904783b */ /* 0x000ea80000004200 */
[----:B------:R-:W-:Y:S02]  /*7950*/  F2FP.PACK_AB R37, R64, R65 ;  /* 0x000000414025723e */ /* 0x000fe400000000ff */
[----:B-1----:R-:W-:Y:S02]  /*7960*/  F2FP.PACK_AB R38, R61, R66 ;  /* 0x000000423d26723e */ /* 0x002fe400000000ff */
[----:B---3--:R-:W-:Y:S07]  /*7970*/  F2FP.PACK_AB R39, R60, R62 ;  /* 0x0000003e3c27723e */ /* 0x008fee00000000ff */
[C---:B------:R-:W-:Y:S07]  /*7980*/  HMMA.16816.F32 R140, R36.reuse, R152, R8 ;  /* 0x00000098248c723c */ /* 0x040fee0000001808 */
[----:B------:R-:W-:Y:S01]  /*7990*/  FADD.FTZ R8, R238, R133 ;  /* 0x00000085ee087221 */ /* 0x000fe20000010000 */
[-C--:B------:R-:W-:Y:S04]  /*79a0*/  HMMA.16816.F32 R148, R36, R154.reuse, R12 ;  /* 0x0000009a2494723c */ /* 0x080fe8000000180c */
[----:B------:R-:W-:Y:S01]  /*79b0*/  FADD.FTZ R10, R234, R132 ;  /* 0x00000084ea0a7221 */ /* 0x000fe20000010000 */
[----:B------:R-:W-:Y:S01]  /*79c0*/  MOV R132, R135 ;  /* 0x0000008700847202 */ /* 0x000fe20000000f00 */
[----:B------:R-:W-:Y:S02]  /*79d0*/  FADD.FTZ R8, R240, R8 ;  /* 0x00000008f0087221 */ /* 0x000fe40000010000 */
[C---:B------:R-:W-:Y:S04]  /*79e0*/  HMMA.16816.F32 R152, R168.reuse, R154, R16 ;  /* 0x0000009aa898723c */ /* 0x040fe80000001810 */
[----:B------:R-:W-:Y:S02]  /*79f0*/  FADD.FTZ R10, R235, R10 ;  /* 0x0000000aeb0a7221 */ /* 0x000fe40000010000 */
[----:B------:R-:W-:Y:S02]  /*7a00*/  FADD.FTZ R9, R186, R3 ;  /* 0x00000003ba097221 */ /* 0x000fe40000010000 */
[-C--:B----4-:R-:W-:Y:S04]  /*7a10*/  HMMA.16816.F32 R68, R168, R40.reuse, R68 ;  /* 0x00000028a844723c */ /* 0x090fe80000001844 */
[----:B------:R-:W-:Y:S02]  /*7a20*/  FADD.FTZ R12, R244, R0 ;  /* 0x00000000f40c7221 */ /* 0x000fe40000010000 */
[----:B------:R-:W-:Y:S02]  /*7a30*/  FADD.FTZ R8, R239, R8 ;  /* 0x00000008ef087221 */ /* 0x000fe40000010000 */
[C---:B------:R-:W-:Y:S04]  /*7a40*/  HMMA.16816.F32 R72, R36.reuse, R40, R72 ;  /* 0x000000282448723c */ /* 0x040fe80000001848 */
[----:B------:R-:W-:Y:S02]  /*7a50*/  FADD.FTZ R3, R236, R10 ;  /* 0x0000000aec037221 */ /* 0x000fe40000010000 */
[----:B------:R-:W-:Y:S02]  /*7a60*/  FADD.FTZ R0, R187, R9 ;  /* 0x00000009bb007221 */ /* 0x000fe40000010000 */
[-C--:B------:R-:W-:Y:S04]  /*7a70*/  HMMA.16816.F32 R76, R36, R42.reuse, R76 ;  /* 0x0000002a244c723c */ /* 0x080fe8000000184c */
[----:B------:R-:W-:Y:S02]  /*7a80*/  FADD.FTZ R12, R232, R12 ;  /* 0x0000000ce80c7221 */ /* 0x000fe40000010000 */
[----:B------:R-:W-:Y:S02]  /*7a90*/  FADD.FTZ R11, R215, R8 ;  /* 0x00000008d70b7221 */ /* 0x000fe40000010000 */
[C---:B------:R-:W-:Y:S04]  /*7aa0*/  HMMA.16816.F32 R80, R168.reuse, R42, R80 ;  /* 0x0000002aa850723c */ /* 0x040fe80000001850 */
[----:B------:R-:W-:Y:S02]  /*7ab0*/  FADD.FTZ R10, R209, R3 ;  /* 0x00000003d10a7221 */ /* 0x000fe40000010000 */
[----:B------:R-:W-:Y:S02]  /*7ac0*/  FADD.FTZ R9, R178, R0 ;  /* 0x00000000b2097221 */ /* 0x000fe40000010000 */
[-C--:B-----5:R-:W-:Y:S04]  /*7ad0*/  HMMA.16816.F32 R84, R168, R52.reuse, R84 ;  /* 0x00000034a854723c */ /* 0x0a0fe80000001854 */
        /* <DEDUP_REMOVED lines=23> */
[-C--:B--2---:R-:W-:Y:S04]  /*7c50*/  HMMA.16816.F32 R108, R168, R44.reuse, R108 ;  /* 0x0000002ca86c723c */ /* 0x084fe8000000186c */
        /* <DEDUP_REMOVED lines=8> */
[----:B------:R-:W-:Y:S01]  /*7ce0*/  FADD.FTZ R0, R172, R9 ;  /* 0x00000009ac007221 */ /* 0x000fe20000010000 */
[C---:B------:R-:W-:Y:S04]  /*7cf0*/  HMMA.16816.F32 R116, R168.reuse, R46, R116 ;  /* 0x0000002ea874723c */ /* 0x040fe80000001874 */
[----:B------:R-:W-:Y:S02]  /*7d00*/  FADD.FTZ R10, R201, R8 ;  /* 0x00000008c90a7221 */ /* 0x000fe40000010000 */
[----:B------:R-:W-:Y:S01]  /*7d10*/  FADD.FTZ R8, R138, R0 ;  /* 0x000000008a087221 */ /* 0x000fe20000010000 */
[----:B------:R-:W-:Y:S01]  /*7d20*/  MOV R138, R2 ;  /* 0x00000002008a7202 */ /* 0x000fe20000000f00 */
[-C--:B------:R-:W-:Y:S04]  /*7d30*/  HMMA.16816.F32 R120, R168, R4.reuse, R120 ;  /* 0x00000004a878723c */ /* 0x080fe80000001878 */
[----:B------:R-:W-:Y:S04]  /*7d40*/  FADD.FTZ R8, R65, R8 ;  /* 0x0000000841087221 */ /* 0x000fe80000010000 */
[C---:B------:R-:W-:Y:S07]  /*7d50*/  HMMA.16816.F32 R124, R36.reuse, R4, R124 ;  /* 0x00000004247c723c */ /* 0x040fee000000187c */
[----:B------:R-:W-:Y:S01]  /*7d60*/  FADD.FTZ R4, R199, R11 ;  /* 0x0000000bc7047221 */ /* 0x000fe20000010000 */
[-C--:B------:R-:W-:Y:S04]  /*7d70*/  HMMA.16816.F32 R128, R36, R6.reuse, R128 ;  /* 0x000000062480723c */ /* 0x080fe80000001880 */
[----:B------:R-:W-:Y:S02]  /*7d80*/  FADD.FTZ R9, R198, R4 ;  /* 0x00000004c6097221 */ /* 0x000fe40000010000 */
[----:B------:R-:W-:Y:S02]  /*7d90*/  FADD.FTZ R5, R194, R3 ;  /* 0x00000003c2057221 */ /* 0x000fe40000010000 */
[----:B------:R-:W-:Y:S01]  /*7da0*/  FADD.FTZ R4, R193, R10 ;  /* 0x0000000ac1047221 */ /* 0x000fe20000010000 */
[----:B------:R-:W-:Y:S04]  /*7db0*/  HMMA.16816.F32 R168, R168, R6, R28 ;  /* 0x00000006a8a8723c */ /* 0x000fe8000000181c */
[----:B------:R-:W-:Y:S02]  /*7dc0*/  FADD.FTZ R3, R191, R9 ;  /* 0x00000009bf037221 */ /* 0x000fe40000010000 */
[----:B------:R-:W-:Y:S02]  /*7dd0*/  FADD.FTZ R0, R179, R5 ;  /* 0x00000005b3007221 */ /* 0x000fe40000010000 */
[----:B------:R-:W-:Y:S04]  /*7de0*/  FADD.FTZ R4, R192, R4 ;  /* 0x00000004c0047221 */ /* 0x000fe80000010000 */
[----:B------:R-:W-:Y:S02]  /*7df0*/  FADD.FTZ R3, R190, R3 ;  /* 0x00000003be037221 */ /* 0x000fe40000010000 */
[----:B------:R-:W-:Y:S02]  /*7e00*/  FADD.FTZ R5, R67, R0 ;  /* 0x0000000043057221 */ /* 0x000fe40000010000 */
[----:B------:R-:W-:Y:S02]  /*7e10*/  FADD.FTZ R0, R64, R8 ;  /* 0x0000000840007221 */ /* 0x000fe40000010000 */
[----:B------:R-:W-:Y:S02]  /*7e20*/  FADD.FTZ R4, R189, R4 ;  /* 0x00000004bd047221 */ /* 0x000fe40000010000 */
[----:B------:R-:W-:Y:S02]  /*7e30*/  FADD.FTZ R6, R183, R3 ;  /* 0x00000003b7067221 */ /* 0x000fe40000010000 */
[----:B------:R-:W-:Y:S02]  /*7e40*/  FADD.FTZ R5, R66, R5 ;  /* 0x0000000542057221 */ /* 0x000fe40000010000 */
[----:B------:R-:W-:Y:S01]  /*7e50*/  FADD.FTZ R3, R62, R0 ;  /* 0x000000003e037221 */ /* 0x000fe20000010000 */
[----:B------:R-:W-:Y:S01]  /*7e60*/  IADD3 R0, R224, -0x1, RZ ;  /* 0xffffffffe0007810 */ /* 0x000fe20007ffe0ff */
[----:B------:R-:W-:Y:S02]  /*7e70*/  FADD.FTZ R246, R188, R4 ;  /* 0x00000004bcf67221 */ /* 0x000fe40000010000 */
[----:B------:R-:W-:Y:S01]  /*7e80*/  FADD.FTZ R247, R180, R6 ;  /* 0x00000006b4f77221 */ /* 0x000fe20000010000 */
[----:B------:R-:W-:Y:S01]  /*7e90*/  MOV R224, R0 ;  /* 0x0000000000e07202 */ /* 0x000fe20000000f00 */
[----:B------:R-:W-:Y:S01]  /*7ea0*/  FADD.FTZ R248, R61, R5 ;  /* 0x000000053df87221 */ /* 0x000fe20000010000 */
[----:B------:R-:W-:Y:S01]  /*7eb0*/  MOV R0, R137 ;  /* 0x0000008900007202 */ /* 0x000fe20000000f00 */
[----:B------:R-:W-:Y:S01]  /*7ec0*/  FADD.FTZ R249, R60, R3 ;  /* 0x000000033cf97221 */ /* 0x000fe20000010000 */
[----:B------:R-:W-:Y:S01]  /*7ed0*/  MOV R3, R136 ;  /* 0x0000008800037202 */ /* 0x000fe20000000f00 */
[----:B------:R-:W-:-:S05]  /*7ee0*/  @P4 BRA `(.L_x_12) ;  /* 0xffffd2c000004947 */ /* 0x000fca000383ffff */
.L_x_11:
[----:B------:R-:W1:Y:S01]  /*7ef0*/  SHFL.BFLY PT, R11, R246, 0x2, 0x1f ;  /* 0x0c401f00f60b7f89 */ /* 0x000e6200000e0000 */
[----:B------:R-:W-:-:S02]  /*7f00*/  MOV R18, 0xff800000 ;  /* 0xff80000000127802 */ /* 0x000fc40000000f00 */
[----:B------:R-:W-:Y:S01]  /*7f10*/  MOV R19, 0xff800000 ;  /* 0xff80000000137802 */ /* 0x000fe20000000f00 */
[----:B------:R-:W2:Y:S01]  /*7f20*/  SHFL.BFLY PT, R7, R248, 0x2, 0x1f ;  /* 0x0c401f00f8077f89 */ /* 0x000ea200000e0000 */
[----:B------:R-:W-:Y:S02]  /*7f30*/  MOV R20, 0xff800000 ;  /* 0xff80000000147802 */ /* 0x000fe40000000f00 */
[----:B------:R-:W-:Y:S01]  /*7f40*/  MOV R21, 0xff800000 ;  /* 0xff80000000157802 */ /* 0x000fe20000000f00 */
[----:B------:R-:W3:Y:S01]  /*7f50*/  SHFL.BFLY PT, R9, R247, 0x2, 0x1f ;  /* 0x0c401f00f7097f89 */ /* 0x000ee200000e0000 */
[----:B------:R-:W-:-:S03]  /*7f60*/  PLOP3.LUT P4, PT, PT, PT, PT, 0x8, 0x0 ;  /* 0x000000000000781c */ /* 0x000fc60003f8e170 */
[----:B------:R-:W4:Y:S01]  /*7f70*/  SHFL.BFLY PT, R6, R249, 0x2, 0x1f ;  /* 0x0c401f00f9067f89 */ /* 0x000f2200000e0000 */
[----:B-1----:R-:W-:Y:S02]  /*7f80*/  FADD.FTZ R11, R11, R246 ;  /* 0x000000f60b0b7221 */ /* 0x002fe40000010000 */
[----:B--2---:R-:W-:-:S03]  /*7f90*/  FADD.FTZ R7, R7, R248 ;  /* 0x000000f807077221 */ /* 0x004fc60000010000 */
[----:B------:R-:W1:Y:S01]  /*7fa0*/  SHFL.BFLY PT, R0, R11, 0x1, 0x1f ;  /* 0x0c201f000b007f89 */ /* 0x000e6200000e0000 */
[----:B---3--:R-:W-:-:S03]  /*7fb0*/  FADD.FTZ R9, R9, R247 ;  /* 0x000000f709097221 */ /* 0x008fc60000010000 */
[----:B------:R-:W2:Y:S01]  /*7fc0*/  SHFL.BFLY PT, R3, R7, 0x1, 0x1f ;  /* 0x0c201f0007037f89 */ /* 0x000ea200000e0000 */
[----:B----4-:R-:W-:-:S03]  /*7fd0*/  FADD.FTZ R6, R6, R249 ;  /* 0x000000f906067221 */ /* 0x010fc60000010000 */
[----:B------:R-:W3:Y:S04]  /*7fe0*/  SHFL.BFLY PT, R4, R9, 0x1, 0x1f ;  /* 0x0c201f0009047f89 */ /* 0x000ee800000e0000 */
[----:B------:R-:W4:Y:S01]  /*7ff0*/  SHFL.BFLY PT, R5, R6, 0x1, 0x1f ;  /* 0x0c201f0006057f89 */ /* 0x000f2200000e0000 */
[----:B-1----:R-:W-:Y:S01]  /*8000*/  FADD.FTZ R11, R11, R0 ;  /* 0x000000000b0b7221 */ /* 0x002fe20000010000 */
[----:B------:R-:W-:Y:S01]  /*8010*/  MOV R0, RZ ;  /* 0x000000ff00007202 */ /* 0x000fe20000000f00 */
[----:B--2---:R-:W-:-:S03]  /*8020*/  FADD.FTZ R7, R7, R3 ;  /* 0x0000000307077221 */ /* 0x004fc60000010000 */
[----:B------:R-:W-:Y:S02]  /*8030*/  FSETP.NE.FTZ.AND P3, PT, R11, RZ, PT ;  /* 0x000000ff0b00720b */ /* 0x000fe40003f75000 */
[----:B------:R-:W-:Y:S01]  /*8040*/  MOV R3, RZ ;  /* 0x000000ff00037202 */ /* 0x000fe20000000f00 */
[----:B---3--:R-:W-:Y:S01]  /*8050*/  FADD.FTZ R9, R9, R4 ;  /* 0x0000000409097221 */ /* 0x008fe20000010000 */
[----:B------:R-:W-:Y:S02]  /*8060*/  FSETP.NE.FTZ.AND P1, PT, R7, RZ, PT ;  /* 0x000000ff0700720b */ /* 0x000fe40003f35000 */
[----:B------:R-:W-:Y:S01]  /*8070*/  MOV R4, RZ ;  /* 0x000000ff00047202 */ /* 0x000fe20000000f00 */
[----:B----4-:R-:W-:Y:S01]  /*8080*/  FADD.FTZ R6, R5, R6 ;  /* 0x0000000605067221 */ /* 0x010fe20000010000 */
[----:B------:R-:W-:-:S04]  /*8090*/  FSETP.NE.FTZ.AND P2, PT, R9, RZ, PT ;  /* 0x000000ff0900720b */ /* 0x000fc80003f55000 */
[----:B------:R-:W-:Y:S01]  /*80a0*/  FSETP.NE.FTZ.AND P0, PT, R6, RZ, PT ;  /* 0x000000ff0600720b */ /* 0x000fe20003f15000 */
[----:B------:R-:W1:Y:S08]  /*80b0*/  @P3 MUFU.RCP R0, R11 ;  /* 0x0000000b00003308 */ /* 0x000e700000001000 */
[----:B------:R-:W2:Y:S04]  /*80c0*/  @P1 MUFU.RCP R3, R7 ;  /* 0x0000000700031308 */ /* 0x000ea80000001000 */
[----:B------:R-:W-:Y:S01]  /*80d0*/  @P0 MOV R8, 0x3f317218 ;  /* 0x3f31721800080802 */ /* 0x000fe20000000f00 */
[----:B-1----:R-:W-:-:S03]  /*80e0*/  FMUL.FTZ R144, R0, R144 ;  /* 0x0000009000907220 */ /* 0x002fc60000410000 */
[----:B------:R-:W1:Y:S01]  /*80f0*/  @P2 MUFU.RCP R4, R9 ;  /* 0x0000000900042308 */ /* 0x000e620000001000 */
[C---:B------:R-:W-:Y:S02]  /*8100*/  FMUL.FTZ R145, R0.reuse, R145 ;  /* 0x0000009100917220 */ /* 0x040fe40000410000 */
[C---:B------:R-:W-:Y:S02]  /*8110*/  FMUL.FTZ R152, R0.reuse, R152 ;  /* 0x0000009800987220 */ /* 0x040fe40000410000 */
[C---:B------:R-:W-:Y:S02]  /*8120*/  FMUL.FTZ R153, R0.reuse, R153 ;  /* 0x0000009900997220 */ /* 0x040fe40000410000 */
[C---:B------:R-:W-:Y:S01]  /*8130*/  FMUL.FTZ R68, R0.reuse, R68 ;  /* 0x0000004400447220 */ /* 0x040fe20000410000 */
[----:B------:R-:W-:Y:S01]  /*8140*/  @P3 MUFU.LG2 R11, R11 ;  /* 0x0000000b000b3308 */ /* 0x000fe20000000c00 */
[C---:B------:R-:W-:Y:S02]  /*8150*/  FMUL.FTZ R69, R0.reuse, R69 ;  /* 0x0000004500457220 */ /* 0x040fe40000410000 */
[----:B------:R-:W-:-:S02]  /*8160*/  FMUL.FTZ R80, R0, R80 ;  /* 0x0000005000507220 */ /* 0x000fc40000410000 */
[C---:B------:R-:W-:Y:S02]  /*8170*/  FMUL.FTZ R81, R0.reuse, R81 ;  /* 0x0000005100517220 */ /* 0x040fe40000410000 */
[C---:B------:R-:W-:Y:S01]  /*8180*/  FMUL.FTZ R84, R0.reuse, R84 ;  /* 0x0000005400547220 */ /* 0x040fe20000410000 */
[----:B------:R-:W-:Y:S01]  /*8190*/  @P2 MUFU.LG2 R9, R9 ;  /* 0x0000000900092308 */ /* 0x000fe20000000c00 */
[C---:B------:R-:W-:Y:S02]  /*81a0*/  FMUL.FTZ R85, R0.reuse, R85 ;  /* 0x0000005500557220 */ /* 0x040fe40000410000 */
[C---:B------:R-:W-:Y:S02]  /*81b0*/  FMUL.FTZ R92, R0.reuse, R92 ;  /* 0x0000005c005c7220 */ /* 0x040fe40000410000 */
[C---:B------:R-:W-:Y:S02]  /*81c0*/  FMUL.FTZ R93, R0.reuse, R93 ;  /* 0x0000005d005d7220 */ /* 0x040fe40000410000 */
[C---:B------:R-:W-:Y:S01]  /*81d0*/  FMUL.FTZ R96, R0.reuse, R96 ;  /* 0x0000006000607220 */ /* 0x040fe20000410000 */
[----:B------:R-:W-:Y:S01]  /*81e0*/  @P1 MUFU.LG2 R7, R7 ;  /* 0x0000000700071308 */ /* 0x000fe20000000c00 */
[----:B------:R-:W-:-:S02]  /*81f0*/  FMUL.FTZ R97, R0, R97 ;  /* 0x0000006100617220 */ /* 0x000fc40000410000 */
[C---:B------:R-:W-:Y:S02]  /*8200*/  FMUL.FTZ R104, R0.reuse, R104 ;  /* 0x0000006800687220 */ /* 0x040fe40000410000 */
[C---:B------:R-:W-:Y:S02]  /*8210*/  FMUL.FTZ R105, R0.reuse, R105 ;  /* 0x0000006900697220 */ /* 0x040fe40000410000 */
[C---:B------:R-:W-:Y:S02]  /*8220*/  FMUL.FTZ R108, R0.reuse, R108 ;  /* 0x0000006c006c7220 */ /* 0x040fe40000410000 */
[C---:B------:R-:W-:Y:S02]  /*8230*/  FMUL.FTZ R109, R0.reuse, R109 ;  /* 0x0000006d006d7220 */ /* 0x040fe40000410000 */
[C---:B------:R-:W-:Y:S02]  /*8240*/  FMUL.FTZ R116, R0.reuse, R116 ;  /* 0x0000007400747220 */ /* 0x040fe40000410000 */
[----:B------:R-:W-:-:S02]  /*8250*/  FMUL.FTZ R117, R0, R117 ;  /* 0x0000007500757220 */ /* 0x000fc40000410000 */
[C---:B------:R-:W-:Y:S02]  /*8260*/  FMUL.FTZ R120, R0.reuse, R120 ;  /* 0x0000007800787220 */ /* 0x040fe40000410000 */
[C---:B------:R-:W-:Y:S02]  /*8270*/  FMUL.FTZ R121, R0.reuse, R121 ;  /* 0x0000007900797220 */ /* 0x040fe40000410000 */
[C---:B------:R-:W-:Y:S02]  /*8280*/  FMUL.FTZ R168, R0.reuse, R168 ;  /* 0x000000a800a87220 */ /* 0x040fe40000410000 */
[----:B------:R-:W-:Y:S01]  /*8290*/  FMUL.FTZ R169, R0, R169 ;  /* 0x000000a900a97220 */ /* 0x000fe20000410000 */
[----:B------:R-:W-:Y:S01]  /*82a0*/  MOV R0, RZ ;  /* 0x000000ff00007202 */ /* 0x000fe20000000f00 */
[C---:B--2---:R-:W-:Y:S02]  /*82b0*/  FMUL.FTZ R140, R3.reuse, R140 ;  /* 0x0000008c038c7220 */ /* 0x044fe40000410000 */
[----:B------:R-:W-:-:S02]  /*82c0*/  FMUL.FTZ R141, R3, R141 ;  /* 0x0000008d038d7220 */ /* 0x000fc40000410000 */
[C---:B------:R-:W-:Y:S01]  /*82d0*/  FMUL.FTZ R148, R3.reuse, R148 ;  /* 0x0000009403947220 */ /* 0x040fe20000410000 */
[----:B------:R-:W2:Y:S01]  /*82e0*/  @P0 MUFU.RCP R0, R6 ;  /* 0x0000000600000308 */ /* 0x000ea20000001000 */
[C---:B------:R-:W-:Y:S02]  /*82f0*/  FMUL.FTZ R149, R3.reuse, R149 ;  /* 0x0000009503957220 */ /* 0x040fe40000410000 */
[C---:B------:R-:W-:Y:S02]  /*8300*/  FMUL.FTZ R72, R3.reuse, R72 ;  /* 0x0000004803487220 */ /* 0x040fe40000410000 */
[C---:B------:R-:W-:Y:S02]  /*8310*/  FMUL.FTZ R73, R3.reuse, R73 ;  /* 0x0000004903497220 */ /* 0x040fe40000410000 */
[C---:B------:R-:W-:Y:S01]  /*8320*/  FMUL.FTZ R76, R3.reuse, R76 ;  /* 0x0000004c034c7220 */ /* 0x040fe20000410000 */
[----:B------:R-:W3:Y:S01]  /*8330*/  @P0 MUFU.LG2 R6, R6 ;  /* 0x0000000600060308 */ /* 0x000ee20000000c00 */
        /* <DEDUP_REMOVED lines=17> */
[----:B------:R-:W-:Y:S01]  /*8450*/  @P2 MOV R3, 0x3f317218 ;  /* 0x3f31721800032802 */ /* 0x000fe20000000f00 */
[C---:B-1----:R-:W-:Y:S02]  /*8460*/  FMUL.FTZ R146, R4.reuse, R146 ;  /* 0x0000009204927220 */ /* 0x042fe40000410000 */
        /* <DEDUP_REMOVED lines=24> */
[C---:B--2---:R-:W-:Y:S02]  /*85f0*/  FMUL.FTZ R142, R0.reuse, R142 ;  /* 0x0000008e008e7220 */ /* 0x044fe40000410000 */
        /* <DEDUP_REMOVED lines=24> */
[----:B------:R-:W-:Y:S02]  /*8780*/  @P2 FMUL.FTZ R5, R3, c[0x0][0x2d0] ;  /* 0x0000b40003052a20 */ /* 0x000fe40000410000 */
[----:B------:R-:W-:-:S02]  /*8790*/  @P3 FMUL.FTZ R10, R4, c[0x0][0x2d0] ;  /* 0x0000b400040a3a20 */ /* 0x000fc40000410000 */
[----:B------:R-:W-:Y:S02]  /*87a0*/  @P1 FMUL.FTZ R3, R0, c[0x0][0x2d0] ;  /* 0x0000b40000031a20 */ /* 0x000fe40000410000 */
[----:B------:R-:W-:Y:S02]  /*87b0*/  @P3 FMUL.FTZ R11, R11, 0.69314718246459960938 ;  /* 0x3f3172180b0b3820 */ /* 0x000fe40000410000 */
[----:B------:R-:W-:Y:S02]  /*87c0*/  @P2 FMUL.FTZ R9, R9, 0.69314718246459960938 ;  /* 0x3f31721809092820 */ /* 0x000fe40000410000 */
[----:B------:R-:W-:Y:S02]  /*87d0*/  @P1 FMUL.FTZ R7, R7, 0.69314718246459960938 ;  /* 0x3f31721807071820 */ /* 0x000fe40000410000 */
[----:B---3--:R-:W-:Y:S02]  /*87e0*/  @P0 FMUL.FTZ R4, R6, 0.69314718246459960938 ;  /* 0x3f31721806040820 */ /* 0x008fe40000410000 */
[----:B------:R-:W-:-:S02]  /*87f0*/  @P0 FMUL.FTZ R0, R8, c[0x0][0x2d0] ;  /* 0x0000b40008000a20 */ /* 0x000fc40000410000 */
[----:B------:R-:W-:Y:S02]  /*8800*/  @P3 FFMA.FTZ R18, R10, R137, R11 ;  /* 0x000000890a123223 */ /* 0x000fe4000001000b */
[----:B------:R-:W-:Y:S02]  /*8810*/  @P2 FFMA.FTZ R19, R5, R136, R9 ;  /* 0x0000008805132223 */ /* 0x000fe40000010009 */
[----:B------:R-:W-:Y:S02]  /*8820*/  @P1 FFMA.FTZ R20, R3, R135, R7 ;  /* 0x0000008703141223 */ /* 0x000fe40000010007 */
[----:B------:R-:W-:Y:S02]  /*8830*/  @P0 FFMA.FTZ R21, R0, R2, R4 ;  /* 0x0000000200150223 */ /* 0x000fe40000010004 */
.L_x_3:
[----:B------:R-:W-:Y:S05]  /*8840*/  @P4 BRA `(.L_x_15) ;  /* 0x00001a1000004947 */ /* 0x000fea0003800000 */
[----:B------:R-:W1:Y:S01]  /*8850*/  S2R R16, SR_TID.X ;  /* 0x0000000000107919 */ /* 0x000e620000002100 */
[----:B------:R-:W-:Y:S01]  /*8860*/  SHF.R.S32.HI R10, RZ, 0x1f, R251 ;  /* 0x0000001fff0a7819 */ /* 0x000fe200000114fb */
[----:B------:R-:W-:Y:S01]  /*8870*/  IMAD.WIDE.U32 R2, R251, c[0x0][0x4d0], RZ ;  /* 0x00013400fb027a25 */ /* 0x000fe200078e00ff */
[----:B------:R-:W-:Y:S01]  /*8880*/  MOV R24, c[0x0][0x4e8] ;  /* 0x00013a0000187a02 */ /* 0x000fe20000000f00 */
[----:B------:R-:W2:Y:S01]  /*8890*/  S2R R12, SR_CTAID.Y ;  /* 0x00000000000c7919 */ /* 0x000ea20000002600 */
[----:B------:R-:W-:Y:S01]  /*88a0*/  BSSY B0, `(.L_x_16) ;  /* 0x00000bd000007945 */ /* 0x000fe20003800000 */
[----:B------:R-:W-:-:S02]  /*88b0*/  IMAD R0, R10, c[0x0][0x4d0], RZ ;  /* 0x000134000a007a24 */ /* 0x000fc400078e02ff */
[----:B------:R-:W-:Y:S01]  /*88c0*/  BAR.SYNC.DEFER_BLOCKING 0x1, 0x80 ;  /* 0x0042000000007b1d */ /* 0x000fe20000010000 */
[----:B------:R-:W-:Y:S01]  /*88d0*/  IMAD.MOV R9, RZ, RZ, -R251 ;  /* 0x000000ffff097224 */ /* 0x000fe200078e0afb */
[C---:B------:R-:W-:Y:S01]  /*88e0*/  ISETP.NE.AND P0, PT, R24.reuse, 0x1, PT ;  /* 0x000000011800780c */ /* 0x040fe20003f05270 */
[----:B------:R-:W-:Y:S02]  /*88f0*/  IMAD R8, R251, c[0x0][0x4d4], R0 ;  /* 0x00013500fb087a24 */ /* 0x000fe400078e0200 */
[----:B------:R-:W-:Y:S01]  /*8900*/  IMAD R24, R24, c[0x0][0x388], RZ ;  /* 0x0000e20018187a24 */ /* 0x000fe200078e02ff */
[----:B------:R-:W3:Y:S04]  /*8910*/  S2R R13, SR_CTAID.Z ;  /* 0x00000000000d7919 */ /* 0x000ee80000002700 */
[----:B------:R-:W4:Y:S01]  /*8920*/  S2R R15, SR_CTAID.X ;  /* 0x00000000000f7919 */ /* 0x000f220000002500 */
[----:B-1----:R-:W-:-:S04]  /*8930*/  SHF.R.S32.HI R11, RZ, 0x1f, R16 ;  /* 0x0000001fff0b7819 */ /* 0x002fc80000011410 */
[-C--:B------:R-:W-:Y:S01]  /*8940*/  LEA.HI R4, R11, R16.reuse, RZ, 0x2 ;  /* 0x000000100b047211 */ /* 0x080fe200078f10ff */
[----:B--2---:R-:W-:Y:S01]  /*8950*/  IMAD R12, R9, c[0x0][0x550], R12 ;  /* 0x00015400090c7a24 */ /* 0x004fe200078e020c */
[----:B------:R-:W-:Y:S02]  /*8960*/  LEA.HI R11, R11, R16, RZ, 0x5 ;  /* 0x000000100b0b7211 */ /* 0x000fe400078f28ff */
[----:B------:R-:W-:Y:S02]  /*8970*/  LOP3.LUT R4, R4, 0xfffffffc, RZ, 0xc0, !PT ;  /* 0xfffffffc04047812 */ /* 0x000fe400078ec0ff */
[--C-:B------:R-:W-:Y:S02]  /*8980*/  SHF.R.S32.HI R6, RZ, 0x5, R11.reuse ;  /* 0x00000005ff067819 */ /* 0x100fe4000001140b */
[----:B------:R-:W-:Y:S01]  /*8990*/  SHF.R.S32.HI R5, RZ, 0x1f, R11 ;  /* 0x0000001fff057819 */ /* 0x000fe2000001140b */
[----:B------:R-:W-:Y:S01]  /*89a0*/  IMAD.IADD R0, R16, 0x1, -R4 ;  /* 0x0000000110007824 */ /* 0x000fe200078e0a04 */
[----:B------:R-:W-:-:S02]  /*89b0*/  LOP3.LUT R11, R11, 0xffffffe0, RZ, 0xc0, !PT ;  /* 0xffffffe00b0b7812 */ /* 0x000fc400078ec0ff */
[----:B------:R-:W-:Y:S01]  /*89c0*/  LEA.HI R4, R5, R6, RZ, 0x2 ;  /* 0x0000000605047211 */ /* 0x000fe200078f10ff */
[----:B------:R-:W-:Y:S01]  /*89d0*/  IMAD.IADD R5, R3, 0x1, R8 ;  /* 0x0000000103057824 */ /* 0x000fe200078e0208 */
[----:B------:R-:W-:Y:S02]  /*89e0*/  LEA.HI R7, R0, R0, RZ, 0x1 ;  /* 0x0000000000077211 */ /* 0x000fe400078f08ff */
[----:B------:R-:W-:Y:S01]  /*89f0*/  LOP3.LUT R8, R4, 0xffffffc, RZ, 0xc0, !PT ;  /* 0x0ffffffc04087812 */ /* 0x000fe200078ec0ff */
[----:B------:R-:W-:Y:S01]  /*8a00*/  IMAD.MOV.U32 R4, RZ, RZ, R2 ;  /* 0x000000ffff047224 */ /* 0x000fe200078e0002 */
[----:B------:R-:W-:Y:S01]  /*8a10*/  IADD3 R16, -R11, R16, RZ ;  /* 0x000000100b107210 */ /* 0x000fe20007ffe1ff */
[C---:B------:R-:W-:Y:S01]  /*8a20*/  IMAD.SHL.U32 R2, R7.reuse, 0x20, RZ ;  /* 0x0000002007027824 */ /* 0x040fe200078e00ff */
[----:B------:R-:W-:Y:S01]  /*8a30*/  LOP3.LUT R3, R7, 0x1ffffffe, RZ, 0xc0, !PT ;  /* 0x1ffffffe07037812 */ /* 0x000fe200078ec0ff */
[----:B------:R-:W-:Y:S01]  /*8a40*/  IMAD.IADD R9, R6, 0x1, -R8 ;  /* 0x0000000106097824 */ /* 0x000fe200078e0a08 */
[----:B------:R-:W-:Y:S01]  /*8a50*/  SHF.R.S32.HI R7, RZ, 0x1f, R16 ;  /* 0x0000001fff077819 */ /* 0x000fe20000011410 */
[----:B---3--:R-:W-:Y:S01]  /*8a60*/  IMAD.WIDE.U32 R4, R13, c[0x0][0x4d8], R4 ;  /* 0x000136000d047a25 */ /* 0x008fe200078e0004 */
[----:B------:R-:W-:-:S02]  /*8a70*/  IADD3 R8, R0, -R3, RZ ;  /* 0x8000000300087210 */ /* 0x000fc40007ffe0ff */
[----:B------:R-:W-:Y:S01]  /*8a80*/  LEA.HI R17, R7, R16, RZ, 0x2 ;  /* 0x0000001007117211 */ /* 0x000fe200078f10ff */
[----:B------:R-:W-:Y:S01]  /*8a90*/  IMAD R0, R10, c[0x0][0x438], RZ ;  /* 0x00010e000a007a24 */ /* 0x000fe200078e02ff */
[----:B------:R-:W-:Y:S02]  /*8aa0*/  SHF.R.S32.HI R10, RZ, 0x1f, R13 ;  /* 0x0000001fff0a7819 */ /* 0x000fe4000001140d */
[----:B------:R-:W-:Y:S01]  /*8ab0*/  SHF.R.S32.HI R7, RZ, 0x2, R17 ;  /* 0x00000002ff077819 */ /* 0x000fe20000011411 */
[C---:B------:R-:W-:Y:S01]  /*8ac0*/  IMAD R6, R251.reuse, c[0x0][0x43c], R0 ;  /* 0x00010f00fb067a24 */ /* 0x040fe200078e0200 */
[----:B------:R-:W-:Y:S01]  /*8ad0*/  LOP3.LUT R0, R2, 0xffffffc0, RZ, 0xc0, !PT ;  /* 0xffffffc002007812 */ /* 0x000fe200078ec0ff */
[----:B------:R-:W-:Y:S01]  /*8ae0*/  IMAD.WIDE.U32 R2, R251, c[0x0][0x438], RZ ;  /* 0x00010e00fb027a25 */ /* 0x000fe200078e00ff */
[----:B------:R-:W-:-:S03]  /*8af0*/  LOP3.LUT P1, RZ, R16, 0x3, RZ, 0xc0, !PT ;  /* 0x0000000310ff7812 */ /* 0x000fc6000782c0ff */
[----:B------:R-:W-:Y:S02]  /*8b00*/  IMAD R8, R8, 0x8, R0 ;  /* 0x0000000808087824 */ /* 0x000fe400078e0200 */
[----:B------:R-:W-:Y:S02]  /*8b10*/  IMAD R14, R9, 0x10, R7 ;  /* 0x00000010090e7824 */ /* 0x000fe400078e0207 */
[----:B------:R-:W-:Y:S02]  /*8b20*/  IMAD R11, R10, c[0x0][0x4d8], RZ ;  /* 0x000136000a0b7a24 */ /* 0x000fe400078e02ff */
[----:B------:R-:W-:Y:S02]  /*8b30*/  IMAD.IADD R8, R14, 0x1, R8 ;  /* 0x000000010e087824 */ /* 0x000fe400078e0208 */
[----:B------:R-:W-:Y:S02]  /*8b40*/  IMAD.IADD R3, R3, 0x1, R6 ;  /* 0x0000000103037824 */ /* 0x000fe400078e0206 */
[----:B------:R-:W-:-:S02]  /*8b50*/  IMAD R6, R10, c[0x0][0x440], RZ ;  /* 0x000110000a067a24 */ /* 0x000fc400078e02ff */
[----:B----4-:R-:W-:Y:S02]  /*8b60*/  IMAD R8, R15, 0x80, R8 ;  /* 0x000000800f087824 */ /* 0x010fe400078e0208 */
[C---:B------:R-:W-:Y:S02]  /*8b70*/  IMAD R0, R13.reuse, c[0x0][0x4dc], R11 ;  /* 0x000137000d007a24 */ /* 0x040fe400078e020b */
[C---:B------:R-:W-:Y:S02]  /*8b80*/  IMAD R6, R13.reuse, c[0x0][0x444], R6 ;  /* 0x000111000d067a24 */ /* 0x040fe400078e0206 */
[----:B------:R-:W-:Y:S01]  /*8b90*/  IMAD.WIDE.U32 R2, R13, c[0x0][0x440], R2 ;  /* 0x000110000d027a25 */ /* 0x000fe200078e0002 */
[----:B------:R-:W-:Y:S02]  /*8ba0*/  IADD3 R5, R5, R0, RZ ;  /* 0x0000000005057210 */ /* 0x000fe40007ffe0ff */
[----:B------:R-:W-:Y:S01]  /*8bb0*/  SHF.R.S32.HI R0, RZ, 0x1f, R12 ;  /* 0x0000001fff007819 */ /* 0x000fe2000001140c */
[----:B------:R-:W-:Y:S01]  /*8bc0*/  @P0 IMAD.HI.U32 R11, R8, c[0x0][0x4ec], RZ ;  /* 0x00013b00080b0a27 */ /* 0x000fe200078e00ff */
[----:B------:R-:W-:-:S03]  /*8bd0*/  IADD3 R3, R3, R6, RZ ;  /* 0x0000000603037210 */ /* 0x000fc60007ffe0ff */
[----:B------:R-:W-:-:S04]  /*8be0*/  @P0 IMAD.HI.U32 R10, R8, c[0x0][0x4ec], RZ ;  /* 0x00013b00080a0a27 */ /* 0x000fc800078e00ff */
[--C-:B------:R-:W-:Y:S01]  /*8bf0*/  IMAD.MOV.U32 R6, RZ, RZ, R8.reuse ;  /* 0x000000ffff067224 */ /* 0x100fe200078e0008 */
[----:B------:R-:W-:Y:S01]  /*8c00*/  @P0 SHF.R.U32.HI R6, RZ, c[0x0][0x4f0], R11 ;  /* 0x00013c00ff060a19 */ /* 0x000fe2000001160b */
[----:B------:R-:W-:Y:S01]  /*8c10*/  IMAD.MOV.U32 R7, RZ, RZ, R8 ;  /* 0x000000ffff077224 */ /* 0x000fe200078e0008 */
[----:B------:R-:W-:Y:S01]  /*8c20*/  @P0 SHF.R.U32.HI R7, RZ, c[0x0][0x4f0], R10 ;  /* 0x00013c00ff070a19 */ /* 0x000fe2000001160a */
[----:B------:R-:W-:Y:S01]  /*8c30*/  IMAD R9, R0, c[0x0][0x448], RZ ;  /* 0x0001120000097a24 */ /* 0x000fe200078e02ff */
[----:B------:R-:W-:Y:S01]  /*8c40*/  IADD3 R10, -R6, RZ, RZ ;  /* 0x000000ff060a7210 */ /* 0x000fe20007ffe1ff */
[----:B------:R-:W-:Y:S02]  /*8c50*/  IMAD R0, R0, c[0x0][0x4e0], RZ ;  /* 0x0001380000007a24 */ /* 0x000fe400078e02ff */
[C---:B------:R-:W-:Y:S01]  /*8c60*/  IMAD R11, R12.reuse, c[0x0][0x44c], R9 ;  /* 0x000113000c0b7a24 */ /* 0x040fe200078e0209 */
[----:B------:R-:W-:Y:S01]  /*8c70*/  SHF.R.S32.HI R9, RZ, 0x1f, R7 ;  /* 0x0000001fff097819 */ /* 0x000fe20000011407 */
[----:B------:R-:W-:-:S02]  /*8c80*/  IMAD R13, R12, c[0x0][0x4e4], R0 ;  /* 0x000139000c0d7a24 */ /* 0x000fc400078e0200 */
[----:B------:R-:W-:-:S04]  /*8c90*/  IMAD.WIDE.U32 R4, R12, c[0x0][0x4e0], R4 ;  /* 0x000138000c047a25 */ /* 0x000fc800078e0004 */
[----:B------:R-:W-:Y:S01]  /*8ca0*/  IMAD R0, R10, c[0x0][0x4e8], R8 ;  /* 0x00013a000a007a24 */ /* 0x000fe200078e0208 */
[----:B------:R-:W-:Y:S01]  /*8cb0*/  SHF.R.S32.HI R10, RZ, 0x1f, R6 ;  /* 0x0000001fff0a7819 */ /* 0x000fe20000011406 */
[----:B------:R-:W-:Y:S01]  /*8cc0*/  IMAD R9, R9, c[0x0][0x430], RZ ;  /* 0x00010c0009097a24 */ /* 0x000fe200078e02ff */
[----:B------:R-:W-:Y:S01]  /*8cd0*/  IADD3 R4, P0, R6, R4, RZ ;  /* 0x0000000406047210 */ /* 0x000fe20007f1e0ff */
[----:B------:R-:W-:Y:S01]  /*8ce0*/  IMAD.WIDE.U32 R2, R12, c[0x0][0x448], R2 ;  /* 0x000112000c027a25 */ /* 0x000fe200078e0002 */
[----:B------:R-:W-:Y:S02]  /*8cf0*/  SHF.R.S32.HI R6, RZ, 0x1f, R0 ;  /* 0x0000001fff067819 */ /* 0x000fe40000011400 */
[----:B------:R-:W-:Y:S01]  /*8d00*/  IADD3.X R5, R10, R5, R13, P0, !PT ;  /* 0x000000050a057210 */ /* 0x000fe200007fe40d */
[----:B------:R-:W-:Y:S02]  /*8d10*/  IMAD R10, R7, c[0x0][0x434], R9 ;  /* 0x00010d00070a7a24 */ /* 0x000fe400078e0209 */
[----:B------:R-:W-:-:S02]  /*8d20*/  IMAD R9, R6, c[0x0][0x4c8], RZ ;  /* 0x0001320006097a24 */ /* 0x000fc400078e02ff */
[----:B------:R-:W-:Y:S02]  /*8d30*/  IMAD.MOV R6, RZ, RZ, -R7 ;  /* 0x000000ffff067224 */ /* 0x000fe400078e0a07 */
[----:B------:R-:W-:-:S04]  /*8d40*/  IMAD.WIDE.U32 R4, R0, c[0x0][0x4c8], R4 ;  /* 0x0001320000047a25 */ /* 0x000fc800078e0004 */
[----:B------:R-:W-:Y:S02]  /*8d50*/  IMAD R0, R0, c[0x0][0x4cc], R9 ;  /* 0x0001330000007a24 */ /* 0x000fe400078e0209 */
[----:B------:R-:W-:Y:S02]  /*8d60*/  IMAD.IADD R3, R3, 0x1, R11 ;  /* 0x0000000103037824 */ /* 0x000fe400078e020b */
[----:B------:R-:W-:Y:S01]  /*8d70*/  IMAD R13, R6, c[0x0][0x4e8], R8 ;  /* 0x00013a00060d7a24 */ /* 0x000fe200078e0208 */
[C---:B------:R-:W-:Y:S01]  /*8d80*/  LEA R6, P0, R4.reuse, c[0x0][0x4a8], 0x2 ;  /* 0x00012a0004067a11 */ /* 0x040fe200078010ff */
[----:B------:R-:W-:Y:S02]  /*8d90*/  IMAD.IADD R0, R5, 0x1, R0 ;  /* 0x0000000105007824 */ /* 0x000fe400078e0200 */
[----:B------:R-:W-:Y:S01]  /*8da0*/  IMAD.WIDE.U32 R2, R7, c[0x0][0x430], R2 ;  /* 0x00010c0007027a25 */ /* 0x000fe200078e0002 */
[----:B------:R-:W-:Y:S01]  /*8db0*/  SHF.R.S32.HI R7, RZ, 0x1f, R13 ;  /* 0x0000001fff077819 */ /* 0x000fe2000001140d */
[----:B------:R-:W-:Y:S01]  /*8dc0*/  SHFL.IDX PT, R8, R6, 0x2, 0x1c1f ;  /* 0x005c1f0006087f89 */ /* 0x000fe200000e0000 */
[----:B------:R-:W-:Y:S01]  /*8dd0*/  LEA.HI.X R0, R4, c[0x0][0x4ac], R0, 0x2, P0 ;  /* 0x00012b0004007a11 */ /* 0x000fe200000f1400 */
[----:B------:R-:W-:Y:S01]  /*8de0*/  IMAD R12, R15, 0x80, R14 ;  /* 0x000000800f0c7824 */ /* 0x000fe200078e020e */
[----:B------:R-:W-:Y:S01]  /*8df0*/  IADD3 R3, R3, R10, RZ ;  /* 0x0000000a03037210 */ /* 0x000fe20007ffe0ff */
[----:B------:R-:W-:Y:S01]  /*8e00*/  IMAD R7, R7, c[0x0][0x428], RZ ;  /* 0x00010a0007077a24 */ /* 0x000fe200078e02ff */
[----:B------:R-:W-:Y:S02]  /*8e10*/  SHFL.IDX PT, R4, R6, RZ, 0x1c1f ;  /* 0x001c1fff06047589 */ /* 0x000fe400000e0000 */
[C---:B------:R-:W-:Y:S01]  /*8e20*/  IADD3 R14, R12.reuse, 0x40, RZ ;  /* 0x000000400c0e7810 */ /* 0x040fe20007ffe0ff */
[C---:B------:R-:W-:Y:S01]  /*8e30*/  IMAD R15, R13.reuse, c[0x0][0x42c], R7 ;  /* 0x00010b000d0f7a24 */ /* 0x040fe200078e0207 */
[----:B------:R-:W1:Y:S01]  /*8e40*/  SHFL.IDX PT, R5, R0, RZ, 0x1c1f ;  /* 0x001c1fff00057589 */ /* 0x000e6200000e0000 */
[----:B------:R-:W-:Y:S01]  /*8e50*/  IMAD.WIDE.U32 R2, R13, c[0x0][0x428], R2 ;  /* 0x00010a000d027a25 */ /* 0x000fe200078e0002 */
[----:B------:R-:W-:-:S02]  /*8e60*/  IADD3 R13, R12, 0x48, RZ ;  /* 0x000000480c0d7810 */ /* 0x000fc40007ffe0ff */
[----:B------:R-:W-:Y:S01]  /*8e70*/  SHFL.IDX PT, R10, R6, 0x1, 0x1c1f ;  /* 0x003c1f00060a7f89 */ /* 0x000fe200000e0000 */
[-C--:B------:R-:W-:Y:S02]  /*8e80*/  ISETP.GE.OR P4, PT, R12, R24.reuse, P1 ;  /* 0x000000180c00720c */ /* 0x080fe40000f86670 */
[-C--:B------:R-:W-:Y:S01]  /*8e90*/  ISETP.GE.OR P2, PT, R14, R24.reuse, P1 ;  /* 0x000000180e00720c */ /* 0x080fe20000f46670 */
[----:B------:R-:W2:Y:S01]  /*8ea0*/  SHFL.IDX PT, R11, R0, 0x1, 0x1c1f ;  /* 0x003c1f00000b7f89 */ /* 0x000ea200000e0000 */
[----:B------:R-:W-:Y:S02]  /*8eb0*/  IADD3 R3, R3, R15, RZ ;  /* 0x0000000f03037210 */ /* 0x000fe40007ffe0ff */
[----:B------:R-:W-:Y:S01]  /*8ec0*/  LEA R23, P0, R2, c[0x0][0x400], 0x2 ;  /* 0x0001000002177a11 */ /* 0x000fe200078010ff */
[----:B------:R-:W3:Y:S01]  /*8ed0*/  SHFL.IDX PT, R9, R0, 0x2, 0x1c1f ;  /* 0x005c1f0000097f89 */ /* 0x000ee200000e0000 */
[-C--:B------:R-:W-:Y:S02]  /*8ee0*/  ISETP.GE.AND P5, PT, R14, R24.reuse, PT ;  /* 0x000000180e00720c */ /* 0x080fe40003fa6270 */
[----:B------:R-:W-:Y:S01]  /*8ef0*/  LEA.HI.X R22, R2, c[0x0][0x404], R3, 0x2, P0 ;  /* 0x0001010002167a11 */ /* 0x000fe200000f1403 */
[----:B------:R-:W-:Y:S01]  /*8f00*/  SHFL.IDX PT, R6, R6, 0x3, 0x1c1f ;  /* 0x007c1f0006067f89 */ /* 0x000fe200000e0000 */
[----:B------:R-:W-:-:S03]  /*8f10*/  ISETP.GE.AND P6, PT, R13, R24, PT ;  /* 0x000000180d00720c */ /* 0x000fc60003fc6270 */
[----:B------:R4:W2:Y:S04]  /*8f20*/  SHFL.IDX PT, R7, R0, 0x3, 0x1c1f ;  /* 0x007c1f0000077f89 */ /* 0x0008a800000e0000 */
[----:B-1----:R1:W-:Y:S04]  /*8f30*/  @!P4 ST.E [R4.64], R18 ;  /* 0x000000120400c985 */ /* 0x0023e8000c101906 */
[----:B------:R1:W1:Y:S04]  /*8f40*/  SHFL.IDX PT, R2, R23, RZ, 0x1c1f ;  /* 0x001c1fff17027589 */ /* 0x00026800000e0000 */
[----:B------:R1:W1:Y:S01]  /*8f50*/  SHFL.IDX PT, R3, R22, RZ, 0x1c1f ;  /* 0x001c1fff16037589 */ /* 0x00026200000e0000 */
[----:B----4-:R-:W-:-:S04]  /*8f60*/  IADD3 R0, R12, 0x8, RZ ;  /* 0x000000080c007810 */ /* 0x010fc80007ffe0ff */
[CC--:B------:R-:W-:Y:S02]  /*8f70*/  ISETP.GE.OR P3, PT, R0.reuse, R24.reuse, P1 ;  /* 0x000000180000720c */ /* 0x0c0fe40000f66670 */
[-C--:B------:R-:W-:Y:S02]  /*8f80*/  ISETP.GE.OR P1, PT, R13, R24.reuse, P1 ;  /* 0x000000180d00720c */ /* 0x080fe40000f26670 */
[----:B------:R-:W-:Y:S02]  /*8f90*/  ISETP.GE.AND P0, PT, R0, R24, PT ;  /* 0x000000180000720c */ /* 0x000fe40003f06270 */
[----:B------:R-:W-:-:S05]  /*8fa0*/  LOP3.LUT R0, R17, 0x7ffffffc, RZ, 0xc0, !PT ;  /* 0x7ffffffc11007812 */ /* 0x000fca00078ec0ff */
[----:B------:R-:W-:Y:S02]  /*8fb0*/  IMAD.IADD R0, R16, 0x1, -R0 ;  /* 0x0000000110007824 */ /* 0x000fe400078e0a00 */
[----:B--2---:R2:W-:Y:S03]  /*8fc0*/  @!P3 ST.E [R10.64], R19 ;  /* 0x000000130a00b985 */ /* 0x0045e6000c101906 */
[----:B------:R-:W-:Y:S01]  /*8fd0*/  SHF.L.U32 R0, R0, 0x1, RZ ;  /* 0x0000000100007819 */ /* 0x000fe200000006ff */
[----:B---3--:R2:W-:Y:S04]  /*8fe0*/  @!P2 ST.E [R8.64], R20 ;  /* 0x000000140800a985 */ /* 0x0085e8000c101906 */
[----:B------:R2:W-:Y:S01]  /*8ff0*/  @!P1 ST.E [R6.64], R21 ;  /* 0x0000001506009985 */ /* 0x0005e2000c101906 */
[----:B------:R-:W-:-:S13]  /*9000*/  ISETP.GE.AND P1, PT, R12, R24, PT ;  /* 0x000000180c00720c */ /* 0x000fda0003f26270 */
[----:B------:R-:W-:Y:S05]  /*9010*/  @P1 BRA `(.L_x_17) ;  /* 0x0000045000001947 */ /* 0x000fea0003800000 */
[C---:B-12---:R-:W-:Y:S02]  /*9020*/  IADD3 R6, R0.reuse, 0x8, RZ ;  /* 0x0000000800067810 */ /* 0x046fe40007ffe0ff */
[----:B------:R-:W-:Y:S02]  /*9030*/  IADD3 R5, R0, 0x10, RZ ;  /* 0x0000001000057810 */ /* 0x000fe40007ffe0ff */
[----:B------:R-:W-:Y:S02]  /*9040*/  ISETP.GE.AND P3, PT, R6, c[0x0][0x3c8], PT ;  /* 0x0000f20006007a0c */ /* 0x000fe40003f66270 */
[----:B------:R-:W-:Y:S02]  /*9050*/  ISETP.GE.AND P2, PT, R5, c[0x0][0x3c8], PT ;  /* 0x0000f20005007a0c */ /* 0x000fe40003f46270 */
[C---:B------:R-:W-:Y:S02]  /*9060*/  IADD3 R4, R0.reuse, 0x18, RZ ;  /* 0x0000001800047810 */ /* 0x040fe40007ffe0ff */
[----:B------:R-:W-:-:S02]  /*9070*/  ISETP.GE.AND P4, PT, R0, c[0x0][0x3c8], PT ;  /* 0x0000f20000007a0c */ /* 0x000fc40003f86270 */
[----:B------:R-:W-:-:S05]  /*9080*/  ISETP.GE.AND P1, PT, R4, c[0x0][0x3c8], PT ;  /* 0x0000f20004007a0c */ /* 0x000fca0003f26270 */
[----:B------:R-:W-:Y:S02]  /*9090*/  @!P3 LEA.HI R6, R6, R6, RZ, 0x1 ;  /* 0x000000060606b211 */ /* 0x000fe400078f08ff */
[----:B------:R-:W-:Y:S02]  /*90a0*/  @!P2 LEA.HI R5, R5, R5, RZ, 0x1 ;  /* 0x000000050505a211 */ /* 0x000fe400078f08ff */
[----:B------:R-:W-:Y:S02]  /*90b0*/  @!P3 LOP3.LUT R6, R6, 0xfffffffe, RZ, 0xc0, !PT ;  /* 0xfffffffe0606b812 */ /* 0x000fe400078ec0ff */
[----:B------:R-:W-:Y:S01]  /*90c0*/  @!P2 LOP3.LUT R5, R5, 0xfffffffe, RZ, 0xc0, !PT ;  /* 0xfffffffe0505a812 */ /* 0x000fe200078ec0ff */
[----:B------:R-:W-:Y:S01]  /*90d0*/  @!P4 IMAD.WIDE R8, R0, 0x4, R2 ;  /* 0x000000040008c825 */ /* 0x000fe200078e0202 */
[----:B------:R-:W-:-:S03]  /*90e0*/  @!P1 LEA.HI R10, R4, R4, RZ, 0x1 ;  /* 0x00000004040a9211 */ /* 0x000fc600078f08ff */
[--C-:B------:R-:W-:Y:S01]  /*90f0*/  @!P3 IMAD.WIDE R6, R6, 0x4, R2.reuse ;  /* 0x000000040606b825 */ /* 0x100fe200078e0202 */
[----:B------:R1:W-:Y:S03]  /*9100*/  @!P4 ST.E.64 [R8.64], R144 ;  /* 0x000000900800c985 */ /* 0x0003e6000c101b06 */
[----:B------:R-:W-:Y:S01]  /*9110*/  @!P2 IMAD.WIDE R4, R5, 0x4, R2 ;  /* 0x000000040504a825 */ /* 0x000fe200078e0202 */
[----:B------:R2:W-:Y:S04]  /*9120*/  @!P3 ST.E.64 [R6.64], R152 ;  /* 0x000000980600b985 */ /* 0x0005e8000c101b06 */
[----:B------:R3:W-:Y:S01]  /*9130*/  @!P2 ST.E.64 [R4.64], R68 ;  /* 0x000000440400a985 */ /* 0x0007e2000c101b06 */
[----:B-1----:R-:W-:-:S02]  /*9140*/  @!P1 LOP3.LUT R8, R10, 0xfffffffe, RZ, 0xc0, !PT ;  /* 0xfffffffe0a089812 */ /* 0x002fc400078ec0ff */
[----:B------:R-:W-:-:S03]  /*9150*/  IADD3 R9, R0, 0x20, RZ ;  /* 0x0000002000097810 */ /* 0x000fc60007ffe0ff */
[----:B--2---:R-:W-:Y:S01]  /*9160*/  @!P1 IMAD.WIDE R6, R8, 0x4, R2 ;  /* 0x0000000408069825 */ /* 0x004fe200078e0202 */
[----:B------:R-:W-:Y:S02]  /*9170*/  ISETP.GE.AND P4, PT, R9, c[0x0][0x3c8], PT ;  /* 0x0000f20009007a0c */ /* 0x000fe40003f86270 */
[C---:B---3--:R-:W-:Y:S02]  /*9180*/  IADD3 R5, R0.reuse, 0x28, RZ ;  /* 0x0000002800057810 */ /* 0x048fe40007ffe0ff */
[C---:B------:R-:W-:Y:S01]  /*9190*/  IADD3 R4, R0.reuse, 0x30, RZ ;  /* 0x0000003000047810 */ /* 0x040fe20007ffe0ff */
[----:B------:R1:W-:Y:S01]  /*91a0*/  @!P1 ST.E.64 [R6.64], R80 ;  /* 0x0000005006009985 */ /* 0x0003e2000c101b06 */
[----:B------:R-:W-:Y:S02]  /*91b0*/  IADD3 R8, R0, 0x38, RZ ;  /* 0x0000003800087810 */ /* 0x000fe40007ffe0ff */
[----:B------:R-:W-:Y:S02]  /*91c0*/  ISETP.GE.AND P3, PT, R5, c[0x0][0x3c8], PT ;  /* 0x0000f20005007a0c */ /* 0x000fe40003f66270 */
[----:B------:R-:W-:-:S02]  /*91d0*/  ISETP.GE.AND P2, PT, R4, c[0x0][0x3c8], PT ;  /* 0x0000f20004007a0c */ /* 0x000fc40003f46270 */
[----:B------:R-:W-:Y:S02]  /*91e0*/  ISETP.GE.AND P1, PT, R8, c[0x0][0x3c8], PT ;  /* 0x0000f20008007a0c */ /* 0x000fe40003f26270 */
[----:B------:R-:W-:-:S09]  /*91f0*/  @!P4 LEA.HI R9, R9, R9, RZ, 0x1 ;  /* 0x000000090909c211 */ /* 0x000fd200078f08ff */
[----:B------:R-:W-:Y:S02]  /*9200*/  @!P2 LEA.HI R4, R4, R4, RZ, 0x1 ;  /* 0x000000040404a211 */ /* 0x000fe400078f08ff */
[----:B------:R-:W-:-:S04]  /*9210*/  @!P1 LEA.HI R8, R8, R8, RZ, 0x1 ;  /* 0x0000000808089211 */ /* 0x000fc800078f08ff */
[----:B------:R-:W-:Y:S02]  /*9220*/  @!P1 LOP3.LUT R10, R8, 0xfffffffe, RZ, 0xc0, !PT ;  /* 0xfffffffe080a9812 */ /* 0x000fe400078ec0ff */
[----:B-1----:R-:W-:Y:S02]  /*9230*/  @!P3 LEA.HI R6, R5, R5, RZ, 0x1 ;  /* 0x000000050506b211 */ /* 0x002fe400078f08ff */
[----:B------:R-:W-:Y:S02]  /*9240*/  @!P4 LOP3.LUT R5, R9, 0xfffffffe, RZ, 0xc0, !PT ;  /* 0xfffffffe0905c812 */ /* 0x000fe400078ec0ff */
[----:B------:R-:W-:Y:S02]  /*9250*/  @!P3 LOP3.LUT R9, R6, 0xfffffffe, RZ, 0xc0, !PT ;  /* 0xfffffffe0609b812 */ /* 0x000fe400078ec0ff */
[----:B------:R-:W-:Y:S01]  /*9260*/  @!P2 LOP3.LUT R6, R4, 0xfffffffe, RZ, 0xc0, !PT ;  /* 0xfffffffe0406a812 */ /* 0x000fe200078ec0ff */
[----:B------:R-:W-:-:S04]  /*9270*/  @!P4 IMAD.WIDE R4, R5, 0x4, R2 ;  /* 0x000000040504c825 */ /* 0x000fc800078e0202 */
[--C-:B------:R-:W-:Y:S01]  /*9280*/  @!P3 IMAD.WIDE R8, R9, 0x4, R2.reuse ;  /* 0x000000040908b825 */ /* 0x100fe200078e0202 */
[----:B------:R1:W-:Y:S03]  /*9290*/  @!P4 ST.E.64 [R4.64], R84 ;  /* 0x000000540400c985 */ /* 0x0003e6000c101b06 */
[--C-:B------:R-:W-:Y:S01]  /*92a0*/  @!P2 IMAD.WIDE R6, R6, 0x4, R2.reuse ;  /* 0x000000040606a825 */ /* 0x100fe200078e0202 */
[----:B------:R2:W-:Y:S04]  /*92b0*/  @!P3 ST.E.64 [R8.64], R92 ;  /* 0x0000005c0800b985 */ /* 0x0005e8000c101b06 */
[----:B------:R3:W-:Y:S01]  /*92c0*/  @!P2 ST.E.64 [R6.64], R96 ;  /* 0x000000600600a985 */ /* 0x0007e2000c101b06 */
[----:B-1----:R-:W-:Y:S01]  /*92d0*/  @!P1 IMAD.WIDE R4, R10, 0x4, R2 ;  /* 0x000000040a049825 */ /* 0x002fe200078e0202 */
[----:B--2---:R-:W-:-:S04]  /*92e0*/  IADD3 R8, R0, 0x40, RZ ;  /* 0x0000004000087810 */ /* 0x004fc80007ffe0ff */
[----:B------:R1:W-:Y:S01]  /*92f0*/  @!P1 ST.E.64 [R4.64], R104 ;  /* 0x0000006804009985 */ /* 0x0003e2000c101b06 */
[----:B---3--:R-:W-:Y:S02]  /*9300*/  IADD3 R6, R0, 0x48, RZ ;  /* 0x0000004800067810 */ /* 0x008fe40007ffe0ff */
[----:B------:R-:W-:Y:S02]  /*9310*/  ISETP.GE.AND P4, PT, R8, c[0x0][0x3c8], PT ;  /* 0x0000f20008007a0c */ /* 0x000fe40003f86270 */
[----:B------:R-:W-:-:S11]  /*9320*/  ISETP.GE.AND P3, PT, R6, c[0x0][0x3c8], PT ;  /* 0x0000f20006007a0c */ /* 0x000fd60003f66270 */
[----:B------:R-:W-:Y:S02]  /*9330*/  @!P4 LEA.HI R8, R8, R8, RZ, 0x1 ;  /* 0x000000080808c211 */ /* 0x000fe400078f08ff */
[----:B------:R-:W-:-:S04]  /*9340*/  @!P3 LEA.HI R7, R6, R6, RZ, 0x1 ;  /* 0x000000060607b211 */ /* 0x000fc800078f08ff */
[----:B------:R-:W-:Y:S02]  /*9350*/  @!P3 LOP3.LUT R7, R7, 0xfffffffe, RZ, 0xc0, !PT ;  /* 0xfffffffe0707b812 */ /* 0x000fe400078ec0ff */
[C---:B-1----:R-:W-:Y:S02]  /*9360*/  IADD3 R5, R0.reuse, 0x50, RZ ;  /* 0x0000005000057810 */ /* 0x042fe40007ffe0ff */
[----:B------:R-:W-:Y:S02]  /*9370*/  IADD3 R4, R0, 0x58, RZ ;  /* 0x0000005800047810 */ /* 0x000fe40007ffe0ff */
[----:B------:R-:W-:Y:S02]  /*9380*/  ISETP.GE.AND P2, PT, R5, c[0x0][0x3c8], PT ;  /* 0x0000f20005007a0c */ /* 0x000fe40003f46270 */
[----:B------:R-:W-:-:S11]  /*9390*/  ISETP.GE.AND P1, PT, R4, c[0x0][0x3c8], PT ;  /* 0x0000f20004007a0c */ /* 0x000fd60003f26270 */
[----:B------:R-:W-:Y:S02]  /*93a0*/  @!P2 LEA.HI R6, R5, R5, RZ, 0x1 ;  /* 0x000000050506a211 */ /* 0x000fe400078f08ff */
[----:B------:R-:W-:Y:S02]  /*93b0*/  @!P1 LEA.HI R4, R4, R4, RZ, 0x1 ;  /* 0x0000000404049211 */ /* 0x000fe400078f08ff */
[----:B------:R-:W-:Y:S02]  /*93c0*/  @!P4 LOP3.LUT R5, R8, 0xfffffffe, RZ, 0xc0, !PT ;  /* 0xfffffffe0805c812 */ /* 0x000fe400078ec0ff */
[----:B------:R-:W-:Y:S01]  /*93d0*/  @!P2 LOP3.LUT R10, R6, 0xfffffffe, RZ, 0xc0, !PT ;  /* 0xfffffffe060aa812 */ /* 0x000fe200078ec0ff */
[----:B------:R-:W-:Y:S01]  /*93e0*/  @!P3 IMAD.WIDE R6, R7, 0x4, R2 ;  /* 0x000000040706b825 */ /* 0x000fe200078e0202 */
[----:B------:R-:W-:-:S03]  /*93f0*/  @!P1 LOP3.LUT R11, R4, 0xfffffffe, RZ, 0xc0, !PT ;  /* 0xfffffffe040b9812 */ /* 0x000fc600078ec0ff */
[----:B------:R-:W-:-:S04]  /*9400*/  @!P4 IMAD.WIDE R8, R5, 0x4, R2 ;  /* 0x000000040508c825 */ /* 0x000fc800078e0202 */
[--C-:B------:R-:W-:Y:S01]  /*9410*/  @!P2 IMAD.WIDE R4, R10, 0x4, R2.reuse ;  /* 0x000000040a04a825 */ /* 0x100fe200078e0202 */
[----:B------:R1:W-:Y:S03]  /*9420*/  @!P4 ST.E.64 [R8.64], R108 ;  /* 0x0000006c0800c985 */ /* 0x0003e6000c101b06 */
[----:B------:R-:W-:Y:S01]  /*9430*/  @!P1 IMAD.WIDE R2, R11, 0x4, R2 ;  /* 0x000000040b029825 */ /* 0x000fe200078e0202 */
[----:B------:R1:W-:Y:S04]  /*9440*/  @!P3 ST.E.64 [R6.64], R116 ;  /* 0x000000740600b985 */ /* 0x0003e8000c101b06 */
[----:B------:R1:W-:Y:S04]  /*9450*/  @!P2 ST.E.64 [R4.64], R120 ;  /* 0x000000780400a985 */ /* 0x0003e8000c101b06 */
[----:B------:R1:W-:Y:S02]  /*9460*/  @!P1 ST.E.64 [R2.64], R168 ;  /* 0x000000a802009985 */ /* 0x0003e4000c101b06 */
.L_x_17:
[----:B-1----:R-:W-:Y:S05]  /*9470*/  BSYNC B0 ;  /* 0x0000000000007941 */ /* 0x002fea0003800000 */
.L_x_16:
[----:B------:R1:W3:Y:S01]  /*9480*/  SHFL.IDX PT, R3, R22, 0x1, 0x1c1f ;  /* 0x003c1f0016037f89 */ /* 0x0002e200000e0000 */
[----:B------:R-:W-:Y:S03]  /*9490*/  BSSY B0, `(.L_x_18) ;  /* 0x0000048000007945 */ /* 0x000fe60003800000 */
[----:B------:R1:W4:Y:S01]  /*94a0*/  SHFL.IDX PT, R2, R23, 0x1, 0x1c1f ;  /* 0x003c1f0017027f89 */ /* 0x00032200000e0000 */
[----:B------:R-:W-:Y:S05]  /*94b0*/  @P0 BRA `(.L_x_19) ;  /* 0x0000045000000947 */ /* 0x000fea0003800000 */
[C---:B------:R-:W-:Y:S02]  /*94c0*/  IADD3 R4, R0.reuse, 0x8, RZ ;  /* 0x0000000800047810 */ /* 0x040fe40007ffe0ff */
[----:B------:R-:W-:-:S02]  /*94d0*/  ISETP.GE.AND P1, PT, R0, c[0x0][0x3c8], PT ;  /* 0x0000f20000007a0c */ /* 0x000fc40003f26270 */
[----:B------:R-:W-:Y:S02]  /*94e0*/  ISETP.GE.AND P0, PT, R4, c[0x0][0x3c8], PT ;  /* 0x0000f20004007a0c */ /* 0x000fe40003f06270 */
[C---:B--2---:R-:W-:Y:S02]  /*94f0*/  IADD3 R8, R0.reuse, 0x10, RZ ;  /* 0x0000001000087810 */ /* 0x044fe40007ffe0ff */
[C---:B------:R-:W-:Y:S02]  /*9500*/  IADD3 R9, R0.reuse, 0x18, RZ ;  /* 0x0000001800097810 */ /* 0x040fe40007ffe0ff */
[C---:B------:R-:W-:Y:S02]  /*9510*/  IADD3 R10, R0.reuse, 0x20, RZ ;  /* 0x00000020000a7810 */ /* 0x040fe40007ffe0ff */
[----:B------:R-:W-:Y:S02]  /*9520*/  IADD3 R11, R0, 0x28, RZ ;  /* 0x00000028000b7810 */ /* 0x000fe40007ffe0ff */
[----:B------:R-:W-:Y:S01]  /*9530*/  ISETP.GE.AND P4, PT, R8, c[0x0][0x3c8], PT ;  /* 0x0000f20008007a0c */ /* 0x000fe20003f86270 */
[C---:B---34-:R-:W-:Y:S01]  /*9540*/  @!P1 IMAD.WIDE R6, R0.reuse, 0x4, R2 ;  /* 0x0000000400069825 */ /* 0x058fe200078e0202 */
[----:B------:R-:W-:-:S02]  /*9550*/  IADD3 R12, R0, 0x30, RZ ;  /* 0x00000030000c7810 */ /* 0x000fc40007ffe0ff */
[----:B------:R-:W-:Y:S02]  /*9560*/  @!P0 LEA.HI R4, R4, R4, RZ, 0x1 ;  /* 0x0000000404048211 */ /* 0x000fe400078f08ff */
[----:B------:R-:W-:Y:S01]  /*9570*/  ISETP.GE.AND P3, PT, R9, c[0x0][0x3c8], PT ;  /* 0x0000f20009007a0c */ /* 0x000fe20003f66270 */
[----:B------:R2:W-:Y:S01]  /*9580*/  @!P1 ST.E.64 [R6.64], R146 ;  /* 0x0000009206009985 */ /* 0x0005e2000c101b06 */
[----:B------:R-:W-:Y:S02]  /*9590*/  @!P0 LOP3.LUT R4, R4, 0xfffffffe, RZ, 0xc0, !PT ;  /* 0xfffffffe04048812 */ /* 0x000fe400078ec0ff */
[----:B------:R-:W-:Y:S02]  /*95a0*/  ISETP.GE.AND P2, PT, R10, c[0x0][0x3c8], PT ;  /* 0x0000f2000a007a0c */ /* 0x000fe40003f46270 */
[----:B------:R-:W-:Y:S01]  /*95b0*/  ISETP.GE.AND P1, PT, R11, c[0x0][0x3c8], PT ;  /* 0x0000f2000b007a0c */ /* 0x000fe20003f26270 */
[----:B------:R-:W-:-:S05]  /*95c0*/  @!P0 IMAD.WIDE R4, R4, 0x4, R2 ;  /* 0x0000000404048825 */ /* 0x000fca00078e0202 */
[----:B------:R3:W-:Y:S01]  /*95d0*/  @!P0 ST.E.64 [R4.64], R154 ;  /* 0x0000009a04008985 */ /* 0x0007e2000c101b06 */
[----:B------:R-:W-:-:S13]  /*95e0*/  ISETP.GE.AND P0, PT, R12, c[0x0][0x3c8], PT ;  /* 0x0000f2000c007a0c */ /* 0x000fda0003f06270 */
[----:B------:R-:W-:Y:S02]  /*95f0*/  @!P0 LEA.HI R12, R12, R12, RZ, 0x1 ;  /* 0x0000000c0c0c8211 */ /* 0x000fe400078f08ff */
[----:B--2---:R-:W-:Y:S02]  /*9600*/  @!P3 LEA.HI R6, R9, R9, RZ, 0x1 ;  /* 0x000000090906b211 */ /* 0x004fe400078f08ff */
[----:B------:R-:W-:Y:S02]  /*9610*/  @!P1 LEA.HI R7, R11, R11, RZ, 0x1 ;  /* 0x0000000b0b079211 */ /* 0x000fe400078f08ff */
[----:B------:R-:W-:Y:S02]  /*9620*/  @!P3 LOP3.LUT R6, R6, 0xfffffffe, RZ, 0xc0, !PT ;  /* 0xfffffffe0606b812 */ /* 0x000fe400078ec0ff */
[----:B------:R-:W-:Y:S02]  /*9630*/  @!P1 LOP3.LUT R7, R7, 0xfffffffe, RZ, 0xc0, !PT ;  /* 0xfffffffe07079812 */ /* 0x000fe400078ec0ff */
[----:B------:R-:W-:-:S02]  /*9640*/  @!P0 LOP3.LUT R12, R12, 0xfffffffe, RZ, 0xc0, !PT ;  /* 0xfffffffe0c0c8812 */ /* 0x000fc400078ec0ff */
[----:B---3--:R-:W-:Y:S01]  /*9650*/  @!P4 LEA.HI R4, R8, R8, RZ, 0x1 ;  /* 0x000000080804c211 */ /* 0x008fe200078f08ff */
[--C-:B------:R-:W-:Y:S01]  /*9660*/  @!P3 IMAD.WIDE R8, R6, 0x4, R2.reuse ;  /* 0x000000040608b825 */ /* 0x100fe200078e0202 */
[----:B------:R-:W-:Y:S02]  /*9670*/  @!P2 LEA.HI R5, R10, R10, RZ, 0x1 ;  /* 0x0000000a0a05a211 */ /* 0x000fe400078f08ff */
[----:B------:R-:W-:Y:S01]  /*9680*/  @!P4 LOP3.LUT R4, R4, 0xfffffffe, RZ, 0xc0, !PT ;  /* 0xfffffffe0404c812 */ /* 0x000fe200078ec0ff */
[----:B------:R-:W-:Y:S01]  /*9690*/  @!P1 IMAD.WIDE R6, R7, 0x4, R2 ;  /* 0x0000000407069825 */ /* 0x000fe200078e0202 */
[----:B------:R-:W-:-:S03]  /*96a0*/  @!P2 LOP3.LUT R10, R5, 0xfffffffe, RZ, 0xc0, !PT ;  /* 0xfffffffe050aa812 */ /* 0x000fc600078ec0ff */
[----:B------:R-:W-:-:S04]  /*96b0*/  @!P4 IMAD.WIDE R4, R4, 0x4, R2 ;  /* 0x000000040404c825 */ /* 0x000fc800078e0202 */
[--C-:B------:R-:W-:Y:S01]  /*96c0*/  @!P2 IMAD.WIDE R10, R10, 0x4, R2.reuse ;  /* 0x000000040a0aa825 */ /* 0x100fe200078e0202 */
[----:B------:R2:W-:Y:S04]  /*96d0*/  @!P4 ST.E.64 [R4.64], R70 ;  /* 0x000000460400c985 */ /* 0x0005e8000c101b06 */
[----:B------:R3:W-:Y:S04]  /*96e0*/  @!P3 ST.E.64 [R8.64], R82 ;  /* 0x000000520800b985 */ /* 0x0007e8000c101b06 */
[----:B------:R-:W-:Y:S04]  /*96f0*/  @!P2 ST.E.64 [R10.64], R86 ;  /* 0x000000560a00a985 */ /* 0x000fe8000c101b06 */
[----:B------:R4:W-:Y:S01]  /*9700*/  @!P1 ST.E.64 [R6.64], R94 ;  /* 0x0000005e06009985 */ /* 0x0009e2000c101b06 */
[----:B--2---:R-:W-:Y:S01]  /*9710*/  @!P0 IMAD.WIDE R4, R12, 0x4, R2 ;  /* 0x000000040c048825 */ /* 0x004fe200078e0202 */
[----:B---3--:R-:W-:-:S04]  /*9720*/  IADD3 R8, R0, 0x38, RZ ;  /* 0x0000003800087810 */ /* 0x008fc80007ffe0ff */
[----:B------:R2:W-:Y:S01]  /*9730*/  @!P0 ST.E.64 [R4.64], R98 ;  /* 0x0000006204008985 */ /* 0x0005e2000c101b06 */
[----:B------:R-:W-:Y:S02]  /*9740*/  ISETP.GE.AND P4, PT, R8, c[0x0][0x3c8], PT ;  /* 0x0000f20008007a0c */ /* 0x000fe40003f86270 */
[C---:B----4-:R-:W-:Y:S02]  /*9750*/  IADD3 R7, R0.reuse, 0x40, RZ ;  /* 0x0000004000077810 */ /* 0x050fe40007ffe0ff */
[----:B------:R-:W-:Y:S02]  /*9760*/  IADD3 R6, R0, 0x48, RZ ;  /* 0x0000004800067810 */ /* 0x000fe40007ffe0ff */
[----:B------:R-:W-:Y:S02]  /*9770*/  ISETP.GE.AND P3, PT, R7, c[0x0][0x3c8], PT ;  /* 0x0000f20007007a0c */ /* 0x000fe40003f66270 */
[----:B------:R-:W-:-:S05]  /*9780*/  ISETP.GE.AND P2, PT, R6, c[0x0][0x3c8], PT ;  /* 0x0000f20006007a0c */ /* 0x000fca0003f46270 */
[----:B------:R-:W-:-:S06]  /*9790*/  @!P4 LEA.HI R9, R8, R8, RZ, 0x1 ;  /* 0x000000080809c211 */ /* 0x000fcc00078f08ff */
[----:B------:R-:W-:Y:S02]  /*97a0*/  @!P3 LEA.HI R8, R7, R7, RZ, 0x1 ;  /* 0x000000070708b211 */ /* 0x000fe400078f08ff */
[----:B------:R-:W-:Y:S02]  /*97b0*/  @!P2 LEA.HI R7, R6, R6, RZ, 0x1 ;  /* 0x000000060607a211 */ /* 0x000fe400078f08ff */
[----:B------:R-:W-:Y:S02]  /*97c0*/  @!P3 LOP3.LUT R8, R8, 0xfffffffe, RZ, 0xc0, !PT ;  /* 0xfffffffe0808b812 */ /* 0x000fe400078ec0ff */
[C---:B--2---:R-:W-:Y:S02]  /*97d0*/  IADD3 R5, R0.reuse, 0x50, RZ ;  /* 0x0000005000057810 */ /* 0x044fe40007ffe0ff */
[----:B------:R-:W-:Y:S02]  /*97e0*/  IADD3 R4, R0, 0x58, RZ ;  /* 0x0000005800047810 */ /* 0x000fe40007ffe0ff */
[----:B------:R-:W-:-:S02]  /*97f0*/  ISETP.GE.AND P1, PT, R5, c[0x0][0x3c8], PT ;  /* 0x0000f20005007a0c */ /* 0x000fc40003f26270 */
[----:B------:R-:W-:Y:S02]  /*9800*/  ISETP.GE.AND P0, PT, R4, c[0x0][0x3c8], PT ;  /* 0x0000f20004007a0c */ /* 0x000fe40003f06270 */
[----:B------:R-:W-:-:S09]  /*9810*/  @!P2 LOP3.LUT R7, R7, 0xfffffffe, RZ, 0xc0, !PT ;  /* 0xfffffffe0707a812 */ /* 0x000fd200078ec0ff */
[----:B------:R-:W-:Y:S02]  /*9820*/  @!P1 LEA.HI R6, R5, R5, RZ, 0x1 ;  /* 0x0000000505069211 */ /* 0x000fe400078f08ff */
[----:B------:R-:W-:Y:S02]  /*9830*/  @!P0 LEA.HI R4, R4, R4, RZ, 0x1 ;  /* 0x0000000404048211 */ /* 0x000fe400078f08ff */
[----:B------:R-:W-:Y:S01]  /*9840*/  @!P4 LOP3.LUT R5, R9, 0xfffffffe, RZ, 0xc0, !PT ;  /* 0xfffffffe0905c812 */ /* 0x000fe200078ec0ff */
[--C-:B------:R-:W-:Y:S01]  /*9850*/  @!P3 IMAD.WIDE R8, R8, 0x4, R2.reuse ;  /* 0x000000040808b825 */ /* 0x100fe200078e0202 */
[----:B------:R-:W-:Y:S02]  /*9860*/  @!P1 LOP3.LUT R12, R6, 0xfffffffe, RZ, 0xc0, !PT ;  /* 0xfffffffe060c9812 */ /* 0x000fe400078ec0ff */
[----:B------:R-:W-:Y:S01]  /*9870*/  @!P0 LOP3.LUT R13, R4, 0xfffffffe, RZ, 0xc0, !PT ;  /* 0xfffffffe040d8812 */ /* 0x000fe200078ec0ff */
[----:B------:R-:W-:-:S04]  /*9880*/  @!P4 IMAD.WIDE R10, R5, 0x4, R2 ;  /* 0x00000004050ac825 */ /* 0x000fc800078e0202 */
[--C-:B------:R-:W-:Y:S01]  /*9890*/  @!P2 IMAD.WIDE R6, R7, 0x4, R2.reuse ;  /* 0x000000040706a825 */ /* 0x100fe200078e0202 */
[----:B------:R2:W-:Y:S03]  /*98a0*/  @!P4 ST.E.64 [R10.64], R106 ;  /* 0x0000006a0a00c985 */ /* 0x0005e6000c101b06 */
[--C-:B------:R-:W-:Y:S01]  /*98b0*/  @!P1 IMAD.WIDE R4, R12, 0x4, R2.reuse ;  /* 0x000000040c049825 */ /* 0x100fe200078e0202 */
[----:B------:R2:W-:Y:S03]  /*98c0*/  @!P3 ST.E.64 [R8.64], R110 ;  /* 0x0000006e0800b985 */ /* 0x0005e6000c101b06 */
[----:B------:R-:W-:Y:S01]  /*98d0*/  @!P0 IMAD.WIDE R2, R13, 0x4, R2 ;  /* 0x000000040d028825 */ /* 0x000fe200078e0202 */
[----:B------:R2:W-:Y:S04]  /*98e0*/  @!P2 ST.E.64 [R6.64], R118 ;  /* 0x000000760600a985 */ /* 0x0005e8000c101b06 */
[----:B------:R2:W-:Y:S04]  /*98f0*/  @!P1 ST.E.64 [R4.64], R122 ;  /* 0x0000007a04009985 */ /* 0x0005e8000c101b06 */
[----:B------:R2:W-:Y:S02]  /*9900*/  @!P0 ST.E.64 [R2.64], R170 ;  /* 0x000000aa02008985 */ /* 0x0005e4000c101b06 */
.L_x_19:
[----:B------:R-:W-:Y:S05]  /*9910*/  BSYNC B0 ;  /* 0x0000000000007941 */ /* 0x000fea0003800000 */
.L_x_18:
[----:B--23--:R2:W3:Y:S01]  /*9920*/  SHFL.IDX PT, R3, R22, 0x2, 0x1c1f ;  /* 0x005c1f0016037f89 */ /* 0x00c4e200000e0000 */
[----:B------:R-:W-:Y:S03]  /*9930*/  BSSY B0, `(.L_x_20) ;  /* 0x0000048000007945 */ /* 0x000fe60003800000 */
[----:B----4-:R2:W4:Y:S01]  /*9940*/  SHFL.IDX PT, R2, R23, 0x2, 0x1c1f ;  /* 0x005c1f0017027f89 */ /* 0x01052200000e0000 */
[----:B------:R-:W-:Y:S05]  /*9950*/  @P5 BRA `(.L_x_21) ;  /* 0x0000045000005947 */ /* 0x000fea0003800000 */
[C---:B------:R-:W-:Y:S02]  /*9960*/  IADD3 R6, R0.reuse, 0x8, RZ ;  /* 0x0000000800067810 */ /* 0x040fe40007ffe0ff */
[----:B------:R-:W-:-:S02]  /*9970*/  IADD3 R5, R0, 0x10, RZ ;  /* 0x0000001000057810 */ /* 0x000fc40007ffe0ff */
[C---:B------:R-:W-:Y:S02]  /*9980*/  IADD3 R4, R0.reuse, 0x18, RZ ;  /* 0x0000001800047810 */ /* 0x040fe40007ffe0ff */
[C---:B------:R-:W-:Y:S02]  /*9990*/  ISETP.GE.AND P5, PT, R0.reuse, c[0x0][0x3c8], PT ;  /* 0x0000f20000007a0c */ /* 0x040fe40003fa6270 */
[----:B------:R-:W-:Y:S02]  /*99a0*/  IADD3 R7, R0, 0x20, RZ ;  /* 0x0000002000077810 */ /* 0x000fe40007ffe0ff */
[----:B------:R-:W-:Y:S02]  /*99b0*/  ISETP.GE.AND P4, PT, R6, c[0x0][0x3c8], PT ;  /* 0x0000f20006007a0c */ /* 0x000fe40003f86270 */
[----:B------:R-:W-:Y:S02]  /*99c0*/  IADD3 R10, R0, 0x28, RZ ;  /* 0x00000028000a7810 */ /* 0x000fe40007ffe0ff */
[----:B------:R-:W-:-:S02]  /*99d0*/  ISETP.GE.AND P3, PT, R5, c[0x0][0x3c8], PT ;  /* 0x0000f20005007a0c */ /* 0x000fc40003f66270 */
[----:B------:R-:W-:Y:S02]  /*99e0*/  ISETP.GE.AND P2, PT, R4, c[0x0][0x3c8], PT ;  /* 0x0000f20004007a0c */ /* 0x000fe40003f46270 */
[----:B------:R-:W-:Y:S01]  /*99f0*/  ISETP.GE.AND P1, PT, R7, c[0x0][0x3c8], PT ;  /* 0x0000f20007007a0c */ /* 0x000fe20003f26270 */
[----:B---34-:R-:W-:Y:S01]  /*9a00*/  @!P5 IMAD.WIDE R8, R0, 0x4, R2 ;  /* 0x000000040008d825 */ /* 0x018fe200078e0202 */
[----:B------:R-:W-:-:S03]  /*9a10*/  ISETP.GE.AND P0, PT, R10, c[0x0][0x3c8], PT ;  /* 0x0000f2000a007a0c */ /* 0x000fc60003f06270 */
[----:B------:R-:W-:Y:S01]  /*9a20*/  @!P4 LEA.HI R6, R6, R6, RZ, 0x1 ;  /* 0x000000060606c211 */ /* 0x000fe200078f08ff */
[----:B------:R3:W-:Y:S03]  /*9a30*/  @!P5 ST.E.64 [R8.64], R140 ;  /* 0x0000008c0800d985 */ /* 0x0007e6000c101b06 */
[----:B------:R-:W-:Y:S02]  /*9a40*/  @!P3 LEA.HI R5, R5, R5, RZ, 0x1 ;  /* 0x000000050505b211 */ /* 0x000fe400078f08ff */
[----:B------:R-:W-:Y:S02]  /*9a50*/  @!P2 LEA.HI R4, R4, R4, RZ, 0x1 ;  /* 0x000000040404a211 */ /* 0x000fe400078f08ff */
[----:B------:R-:W-:Y:S02]  /*9a60*/  @!P4 LOP3.LUT R6, R6, 0xfffffffe, RZ, 0xc0, !PT ;  /* 0xfffffffe0606c812 */ /* 0x000fe400078ec0ff */
[----:B------:R-:W-:-:S02]  /*9a70*/  @!P1 LEA.HI R7, R7, R7, RZ, 0x1 ;  /* 0x0000000707079211 */ /* 0x000fc400078f08ff */
[----:B------:R-:W-:Y:S02]  /*9a80*/  @!P0 LEA.HI R10, R10, R10, RZ, 0x1 ;  /* 0x0000000a0a0a8211 */ /* 0x000fe400078f08ff */
[----:B------:R-:W-:Y:S02]  /*9a90*/  @!P2 LOP3.LUT R11, R4, 0xfffffffe, RZ, 0xc0, !PT ;  /* 0xfffffffe040ba812 */ /* 0x000fe400078ec0ff */
[----:B------:R-:W-:Y:S02]  /*9aa0*/  @!P1 LOP3.LUT R7, R7, 0xfffffffe, RZ, 0xc0, !PT ;  /* 0xfffffffe07079812 */ /* 0x000fe400078ec0ff */
[----:B------:R-:W-:Y:S01]  /*9ab0*/  @!P0 LOP3.LUT R12, R10, 0xfffffffe, RZ, 0xc0, !PT ;  /* 0xfffffffe0a0c8812 */ /* 0x000fe200078ec0ff */
[----:B------:R-:W-:Y:S01]  /*9ac0*/  @!P2 IMAD.WIDE R10, R11, 0x4, R2 ;  /* 0x000000040b0aa825 */ /* 0x000fe200078e0202 */
[----:B---3--:R-:W-:-:S03]  /*9ad0*/  @!P3 LOP3.LUT R8, R5, 0xfffffffe, RZ, 0xc0, !PT ;  /* 0xfffffffe0508b812 */ /* 0x008fc600078ec0ff */
[----:B------:R-:W-:-:S04]  /*9ae0*/  @!P4 IMAD.WIDE R4, R6, 0x4, R2 ;  /* 0x000000040604c825 */ /* 0x000fc800078e0202 */
[--C-:B------:R-:W-:Y:S01]  /*9af0*/  @!P3 IMAD.WIDE R8, R8, 0x4, R2.reuse ;  /* 0x000000040808b825 */ /* 0x100fe200078e0202 */
[----:B------:R3:W-:Y:S03]  /*9b00*/  @!P4 ST.E.64 [R4.64], R148 ;  /* 0x000000940400c985 */ /* 0x0007e6000c101b06 */
[--C-:B------:R-:W-:Y:S01]  /*9b10*/  @!P1 IMAD.WIDE R6, R7, 0x4, R2.reuse ;  /* 0x0000000407069825 */ /* 0x100fe200078e0202 */
[----:B------:R4:W-:Y:S04]  /*9b20*/  @!P3 ST.E.64 [R8.64], R72 ;  /* 0x000000480800b985 */ /* 0x0009e8000c101b06 */
[----:B------:R-:W-:Y:S04]  /*9b30*/  @!P2 ST.E.64 [R10.64], R76 ;  /* 0x0000004c0a00a985 */ /* 0x000fe8000c101b06 */
[----:B------:R1:W-:Y:S01]  /*9b40*/  @!P1 ST.E.64 [R6.64], R88 ;  /* 0x0000005806009985 */ /* 0x0003e2000c101b06 */
[----:B---3--:R-:W-:Y:S01]  /*9b50*/  @!P0 IMAD.WIDE R4, R12, 0x4, R2 ;  /* 0x000000040c048825 */ /* 0x008fe200078e0202 */
[----:B----4-:R-:W-:-:S04]  /*9b60*/  IADD3 R9, R0, 0x30, RZ ;  /* 0x0000003000097810 */ /* 0x010fc80007ffe0ff */
[----:B------:R3:W-:Y:S01]  /*9b70*/  @!P0 ST.E.64 [R4.64], R156 ;  /* 0x0000009c04008985 */ /* 0x0007e2000c101b06 */
[----:B------:R-:W-:Y:S02]  /*9b80*/  IADD3 R8, R0, 0x38, RZ ;  /* 0x0000003800087810 */ /* 0x000fe40007ffe0ff */
[----:B------:R-:W-:Y:S02]  /*9b90*/  ISETP.GE.AND P5, PT, R9, c[0x0][0x3c8], PT ;  /* 0x0000f20009007a0c */ /* 0x000fe40003fa6270 */
[----:B------:R-:W-:Y:S02]  /*9ba0*/  ISETP.GE.AND P4, PT, R8, c[0x0][0x3c8], PT ;  /* 0x0000f20008007a0c */ /* 0x000fe40003f86270 */
[C---:B-1----:R-:W-:Y:S02]  /*9bb0*/  IADD3 R7, R0.reuse, 0x40, RZ ;  /* 0x0000004000077810 */ /* 0x042fe40007ffe0ff */
[----:B------:R-:W-:Y:S02]  /*9bc0*/  IADD3 R6, R0, 0x48, RZ ;  /* 0x0000004800067810 */ /* 0x000fe40007ffe0ff */
[----:B------:R-:W-:-:S02]  /*9bd0*/  ISETP.GE.AND P3, PT, R7, c[0x0][0x3c8], PT ;  /* 0x0000f20007007a0c */ /* 0x000fc40003f66270 */
[----:B------:R-:W-:-:S03]  /*9be0*/  ISETP.GE.AND P2, PT, R6, c[0x0][0x3c8], PT ;  /* 0x0000f20006007a0c */ /* 0x000fc60003f46270 */
[----:B------:R-:W-:Y:S02]  /*9bf0*/  @!P5 LEA.HI R9, R9, R9, RZ, 0x1 ;  /* 0x000000090909d211 */ /* 0x000fe400078f08ff */
[----:B------:R-:W-:-:S04]  /*9c00*/  @!P4 LEA.HI R10, R8, R8, RZ, 0x1 ;  /* 0x00000008080ac211 */ /* 0x000fc800078f08ff */
[----:B------:R-:W-:Y:S02]  /*9c10*/  @!P4 LOP3.LUT R10, R10, 0xfffffffe, RZ, 0xc0, !PT ;  /* 0xfffffffe0a0ac812 */ /* 0x000fe400078ec0ff */
[----:B------:R-:W-:Y:S02]  /*9c20*/  @!P3 LEA.HI R8, R7, R7, RZ, 0x1 ;  /* 0x000000070708b211 */ /* 0x000fe400078f08ff */
[----:B------:R-:W-:Y:S01]  /*9c30*/  @!P2 LEA.HI R7, R6, R6, RZ, 0x1 ;  /* 0x000000060607a211 */ /* 0x000fe200078f08ff */
[----:B------:R-:W-:Y:S01]  /*9c40*/  @!P4 IMAD.WIDE R10, R10, 0x4, R2 ;  /* 0x000000040a0ac825 */ /* 0x000fe200078e0202 */
[----:B------:R-:W-:Y:S02]  /*9c50*/  @!P3 LOP3.LUT R8, R8, 0xfffffffe, RZ, 0xc0, !PT ;  /* 0xfffffffe0808b812 */ /* 0x000fe400078ec0ff */
[C---:B---3--:R-:W-:Y:S02]  /*9c60*/  IADD3 R5, R0.reuse, 0x50, RZ ;  /* 0x0000005000057810 */ /* 0x048fe40007ffe0ff */
[----:B------:R-:W-:-:S02]  /*9c70*/  IADD3 R4, R0, 0x58, RZ ;  /* 0x0000005800047810 */ /* 0x000fc40007ffe0ff */
[----:B------:R-:W-:Y:S02]  /*9c80*/  ISETP.GE.AND P1, PT, R5, c[0x0][0x3c8], PT ;  /* 0x0000f20005007a0c */ /* 0x000fe40003f26270 */
[----:B------:R-:W-:Y:S02]  /*9c90*/  ISETP.GE.AND P0, PT, R4, c[0x0][0x3c8], PT ;  /* 0x0000f20004007a0c */ /* 0x000fe40003f06270 */
[----:B------:R-:W-:-:S09]  /*9ca0*/  @!P2 LOP3.LUT R7, R7, 0xfffffffe, RZ, 0xc0, !PT ;  /* 0xfffffffe0707a812 */ /* 0x000fd200078ec0ff */
[----:B------:R-:W-:Y:S02]  /*9cb0*/  @!P1 LEA.HI R6, R5, R5, RZ, 0x1 ;  /* 0x0000000505069211 */ /* 0x000fe400078f08ff */
[----:B------:R-:W-:Y:S01]  /*9cc0*/  @!P5 LOP3.LUT R5, R9, 0xfffffffe, RZ, 0xc0, !PT ;  /* 0xfffffffe0905d812 */ /* 0x000fe200078ec0ff */
[--C-:B------:R-:W-:Y:S01]  /*9cd0*/  @!P3 IMAD.WIDE R8, R8, 0x4, R2.reuse ;  /* 0x000000040808b825 */ /* 0x100fe200078e0202 */
[----:B------:R-:W-:Y:S02]  /*9ce0*/  @!P0 LEA.HI R4, R4, R4, RZ, 0x1 ;  /* 0x0000000404048211 */ /* 0x000fe400078f08ff */
[----:B------:R-:W-:Y:S01]  /*9cf0*/  @!P1 LOP3.LUT R14, R6, 0xfffffffe, RZ, 0xc0, !PT ;  /* 0xfffffffe060e9812 */ /* 0x000fe200078ec0ff */
[----:B------:R-:W-:Y:S01]  /*9d00*/  @!P5 IMAD.WIDE R12, R5, 0x4, R2 ;  /* 0x00000004050cd825 */ /* 0x000fe200078e0202 */
[----:B------:R-:W-:-:S03]  /*9d10*/  @!P0 LOP3.LUT R15, R4, 0xfffffffe, RZ, 0xc0, !PT ;  /* 0xfffffffe040f8812 */ /* 0x000fc600078ec0ff */
[--C-:B------:R-:W-:Y:S01]  /*9d20*/  @!P2 IMAD.WIDE R6, R7, 0x4, R2.reuse ;  /* 0x000000040706a825 */ /* 0x100fe200078e0202 */
[----:B------:R1:W-:Y:S03]  /*9d30*/  @!P5 ST.E.64 [R12.64], R100 ;  /* 0x000000640c00d985 */ /* 0x0003e6000c101b06 */
[--C-:B------:R-:W-:Y:S01]  /*9d40*/  @!P1 IMAD.WIDE R4, R14, 0x4, R2.reuse ;  /* 0x000000040e049825 */ /* 0x100fe200078e0202 */
[----:B------:R1:W-:Y:S03]  /*9d50*/  @!P4 ST.E.64 [R10.64], R160 ;  /* 0x000000a00a00c985 */ /* 0x0003e6000c101b06 */
[----:B------:R-:W-:Y:S01]  /*9d60*/  @!P0 IMAD.WIDE R2, R15, 0x4, R2 ;  /* 0x000000040f028825 */ /* 0x000fe200078e0202 */
[----:B------:R1:W-:Y:S04]  /*9d70*/  @!P3 ST.E.64 [R8.64], R112 ;  /* 0x000000700800b985 */ /* 0x0003e8000c101b06 */
[----:B------:R1:W-:Y:S04]  /*9d80*/  @!P2 ST.E.64 [R6.64], R164 ;  /* 0x000000a40600a985 */ /* 0x0003e8000c101b06 */
[----:B------:R1:W-:Y:S04]  /*9d90*/  @!P1 ST.E.64 [R4.64], R124 ;  /* 0x0000007c04009985 */ /* 0x0003e8000c101b06 */
[----:B------:R1:W-:Y:S02]  /*9da0*/  @!P0 ST.E.64 [R2.64], R128 ;  /* 0x0000008002008985 */ /* 0x0003e4000c101b06 */
.L_x_21:
[----:B------:R-:W-:Y:S05]  /*9db0*/  BSYNC B0 ;  /* 0x0000000000007941 */ /* 0x000fea0003800000 */
.L_x_20:
[----:B-1-3--:R1:W3:Y:S04]  /*9dc0*/  SHFL.IDX PT, R3, R22, 0x3, 0x1c1f ;  /* 0x007c1f0016037f89 */ /* 0x00a2e800000e0000 */
[----:B----4-:R1:W4:Y:S01]  /*9dd0*/  SHFL.IDX PT, R2, R23, 0x3, 0x1c1f ;  /* 0x007c1f0017027f89 */ /* 0x01032200000e0000 */
[----:B------:R-:W-:Y:S05]  /*9de0*/  @P6 EXIT ;  /* 0x000000000000694d */ /* 0x000fea0003800000 */
[C---:B------:R-:W-:Y:S02]  /*9df0*/  IADD3 R6, R0.reuse, 0x8, RZ ;  /* 0x0000000800067810 */ /* 0x040fe40007ffe0ff */
[----:B------:R-:W-:-:S02]  /*9e00*/  IADD3 R5, R0, 0x10, RZ ;  /* 0x0000001000057810 */ /* 0x000fc40007ffe0ff */
[----:B------:R-:W-:Y:S02]  /*9e10*/  IADD3 R4, R0, 0x18, RZ ;  /* 0x0000001800047810 */ /* 0x000fe40007ffe0ff */
[----:B------:R-:W-:Y:S02]  /*9e20*/  ISETP.GE.AND P2, PT, R6, c[0x0][0x3c8], PT ;  /* 0x0000f20006007a0c */ /* 0x000fe40003f46270 */
[----:B------:R-:W-:Y:S02]  /*9e30*/  ISETP.GE.AND P1, PT, R5, c[0x0][0x3c8], PT ;  /* 0x0000f20005007a0c */ /* 0x000fe40003f26270 */
[----:B------:R-:W-:Y:S02]  /*9e40*/  ISETP.GE.AND P0, PT, R4, c[0x0][0x3c8], PT ;  /* 0x0000f20004007a0c */ /* 0x000fe40003f06270 */
[C---:B------:R-:W-:Y:S02]  /*9e50*/  ISETP.GE.AND P3, PT, R0.reuse, c[0x0][0x3c8], PT ;  /* 0x0000f20000007a0c */ /* 0x040fe40003f66270 */
[----:B------:R-:W-:-:S02]  /*9e60*/  IADD3 R13, R0, 0x20, RZ ;  /* 0x00000020000d7810 */ /* 0x000fc40007ffe0ff */
[----:B------:R-:W-:Y:S02]  /*9e70*/  IADD3 R14, R0, 0x28, RZ ;  /* 0x00000028000e7810 */ /* 0x000fe40007ffe0ff */
[----:B------:R-:W-:Y:S02]  /*9e80*/  ISETP.GE.AND P6, PT, R13, c[0x0][0x3c8], PT ;  /* 0x0000f2000d007a0c */ /* 0x000fe40003fc6270 */
[----:B------:R-:W-:Y:S02]  /*9e90*/  @!P2 LEA.HI R8, R6, R6, RZ, 0x1 ;  /* 0x000000060608a211 */ /* 0x000fe400078f08ff */
[----:B------:R-:W-:Y:S02]  /*9ea0*/  @!P1 LEA.HI R5, R5, R5, RZ, 0x1 ;  /* 0x0000000505059211 */ /* 0x000fe400078f08ff */
[----:B------:R-:W-:Y:S01]  /*9eb0*/  @!P0 LEA.HI R4, R4, R4, RZ, 0x1 ;  /* 0x0000000404048211 */ /* 0x000fe200078f08ff */
[----:B---34-:R-:W-:Y:S01]  /*9ec0*/  @!P3 IMAD.WIDE R10, R0, 0x4, R2 ;  /* 0x00000004000ab825 */ /* 0x018fe200078e0202 */
[----:B------:R-:W-:-:S02]  /*9ed0*/  @!P2 LOP3.LUT R8, R8, 0xfffffffe, RZ, 0xc0, !PT ;  /* 0xfffffffe0808a812 */ /* 0x000fc400078ec0ff */
[----:B------:R-:W-:Y:S02]  /*9ee0*/  @!P1 LOP3.LUT R5, R5, 0xfffffffe, RZ, 0xc0, !PT ;  /* 0xfffffffe05059812 */ /* 0x000fe400078ec0ff */
[----:B------:R-:W-:Y:S01]  /*9ef0*/  ISETP.GE.AND P5, PT, R14, c[0x0][0x3c8], PT ;  /* 0x0000f2000e007a0c */ /* 0x000fe20003fa6270 */
[--C-:B------:R-:W-:Y:S01]  /*9f00*/  @!P2 IMAD.WIDE R8, R8, 0x4, R2.reuse ;  /* 0x000000040808a825 */ /* 0x100fe200078e0202 */
[----:B------:R-:W-:Y:S01]  /*9f10*/  @!P0 LOP3.LUT R4, R4, 0xfffffffe, RZ, 0xc0, !PT ;  /* 0xfffffffe04048812 */ /* 0x000fe200078ec0ff */
[----:B------:R3:W-:Y:S01]  /*9f20*/  @!P3 ST.E.64 [R10.64], R142 ;  /* 0x0000008e0a00b985 */ /* 0x0007e2000c101b06 */
[----:B------:R-:W-:Y:S01]  /*9f30*/  IADD3 R12, R0, 0x50, RZ ;  /* 0x00000050000c7810 */ /* 0x000fe20007ffe0ff */
[--C-:B------:R-:W-:Y:S02]  /*9f40*/  @!P1 IMAD.WIDE R6, R5, 0x4, R2.reuse ;  /* 0x0000000405069825 */ /* 0x100fe400078e0202 */
[----:B------:R4:W-:Y:S02]  /*9f50*/  @!P2 ST.E.64 [R8.64], R150 ;  /* 0x000000960800a985 */ /* 0x0009e4000c101b06 */
[----:B------:R-:W-:-:S02]  /*9f60*/  @!P0 IMAD.WIDE R4, R4, 0x4, R2 ;  /* 0x0000000404048825 */ /* 0x000fc400078e0202 */
[----:B------:R-:W-:Y:S04]  /*9f70*/  @!P1 ST.E.64 [R6.64], R74 ;  /* 0x0000004a06009985 */ /* 0x000fe8000c101b06 */
[----:B------:R1:W-:Y:S01]  /*9f80*/  @!P0 ST.E.64 [R4.64], R78 ;  /* 0x0000004e04008985 */ /* 0x0003e2000c101b06 */
[----:B------:R-:W-:Y:S02]  /*9f90*/  ISETP.GE.AND P0, PT, R12, c[0x0][0x3c8], PT ;  /* 0x0000f2000c007a0c */ /* 0x000fe40003f06270 */
[C---:B---3--:R-:W-:Y:S02]  /*9fa0*/  IADD3 R10, R0.reuse, 0x40, RZ ;  /* 0x00000040000a7810 */ /* 0x048fe40007ffe0ff */
[C---:B------:R-:W-:Y:S02]  /*9fb0*/  IADD3 R11, R0.reuse, 0x48, RZ ;  /* 0x00000048000b7810 */ /* 0x040fe40007ffe0ff */
[----:B----4-:R-:W-:-:S02]  /*9fc0*/  IADD3 R8, R0, 0x30, RZ ;  /* 0x0000003000087810 */ /* 0x010fc40007ffe0ff */
[----:B------:R-:W-:Y:S02]  /*9fd0*/  IADD3 R9, R0, 0x38, RZ ;  /* 0x0000003800097810 */ /* 0x000fe40007ffe0ff */
[----:B------:R-:W-:Y:S02]  /*9fe0*/  ISETP.GE.AND P4, PT, R8, c[0x0][0x3c8], PT ;  /* 0x0000f20008007a0c */ /* 0x000fe40003f86270 */
[----:B------:R-:W-:Y:S02]  /*9ff0*/  ISETP.GE.AND P3, PT, R9, c[0x0][0x3c8], PT ;  /* 0x0000f20009007a0c */ /* 0x000fe40003f66270 */
[----:B-1----:R-:W-:Y:S02]  /*a000*/  @!P6 LEA.HI R4, R13, R13, RZ, 0x1 ;  /* 0x0000000d0d04e211 */ /* 0x002fe400078f08ff */
[----:B------:R-:W-:Y:S02]  /*a010*/  @!P5 LEA.HI R5, R14, R14, RZ, 0x1 ;  /* 0x0000000e0e05d211 */ /* 0x000fe400078f08ff */
[----:B------:R-:W-:-:S02]  /*a020*/  @!P6 LOP3.LUT R4, R4, 0xfffffffe, RZ, 0xc0, !PT ;  /* 0xfffffffe0404e812 */ /* 0x000fc400078ec0ff */
[----:B------:R-:W-:Y:S02]  /*a030*/  ISETP.GE.AND P2, PT, R10, c[0x0][0x3c8], PT ;  /* 0x0000f2000a007a0c */ /* 0x000fe40003f46270 */
[----:B------:R-:W-:Y:S01]  /*a040*/  @!P5 LOP3.LUT R5, R5, 0xfffffffe, RZ, 0xc0, !PT ;  /* 0xfffffffe0505d812 */ /* 0x000fe200078ec0ff */
[--C-:B------:R-:W-:Y:S01]  /*a050*/  @!P6 IMAD.WIDE R6, R4, 0x4, R2.reuse ;  /* 0x000000040406e825 */ /* 0x100fe200078e0202 */
[----:B------:R-:W-:Y:S02]  /*a060*/  ISETP.GE.AND P1, PT, R11, c[0x0][0x3c8], PT ;  /* 0x0000f2000b007a0c */ /* 0x000fe40003f26270 */
[----:B------:R-:W-:Y:S01]  /*a070*/  IADD3 R0, R0, 0x58, RZ ;  /* 0x0000005800007810 */ /* 0x000fe20007ffe0ff */
[----:B------:R-:W-:Y:S01]  /*a080*/  @!P5 IMAD.WIDE R4, R5, 0x4, R2 ;  /* 0x000000040504d825 */ /* 0x000fe200078e0202 */
[----:B------:R1:W-:Y:S04]  /*a090*/  @!P6 ST.E.64 [R6.64], R90 ;  /* 0x0000005a0600e985 */ /* 0x0003e8000c101b06 */
[----:B------:R3:W-:Y:S01]  /*a0a0*/  @!P5 ST.E.64 [R4.64], R158 ;  /* 0x0000009e0400d985 */ /* 0x0007e2000c101b06 */
[----:B-1----:R-:W-:-:S04]  /*a0b0*/  @!P2 LEA.HI R7, R10, R10, RZ, 0x1 ;  /* 0x0000000a0a07a211 */ /* 0x002fc800078f08ff */
[----:B------:R-:W-:Y:S02]  /*a0c0*/  @!P1 LEA.HI R6, R11, R11, RZ, 0x1 ;  /* 0x0000000b0b069211 */ /* 0x000fe400078f08ff */
[----:B---3--:R-:W-:Y:S02]  /*a0d0*/  @!P4 LEA.HI R4, R8, R8, RZ, 0x1 ;  /* 0x000000080804c211 */ /* 0x008fe400078f08ff */
[----:B------:R-:W-:Y:S02]  /*a0e0*/  @!P3 LEA.HI R8, R9, R9, RZ, 0x1 ;  /* 0x000000090908b211 */ /* 0x000fe400078f08ff */
[----:B------:R-:W-:Y:S02]  /*a0f0*/  @!P0 LEA.HI R5, R12, R12, RZ, 0x1 ;  /* 0x0000000c0c058211 */ /* 0x000fe400078f08ff */
[----:B------:R-:W-:Y:S02]  /*a100*/  @!P4 LOP3.LUT R4, R4, 0xfffffffe, RZ, 0xc0, !PT ;  /* 0xfffffffe0404c812 */ /* 0x000fe400078ec0ff */
[----:B------:R-:W-:-:S02]  /*a110*/  @!P3 LOP3.LUT R8, R8, 0xfffffffe, RZ, 0xc0, !PT ;  /* 0xfffffffe0808b812 */ /* 0x000fc400078ec0ff */
[----:B------:R-:W-:Y:S01]  /*a120*/  @!P2 LOP3.LUT R7, R7, 0xfffffffe, RZ, 0xc0, !PT ;  /* 0xfffffffe0707a812 */ /* 0x000fe200078ec0ff */
[--C-:B------:R-:W-:Y:S01]  /*a130*/  @!P4 IMAD.WIDE R12, R4, 0x4, R2.reuse ;  /* 0x00000004040cc825 */ /* 0x100fe200078e0202 */
[----:B------:R-:W-:Y:S02]  /*a140*/  @!P1 LOP3.LUT R6, R6, 0xfffffffe, RZ, 0xc0, !PT ;  /* 0xfffffffe06069812 */ /* 0x000fe400078ec0ff */
[----:B------:R-:W-:Y:S01]  /*a150*/  @!P0 LOP3.LUT R5, R5, 0xfffffffe, RZ, 0xc0, !PT ;  /* 0xfffffffe05058812 */ /* 0x000fe200078ec0ff */
[--C-:B------:R-:W-:Y:S01]  /*a160*/  @!P3 IMAD.WIDE R10, R8, 0x4, R2.reuse ;  /* 0x00000004080ab825 */ /* 0x100fe200078e0202 */
[----:B------:R1:W-:Y:S03]  /*a170*/  @!P4 ST.E.64 [R12.64], R102 ;  /* 0x000000660c00c985 */ /* 0x0003e6000c101b06 */
[--C-:B------:R-:W-:Y:S01]  /*a180*/  @!P2 IMAD.WIDE R8, R7, 0x4, R2.reuse ;  /* 0x000000040708a825 */ /* 0x100fe200078e0202 */
[----:B------:R1:W-:Y:S03]  /*a190*/  @!P3 ST.E.64 [R10.64], R162 ;  /* 0x000000a20a00b985 */ /* 0x0003e6000c101b06 */
[--C-:B------:R-:W-:Y:S01]  /*a1a0*/  @!P1 IMAD.WIDE R6, R6, 0x4, R2.reuse ;  /* 0x0000000406069825 */ /* 0x100fe200078e0202 */
[----:B------:R1:W-:Y:S03]  /*a1b0*/  @!P2 ST.E.64 [R8.64], R114 ;  /* 0x000000720800a985 */ /* 0x0003e6000c101b06 */
[----:B------:R-:W-:Y:S01]  /*a1c0*/  @!P0 IMAD.WIDE R4, R5, 0x4, R2 ;  /* 0x0000000405048825 */ /* 0x000fe200078e0202 */
[----:B------:R1:W-:Y:S04]  /*a1d0*/  @!P1 ST.E.64 [R6.64], R166 ;  /* 0x000000a606009985 */ /* 0x0003e8000c101b06 */
[----:B------:R1:W-:Y:S01]  /*a1e0*/  @!P0 ST.E.64 [R4.64], R126 ;  /* 0x0000007e04008985 */ /* 0x0003e2000c101b06 */
[----:B------:R-:W-:-:S13]  /*a1f0*/  ISETP.GE.AND P0, PT, R0, c[0x0][0x3c8], PT ;  /* 0x0000f20000007a0c */ /* 0x000fda0003f06270 */
[----:B------:R-:W-:Y:S05]  /*a200*/  @P0 EXIT ;  /* 0x000000000000094d */ /* 0x000fea0003800000 */
[----:B------:R-:W-:-:S04]  /*a210*/  LEA.HI R0, R0, R0, RZ, 0x1 ;  /* 0x0000000000007211 */ /* 0x000fc800078f08ff */
[----:B------:R-:W-:-:S05]  /*a220*/  LOP3.LUT R0, R0, 0xfffffffe, RZ, 0xc0, !PT ;  /* 0xfffffffe00007812 */ /* 0x000fca00078ec0ff */
[----:B------:R-:W-:-:S05]  /*a230*/  IMAD.WIDE R2, R0, 0x4, R2 ;  /* 0x0000000400027825 */ /* 0x000fca00078e0202 */
[----:B------:R-:W-:Y:S01]  /*a240*/  ST.E.64 [R2.64], R130 ;  /* 0x0000008202007985 */ /* 0x000fe2000c101b06 */
[----:B------:R-:W-:Y:S05]  /*a250*/  EXIT ;  /* 0x000000000000794d */ /* 0x000fea0003800000 */
.L_x_15:
[----:B------:R-:W1:Y:S02]  /*a260*/  S2R R0, SR_TID.X ;  /* 0x0000000000007919 */ /* 0x000e640000002100 */
[----:B-1----:R-:W-:-:S13]  /*a270*/  ISETP.GT.AND P0, PT, R0, 0x7f, PT ;  /* 0x0000007f0000780c */ /* 0x002fda0003f04270 */
[----:B------:R-:W-:Y:S05]  /*a280*/  @P0 EXIT ;  /* 0x000000000000094d */ /* 0x000fea0003800000 */
[----:B------:R-:W1:Y:S01]  /*a290*/  S2R R8, SR_CTAID.X ;  /* 0x0000000000087919 */ /* 0x000e620000002500 */
[----:B------:R-:W-:-:S05]  /*a2a0*/  MOV R3, c[0x0][0x4e8] ;  /* 0x00013a0000037a02 */ /* 0x000fca0000000f00 */
[----:B------:R-:W-:Y:S01]  /*a2b0*/  IMAD R2, R3, c[0x0][0x388], RZ ;  /* 0x0000e20003027a24 */ /* 0x000fe200078e02ff */
[----:B-1----:R-:W-:-:S04]  /*a2c0*/  LEA R8, R8, R0, 0x7 ;  /* 0x0000000008087211 */ /* 0x002fc800078e38ff */
[----:B------:R-:W-:-:S13]  /*a2d0*/  ISETP.GE.AND P0, PT, R8, R2, PT ;  /* 0x000000020800720c */ /* 0x000fda0003f06270 */
[----:B------:R-:W-:Y:S05]  /*a2e0*/  @P0 EXIT ;  /* 0x000000000000094d */ /* 0x000fea0003800000 */
[----:B------:R-:W1:Y:S01]  /*a2f0*/  S2R R9, SR_CTAID.Z ;  /* 0x0000000000097919 */ /* 0x000e620000002700 */
[----:B------:R-:W-:Y:S02]  /*a300*/  SHF.R.S32.HI R0, RZ, 0x1f, R251 ;  /* 0x0000001fff007819 */ /* 0x000fe400000114fb */
[----:B------:R-:W-:Y:S01]  /*a310*/  ISETP.NE.AND P0, PT, R3, 0x1, PT ;  /* 0x000000010300780c */ /* 0x000fe20003f05270 */
[----:B------:R-:W2:Y:S01]  /*a320*/  S2R R10, SR_CTAID.Y ;  /* 0x00000000000a7919 */ /* 0x000ea20000002600 */
[C---:B------:R-:W-:Y:S01]  /*a330*/  IMAD.WIDE.U32 R2, R251.reuse, c[0x0][0x4d0], RZ ;  /* 0x00013400fb027a25 */ /* 0x040fe200078e00ff */
[----:B------:R-:W-:Y:S02]  /*a340*/  IADD3 R5, -R251, RZ, RZ ;  /* 0x000000fffb057210 */ /* 0x000fe40007ffe1ff */
[----:B------:R-:W-:Y:S01]  /*a350*/  MOV R4, R8 ;  /* 0x0000000800047202 */ /* 0x000fe20000000f00 */
[----:B------:R-:W-:-:S04]  /*a360*/  IMAD R0, R0, c[0x0][0x4d0], RZ ;  /* 0x0001340000007a24 */ /* 0x000fc800078e02ff */
[----:B------:R-:W-:-:S03]  /*a370*/  IMAD R0, R251, c[0x0][0x4d4], R0 ;  /* 0x00013500fb007a24 */ /* 0x000fc600078e0200 */
[----:B------:R-:W-:Y:S02]  /*a380*/  @P0 IMAD.HI.U32 R6, R8, c[0x0][0x4ec], RZ ;  /* 0x00013b0008060a27 */ /* 0x000fe400078e00ff */
[----:B------:R-:W-:-:S03]  /*a390*/  IADD3 R3, R3, R0, RZ ;  /* 0x0000000003037210 */ /* 0x000fc60007ffe0ff */
[----:B------:R-:W-:Y:S02]  /*a3a0*/  @P0 SHF.R.U32.HI R4, RZ, c[0x0][0x4f0], R6 ;  /* 0x00013c00ff040a19 */ /* 0x000fe40000011606 */
[----:B-1----:R-:W-:Y:S01]  /*a3b0*/  SHF.R.S32.HI R7, RZ, 0x1f, R9 ;  /* 0x0000001fff077819 */ /* 0x002fe20000011409 */
[----:B------:R-:W-:-:S04]  /*a3c0*/  IMAD.WIDE.U32 R2, R9, c[0x0][0x4d8], R2 ;  /* 0x0001360009027a25 */ /* 0x000fc800078e0002 */
[----:B------:R-:W-:Y:S02]  /*a3d0*/  IMAD R0, R7, c[0x0][0x4d8], RZ ;  /* 0x0001360007007a24 */ /* 0x000fe400078e02ff */
[----:B--2---:R-:W-:Y:S01]  /*a3e0*/  IMAD R7, R5, c[0x0][0x550], R10 ;  /* 0x0001540005077a24 */ /* 0x004fe200078e020a */
[----:B------:R-:W-:Y:S01]  /*a3f0*/  IADD3 R5, -R4, RZ, RZ ;  /* 0x000000ff04057210 */ /* 0x000fe20007ffe1ff */
[----:B------:R-:W-:-:S03]  /*a400*/  IMAD R0, R9, c[0x0][0x4dc], R0 ;  /* 0x0001370009007a24 */ /* 0x000fc600078e0200 */
[----:B------:R-:W-:Y:S01]  /*a410*/  SHF.R.S32.HI R6, RZ, 0x1f, R7 ;  /* 0x0000001fff067819 */ /* 0x000fe20000011407 */
[----:B------:R-:W-:Y:S01]  /*a420*/  IMAD R5, R5, c[0x0][0x4e8], R8 ;  /* 0x00013a0005057a24 */ /* 0x000fe200078e0208 */
[----:B------:R-:W-:-:S03]  /*a430*/  IADD3 R3, R0, R3, RZ ;  /* 0x0000000300037210 */ /* 0x000fc60007ffe0ff */
[----:B------:R-:W-:Y:S01]  /*a440*/  IMAD R6, R6, c[0x0][0x4e0], RZ ;  /* 0x0001380006067a24 */ /* 0x000fe200078e02ff */
[----:B------:R-:W-:Y:S01]  /*a450*/  SHF.R.S32.HI R0, RZ, 0x1f, R5 ;  /* 0x0000001fff007819 */ /* 0x000fe20000011405 */
[----:B------:R-:W-:-:S04]  /*a460*/  IMAD.WIDE.U32 R2, R7, c[0x0][0x4e0], R2 ;  /* 0x0001380007027a25 */ /* 0x000fc800078e0002 */
[----:B------:R-:W-:Y:S01]  /*a470*/  IMAD R7, R7, c[0x0][0x4e4], R6 ;  /* 0x0001390007077a24 */ /* 0x000fe200078e0206 */
[----:B------:R-:W-:Y:S01]  /*a480*/  SHF.R.S32.HI R6, RZ, 0x1f, R4 ;  /* 0x0000001fff067819 */ /* 0x000fe20000011404 */
[----:B------:R-:W-:Y:S01]  /*a490*/  IMAD R0, R0, c[0x0][0x4c8], RZ ;  /* 0x0001320000007a24 */ /* 0x000fe200078e02ff */
[----:B------:R-:W-:-:S03]  /*a4a0*/  IADD3 R2, P0, R4, R2, RZ ;  /* 0x0000000204027210 */ /* 0x000fc60007f1e0ff */
[----:B------:R-:W-:Y:S01]  /*a4b0*/  IMAD R0, R5, c[0x0][0x4cc], R0 ;  /* 0x0001330005007a24 */ /* 0x000fe200078e0200 */
[----:B------:R-:W-:-:S05]  /*a4c0*/  IADD3.X R3, R6, R3, R7, P0, !PT ;  /* 0x0000000306037210 */ /* 0x000fca00007fe407 */
[----:B------:R-:W-:-:S05]  /*a4d0*/  IMAD.WIDE.U32 R2, R5, c[0x0][0x4c8], R2 ;  /* 0x0001320005027a25 */ /* 0x000fca00078e0002 */
[----:B------:R-:W-:Y:S02]  /*a4e0*/  IADD3 R0, R3, R0, RZ ;  /* 0x0000000003007210 */ /* 0x000fe40007ffe0ff */
[----:B------:R-:W-:-:S04]  /*a4f0*/  LEA R4, P0, R2, c[0x0][0x4a8], 0x2 ;  /* 0x00012a0002047a11 */ /* 0x000fc800078010ff */
[----:B------:R-:W-:Y:S02]  /*a500*/  LEA.HI.X R5, R2, c[0x0][0x4ac], R0, 0x2, P0 ;  /* 0x00012b0002057a11 */ /* 0x000fe400000f1400 */
[----:B------:R-:W-:-:S05]  /*a510*/  MOV R0, 0xff800000 ;  /* 0xff80000000007802 */ /* 0x000fca0000000f00 */
[----:B------:R-:W-:Y:S01]  /*a520*/  STG.E [R4.64], R0 ;  /* 0x0000000004007986 */ /* 0x000fe2000c101906 */
[----:B------:R-:W-:Y:S05]  /*a530*/  EXIT ;  /* 0x000000000000794d */ /* 0x000fea0003800000 */
.L_x_22:
[----:B------:R-:W-:-:S00]  /*a540*/  BRA `(.L_x_22) ;  /* 0xfffffff000007947 */ /* 0x000fc0000383ffff */
[----:B------:R-:W-:-:S00]  /*a550*/  NOP ;  /* 0x0000000000007918 */ /* 0x000fc00000000000 */
        /* <DEDUP_REMOVED lines=10> */
.L_x_1814:


//--------------------- .text._ZN7cutlass13device_kernelIN5flash19enable_sm80_to_sm89INS1_16FlashAttnFwdSm80INS1_25CollectiveMainloopFwdSm80ILi4ELi1ELb0EN4cute5tupleIJNS5_1CILi128EEENS7_ILi48EEENS7_ILi96EEEEEELi96ENS_6half_tEfNS_4arch4Sm80ELb0ELb0ELb0ELb1ELb1ELb0ELb1ELb1EEENS1_21CollectiveEpilogueFwdINS6_IJS8_SA_S9_EEENS6_IJNS7_ILi1EEESI_SI_EEESC_SE_Li128ELb1ELb1ELb1ELb0EEENS1_36VarlenDynamicPersistentTileSchedulerILi128ELi48ELi128ELi128ELb1ELb1ELb0ELb0ELb1ELb1EEEEEEEEEvNT_6ParamsE --------------------------
	.section	.text._ZN7cutlass13device_kernelIN5flash19enable_sm80_to_sm89INS1_16FlashAttnFwdSm80INS1_25CollectiveMainloopFwdSm80ILi4ELi1ELb0EN4cute5tupleIJNS5_1CILi128EEENS7_ILi48EEENS7_ILi96EEEEEELi96ENS_6half_tEfNS_4arch4Sm80ELb0ELb0ELb0ELb1ELb1ELb0ELb1ELb1EEENS1_21CollectiveEpilogueFwdINS6_IJS8_SA_S9_EEENS6_IJNS7_ILi1EEESI_SI_EEESC_SE_Li128ELb1ELb1ELb1ELb0EEENS1_36VarlenDynamicPersistentTileSchedulerILi128ELi48ELi128ELi128ELb1ELb1ELb0ELb0ELb1ELb1EEEEEEEEEvNT_6ParamsE,"ax",@progbits
	.sectioninfo	@"SHI_REGISTERS=255"
	.align	128
.text._ZN7cutlass13device_kernelIN5flash19enable_sm80_to_sm89INS1_16FlashAttnFwdSm80INS1_25CollectiveMainloopFwdSm80ILi4ELi1ELb0EN4cute5tupleIJNS5_1CILi128EEENS7_ILi48EEENS7_ILi96EEEEEELi96ENS_6half_tEfNS_4arch4Sm80ELb0ELb0ELb0ELb1ELb1ELb0ELb1ELb1EEENS1_21CollectiveEpilogueFwdINS6_IJS8_SA_S9_EEENS6_IJNS7_ILi1EEESI_SI_EEESC_SE_Li128ELb1ELb1ELb1ELb0EEENS1_36VarlenDynamicPersistentTileSchedulerILi128ELi48ELi128ELi128ELb1ELb1ELb0ELb0ELb1ELb1EEEEEEEEEvNT_6ParamsE:
        .type           _ZN7cutlass13device_kernelIN5flash19enable_sm80_to_sm89INS1_16FlashAttnFwdSm80INS1_25CollectiveMainloopFwdSm80ILi4ELi1ELb0EN4cute5tupleIJNS5_1CILi128EEENS7_ILi48EEENS7_ILi96EEEEEELi96ENS_6half_tEfNS_4arch4Sm80ELb0ELb0ELb0ELb1ELb1ELb0ELb1ELb1EEENS1_21CollectiveEpilogueFwdINS6_IJS8_SA_S9_EEENS6_IJNS7_ILi1EEESI_SI_EEESC_SE_Li128ELb1ELb1ELb1ELb0EEENS1_36VarlenDynamicPersistentTileSchedulerILi128ELi48ELi128ELi128ELb1ELb1ELb0ELb0ELb1ELb1EEEEEEEEEvNT_6ParamsE,@function
        .size           _ZN7cutlass13device_kernelIN5flash19enable_sm80_to_sm89INS1_16FlashAttnFwdSm80INS1_25CollectiveMainloopFwdSm80ILi4ELi1ELb0EN4cute5tupleIJNS5_1CILi128EEENS7_ILi48EEENS7_ILi96EEEEEELi96ENS_6half_tEfNS_4arch4Sm80ELb0ELb0ELb0ELb1ELb1ELb0ELb1ELb1EEENS1_21CollectiveEpilogueFwdINS6_IJS8_SA_S9_EEENS6_IJNS7_ILi1EEESI_SI_EEESC_SE_Li128ELb1ELb1ELb1ELb0EEENS1_36VarlenDynamicPersistentTileSchedulerILi128ELi48ELi128ELi128ELb1ELb1ELb0ELb0ELb1ELb1EEEEEEEEEvNT_6ParamsE,(.L_x_1815 - _ZN7cutlass13device_kernelIN5flash19enable_sm80_to_sm89INS1_16FlashAttnFwdSm80INS1_25CollectiveMainloopFwdSm80ILi4ELi1ELb0EN4cute5tupleIJNS5_1CILi128EEENS7_ILi48EEENS7_ILi96EEEEEELi96ENS_6half_tEfNS_4arch4Sm80ELb0ELb0ELb0ELb1ELb1ELb0ELb1ELb1EEENS1_21CollectiveEpilogueFwdINS6_IJS8_SA_S9_EEENS6_IJNS7_ILi1EEESI_SI_EEESC_SE_Li128ELb1ELb1ELb1ELb0EEENS1_36VarlenDynamicPersistentTileSchedulerILi128ELi48ELi128ELi128ELb1ELb1ELb0ELb0ELb1ELb1EEEEEEEEEvNT_6ParamsE)
        .other          _ZN7cutlass13device_kernelIN5flash19enable_sm80_to_sm89INS1_16FlashAttnFwdSm80INS1_25CollectiveMainloopFwdSm80ILi4ELi1ELb0EN4cute5tupleIJNS5_1CILi128EEENS7_ILi48EEENS7_ILi96EEEEEELi96ENS_6half_tEfNS_4arch4Sm80ELb0ELb0ELb0ELb1ELb1ELb0ELb1ELb1EEENS1_21CollectiveEpilogueFwdINS6_IJS8_SA_S9_EEENS6_IJNS7_ILi1EEESI_SI_EEESC_SE_Li128ELb1ELb1ELb1ELb0EEENS1_36VarlenDynamicPersistentTileSchedulerILi128ELi48ELi128ELi128ELb1ELb1ELb0ELb0ELb1ELb1EEEEEEEEEvNT_6ParamsE,@"STO_CUDA_ENTRY STV_DEFAULT"
_ZN7cutlass13device_kernelIN5flash19enable_sm80_to_sm89INS1_16FlashAttnFwdSm80INS1_25CollectiveMainloopFwdSm80ILi4ELi1ELb0EN4cute5tupleIJNS5_1CILi128EEENS7_ILi48EEENS7_ILi96EEEEEELi96ENS_6half_tEfNS_4arch4Sm80ELb0ELb0ELb0ELb1ELb1ELb0ELb1ELb1EEENS1_21CollectiveEpilogueFwdINS6_IJS8_SA_S9_EEENS6_IJNS7_ILi1EEESI_SI_EEESC_SE_Li128ELb1ELb1ELb1ELb0EEENS1_36VarlenDynamicPersistentTileSchedulerILi128ELi48ELi128ELi128ELb1ELb1ELb0ELb0ELb1ELb1EEEEEEEEEvNT_6ParamsE:
[----:B------:R-:W-:-:S03]  /*0000*/  MOV R1, c[0x0][0x28] ;  /* 0x00000a0000017a02 */ /* 0x000fc60000000f00 */
[----:B------:R-:W1:Y:S01]  /*0010*/  S2R R2, SR_TID.X ;  /* 0x0000000000027919 */ /* 0x000e620000002100 */
[----:B------:R-:W-:Y:S01]  /*0020*/  IADD3 R1, R1, -0x68, RZ ;  /* 0xffffff9801017810 */ /* 0x000fe20007ffe0ff */
[----:B------:R-:W-:Y:S01]  /*0030*/  ULDC.64 UR6, c[0x0][0x118] ;  /* 0x0000460000067ab9 */ /* 0x000fe20000000a00 */
[----:B-1----:R-:W-:-:S05]  /*0040*/  SHF.R.U32.HI R0, RZ, 0x5, R2 ;  /* 0x00000005ff007819 */ /* 0x002fca0000011602 */
[----:B------:R-:W1:Y:S02]  /*0050*/  SHFL.IDX PT, R3, R0, RZ, 0x1f ;  /* 0x00001fff00037589 */ /* 0x000e6400000e0000 */
[----:B-1----:R-:W-:Y:S02]  /*0060*/  ISETP.NE.AND P0, PT, R3, RZ, PT ;  /* 0x000000ff0300720c */ /* 0x002fe40003f05270 */
[----:B------:R1:W-:Y:S11]  /*0070*/  STL [R1+0x5c], R3 ;  /* 0x00005c0301007387 */ /* 0x0003f60000100800 */
[----:B------:R-:W-:Y:S06]  /*0080*/  @P0 BAR.SYNC.DEFER_BLOCKING 0x5, 0x80 ;  /* 0x0142000000000b1d */ /* 0x000fec0000010000 */
[----:B------:R-:W2:Y:S04]  /*0090*/  @P0 LDS.128 R244, [0xc080] ;  /* 0x00c08000fff40984 */ /* 0x000ea80000000c00 */
[----:B------:R-:W-:Y:S06]  /*00a0*/  @P0 BAR.ARV 0x4, 0x80 ;  /* 0x0102000000000b1d */ /* 0x000fec0000002000 */
[----:B------:R-:W-:Y:S05]  /*00b0*/  @P0 BRA `(.L_x_23) ;  /* 0x00000a7000000947 */ /* 0x000fea0003800000 */
[----:B-1----:R-:W-:Y:S01]  /*00c0*/  LOP3.LUT R12, R2, 0x1f, RZ, 0xc0, !PT ;  /* 0x0000001f020c7812 */ /* 0x002fe200078ec0ff */
[----:B------:R-:W-:Y:S01]  /*00d0*/  CS2R R8, SRZ ;  /* 0x0000000000087805 */ /* 0x000fe2000001ff00 */
[----:B------:R-:W-:-:S02]  /*00e0*/  IMAD.MOV.U32 R7, RZ, RZ, RZ ;  /* 0x000000ffff077224 */ /* 0x000fc400078e00ff */
[----:B------:R-:W-:-:S04]  /*00f0*/  ISETP.NE.AND P6, PT, R12, 0x1f, PT ;  /* 0x0000001f0c00780c */ /* 0x000fc80003fc5270 */
[----:B------:R-:W-:-:S13]  /*0100*/  ISETP.GE.OR P0, PT, R12, c[0x0][0x53c], !P6 ;  /* 0x00014f000c007a0c */ /* 0x000fda0007706670 */
[----:B------:R-:W-:Y:S02]  /*0110*/  @!P0 IMAD.MOV.U32 R4, RZ, RZ, 0x4 ;  /* 0x00000004ff048424 */ /* 0x000fe400078e00ff */
[----:B------:R-:W-:Y:S02]  /*0120*/  @!P0 IMAD.MOV.U32 R2, RZ, RZ, 0x4 ;  /* 0x00000004ff028424 */ /* 0x000fe400078e00ff */
[----:B------:R-:W-:-:S04]  /*0130*/  @!P0 IMAD.WIDE.U32 R4, R12, R4, c[0x0][0x580] ;  /* 0x000160000c048625 */ /* 0x000fc800078e0004 */
[C---:B------:R-:W-:Y:S01]  /*0140*/  @!P0 IMAD.WIDE.U32 R2, R12.reuse, R2, c[0x0][0x578] ;  /* 0x00015e000c028625 */ /* 0x040fe200078e0002 */
[----:B------:R-:W3:Y:S04]  /*0150*/  @!P0 LDG.E R8, [R4.64] ;  /* 0x0000000604088981 */ /* 0x000ee8000c1e1900 */
[----:B------:R-:W3:Y:S01]  /*0160*/  @!P0 LDG.E R7, [R2.64] ;  /* 0x0000000602078981 */ /* 0x000ee2000c1e1900 */
[C---:B------:R-:W-:Y:S01]  /*0170*/  ISETP.NE.AND P5, PT, R12.reuse, RZ, PT ;  /* 0x000000ff0c00720c */ /* 0x040fe20003fa5270 */
[----:B------:R-:W1:Y:S01]  /*0180*/  S2UR UR4, SR_CTAID.X ;  /* 0x00000000000479c3 */ /* 0x000e620000002500 */
[C---:B------:R-:W-:Y:S02]  /*0190*/  ISETP.GE.U32.AND P4, PT, R12.reuse, 0x2, PT ;  /* 0x000000020c00780c */ /* 0x040fe40003f86070 */
[----:B------:R-:W-:-:S02]  /*01a0*/  ISETP.GE.U32.AND P3, PT, R12, 0x4, PT ;  /* 0x000000040c00780c */ /* 0x000fc40003f66070 */
[C---:B------:R-:W-:Y:S02]  /*01b0*/  ISETP.GE.U32.AND P2, PT, R12.reuse, 0x8, PT ;  /* 0x000000080c00780c */ /* 0x040fe40003f46070 */
[----:B------:R-:W-:Y:S01]  /*01c0*/  ISETP.GE.U32.AND P1, PT, R12, 0x10, PT ;  /* 0x000000100c00780c */ /* 0x000fe20003f26070 */
[----:B---3--:R-:W-:-:S05]  /*01d0*/  IMAD R4, R8, R7, RZ ;  /* 0x0000000708047224 */ /* 0x008fca00078e02ff */
[----:B------:R-:W3:Y:S02]  /*01e0*/  SHFL.UP PT, R0, R4, 0x1, RZ ;  /* 0x0420000004007989 */ /* 0x000ee400000e00ff */
[----:B---3--:R-:W-:-:S05]  /*01f0*/  SEL R0, R0, RZ, P5 ;  /* 0x000000ff00007207 */ /* 0x008fca0002800000 */
[----:B------:R-:W-:-:S05]  /*0200*/  IMAD.IADD R4, R4, 0x1, R0 ;  /* 0x0000000104047824 */ /* 0x000fca00078e0200 */
        /* <DEDUP_REMOVED lines=12> */
[----:B------:R-:W3:Y:S02]  /*02d0*/  SHFL.IDX PT, R6, R4, 0x1f, 0x1f ;  /* 0x03e01f0004067f89 */ /* 0x000ee400000e0000 */
[----:B---3--:R-:W-:-:S04]  /*02e0*/  IMAD R6, R6, c[0x0][0x538], RZ ;  /* 0x00014e0006067a24 */ /* 0x008fc800078e02ff */
[----:B------:R-:W-:Y:S01]  /*02f0*/  IMAD.MOV.U32 R0, RZ, RZ, R6 ;  /* 0x000000ffff007224 */ /* 0x000fe200078e0006 */
[----:B-1----:R-:W-:-:S13]  /*0300*/  ISETP.GT.AND P0, PT, R6, UR4, PT ;  /* 0x0000000406007c0c */ /* 0x002fda000bf04270 */
[----:B------:R-:W-:Y:S05]  /*0310*/  @P0 BRA `(.L_x_24) ;  /* 0x0000027000000947 */ /* 0x000fea0003800000 */
[----:B------:R-:W-:Y:S02]  /*0320*/  MOV R6, R0 ;  /* 0x0000000000067202 */ /* 0x000fe40000000f00 */
[----:B------:R-:W-:-:S04]  /*0330*/  MOV R9, RZ ;  /* 0x000000ff00097202 */ /* 0x000fc80000000f00 */
.L_x_28:
[----:B------:R-:W-:-:S04]  /*0340*/  IADD3 R0, R9, 0x1f, RZ ;  /* 0x0000001f09007810 */ /* 0x000fc80007ffe0ff */
[----:B------:R-:W-:-:S13]  /*0350*/  ISETP.GE.AND P0, PT, R0, c[0x0][0x53c], PT ;  /* 0x00014f0000007a0c */ /* 0x000fda0003f06270 */
[----:B------:R-:W-:Y:S05]  /*0360*/  @P0 BRA `(.L_x_25) ;  /* 0x0000074000000947 */ /* 0x000fea0003800000 */
[----:B------:R-:W-:Y:S01]  /*0370*/  MOV R9, R0 ;  /* 0x0000000000097202 */ /* 0x000fe20000000f00 */
[----:B------:R-:W-:Y:S01]  /*0380*/  IMAD.MOV.U32 R7, RZ, RZ, RZ ;  /* 0x000000ffff077224 */ /* 0x000fe200078e00ff */
[----:B------:R-:W-:Y:S02]  /*0390*/  MOV R8, RZ ;  /* 0x000000ff00087202 */ /* 0x000fe40000000f00 */
[----:B------:R-:W-:-:S04]  /*03a0*/  IADD3 R0, R12, R9, RZ ;  /* 0x000000090c007210 */ /* 0x000fc80007ffe0ff */
[----:B------:R-:W-:-:S13]  /*03b0*/  ISETP.GE.OR P0, PT, R0, c[0x0][0x53c], !P6 ;  /* 0x00014f0000007a0c */ /* 0x000fda0007706670 */
[----:B------:R-:W-:Y:S01]  /*03c0*/  @!P0 MOV R2, 0x4 ;  /* 0x0000000400028802 */ /* 0x000fe20000000f00 */
[----:B------:R-:W-:-:S04]  /*03d0*/  @!P0 IMAD.MOV.U32 R3, RZ, RZ, 0x4 ;  /* 0x00000004ff038424 */ /* 0x000fc800078e00ff */
[----:B------:R-:W-:-:S04]  /*03e0*/  @!P0 IMAD.WIDE R4, R0, R2, c[0x0][0x580] ;  /* 0x0001600000048625 */ /* 0x000fc800078e0202 */
[----:B------:R-:W-:Y:S01]  /*03f0*/  @!P0 IMAD.WIDE R2, R0, R3, c[0x0][0x578] ;  /* 0x00015e0000028625 */ /* 0x000fe200078e0203 */
[----:B------:R-:W3:Y:S04]  /*0400*/  @!P0 LDG.E R8, [R4.64] ;  /* 0x0000000604088981 */ /* 0x000ee8000c1e1900 */
[----:B------:R-:W3:Y:S02]  /*0410*/  @!P0 LDG.E R7, [R2.64] ;  /* 0x0000000602078981 */ /* 0x000ee4000c1e1900 */
[----:B---3--:R-:W-:Y:S01]  /*0420*/  IMAD R5, R8, R7, RZ ;  /* 0x0000000708057224 */ /* 0x008fe200078e02ff */
[----:B------:R-:W-:Y:S05]  /*0430*/  BRA.DIV ~URZ, `(.L_x_26) ;  /* 0x0000c9f27f007947 */ /* 0x000fea000b800000 */
[----:B------:R1:W3:Y:S02]  /*0440*/  SHFL.UP PT, R0, R5, 0x1, RZ ;  /* 0x0420000005007989 */ /* 0x0002e400000e00ff */
.L_x_144:
[----:B---3--:R-:W-:-:S04]  /*0450*/  SEL R0, R0, RZ, P5 ;  /* 0x000000ff00007207 */ /* 0x008fc80002800000 */
[----:B-1----:R-:W-:Y:S01]  /*0460*/  IADD3 R5, R5, R0, RZ ;  /* 0x0000000005057210 */ /* 0x002fe20007ffe0ff */
[----:B------:R-:W-:Y:S05]  /*0470*/  BRA.DIV ~URZ, `(.L_x_27) ;  /* 0x0000ca127f007947 */ /* 0x000fea000b800000 */
[----:B------:R-:W1:Y:S02]  /*0480*/  SHFL.UP PT, R0, R5, 0x2, RZ ;  /* 0x0440000005007989 */ /* 0x000e6400000e00ff */
[----:B-1----:R-:W-:-:S05]  /*0490*/  SEL R0, R0, RZ, P4 ;  /* 0x000000ff00007207 */ /* 0x002fca0002000000 */
[----:B------:R-:W-:-:S05]  /*04a0*/  IMAD.IADD R0, R5, 0x1, R0 ;  /* 0x0000000105007824 */ /* 0x000fca00078e0200 */
        /* <DEDUP_REMOVED lines=9> */
[----:B------:R1:W3:Y:S02]  /*0540*/  SHFL.IDX PT, R0, R4, 0x1f, 0x1f ;  /* 0x03e01f0004007f89 */ /* 0x0002e400000e0000 */
.L_x_145:
[----:B---3--:R-:W-:-:S05]  /*0550*/  IMAD R0, R0, c[0x0][0x538], RZ ;  /* 0x00014e0000007a24 */ /* 0x008fca00078e02ff */
[----:B------:R-:W-:-:S04]  /*0560*/  IADD3 R6, R0, R6, RZ ;  /* 0x0000000600067210 */ /* 0x000fc80007ffe0ff */
[----:B------:R-:W-:-:S13]  /*0570*/  ISETP.GT.AND P0, PT, R6, UR4, PT ;  /* 0x0000000406007c0c */ /* 0x000fda000bf04270 */
[----:B-12---:R-:W-:Y:S05]  /*0580*/  @!P0 BRA `(.L_x_28) ;  /* 0xfffffdb000008947 */ /* 0x006fea000383ffff */
.L_x_24:
[----:B--2---:R-:W-:-:S05]  /*0590*/  IADD3 R244, -R0, R6, RZ ;  /* 0x0000000600f47210 */ /* 0x004fca0007ffe1ff */
[----:B------:R-:W-:-:S05]  /*05a0*/  IMAD R0, R4, c[0x0][0x538], R244 ;  /* 0x00014e0004007a24 */ /* 0x000fca00078e02f4 */
[----:B------:R-:W-:Y:S01]  /*05b0*/  ISETP.GT.AND P0, PT, R0, UR4, PT ;  /* 0x0000000400007c0c */ /* 0x000fe2000bf04270 */
[----:B------:R-:W-:-:S12]  /*05c0*/  BRA.DIV ~URZ, `(.L_x_29) ;  /* 0x0000ca827f007947 */ /* 0x000fd8000b800000 */
[----:B------:R-:W-:-:S04]  /*05d0*/  VOTE.ANY R0, PT, !P0 ;  /* 0x0000000000007806 */ /* 0x000fc800040e0100 */
.L_x_146:
[----:B------:R1:W2:Y:S01]  /*05e0*/  POPC R247, R0 ;  /* 0x0000000000f77309 */ /* 0x0002a20000000000 */
[----:B------:R-:W-:Y:S05]  /*05f0*/  BRA.DIV ~URZ, `(.L_x_30) ;  /* 0x0000ca927f007947 */ /* 0x000fea000b800000 */
[----:B--2---:R2:W3:Y:S01]  /*0600*/  SHFL.IDX PT, R11, R8, R247, 0x1f ;  /* 0x00001ff7080b7589 */ /* 0x0044e200000e0000 */
[----:B------:R-:W-:-:S03]  /*0610*/  MOV R6, RZ ;  /* 0x000000ff00067202 */ /* 0x000fc60000000f00 */
[----:B------:R2:W4:Y:S04]  /*0620*/  SHFL.IDX PT, R10, R7, R247, 0x1f ;  /* 0x00001ff7070a7589 */ /* 0x00052800000e0000 */
.L_x_147:
[----:B------:R-:W-:Y:S01]  /*0630*/  ISETP.NE.AND P0, PT, R0, RZ, PT ;  /* 0x000000ff0000720c */ /* 0x000fe20003f05270 */
[----:B------:R-:W-:-:S12]  /*0640*/  BSSY B0, `(.L_x_31) ;  /* 0x0000005000007945 */ /* 0x000fd80003800000 */
[----:B------:R-:W-:Y:S05]  /*0650*/  @!P0 BRA `(.L_x_32) ;  /* 0x0000003000008947 */ /* 0x000fea0003800000 */
[----:B------:R-:W-:Y:S01]  /*0660*/  IADD3 R198, R247, -0x1, RZ ;  /* 0xfffffffff7c67810 */ /* 0x000fe20007ffe0ff */
[----:B------:R-:W-:Y:S05]  /*0670*/  BRA.DIV ~URZ, `(.L_x_33) ;  /* 0x0000caf27f007947 */ /* 0x000fea000b800000 */
[----:B------:R1:W2:Y:S02]  /*0680*/  SHFL.IDX PT, R6, R4, R198, 0x1f ;  /* 0x00001fc604067589 */ /* 0x0002a400000e0000 */
.L_x_32:
[----:B------:R-:W-:Y:S05]  /*0690*/  BSYNC B0 ;  /* 0x0000000000007941 */ /* 0x000fea0003800000 */
.L_x_31:
[----:B-1-3--:R-:W-:Y:S01]  /*06a0*/  IABS R0, R11 ;  /* 0x0000000b00007213 */ /* 0x00afe20000000000 */
[----:B--2---:R-:W-:Y:S02]  /*06b0*/  IMAD R244, R6, c[0x0][0x538], R244 ;  /* 0x00014e0006f47a24 */ /* 0x004fe400078e02f4 */
[----:B------:R-:W-:Y:S02]  /*06c0*/  IMAD.IADD R247, R247, 0x1, R9 ;  /* 0x00000001f7f77824 */ /* 0x000fe400078e0209 */
[----:B------:R-:W-:Y:S01]  /*06d0*/  IMAD.MOV.U32 R5, RZ, RZ, R0 ;  /* 0x000000ffff057224 */ /* 0x000fe200078e0000 */
[----:B----4-:R-:W-:Y:S02]  /*06e0*/  IABS R0, R10 ;  /* 0x0000000a00007213 */ /* 0x010fe40000000000 */
[----:B------:R-:W-:Y:S01]  /*06f0*/  IADD3 R245, -R244, UR4, RZ ;  /* 0x00000004f4f57c10 */ /* 0x000fe2000fffe1ff */
[----:B------:R-:W1:Y:S02]  /*0700*/  I2F.RP R2, R5 ;  /* 0x0000000500027306 */ /* 0x000e640000209400 */
[----:B------:R-:W-:Y:S01]  /*0710*/  IMAD.MOV.U32 R7, RZ, RZ, R0 ;  /* 0x000000ffff077224 */ /* 0x000fe200078e0000 */
[----:B------:R-:W-:-:S02]  /*0720*/  IABS R6, R245 ;  /* 0x000000f500067213 */ /* 0x000fc40000000000 */
[----:B------:R-:W-:-:S03]  /*0730*/  IABS R0, R11 ;  /* 0x0000000b00007213 */ /* 0x000fc60000000000 */
[----:B------:R-:W-:Y:S01]  /*0740*/  I2F.RP R8, R7 ;  /* 0x0000000700087306 */ /* 0x000fe20000209400 */
[----:B------:R-:W-:-:S07]  /*0750*/  IADD3 R0, RZ, -R0, RZ ;  /* 0x80000000ff007210 */ /* 0x000fce0007ffe0ff */
[----:B-1----:R-:W1:Y:S02]  /*0760*/  MUFU.RCP R2, R2 ;  /* 0x0000000200027308 */ /* 0x002e640000001000 */
[----:B-1----:R-:W-:-:S06]  /*0770*/  IADD3 R2, R2, 0xffffffe, RZ ;  /* 0x0ffffffe02027810 */ /* 0x002fcc0007ffe0ff */
[----:B------:R-:W1:Y:S02]  /*0780*/  F2I.FTZ.U32.TRUNC.NTZ R3, R2 ;  /* 0x0000000200037305 */ /* 0x000e64000021f000 */
[----:B-1----:R-:W-:-:S04]  /*0790*/  IMAD.MOV R2, RZ, RZ, -R3 ;  /* 0x000000ffff027224 */ /* 0x002fc800078e0a03 */
[----:B------:R-:W-:Y:S02]  /*07a0*/  IMAD R4, R2, R5, RZ ;  /* 0x0000000502047224 */ /* 0x000fe400078e02ff */
[----:B------:R-:W-:-:S04]  /*07b0*/  IMAD.MOV.U32 R2, RZ, RZ, RZ ;  /* 0x000000ffff027224 */ /* 0x000fc800078e00ff */
[----:B------:R-:W-:-:S04]  /*07c0*/  IMAD.HI.U32 R2, R3, R4, R2 ;  /* 0x0000000403027227 */ /* 0x000fc800078e0002 */
[----:B------:R-:W-:-:S04]  /*07d0*/  IMAD.MOV.U32 R3, RZ, RZ, R6 ;  /* 0x000000ffff037224 */ /* 0x000fc800078e0006 */
[----:B------:R-:W-:-:S04]  /*07e0*/  IMAD.HI.U32 R2, R2, R3, RZ ;  /* 0x0000000302027227 */ /* 0x000fc800078e00ff */
[----:B------:R-:W-:Y:S02]  /*07f0*/  IMAD R0, R2, R0, R3 ;  /* 0x0000000002007224 */ /* 0x000fe400078e0203 */
[----:B------:R-:W1:Y:S03]  /*0800*/  MUFU.RCP R3, R8 ;  /* 0x0000000800037308 */ /* 0x000e660000001000 */
[----:B------:R-:W-:-:S13]  /*0810*/  ISETP.GT.U32.AND P1, PT, R5, R0, PT ;  /* 0x000000000500720c */ /* 0x000fda0003f24070 */
[----:B------:R-:W-:Y:S01]  /*0820*/  @!P1 IMAD.IADD R0, R0, 0x1, -R5 ;  /* 0x0000000100009824 */ /* 0x000fe200078e0a05 */
[----:B-1----:R-:W-:Y:S02]  /*0830*/  IADD3 R3, R3, 0xffffffe, RZ ;  /* 0x0ffffffe03037810 */ /* 0x002fe40007ffe0ff */
[----:B------:R-:W-:Y:S02]  /*0840*/  @!P1 IADD3 R2, R2, 0x1, RZ ;  /* 0x0000000102029810 */ /* 0x000fe40007ffe0ff */
[----:B------:R-:W-:Y:S02]  /*0850*/  ISETP.GE.U32.AND P2, PT, R0, R5, PT ;  /* 0x000000050000720c */ /* 0x000fe40003f46070 */
[----:B------:R-:W1:Y:S01]  /*0860*/  F2I.FTZ.U32.TRUNC.NTZ R3, R3 ;  /* 0x0000000300037305 */ /* 0x000e62000021f000 */
[----:B------:R-:W-:Y:S02]  /*0870*/  LOP3.LUT R0, R245, R11, RZ, 0x3c, !PT ;  /* 0x0000000bf5007212 */ /* 0x000fe400078e3cff */
[----:B------:R-:W-:-:S02]  /*0880*/  ISETP.NE.AND P1, PT, R11, RZ, PT ;  /* 0x000000ff0b00720c */ /* 0x000fc40003f25270 */
[----:B------:R-:W-:-:S06]  /*0890*/  ISETP.GE.AND P0, PT, R0, RZ, PT ;  /* 0x000000ff0000720c */ /* 0x000fcc0003f06270 */
[----:B------:R-:W-:Y:S02]  /*08a0*/  @P2 IADD3 R2, R2, 0x1, RZ ;  /* 0x0000000102022810 */ /* 0x000fe40007ffe0ff */
[----:B-1----:R-:W-:-:S03]  /*08b0*/  IADD3 R0, RZ, -R3, RZ ;  /* 0x80000003ff007210 */ /* 0x002fc60007ffe0ff */
[----:B------:R-:W-:Y:S01]  /*08c0*/  IMAD.MOV.U32 R4, RZ, RZ, R2 ;  /* 0x000000ffff047224 */ /* 0x000fe200078e0002 */
[----:B------:R-:W-:-:S03]  /*08d0*/  MOV R2, RZ ;  /* 0x000000ff00027202 */ /* 0x000fc60000000f00 */
[----:B------:R-:W-:Y:S01]  /*08e0*/  @!P0 IMAD.MOV R4, RZ, RZ, -R4 ;  /* 0x000000ffff048224 */ /* 0x000fe200078e0a04 */
[----:B------:R-:W-:Y:S01]  /*08f0*/  @!P1 LOP3.LUT R4, RZ, R11, RZ, 0x33, !PT ;  /* 0x0000000bff049212 */ /* 0x000fe200078e33ff */
[----:B------:R-:W-:Y:S01]  /*0900*/  IMAD.MOV.U32 R5, RZ, RZ, R0 ;  /* 0x000000ffff057224 */ /* 0x000fe200078e0000 */
[----:B------:R-:W-:Y:S02]  /*0910*/  IABS R0, R10 ;  /* 0x0000000a00007213 */ /* 0x000fe40000000000 */
[----:B------:R-:W-:Y:S01]  /*0920*/  IABS R8, R4 ;  /* 0x0000000400087213 */ /* 0x000fe20000000000 */
[----:B------:R-:W-:Y:S02]  /*0930*/  IMAD R5, R5, R7, RZ ;  /* 0x0000000705057224 */ /* 0x000fe400078e02ff */
[----:B------:R-:W-:Y:S02]  /*0940*/  IMAD.MOV R6, RZ, RZ, -R0 ;  /* 0x000000ffff067224 */ /* 0x000fe400078e0a00 */
[----:B------:R-:W-:-:S04]  /*0950*/  IMAD.HI.U32 R0, R3, R5, R2 ;  /* 0x0000000503007227 */ /* 0x000fc800078e0002 */
[----:B------:R-:W-:Y:S02]  /*0960*/  IMAD.MOV.U32 R2, RZ, RZ, R8 ;  /* 0x000000ffff027224 */ /* 0x000fe400078e0008 */
[----:B------:R-:W-:Y:S02]  /*0970*/  IMAD.MOV.U32 R3, RZ, RZ, R6 ;  /* 0x000000ffff037224 */ /* 0x000fe400078e0006 */
[----:B------:R-:W-:-:S04]  /*0980*/  IMAD.HI.U32 R0, R0, R2, RZ ;  /* 0x0000000200007227 */ /* 0x000fc800078e00ff */
[----:B------:R-:W-:Y:S02]  /*0990*/  IMAD R2, R0, R3, R2 ;  /* 0x0000000300027224 */ /* 0x000fe400078e0202 */
[----:B------:R-:W-:-:S03]  /*09a0*/  IMAD R3, R4, R11, RZ ;  /* 0x0000000b04037224 */ /* 0x000fc600078e02ff */
[----:B------:R-:W-:Y:S02]  /*09b0*/  ISETP.GT.U32.AND P1, PT, R7, R2, PT ;  /* 0x000000020700720c */ /* 0x000fe40003f24070 */
[----:B------:R-:W-:-:S11]  /*09c0*/  IADD3 R245, R245, -R3, RZ ;  /* 0x80000003f5f57210 */ /* 0x000fd60007ffe0ff */
[----:B------:R-:W-:Y:S01]  /*09d0*/  @!P1 IMAD.IADD R2, R2, 0x1, -R7 ;  /* 0x0000000102029824 */ /* 0x000fe200078e0a07 */
[----:B------:R-:W-:Y:S02]  /*09e0*/  @!P1 IADD3 R0, R0, 0x1, RZ ;  /* 0x0000000100009810 */ /* 0x000fe40007ffe0ff */
[----:B------:R-:W-:Y:S02]  /*09f0*/  ISETP.NE.AND P1, PT, R10, RZ, PT ;  /* 0x000000ff0a00720c */ /* 0x000fe40003f25270 */
[----:B------:R-:W-:Y:S02]  /*0a00*/  ISETP.GE.U32.AND P2, PT, R2, R7, PT ;  /* 0x000000070200720c */ /* 0x000fe40003f46070 */
[----:B------:R-:W-:-:S04]  /*0a10*/  LOP3.LUT R2, R4, R10, RZ, 0x3c, !PT ;  /* 0x0000000a04027212 */ /* 0x000fc800078e3cff */
[----:B------:R-:W-:-:S07]  /*0a20*/  ISETP.GE.AND P0, PT, R2, RZ, PT ;  /* 0x000000ff0200720c */ /* 0x000fce0003f06270 */
[----:B------:R-:W-:-:S06]  /*0a30*/  @P2 IADD3 R0, R0, 0x1, RZ ;  /* 0x0000000100002810 */ /* 0x000fcc0007ffe0ff */
[----:B------:R-:W-:Y:S02]  /*0a40*/  @!P0 IADD3 R0, -R0, RZ, RZ ;  /* 0x000000ff00008210 */ /* 0x000fe40007ffe1ff */
[----:B------:R-:W-:-:S05]  /*0a50*/  @!P1 LOP3.LUT R0, RZ, R10, RZ, 0x33, !PT ;  /* 0x0000000aff009212 */ /* 0x000fca00078e33ff */
[--C-:B------:R-:W-:Y:S02]  /*0a60*/  IMAD.MOV R2, RZ, RZ, -R0.reuse ;  /* 0x000000ffff027224 */ /* 0x100fe400078e0a00 */
[C---:B------:R-:W-:Y:S02]  /*0a70*/  IMAD R0, R10.reuse, 0x1000000, R0 ;  /* 0x010000000a007824 */ /* 0x040fe400078e0200 */
[----:B------:R-:W-:-:S04]  /*0a80*/  IMAD R2, R10, R2, R4 ;  /* 0x000000020a027224 */ /* 0x000fc800078e0204 */
[----:B------:R-:W-:Y:S01]  /*0a90*/  IMAD R246, R2, 0x10000, R0 ;  /* 0x0001000002f67824 */ /* 0x000fe200078e0200 */
[----:B------:R-:W-:Y:S05]  /*0aa0*/  BRA `(.L_x_34) ;  /* 0x0000004000007947 */ /* 0x000fea0003800000 */
.L_x_25:
[----:B--2---:R-:W-:Y:S01]  /*0ab0*/  IMAD.MOV.U32 R245, RZ, RZ, RZ ;  /* 0x000000fffff57224 */ /* 0x004fe200078e00ff */
[----:B------:R-:W-:Y:S01]  /*0ac0*/  MOV R246, RZ ;  /* 0x000000ff00f67202 */ /* 0x000fe20000000f00 */
[----:B------:R-:W-:Y:S01]  /*0ad0*/  IMAD.U32 R244, RZ, RZ, UR4 ;  /* 0x00000004fff47e24 */ /* 0x000fe2000f8e00ff */
[----:B------:R-:W-:Y:S02]  /*0ae0*/  MOV R247, c[0x0][0x53c] ;  /* 0x00014f0000f77a02 */ /* 0x000fe40000000f00 */
.L_x_34:
[----:B------:R-:W-:Y:S01]  /*0af0*/  ISETP.NE.AND P0, PT, R12, RZ, PT ;  /* 0x000000ff0c00720c */ /* 0x000fe20003f05270 */
[----:B------:R-:W-:-:S12]  /*0b00*/  WARPSYNC 0xffffffff ;  /* 0xffffffff00007948 */ /* 0x000fd80003800000 */
[----:B------:R1:W-:Y:S04]  /*0b10*/  @!P0 STS.128 [0xc080], R244 ;  /* 0x00c080f4ff008388 */ /* 0x0003e80000000c00 */
[----:B------:R-:W-:Y:S06]  /*0b20*/  BAR.ARV 0x5, 0x80 ;  /* 0x0142000000007b1d */ /* 0x000fec0000002000 */
.L_x_23:
[----:B-12---:R-:W-:-:S13]  /*0b30*/  ISETP.GE.AND P0, PT, R247, c[0x0][0x53c], PT ;  /* 0x00014f00f7007a0c */ /* 0x006fda0003f06270 */
[----:B------:R-:W-:Y:S05]  /*0b40*/  @P0 EXIT ;  /* 0x000000000000094d */ /* 0x000fea0003800000 */
[----:B------:R-:W1:Y:S01]  /*0b50*/  S2R R11, SR_TID.X ;  /* 0x00000000000b7919 */ /* 0x000e620000002100 */
[----:B------:R-:W-:Y:S02]  /*0b60*/  ULDC UR5, c[0x0][0x2ac] ;  /* 0x0000ab0000057ab9 */ /* 0x000fe40000000800 */
[----:B------:R-:W-:Y:S02]  /*0b70*/  ULDC UR4, c[0x0][0x1d0] ;  /* 0x0000740000047ab9 */ /* 0x000fe40000000800 */
[----:B------:R-:W-:Y:S01]  /*0b80*/  UIMAD UR5, UR5, UR4, URZ ;  /* 0x00000004050572a4 */ /* 0x000fe2000f8e023f */
[----:B-1----:R-:W-:-:S04]  /*0b90*/  SHF.R.S32.HI R9, RZ, 0x1f, R11 ;  /* 0x0000001fff097819 */ /* 0x002fc8000001140b */
[CC--:B------:R-:W-:Y:S02]  /*0ba0*/  LEA.HI R2, R9.reuse, R11.reuse, RZ, 0x4 ;  /* 0x0000000b09027211 */ /* 0x0c0fe400078f20ff */
[CC--:B------:R-:W-:Y:S02]  /*0bb0*/  LEA.HI R17, R9.reuse, R11.reuse, RZ, 0x3 ;  /* 0x0000000b09117211 */ /* 0x0c0fe400078f18ff */
[----:B------:R-:W-:Y:S02]  /*0bc0*/  SHF.R.S32.HI R4, RZ, 0x4, R2 ;  /* 0x00000004ff047819 */ /* 0x000fe40000011402 */
[----:B------:R-:W-:Y:S02]  /*0bd0*/  LEA.HI R8, R9, R11, RZ, 0x2 ;  /* 0x0000000b09087211 */ /* 0x000fe400078f10ff */
[C---:B------:R-:W-:Y:S02]  /*0be0*/  LEA.HI R0, R2.reuse, R4, RZ, 0x1 ;  /* 0x0000000402007211 */ /* 0x040fe400078f08ff */
[----:B------:R-:W-:-:S02]  /*0bf0*/  LOP3.LUT R2, R2, 0xfffffff0, RZ, 0xc0, !PT ;  /* 0xfffffff002027812 */ /* 0x000fc400078ec0ff */
[----:B------:R-:W-:Y:S02]  /*0c00*/  SHF.R.S32.HI R5, RZ, 0x3, R17 ;  /* 0x00000003ff057819 */ /* 0x000fe40000011411 */
[----:B------:R-:W-:Y:S01]  /*0c10*/  LOP3.LUT R3, R0, 0xfffffffe, RZ, 0xc0, !PT ;  /* 0xfffffffe00037812 */ /* 0x000fe200078ec0ff */
[----:B------:R-:W-:Y:S01]  /*0c20*/  IMAD.IADD R0, R11, 0x1, -R2 ;  /* 0x000000010b007824 */ /* 0x000fe200078e0a02 */
[----:B------:R-:W-:Y:S01]  /*0c30*/  LOP3.LUT R227, R8, 0xfffffffc, RZ, 0xc0, !PT ;  /* 0xfffffffc08e37812 */ /* 0x000fe200078ec0ff */
[----:B------:R-:W-:Y:S01]  /*0c40*/  IMAD.SHL.U32 R2, R5, 0x40, RZ ;  /* 0x0000004005027824 */ /* 0x000fe200078e00ff */
[----:B------:R-:W-:Y:S01]  /*0c50*/  LEA.HI R5, R9, R11, RZ, 0x5 ;  /* 0x0000000b09057211 */ /* 0x000fe200078f28ff */
[----:B------:R-:W-:Y:S01]  /*0c60*/  IMAD.IADD R12, R4, 0x1, -R3 ;  /* 0x00000001040c7824 */ /* 0x000fe200078e0a03 */
[----:B------:R-:W-:Y:S01]  /*0c70*/  LEA.HI R7, R0, R0, RZ, 0x1 ;  /* 0x0000000000077211 */ /* 0x000fe200078f08ff */
[----:B------:R-:W-:Y:S01]  /*0c80*/  IMAD.IADD R227, R11, 0x1, -R227 ;  /* 0x000000010be37824 */ /* 0x000fe200078e0ae3 */
[----:B------:R-:W-:-:S02]  /*0c90*/  LOP3.LUT R2, R2, 0xc0, RZ, 0xc0, !PT ;  /* 0x000000c002027812 */ /* 0x000fc400078ec0ff */
[----:B------:R-:W-:Y:S01]  /*0ca0*/  LOP3.LUT R4, R7, 0x7fffffe, RZ, 0xc0, !PT ;  /* 0x07fffffe07047812 */ /* 0x000fe200078ec0ff */
[----:B------:R-:W-:Y:S01]  /*0cb0*/  IMAD.SHL.U32 R196, R227, 0x8, RZ ;  /* 0x00000008e3c47824 */ /* 0x000fe200078e00ff */
[----:B------:R-:W-:Y:S02]  /*0cc0*/  SHF.R.S32.HI R6, RZ, 0x1f, R0 ;  /* 0x0000001fff067819 */ /* 0x000fe40000011400 */
[----:B------:R-:W-:Y:S01]  /*0cd0*/  SHF.R.U32.HI R3, RZ, 0x3, R2 ;  /* 0x00000003ff037819 */ /* 0x000fe20000011602 */
[----:B------:R-:W-:Y:S01]  /*0ce0*/  IMAD.IADD R14, R0, 0x1, -R4 ;  /* 0x00000001000e7824 */ /* 0x000fe200078e0a04 */
[----:B------:R-:W-:Y:S02]  /*0cf0*/  LOP3.LUT R2, R2, 0x18, R196, 0xf8, !PT ;  /* 0x0000001802027812 */ /* 0x000fe400078ef8c4 */
[----:B------:R-:W-:Y:S02]  /*0d00*/  LEA.HI R16, R6, R0, RZ, 0x3 ;  /* 0x0000000006107211 */ /* 0x000fe400078f18ff */
[----:B------:R-:W-:-:S02]  /*0d10*/  LOP3.LUT R0, R5, 0xffffffe0, RZ, 0xc0, !PT ;  /* 0xffffffe005007812 */ /* 0x000fc400078ec0ff */
[----:B------:R-:W-:Y:S02]  /*0d20*/  SHF.R.S32.HI R230, RZ, 0x2, R8 ;  /* 0x00000002ffe67819 */ /* 0x000fe40000011408 */
[----:B------:R-:W-:Y:S01]  /*0d30*/  LOP3.LUT R4, R17, 0xfffffff8, RZ, 0xc0, !PT ;  /* 0xfffffff811047812 */ /* 0x000fe200078ec0ff */
[C---:B------:R-:W-:Y:S01]  /*0d40*/  IMAD.IADD R19, R11.reuse, 0x1, -R0 ;  /* 0x000000010b137824 */ /* 0x040fe200078e0a00 */
[----:B------:R-:W-:Y:S02]  /*0d50*/  LOP3.LUT R10, R2, R3, RZ, 0x3c, !PT ;  /* 0x00000003020a7212 */ /* 0x000fe400078e3cff */
[--C-:B------:R-:W-:Y:S01]  /*0d60*/  SHF.R.S32.HI R6, RZ, 0x5, R5.reuse ;  /* 0x00000005ff067819 */ /* 0x100fe20000011405 */
[----:B------:R-:W-:Y:S01]  /*0d70*/  IMAD.IADD R4, R11, 0x1, -R4 ;  /* 0x000000010b047824 */ /* 0x000fe200078e0a04 */
[----:B------:R-:W-:Y:S02]  /*0d80*/  SHF.R.S32.HI R2, RZ, 0x1f, R5 ;  /* 0x0000001fff027819 */ /* 0x000fe40000011405 */
[----:B------:R-:W-:-:S02]  /*0d90*/  LEA.HI R3, R8, R230, RZ, 0x1 ;  /* 0x000000e608037211 */ /* 0x000fc400078f08ff */
[----:B------:R-:W-:Y:S02]  /*0da0*/  LEA.HI R0, R2, R6, RZ, 0x2 ;  /* 0x0000000602007211 */ /* 0x000fe400078f10ff */
[----:B------:R-:W-:Y:S02]  /*0db0*/  LOP3.LUT R2, R3, 0x7fffffe, RZ, 0xc0, !PT ;  /* 0x07fffffe03027812 */ /* 0x000fe400078ec0ff */
[----:B------:R-:W-:Y:S02]  /*0dc0*/  SHF.R.S32.HI R9, RZ, 0x1f, R8 ;  /* 0x0000001fff097819 */ /* 0x000fe40000011408 */
[----:B------:R-:W-:Y:S01]  /*0dd0*/  SHF.R.S32.HI R3, RZ, 0x1f, R19 ;  /* 0x0000001fff037819 */ /* 0x000fe20000011413 */
[----:B------:R-:W-:Y:S01]  /*0de0*/  IMAD.IADD R2, R230, 0x1, -R2 ;  /* 0x00000001e6027824 */ /* 0x000fe200078e0a02 */
[----:B------:R-:W-:Y:S02]  /*0df0*/  LEA.HI R8, R4, R4, RZ, 0x1 ;  /* 0x0000000404087211 */ /* 0x000fe400078f08ff */
[----:B------:R-:W-:-:S02]  /*0e00*/  LOP3.LUT R0, R0, 0xffffffc, RZ, 0xc0, !PT ;  /* 0x0ffffffc00007812 */ /* 0x000fc400078ec0ff */
[----:B------:R-:W-:Y:S02]  /*0e10*/  LEA.HI R13, R3, R19, RZ, 0x2 ;  /* 0x00000013030d7211 */ /* 0x000fe400078f10ff */
[----:B------:R-:W-:Y:S01]  /*0e20*/  LOP3.LUT R3, R8, 0x3fffffe, RZ, 0xc0, !PT ;  /* 0x03fffffe08037812 */ /* 0x000fe200078ec0ff */
[----:B------:R-:W-:Y:S01]  /*0e30*/  IMAD.IADD R5, R6, 0x1, -R0 ;  /* 0x0000000106057824 */ /* 0x000fe200078e0a00 */
[----:B------:R-:W-:Y:S01]  /*0e40*/  IADD3 R229, R196, 0x40, RZ ;  /* 0x00000040c4e57810 */ /* 0x000fe20007ffe0ff */
[----:B------:R-:W-:Y:S01]  /*0e50*/  IMAD R0, R6, 0x8, R2 ;  /* 0x0000000806007824 */ /* 0x000fe200078e0202 */
[----:B------:R-:W-:Y:S01]  /*0e60*/  SHF.R.S32.HI R2, RZ, 0x2, R13 ;  /* 0x00000002ff027819 */ /* 0x000fe2000001140d */
[----:B------:R-:W-:Y:S01]  /*0e70*/  IMAD.IADD R11, R4, 0x1, -R3 ;  /* 0x00000001040b7824 */ /* 0x000fe200078e0a03 */
[----:B------:R-:W-:Y:S01]  /*0e80*/  LEA.HI R3, R9, R230, RZ, 0x3 ;  /* 0x000000e609037211 */ /* 0x000fe200078f18ff */
[----:B------:R-:W-:Y:S01]  /*0e90*/  IMAD.U32 R4, R0, 0x20, R10 ;  /* 0x0000002000047824 */ /* 0x000fe200078e000a */
[----:B------:R-:W-:Y:S01]  /*0ea0*/  LEA.HI R0, R227, R227, RZ, 0x1 ;  /* 0x000000e3e3007211 */ /* 0x000fe200078f08ff */
[----:B------:R-:W-:Y:S01]  /*0eb0*/  IMAD R18, R5, 0x10, R2 ;  /* 0x0000001005127824 */ /* 0x000fe200078e0202 */
[----:B------:R-:W-:Y:S01]  /*0ec0*/  LOP3.LUT R2, R3, 0xfffffff8, RZ, 0xc0, !PT ;  /* 0xfffffff803027812 */ /* 0x000fe200078ec0ff */
[----:B------:R-:W-:Y:S01]  /*0ed0*/  IMAD.SHL.U32 R6, R6, 0x200, RZ ;  /* 0x0000020006067824 */ /* 0x000fe200078e00ff */
[----:B------:R1:W-:Y:S01]  /*0ee0*/  STL [R1+0x3c], R4 ;  /* 0x00003c0401007387 */ /* 0x0003e20000100800 */
[----:B------:R-:W-:-:S02]  /*0ef0*/  SHF.R.S32.HI R9, RZ, 0x1, R7 ;  /* 0x00000001ff097819 */ /* 0x000fc40000011407 */
[----:B------:R-:W-:Y:S01]  /*0f00*/  IMAD.IADD R3, R230, 0x1, -R2 ;  /* 0x00000001e6037824 */ /* 0x000fe200078e0a02 */
[----:B------:R-:W-:Y:S01]  /*0f10*/  SHF.R.S32.HI R10, RZ, 0x1f, R7 ;  /* 0x0000001fff0a7819 */ /* 0x000fe20000011407 */
[----:B------:R-:W-:Y:S01]  /*0f20*/  IMAD.SHL.U32 R2, R0, 0x20, RZ ;  /* 0x0000002000027824 */ /* 0x000fe200078e00ff */
[----:B------:R-:W-:Y:S01]  /*0f30*/  STL [R1+0x60], R18 ;  /* 0x0000601201007387 */ /* 0x000fe20000100800 */
[----:B------:R-:W-:Y:S02]  /*0f40*/  IADD3 R228, R196, 0x20, RZ ;  /* 0x00000020c4e47810 */ /* 0x000fe40007ffe0ff */
[----:B------:R-:W-:Y:S02]  /*0f50*/  LEA.HI R7, R3, R3, RZ, 0x1 ;  /* 0x0000000303077211 */ /* 0x000fe400078f08ff */
[----:B------:R-:W-:Y:S02]  /*0f60*/  LOP3.LUT R2, R2, 0xffffffc0, RZ, 0xc0, !PT ;  /* 0xffffffc002027812 */ /* 0x000fe400078ec0ff */
[----:B------:R-:W-:-:S02]  /*0f70*/  LOP3.LUT R5, R7, 0x3fffffe, RZ, 0xc0, !PT ;  /* 0x03fffffe07057812 */ /* 0x000fc400078ec0ff */
[----:B-1----:R-:W-:Y:S02]  /*0f80*/  LOP3.LUT R4, R0, 0x1ffffffe, RZ, 0xc0, !PT ;  /* 0x1ffffffe00047812 */ /* 0x002fe400078ec0ff */
[----:B------:R-:W-:Y:S01]  /*0f90*/  SHF.R.S32.HI R0, RZ, 0x1, R8 ;  /* 0x00000001ff007819 */ /* 0x000fe20000011408 */
[----:B------:R-:W-:Y:S02]  /*0fa0*/  IMAD.IADD R8, R3, 0x1, -R5 ;  /* 0x0000000103087824 */ /* 0x000fe400078e0a05 */
[C---:B------:R-:W-:Y:S01]  /*0fb0*/  IMAD.IADD R4, R227.reuse, 0x1, -R4 ;  /* 0x00000001e3047824 */ /* 0x040fe200078e0a04 */
[C---:B------:R-:W-:Y:S01]  /*0fc0*/  LOP3.LUT P2, RZ, R0.reuse, 0x2, RZ, 0xc0, !PT ;  /* 0x0000000200ff7812 */ /* 0x040fe2000784c0ff */
[----:B------:R-:W-:Y:S02]  /*0fd0*/  IMAD.SHL.U32 R0, R0, 0x40, RZ ;  /* 0x0000004000007824 */ /* 0x000fe400078e00ff */
[----:B------:R-:W-:Y:S01]  /*0fe0*/  IMAD R15, R4, 0x8, R2 ;  /* 0x00000008040f7824 */ /* 0x000fe200078e0202 */
[----:B------:R-:W-:Y:S01]  /*0ff0*/  LEA.HI R2, R10, R9, RZ, 0x2 ;  /* 0x000000090a027211 */ /* 0x000fe200078f10ff */
[----:B------:R-:W-:Y:S01]  /*1000*/  IMAD R3, R227, 0x2, R6 ;  /* 0x00000002e3037824 */ /* 0x000fe200078e0206 */
[----:B------:R-:W-:-:S02]  /*1010*/  LOP3.LUT R0, R0, 0xc0, RZ, 0xc0, !PT ;  /* 0x000000c000007812 */ /* 0x000fc400078ec0ff */
[----:B------:R-:W-:Y:S02]  /*1020*/  LOP3.LUT R2, R2, 0xfffffffc, RZ, 0xc0, !PT ;  /* 0xfffffffc02027812 */ /* 0x000fe400078ec0ff */
[----:B------:R-:W-:Y:S02]  /*1030*/  LOP3.LUT R5, R0, 0x8, R17, 0xf8, !PT ;  /* 0x0000000800057812 */ /* 0x000fe400078ef811 */
[----:B------:R-:W-:Y:S01]  /*1040*/  SHF.R.U32.HI R4, RZ, 0x3, R0 ;  /* 0x00000003ff047819 */ /* 0x000fe20000011600 */
[----:B------:R-:W-:Y:S01]  /*1050*/  IMAD.IADD R2, R9, 0x1, -R2 ;  /* 0x0000000109027824 */ /* 0x000fe200078e0a02 */
[----:B------:R-:W-:Y:S01]  /*1060*/  SHF.R.S32.HI R0, RZ, 0x1, R7 ;  /* 0x00000001ff007819 */ /* 0x000fe20000011407 */
[----:B------:R-:W-:Y:S01]  /*1070*/  IMAD R7, R8, 0x20, R3 ;  /* 0x0000002008077824 */ /* 0x000fe200078e0203 */
[----:B------:R-:W-:Y:S01]  /*1080*/  LOP3.LUT R10, R5, R4, RZ, 0x3c, !PT ;  /* 0x00000004050a7212 */ /* 0x000fe200078e3cff */
[----:B------:R-:W-:Y:S01]  /*1090*/  IMAD.SHL.U32 R5, R16, 0x20, RZ ;  /* 0x0000002010057824 */ /* 0x000fe200078e00ff */
[C---:B------:R-:W-:Y:S01]  /*10a0*/  LOP3.LUT R4, R0.reuse, 0x1, RZ, 0xc0, !PT ;  /* 0x0000000100047812 */ /* 0x040fe200078ec0ff */
[----:B------:R-:W-:Y:S01]  /*10b0*/  IMAD.SHL.U32 R3, R0, 0x40, RZ ;  /* 0x0000004000037824 */ /* 0x000fe200078e00ff */
[C---:B------:R-:W-:Y:S01]  /*10c0*/  LOP3.LUT P3, RZ, R2.reuse, 0x2, RZ, 0xc0, !PT ;  /* 0x0000000202ff7812 */ /* 0x040fe2000786c0ff */
[----:B------:R-:W-:Y:S01]  /*10d0*/  IMAD.SHL.U32 R2, R2, 0x40, RZ ;  /* 0x0000004002027824 */ /* 0x000fe200078e00ff */
[----:B------:R-:W-:Y:S01]  /*10e0*/  LOP3.LUT P0, RZ, R0, 0x2, RZ, 0xc0, !PT ;  /* 0x0000000200ff7812 */ /* 0x000fe2000780c0ff */
[C---:B------:R-:W-:Y:S01]  /*10f0*/  IMAD.SHL.U32 R8, R12.reuse, 0x8, RZ ;  /* 0x000000080c087824 */ /* 0x040fe200078e00ff */
[----:B------:R-:W-:Y:S01]  /*1100*/  LOP3.LUT R3, R3, 0xc0, RZ, 0xc0, !PT ;  /* 0x000000c003037812 */ /* 0x000fe200078ec0ff */
[----:B------:R-:W-:Y:S01]  /*1110*/  IMAD R9, R12, 0x8, R11 ;  /* 0x000000080c097824 */ /* 0x000fe200078e020b */
[----:B------:R-:W-:-:S02]  /*1120*/  LOP3.LUT R0, R5, 0xffffff00, RZ, 0xc0, !PT ;  /* 0xffffff0005007812 */ /* 0x000fc400078ec0ff */
[----:B------:R-:W-:Y:S02]  /*1130*/  LEA.HI R3, R3, R3, RZ, 0x1d ;  /* 0x0000000303037211 */ /* 0x000fe400078fe8ff */
[----:B------:R-:W-:Y:S01]  /*1140*/  ISETP.NE.U32.AND P1, PT, R4, 0x1, PT ;  /* 0x000000010400780c */ /* 0x000fe20003f25070 */
[----:B------:R-:W-:Y:S01]  /*1150*/  IMAD.IADD R4, R0, 0x1, R6 ;  /* 0x0000000100047824 */ /* 0x000fe200078e0206 */
[----:B------:R-:W-:Y:S01]  /*1160*/  LOP3.LUT R2, R2, 0xc0, RZ, 0xc0, !PT ;  /* 0x000000c002027812 */ /* 0x000fe200078ec0ff */
[----:B------:R-:W-:Y:S02]  /*1170*/  IMAD.IADD R3, R3, 0x1, R7 ;  /* 0x0000000103037824 */ /* 0x000fe400078e0207 */
[----:B------:R-:W-:Y:S01]  /*1180*/  IMAD R7, R14, 0x20, R0 ;  /* 0x000000200e077824 */ /* 0x000fe200078e0200 */
[----:B------:R-:W-:Y:S01]  /*1190*/  LOP3.LUT R6, R2, 0x8, R8, 0xf8, !PT ;  /* 0x0000000802067812 */ /* 0x000fe200078ef808 */
[----:B------:R-:W-:Y:S01]  /*11a0*/  IMAD.SHL.U32 R243, R3, 0x2, RZ ;  /* 0x0000000203f37824 */ /* 0x000fe200078e00ff */
[----:B------:R-:W-:Y:S01]  /*11b0*/  SHF.R.U32.HI R5, RZ, 0x3, R2 ;  /* 0x00000003ff057819 */ /* 0x000fe20000011602 */
[----:B------:R-:W-:Y:S01]  /*11c0*/  IMAD R2, R14, 0x20, R4 ;  /* 0x000000200e027824 */ /* 0x000fe200078e0204 */
[----:B------:R-:W-:Y:S01]  /*11d0*/  SHF.R.S32.HI R8, RZ, 0x1f, R229 ;  /* 0x0000001fff087819 */ /* 0x000fe200000114e5 */
[----:B------:R-:W-:Y:S01]  /*11e0*/  IMAD.U32 R0, R9, 0x20, R10 ;  /* 0x0000002009007824 */ /* 0x000fe200078e000a */
[----:B------:R-:W-:-:S02]  /*11f0*/  IADD3 R4, R243, 0x80, RZ ;  /* 0x00000080f3047810 */ /* 0x000fc40007ffe0ff */
[----:B------:R-:W-:Y:S02]  /*1200*/  IADD3 R248, R243, 0x70, RZ ;  /* 0x00000070f3f87810 */ /* 0x000fe40007ffe0ff */
[----:B------:R-:W-:Y:S02]  /*1210*/  @P1 IADD3 R248, R4, 0x10, RZ ;  /* 0x0000001004f81810 */ /* 0x000fe40007ffe0ff */
[----:B------:R-:W-:Y:S02]  /*1220*/  LOP3.LUT R4, R13, 0x7ffffffc, RZ, 0xc0, !PT ;  /* 0x7ffffffc0d047812 */ /* 0x000fe400078ec0ff */
[----:B------:R-:W-:Y:S01]  /*1230*/  LOP3.LUT R3, R6, R5, RZ, 0x3c, !PT ;  /* 0x0000000506037212 */ /* 0x000fe200078e3cff */
[----:B------:R-:W-:Y:S01]  /*1240*/  IMAD.MOV.U32 R6, RZ, RZ, 0x20 ;  /* 0x00000020ff067424 */ /* 0x000fe200078e00ff */
[----:B------:R-:W-:Y:S01]  /*1250*/  SHF.R.S32.HI R5, RZ, 0x1f, R228 ;  /* 0x0000001fff057819 */ /* 0x000fe200000114e4 */
[----:B------:R-:W-:Y:S01]  /*1260*/  IMAD.IADD R4, R19, 0x1, -R4 ;  /* 0x0000000113047824 */ /* 0x000fe200078e0a04 */
[----:B------:R-:W-:Y:S01]  /*1270*/  LEA R123, R0, 0x3c80, 0x1 ;  /* 0x00003c80007b7811 */ /* 0x000fe200078e08ff */
[----:B------:R-:W-:Y:S01]  /*1280*/  IMAD.IADD R2, R3, 0x1, R2 ;  /* 0x0000000103027824 */ /* 0x000fe200078e0202 */
[----:B------:R-:W-:Y:S01]  /*1290*/  SEL R5, R6, 0xffffffe0, !P0 ;  /* 0xffffffe006057807 */ /* 0x000fe20004000000 */
[----:B------:R-:W-:Y:S01]  /*12a0*/  IMAD.SHL.U32 R4, R4, 0x2, RZ ;  /* 0x0000000204047824 */ /* 0x000fe200078e00ff */
[----:B------:R-:W-:Y:S01]  /*12b0*/  IADD3 R184, R123, 0x20, RZ ;  /* 0x000000207bb87810 */ /* 0x000fe20007ffe0ff */
[----:B------:R-:W-:Y:S01]  /*12c0*/  IMAD.IADD R3, R3, 0x1, R7 ;  /* 0x0000000103037824 */ /* 0x000fe200078e0207 */
[----:B------:R-:W-:Y:S01]  /*12d0*/  SHF.R.S32.HI R7, RZ, 0x1f, R196 ;  /* 0x0000001fff077819 */ /* 0x000fe200000114c4 */
[----:B------:R-:W-:Y:S01]  /*12e0*/  IMAD.IADD R7, R18, 0x1, R15 ;  /* 0x0000000112077824 */ /* 0x000fe200078e020f */
[C---:B------:R-:W-:Y:S01]  /*12f0*/  IADD3 R13, R4.reuse, 0x8, RZ ;  /* 0x00000008040d7810 */ /* 0x040fe20007ffe0ff */
[----:B------:R-:W-:Y:S01]  /*1300*/  STL [R1+0x2c], R4 ;  /* 0x00002c0401007387 */ /* 0x000fe20000100800 */
[----:B------:R-:W-:-:S02]  /*1310*/  IADD3 R12, R4, 0x10, RZ ;  /* 0x00000010040c7810 */ /* 0x000fc40007ffe0ff */
[C---:B------:R-:W-:Y:S01]  /*1320*/  IADD3 R11, R4.reuse, 0x18, RZ ;  /* 0x00000018040b7810 */ /* 0x040fe20007ffe0ff */
[----:B------:R1:W-:Y:S01]  /*1330*/  STL [R1+0x64], R7 ;  /* 0x0000640701007387 */ /* 0x0003e20000100800 */
[C---:B------:R-:W-:Y:S02]  /*1340*/  IADD3 R10, R4.reuse, 0x20, RZ ;  /* 0x00000020040a7810 */ /* 0x040fe40007ffe0ff */
[C---:B------:R-:W-:Y:S01]  /*1350*/  IADD3 R9, R4.reuse, 0x28, RZ ;  /* 0x0000002804097810 */ /* 0x040fe20007ffe0ff */
[----:B------:R2:W-:Y:S01]  /*1360*/  STL [R1+0x18], R13 ;  /* 0x0000180d01007387 */ /* 0x0005e20000100800 */
[C---:B------:R-:W-:Y:S02]  /*1370*/  IADD3 R8, R4.reuse, 0x30, RZ ;  /* 0x0000003004087810 */ /* 0x040fe40007ffe0ff */
[C---:B------:R-:W-:Y:S01]  /*1380*/  IADD3 R252, R4.reuse, 0x40, RZ ;  /* 0x0000004004fc7810 */ /* 0x040fe20007ffe0ff */
[----:B------:R-:W-:Y:S01]  /*1390*/  STL [R1+0x14], R12 ;  /* 0x0000140c01007387 */ /* 0x000fe20000100800 */
[----:B------:R-:W-:-:S02]  /*13a0*/  IADD3 R251, R4, 0x48, RZ ;  /* 0x0000004804fb7810 */ /* 0x000fc40007ffe0ff */
[C---:B------:R-:W-:Y:S01]  /*13b0*/  IADD3 R250, R4.reuse, 0x50, RZ ;  /* 0x0000005004fa7810 */ /* 0x040fe20007ffe0ff */
[----:B------:R3:W-:Y:S01]  /*13c0*/  STL [R1+0x10], R11 ;  /* 0x0000100b01007387 */ /* 0x0007e20000100800 */
[----:B------:R-:W-:Y:S02]  /*13d0*/  IADD3 R249, R4, 0x58, RZ ;  /* 0x0000005804f97810 */ /* 0x000fe40007ffe0ff */
[----:B------:R-:W-:Y:S01]  /*13e0*/  SHF.R.S32.HI R0, RZ, 0x1f, R252 ;  /* 0x0000001fff007819 */ /* 0x000fe200000114fc */
[----:B------:R4:W-:Y:S01]  /*13f0*/  STL [R1+0xc], R10 ;  /* 0x00000c0a01007387 */ /* 0x0009e20000100800 */
[----:B------:R-:W-:Y:S01]  /*1400*/  SHF.R.S32.HI R0, RZ, 0x1f, R250 ;  /* 0x0000001fff007819 */ /* 0x000fe200000114fa */
[----:B------:R-:W-:Y:S01]  /*1410*/  IMAD.IADD R0, R243, 0x1, R5 ;  /* 0x00000001f3007824 */ /* 0x000fe200078e0205 */
[----:B------:R-:W-:Y:S01]  /*1420*/  LEA R182, R2, 0x6080, 0x1 ;  /* 0x0000608002b67811 */ /* 0x000fe200078e08ff */
[----:B------:R-:W-:Y:S01]  /*1430*/  STL [R1+0x8], R9 ;  /* 0x0000080901007387 */ /* 0x000fe20000100800 */
[----:B------:R-:W-:-:S02]  /*1440*/  LEA R180, R3, 0x1880, 0x1 ;  /* 0x0000188003b47811 */ /* 0x000fc400078e08ff */
[----:B------:R-:W-:Y:S01]  /*1450*/  @P2 IADD3 R184, R123, -0x20, RZ ;  /* 0xffffffe07bb82810 */ /* 0x000fe20007ffe0ff */
[----:B------:R5:W-:Y:S01]  /*1460*/  STL [R1+0x4], R8 ;  /* 0x0000040801007387 */ /* 0x000be20000100800 */
[----:B-1----:R-:W-:Y:S02]  /*1470*/  IADD3 R7, R4, 0x38, RZ ;  /* 0x0000003804077810 */ /* 0x002fe40007ffe0ff */
[----:B------:R-:W-:Y:S02]  /*1480*/  SEL R4, R6, 0xffffffe0, !P3 ;  /* 0xffffffe006047807 */ /* 0x000fe40005800000 */
[----:B--2---:R-:W-:Y:S01]  /*1490*/  SHF.R.S32.HI R13, RZ, 0x1f, R13 ;  /* 0x0000001fff0d7819 */ /* 0x004fe2000001140d */
[----:B------:R-:W-:Y:S01]  /*14a0*/  STL [R1], R7 ;  /* 0x0000000701007387 */ /* 0x000fe20000100800 */
[----:B------:R-:W-:Y:S01]  /*14b0*/  SHF.R.S32.HI R6, RZ, 0x1f, R12 ;  /* 0x0000001fff067819 */ /* 0x000fe2000001140c */
[----:B------:R-:W-:Y:S01]  /*14c0*/  IMAD.IADD R183, R182, 0x1, R4 ;  /* 0x00000001b6b77824 */ /* 0x000fe200078e0204 */
[C---:B------:R-:W-:Y:S01]  /*14d0*/  IADD3 R192, R184.reuse, 0x400, RZ ;  /* 0x00000400b8c07810 */ /* 0x040fe20007ffe0ff */
[----:B------:R-:W-:Y:S01]  /*14e0*/  STL [R1+0x58], R13 ;  /* 0x0000580d01007387 */ /* 0x000fe20000100800 */
[----:B------:R-:W-:Y:S01]  /*14f0*/  IADD3 R191, R184, 0x800, RZ ;  /* 0x00000800b8bf7810 */ /* 0x000fe20007ffe0ff */
[----:B------:R-:W-:Y:S01]  /*1500*/  IMAD.IADD R181, R4, 0x1, R180 ;  /* 0x0000000104b57824 */ /* 0x000fe200078e02b4 */
[----:B---3--:R-:W-:Y:S01]  /*1510*/  SHF.R.S32.HI R11, RZ, 0x1f, R11 ;  /* 0x0000001fff0b7819 */ /* 0x008fe2000001140b */
[----:B------:R1:W-:Y:S01]  /*1520*/  STL [R1+0x54], R6 ;  /* 0x0000540601007387 */ /* 0x0003e20000100800 */
[----:B------:R-:W-:-:S02]  /*1530*/  IADD3 R190, R184, 0xc00, RZ ;  /* 0x00000c00b8be7810 */ /* 0x000fc40007ffe0ff */
[----:B----4-:R-:W-:Y:S01]  /*1540*/  SHF.R.S32.HI R10, RZ, 0x1f, R10 ;  /* 0x0000001fff0a7819 */ /* 0x010fe2000001140a */
[----:B------:R-:W-:Y:S01]  /*1550*/  STL [R1+0x50], R11 ;  /* 0x0000500b01007387 */ /* 0x000fe20000100800 */
[C---:B------:R-:W-:Y:S02]  /*1560*/  IADD3 R189, R184.reuse, 0x1000, RZ ;  /* 0x00001000b8bd7810 */ /* 0x040fe40007ffe0ff */
[C---:B------:R-:W-:Y:S01]  /*1570*/  IADD3 R188, R184.reuse, 0x1400, RZ ;  /* 0x00001400b8bc7810 */ /* 0x040fe20007ffe0ff */
[----:B------:R-:W-:Y:S01]  /*1580*/  STL [R1+0x4c], R10 ;  /* 0x00004c0a01007387 */ /* 0x000fe20000100800 */
[C---:B------:R-:W-:Y:S02]  /*1590*/  IADD3 R187, R184.reuse, 0x1800, RZ ;  /* 0x00001800b8bb7810 */ /* 0x040fe40007ffe0ff */
[----:B-----5:R-:W-:Y:S02]  /*15a0*/  SHF.R.S32.HI R8, RZ, 0x1f, R8 ;  /* 0x0000001fff087819 */ /* 0x020fe40000011408 */
[----:B------:R-:W-:-:S02]  /*15b0*/  IADD3 R186, R184, 0x1c00, RZ ;  /* 0x00001c00b8ba7810 */ /* 0x000fc40007ffe0ff */
[----:B------:R-:W-:Y:S02]  /*15c0*/  IADD3 R185, R184, 0x2000, RZ ;  /* 0x00002000b8b97810 */ /* 0x000fe40007ffe0ff */
[----:B-1----:R-:W-:-:S05]  /*15d0*/  SHF.R.S32.HI R6, RZ, 0x1f, R9 ;  /* 0x0000001fff067819 */ /* 0x002fca0000011409 */
[----:B------:R1:W-:Y:S04]  /*15e0*/  STL [R1+0x48], R6 ;  /* 0x0000480601007387 */ /* 0x0003e80000100800 */
[----:B------:R-:W-:Y:S01]  /*15f0*/  STL [R1+0x44], R8 ;  /* 0x0000440801007387 */ /* 0x000fe20000100800 */
[----:B-1----:R-:W-:Y:S02]  /*1600*/  SHF.R.S32.HI R6, RZ, 0x1f, R7 ;  /* 0x0000001fff067819 */ /* 0x002fe40000011407 */
[----:B------:R-:W-:-:S03]  /*1610*/  SHF.R.S32.HI R7, RZ, 0x1f, R251 ;  /* 0x0000001fff077819 */ /* 0x000fc600000114fb */
[----:B------:R1:W-:Y:S04]  /*1620*/  STL [R1+0x40], R6 ;  /* 0x0000400601007387 */ /* 0x0003e80000100800 */
[----:B------:R2:W-:Y:S01]  /*1630*/  STL [R1+0x20], R0 ;  /* 0x0000200001007387 */ /* 0x0005e20000100800 */
[----:B-1----:R-:W-:Y:S01]  /*1640*/  SHF.R.S32.HI R6, RZ, 0x1f, R249 ;  /* 0x0000001fff067819 */ /* 0x002fe200000114f9 */
[----:B--2---:R-:W-:-:S05]  /*1650*/  IMAD.IADD R0, R5, 0x1, R248 ;  /* 0x0000000105007824 */ /* 0x004fca00078e02f8 */
[----:B------:R1:W-:Y:S02]  /*1660*/  STL [R1+0x1c], R0 ;  /* 0x00001c0001007387 */ /* 0x0003e40000100800 */
.L_x_143:
[----:B------:R-:W-:-:S04]  /*1670*/  IMAD.MOV.U32 R8, RZ, RZ, 0x4 ;  /* 0x00000004ff087424 */ /* 0x000fc800078e00ff */
[----:B------:R-:W-:-:S05]  /*1680*/  IMAD.WIDE R2, R247, R8, c[0x0][0x588] ;  /* 0x00016200f7027625 */ /* 0x000fca00078e0208 */
[----:B------:R-:W2:Y:S01]  /*1690*/  LDG.E R242, [R2.64] ;  /* 0x0000000602f27981 */ /* 0x000ea2000c1e1900 */
[----:B------:R-:W-:Y:S01]  /*16a0*/  ISETP.NE.U32.AND P4, PT, RZ, c[0x0][0x370], PT ;  /* 0x0000dc00ff007a0c */ /* 0x000fe20003f85070 */
[----:B------:R-:W-:Y:S01]  /*16b0*/  IMAD.MOV.U32 R236, RZ, RZ, RZ ;  /* 0x000000ffffec7224 */ /* 0x000fe200078e00ff */
[----:B------:R-:W-:Y:S01]  /*16c0*/  ISETP.NE.U32.AND P3, PT, RZ, c[0x0][0x360], PT ;  /* 0x0000d800ff007a0c */ /* 0x000fe20003f65070 */
[----:B------:R-:W-:Y:S01]  /*16d0*/  IMAD.MOV.U32 R10, RZ, RZ, RZ ;  /* 0x000000ffff0a7224 */ /* 0x000fe200078e00ff */
[----:B------:R-:W-:Y:S02]  /*16e0*/  ISETP.NE.AND.EX P4, PT, RZ, c[0x0][0x374], PT, P4 ;  /* 0x0000dd00ff007a0c */ /* 0x000fe40003f85340 */
[----:B------:R-:W-:Y:S02]  /*16f0*/  ISETP.NE.AND.EX P3, PT, RZ, c[0x0][0x364], PT, P3 ;  /* 0x0000d900ff007a0c */ /* 0x000fe40003f65330 */
[----:B------:R-:W-:-:S04]  /*1700*/  ISETP.NE.U32.AND P0, PT, RZ, c[0x0][0x348], PT ;  /* 0x0000d200ff007a0c */ /* 0x000fc80003f05070 */
[----:B------:R-:W-:Y:S02]  /*1710*/  ISETP.NE.AND.EX P0, PT, RZ, c[0x0][0x34c], PT, P0 ;  /* 0x0000d300ff007a0c */ /* 0x000fe40003f05300 */
[----:B--2---:R-:W-:Y:S01]  /*1720*/  SHF.R.S32.HI R12, RZ, 0x1f, R242 ;  /* 0x0000001fff0c7819 */ /* 0x004fe200000114f2 */
[C---:B------:R-:W-:Y:S02]  /*1730*/  IMAD.SHL.U32 R14, R242.reuse, 0x4, RZ ;  /* 0x00000004f20e7824 */ /* 0x040fe400078e00ff */
[C---:B------:R-:W-:Y:S02]  /*1740*/  @P4 LEA R6, P2, R242.reuse, c[0x0][0x370], 0x2 ;  /* 0x0000dc00f2064a11 */ /* 0x040fe400078410ff */
[C-C-:B------:R-:W-:Y:S01]  /*1750*/  SHF.L.U64.HI R13, R242.reuse, 0x2, R12.reuse ;  /* 0x00000002f20d7819 */ /* 0x140fe2000001020c */
[----:B------:R2:W-:Y:S01]  /*1760*/  STL [R1+0x34], R12 ;  /* 0x0000340c01007387 */ /* 0x0005e20000100800 */
[----:B------:R-:W-:Y:S02]  /*1770*/  @P4 LEA.HI.X R7, R242, c[0x0][0x374], R12, 0x2, P2 ;  /* 0x0000dd00f2074a11 */ /* 0x000fe400010f140c */
[C---:B------:R-:W-:Y:S01]  /*1780*/  @P3 IADD3 R4, P1, R14.reuse, c[0x0][0x360], RZ ;  /* 0x0000d8000e043a10 */ /* 0x040fe20007f3e0ff */
[----:B------:R2:W-:Y:S01]  /*1790*/  STL [R1+0x24], R14 ;  /* 0x0000240e01007387 */ /* 0x0005e20000100800 */
[----:B------:R-:W-:-:S02]  /*17a0*/  IADD3 R2, P2, R14, c[0x0][0x348], RZ ;  /* 0x0000d2000e027a10 */ /* 0x000fc40007f5e0ff */
[C---:B------:R-:W-:Y:S01]  /*17b0*/  @P3 IADD3.X R5, R13.reuse, c[0x0][0x364], RZ, P1, !PT ;  /* 0x0000d9000d053a10 */ /* 0x040fe20000ffe4ff */
[----:B------:R2:W5:Y:S01]  /*17c0*/  @P4 LDG.E R236, [R6.64] ;  /* 0x0000000606ec4981 */ /* 0x000562000c1e1900 */
[----:B------:R-:W-:-:S03]  /*17d0*/  IADD3.X R3, R13, c[0x0][0x34c], RZ, P2, !PT ;  /* 0x0000d3000d037a10 */ /* 0x000fc600017fe4ff */
[----:B------:R2:W5:Y:S04]  /*17e0*/  @P3 LDG.E R15, [R4.64] ;  /* 0x00000006040f3981 */ /* 0x000568000c1e1900 */
[----:B------:R2:W5:Y:S04]  /*17f0*/  @P0 LDG.E R10, [R2.64] ;  /* 0x00000006020a0981 */ /* 0x000568000c1e1900 */
[----:B------:R2:W-:Y:S01]  /*1800*/  STL [R1+0x28], R13 ;  /* 0x0000280d01007387 */ /* 0x0005e20000100800 */
[----:B------:R-:W-:Y:S01]  /*1810*/  YIELD ;  /* 0x0000000000007946 */ /* 0x000fe20003800000 */
[----:B------:R-:W-:Y:S05]  /*1820*/  @P3 BRA `(.L_x_35) ;  /* 0x0000005000003947 */ /* 0x000fea0003800000 */
[----:B-----5:R-:W-:Y:S01]  /*1830*/  MOV R15, c[0x0][0x168] ;  /* 0x00005a00000f7a02 */ /* 0x020fe20000000f00 */
[----:B------:R-:W-:Y:S05]  /*1840*/  @!P0 BRA `(.L_x_35) ;  /* 0x0000003000008947 */ /* 0x000fea0003800000 */
[----:B-1----:R1:W3:Y:S04]  /*1850*/  LDG.E R0, [R2.64] ;  /* 0x0000000602007981 */ /* 0x0022e8000c1e1900 */
[----:B-12---:R-:W3:Y:S02]  /*1860*/  LDG.E R2, [R2.64+0x4] ;  /* 0x0000040602027981 */ /* 0x006ee4000c1e1900 */
[----:B---3--:R-:W-:-:S02]  /*1870*/  IADD3 R15, -R0, R2, RZ ;  /* 0x00000002000f7210 */ /* 0x008fc40007ffe1ff */
.L_x_35:
[----:B------:R-:W-:-:S04]  /*1880*/  ISETP.NE.U32.AND P1, PT, RZ, c[0x0][0x368], PT ;  /* 0x0000da00ff007a0c */ /* 0x000fc80003f25070 */
[----:B------:R-:W-:-:S13]  /*1890*/  ISETP.NE.AND.EX P1, PT, RZ, c[0x0][0x36c], PT, P1 ;  /* 0x0000db00ff007a0c */ /* 0x000fda0003f25310 */
[----:B------:R-:W-:Y:S05]  /*18a0*/  @!P1 BRA `(.L_x_36) ;  /* 0x0000004000009947 */ /* 0x000fea0003800000 */
[----:B--2---:R-:W-:-:S04]  /*18b0*/  IADD3 R2, P1, R14, c[0x0][0x368], RZ ;  /* 0x0000da000e027a10 */ /* 0x004fc80007f3e0ff */
[----:B------:R-:W-:-:S05]  /*18c0*/  IADD3.X R3, R13, c[0x0][0x36c], RZ, P1, !PT ;  /* 0x0000db000d037a10 */ /* 0x000fca0000ffe4ff */
[----:B-1----:R1:W5:Y:S01]  /*18d0*/  LDG.E R0, [R2.64] ;  /* 0x0000000602007981 */ /* 0x002362000c1e1900 */
[----:B------:R-:W-:Y:S05]  /*18e0*/  BRA `(.L_x_37) ;  /* 0x0000008000007947 */ /* 0x000fea0003800000 */
.L_x_36:
[----:B------:R-:W-:Y:S01]  /*18f0*/  ISETP.NE.U32.AND P1, PT, RZ, c[0x0][0x350], PT ;  /* 0x0000d400ff007a0c */ /* 0x000fe20003f25070 */
[----:B-1----:R-:W-:-:S03]  /*1900*/  IMAD.U32 R0, RZ, RZ, UR5 ;  /* 0x00000005ff007e24 */ /* 0x002fc6000f8e00ff */
[----:B------:R-:W-:-:S13]  /*1910*/  ISETP.NE.AND.EX P1, PT, RZ, c[0x0][0x354], PT, P1 ;  /* 0x0000d500ff007a0c */ /* 0x000fda0003f25310 */
[----:B------:R-:W-:Y:S05]  /*1920*/  @!P1 BRA `(.L_x_37) ;  /* 0x0000004000009947 */ /* 0x000fea0003800000 */
[----:B--2---:R-:W-:-:S05]  /*1930*/  IMAD.WIDE R2, R242, R8, c[0x0][0x350] ;  /* 0x0000d400f2027625 */ /* 0x004fca00078e0208 */
[----:B------:R-:W2:Y:S04]  /*1940*/  LDG.E R4, [R2.64] ;  /* 0x0000000602047981 */ /* 0x000ea8000c1e1900 */
[----:B------:R-:W2:Y:S02]  /*1950*/  LDG.E R0, [R2.64+0x4] ;  /* 0x0000040602007981 */ /* 0x000ea4000c1e1900 */
[----:B--2---:R-:W-:-:S04]  /*1960*/  IADD3 R0, -R4, R0, RZ ;  /* 0x0000000004007210 */ /* 0x004fc80007ffe1ff */
.L_x_37:
[----:B-12---:R-:W-:Y:S01]  /*1970*/  LOP3.LUT R3, R246, 0xff000000, RZ, 0xc0, !PT ;  /* 0xff000000f6037812 */ /* 0x006fe200078ec0ff */
[----:B-----5:R-:W-:Y:S01]  /*1980*/  IMAD.IADD R16, R0, 0x1, -R236 ;  /* 0x0000000100107824 */ /* 0x020fe200078e0aec */
[----:B------:R-:W-:Y:S01]  /*1990*/  LOP3.LUT R4, R246, 0xff0000, RZ, 0xc0, !PT ;  /* 0x00ff0000f6047812 */ /* 0x000fe200078ec0ff */
[----:B------:R-:W-:Y:S01]  /*19a0*/  BSSY B0, `(.L_x_38) ;  /* 0x000002c000007945 */ /* 0x000fe20003800000 */
[----:B------:R-:W-:-:S02]  /*19b0*/  SHF.R.U32.HI R3, RZ, 0x8, R3 ;  /* 0x00000008ff037819 */ /* 0x000fc40000011603 */
[----:B------:R-:W-:Y:S02]  /*19c0*/  IADD3 R0, R16, 0x2f, RZ ;  /* 0x0000002f10007810 */ /* 0x000fe40007ffe0ff */
[----:B------:R-:W-:Y:S02]  /*19d0*/  LEA.HI R3, R4, R3, RZ, 0x10 ;  /* 0x0000000304037211 */ /* 0x000fe400078f80ff */
[----:B------:R-:W-:Y:S01]  /*19e0*/  ISETP.GE.AND P1, PT, R16, 0x1, PT ;  /* 0x000000011000780c */ /* 0x000fe20003f26270 */
[----:B------:R-:W-:Y:S01]  /*19f0*/  IMAD.HI R0, R0, 0x2aaaaaab, RZ ;  /* 0x2aaaaaab00007827 */ /* 0x000fe200078e02ff */
[----:B------:R-:W-:Y:S02]  /*1a00*/  LOP3.LUT R17, R3, 0xff, RZ, 0xc0, !PT ;  /* 0x000000ff03117812 */ /* 0x000fe400078ec0ff */
[----:B------:R-:W-:Y:S02]  /*1a10*/  SHF.R.U32.HI R5, RZ, 0x10, R3 ;  /* 0x00000010ff057819 */ /* 0x000fe40000011603 */
[----:B------:R-:W-:Y:S01]  /*1a20*/  SHF.R.U32.HI R2, RZ, 0x1f, R0 ;  /* 0x0000001fff027819 */ /* 0x000fe20000011600 */
[----:B------:R1:W-:Y:S03]  /*1a30*/  STL [R1+0x38], R17 ;  /* 0x0000381101007387 */ /* 0x0003e60000100800 */
[----:B------:R-:W-:Y:S01]  /*1a40*/  LEA.HI.SX32 R11, R0, R2, 0x1d ;  /* 0x00000002000b7211 */ /* 0x000fe200078feaff */
[----:B------:R1:W-:Y:S01]  /*1a50*/  STL [R1+0x30], R5 ;  /* 0x0000300501007387 */ /* 0x0003e20000100800 */
[----:B------:R-:W-:Y:S01]  /*1a60*/  IMAD.MOV.U32 R2, RZ, RZ, RZ ;  /* 0x000000ffff027224 */ /* 0x000fe200078e00ff */
[----:B------:R-:W-:Y:S05]  /*1a70*/  @!P1 BRA `(.L_x_39) ;  /* 0x000001e000009947 */ /* 0x000fea0003800000 */
[----:B------:R-:W-:Y:S01]  /*1a80*/  ISETP.NE.AND P1, PT, R5, RZ, PT ;  /* 0x000000ff0500720c */ /* 0x000fe20003f25270 */
[----:B------:R-:W-:-:S03]  /*1a90*/  IMAD.MOV.U32 R4, RZ, RZ, RZ ;  /* 0x000000ffff047224 */ /* 0x000fc600078e00ff */
[----:B------:R-:W-:-:S04]  /*1aa0*/  SEL R0, R5, c[0x0][0x338], P1 ;  /* 0x0000ce0005007a07 */ /* 0x000fc80000800000 */
[----:B------:R-:W-:Y:S02]  /*1ab0*/  IABS R3, R0 ;  /* 0x0000000000037213 */ /* 0x000fe40000000000 */
[----:B------:R-:W-:Y:S02]  /*1ac0*/  IADD3 R6, R11, -0x1, R0 ;  /* 0xffffffff0b067810 */ /* 0x000fe40007ffe000 */
[----:B------:R-:W2:Y:S02]  /*1ad0*/  I2F.RP R2, R3 ;  /* 0x0000000300027306 */ /* 0x000ea40000209400 */
[----:B------:R-:W-:-:S06]  /*1ae0*/  IABS R9, R6 ;  /* 0x0000000600097213 */ /* 0x000fcc0000000000 */
[----:B--2---:R-:W2:Y:S02]  /*1af0*/  MUFU.RCP R2, R2 ;  /* 0x0000000200027308 */ /* 0x004ea40000001000 */
[----:B--2---:R-:W-:-:S06]  /*1b00*/  IADD3 R2, R2, 0xffffffe, RZ ;  /* 0x0ffffffe02027810 */ /* 0x004fcc0007ffe0ff */
[----:B-1----:R-:W1:Y:S02]  /*1b10*/  F2I.FTZ.U32.TRUNC.NTZ R5, R2 ;  /* 0x0000000200057305 */ /* 0x002e64000021f000 */
[----:B-1----:R-:W-:-:S04]  /*1b20*/  IMAD.MOV R2, RZ, RZ, -R5 ;  /* 0x000000ffff027224 */ /* 0x002fc800078e0a05 */
        /* <DEDUP_REMOVED lines=19> */
.L_x_39:
[----:B------:R-:W-:Y:S05]  /*1c60*/  BSYNC B0 ;  /* 0x0000000000007941 */ /* 0x000fea0003800000 */
.L_x_38:
[----:B------:R-:W-:Y:S01]  /*1c70*/  IMAD R231, R17, R2, RZ ;  /* 0x0000000211e77224 */ /* 0x000fe200078e02ff */
[----:B------:R-:W-:Y:S01]  /*1c80*/  PRMT R0, RZ, 0x7610, R0 ;  /* 0x00007610ff007816 */ /* 0x000fe20000000000 */
[----:B------:R-:W-:Y:S01]  /*1c90*/  IMAD.MOV.U32 R24, RZ, RZ, RZ ;  /* 0x000000ffff187224 */ /* 0x000fe200078e00ff */
[----:B------:R-:W-:Y:S01]  /*1ca0*/  MOV R19, RZ ;  /* 0x000000ff00137202 */ /* 0x000fe20000000f00 */
        /* <DEDUP_REMOVED lines=55> */
[----:B------:R-:W-:-:S04]  /*2020*/  @P1 IADD3 R2, P2, R14, c[0x0][0x340], RZ ;  /* 0x0000d0000e021a10 */ /* 0x000fc80007f5e0ff */
[----:B------:R-:W-:-:S05]  /*2030*/  @P1 IADD3.X R3, R13, c[0x0][0x344], RZ, P2, !PT ;  /* 0x0000d1000d031a10 */ /* 0x000fca00017fe4ff */
[----:B------:R2:W5:Y:S01]  /*2040*/  @P1 LDG.E R14, [R2.64] ;  /* 0x00000006020e1981 */ /* 0x000562000c1e1900 */
[----:B------:R-:W-:Y:S01]  /*2050*/  SHF.R.S32.HI R0, RZ, 0x1f, R10 ;  /* 0x0000001fff007819 */ /* 0x000fe2000001140a */
[----:B------:R-:W-:Y:S01]  /*2060*/  IMAD.MOV.U32 R4, RZ, RZ, c[0x0][0x2c4] ;  /* 0x0000b100ff047624 */ /* 0x000fe200078e00ff */
[----:B------:R-:W-:Y:S01]  /*2070*/  LOP3.LUT R13, R246, 0xffff, RZ, 0xc0, !PT ;  /* 0x0000fffff60d7812 */ /* 0x000fe200078ec0ff */
[----:B-1----:R-:W-:Y:S01]  /*2080*/  IMAD R5, R227, 0x20, R230 ;  /* 0x00000020e3057824 */ /* 0x002fe200078e02e6 */
[----:B------:R-:W-:Y:S01]  /*2090*/  SEL R6, R12, RZ, !P0 ;  /* 0x000000ff0c067207 */ /* 0x000fe20004000000 */
[----:B------:R-:W-:Y:S01]  /*20a0*/  IMAD R0, R0, c[0x0][0x178], RZ ;  /* 0x00005e0000007a24 */ /* 0x000fe200078e02ff */
[----:B------:R-:W-:Y:S01]  /*20b0*/  ISETP.NE.AND P2, PT, R4, 0x1, PT ;  /* 0x000000010400780c */ /* 0x000fe20003f45270 */
[----:B------:R-:W-:Y:S01]  /*20c0*/  IMAD R5, R245, 0x80, R5 ;  /* 0x00000080f5057824 */ /* 0x000fe200078e0205 */
[----:B------:R-:W-:Y:S01]  /*20d0*/  SEL R4, R242, RZ, !P0 ;  /* 0x000000fff2047207 */ /* 0x000fe20004000000 */
[----:B------:R-:W-:Y:S01]  /*20e0*/  IMAD R0, R10, c[0x0][0x17c], R0 ;  /* 0x00005f000a007a24 */ /* 0x000fe200078e0200 */
[----:B------:R-:W-:Y:S01]  /*20f0*/  ISETP.GE.AND P5, PT, R228, c[0x0][0x198], PT ;  /* 0x00006600e4007a0c */ /* 0x000fe20003fa6270 */
[----:B------:R-:W-:Y:S01]  /*2100*/  IMAD R6, R6, c[0x0][0x1c0], RZ ;  /* 0x0000700006067a24 */ /* 0x000fe200078e02ff */
[----:B------:R-:W-:-:S02]  /*2110*/  ISETP.GE.AND P4, PT, R229, c[0x0][0x198], PT ;  /* 0x00006600e5007a0c */ /* 0x000fc40003f86270 */
[----:B------:R-:W-:Y:S01]  /*2120*/  IADD3 R118, R197, -0x1, RZ ;  /* 0xffffffffc5767810 */ /* 0x000fe20007ffe0ff */
[----:B------:R-:W-:-:S04]  /*2130*/  IMAD R6, R4, c[0x0][0x1c4], R6 ;  /* 0x0000710004067a24 */ /* 0x000fc800078e0206 */
[----:B------:R-:W-:-:S04]  /*2140*/  @P2 IMAD.HI.U32 R7, R5, c[0x0][0x2c8], RZ ;  /* 0x0000b20005072a27 */ /* 0x000fc800078e00ff */
[----:B--2---:R-:W-:-:S05]  /*2150*/  IMAD.WIDE.U32 R2, R10, c[0x0][0x178], RZ ;  /* 0x00005e000a027a25 */ /* 0x004fca00078e00ff */
[----:B------:R-:W-:Y:S02]  /*2160*/  IADD3 R3, R3, R0, RZ ;  /* 0x0000000003037210 */ /* 0x000fe40007ffe0ff */
[----:B------:R-:W-:Y:S02]  /*2170*/  MOV R0, R5 ;  /* 0x0000000500007202 */ /* 0x000fe40000000f00 */
[----:B------:R-:W-:Y:S01]  /*2180*/  @P2 SHF.R.U32.HI R0, RZ, c[0x0][0x2cc], R7 ;  /* 0x0000b300ff002a19 */ /* 0x000fe20000011607 */
[C---:B------:R-:W-:Y:S01]  /*2190*/  IMAD.WIDE.U32 R2, R13.reuse, c[0x0][0x1b8], R2 ;  /* 0x00006e000d027a25 */ /* 0x040fe200078e0002 */
[----:B------:R-:W-:Y:S02]  /*21a0*/  ISETP.GE.AND P2, PT, R196, c[0x0][0x198], PT ;  /* 0x00006600c4007a0c */ /* 0x000fe40003f46270 */
[----:B------:R-:W-:Y:S01]  /*21b0*/  SHF.R.S32.HI R7, RZ, 0x1f, R0 ;  /* 0x0000001fff077819 */ /* 0x000fe20000011400 */
[----:B------:R-:W-:-:S04]  /*21c0*/  IMAD R3, R13, c[0x0][0x1bc], R3 ;  /* 0x00006f000d037a24 */ /* 0x000fc800078e0203 */
[----:B------:R-:W-:-:S04]  /*21d0*/  IMAD.WIDE.U32 R2, R4, c[0x0][0x1c0], R2 ;  /* 0x0000700004027a25 */ /* 0x000fc800078e0002 */
[----:B------:R-:W-:Y:S01]  /*21e0*/  IMAD.MOV R4, RZ, RZ, -R0 ;  /* 0x000000ffff047224 */ /* 0x000fe200078e0a00 */
[----:B------:R-:W-:-:S03]  /*21f0*/  IADD3 R3, R3, R6, RZ ;  /* 0x0000000603037210 */ /* 0x000fc60007ffe0ff */
[----:B------:R-:W-:Y:S02]  /*2200*/  IMAD R4, R4, c[0x0][0x2c4], R5 ;  /* 0x0000b10004047a24 */ /* 0x000fe400078e0205 */
[----:B------:R-:W-:Y:S02]  /*2210*/  IMAD R5, R7, c[0x0][0x1b0], RZ ;  /* 0x00006c0007057a24 */ /* 0x000fe400078e02ff */
[----:B------:R-:W-:-:S04]  /*2220*/  IMAD.WIDE.U32 R2, R0, c[0x0][0x1b0], R2 ;  /* 0x00006c0000027a25 */ /* 0x000fc800078e0002 */
[----:B------:R-:W-:Y:S01]  /*2230*/  IMAD R6, R0, c[0x0][0x1b4], R5 ;  /* 0x00006d0000067a24 */ /* 0x000fe200078e0205 */
[----:B------:R-:W-:-:S03]  /*2240*/  SHF.R.S32.HI R5, RZ, 0x1f, R4 ;  /* 0x0000001fff057819 */ /* 0x000fc60000011404 */
[----:B------:R-:W-:Y:S02]  /*2250*/  IMAD.IADD R3, R3, 0x1, R6 ;  /* 0x0000000103037824 */ /* 0x000fe400078e0206 */
[----:B------:R-:W-:Y:S02]  /*2260*/  IMAD R0, R5, c[0x0][0x1a8], RZ ;  /* 0x00006a0005007a24 */ /* 0x000fe400078e02ff */
[----:B------:R-:W-:-:S04]  /*2270*/  IMAD.WIDE.U32 R2, R4, c[0x0][0x1a8], R2 ;  /* 0x00006a0004027a25 */ /* 0x000fc800078e0002 */
[----:B------:R-:W-:Y:S01]  /*2280*/  IMAD R0, R4, c[0x0][0x1ac], R0 ;  /* 0x00006b0004007a24 */ /* 0x000fe200078e0200 */
[----:B------:R-:W-:-:S04]  /*2290*/  LEA R12, P0, R2, c[0x0][0x160], 0x1 ;  /* 0x00005800020c7a11 */ /* 0x000fc800078008ff */
[----:B------:R-:W-:-:S04]  /*22a0*/  IADD3 R0, R3, R0, RZ ;  /* 0x0000000003007210 */ /* 0x000fc80007ffe0ff */
[----:B------:R-:W-:Y:S01]  /*22b0*/  LEA.HI.X R5, R2, c[0x0][0x164], R0, 0x1, P0 ;  /* 0x0000590002057a11 */ /* 0x000fe200000f0c00 */
[----:B------:R-:W-:Y:S01]  /*22c0*/  @!P1 IMAD.MOV.U32 R14, RZ, RZ, R242 ;  /* 0x000000ffff0e9224 */ /* 0x000fe200078e00f2 */
[----:B------:R-:W-:Y:S05]  /*22d0*/  BRA.DIV ~URZ, `(.L_x_41) ;  /* 0x0000aef27f007947 */ /* 0x000fea000b800000 */
[----:B------:R1:W2:Y:S02]  /*22e0*/  SHFL.IDX PT, R4, R5, RZ, 0x1c1f ;  /* 0x001c1fff05047589 */ /* 0x0002a400000e0000 */
.L_x_148:
[----:B------:R-:W-:Y:S05]  /*22f0*/  BRA.DIV ~URZ, `(.L_x_42) ;  /* 0x0000af427f007947 */ /* 0x000fea000b800000 */
[----:B------:R3:W4:Y:S02]  /*2300*/  SHFL.IDX PT, R0, R12, RZ, 0x1c1f ;  /* 0x001c1fff0c007589 */ /* 0x00072400000e0000 */
.L_x_149:
[----:B------:R-:W-:Y:S01]  /*2310*/  IMAD R11, R15, c[0x0][0x2c4], RZ ;  /* 0x0000b1000f0b7a24 */ /* 0x000fe200078e02ff */
[----:B------:R-:W-:Y:S01]  /*2320*/  LEA R10, R245, R230, 0x7 ;  /* 0x000000e6f50a7211 */ /* 0x000fe200078e38ff */
[----:B------:R-:W-:Y:S03]  /*2330*/  BSSY B0, `(.L_x_43) ;  /* 0x0000014000007945 */ /* 0x000fe60003800000 */
[----:B------:R-:W-:-:S13]  /*2340*/  ISETP.GE.AND P0, PT, R10, R11, PT ;  /* 0x0000000b0a00720c */ /* 0x000fda0003f06270 */
[----:B------:R-:W-:Y:S05]  /*2350*/  @P0 BRA `(.L_x_44) ;  /* 0x0000011000000947 */ /* 0x000fea0003800000 */
[----:B---3--:R-:W3:Y:S01]  /*2360*/  LDL R17, [R1+0x3c] ;  /* 0x00003c0001117983 */ /* 0x008ee20000100800 */
[-C--:B----4-:R-:W-:Y:S02]  /*2370*/  LEA R8, P3, R196, R0.reuse, 0x1 ;  /* 0x00000000c4087211 */ /* 0x090fe400078608ff */
[----:B------:R-:W-:Y:S02]  /*2380*/  SHF.R.S32.HI R20, RZ, 0x1f, R196 ;  /* 0x0000001fff147819 */ /* 0x000fe400000114c4 */
[-C--:B------:R-:W-:Y:S02]  /*2390*/  LEA R6, P1, R228, R0.reuse, 0x1 ;  /* 0x00000000e4067211 */ /* 0x080fe400078208ff */
[----:B------:R-:W-:Y:S02]  /*23a0*/  SHF.R.S32.HI R19, RZ, 0x1f, R228 ;  /* 0x0000001fff137819 */ /* 0x000fe400000114e4 */
[----:B------:R-:W-:Y:S02]  /*23b0*/  SHF.R.S32.HI R18, RZ, 0x1f, R229 ;  /* 0x0000001fff127819 */ /* 0x000fe400000114e5 */
[----:B------:R-:W-:-:S02]  /*23c0*/  LEA R2, P0, R229, R0, 0x1 ;  /* 0x00000000e5027211 */ /* 0x000fc400078008ff */
[-C--:B--2---:R-:W-:Y:S02]  /*23d0*/  LEA.HI.X R9, R196, R4.reuse, R20, 0x1, P3 ;  /* 0x00000004c4097211 */ /* 0x084fe400018f0c14 */
[-C--:B------:R-:W-:Y:S02]  /*23e0*/  LEA.HI.X R7, R228, R4.reuse, R19, 0x1, P1 ;  /* 0x00000004e4077211 */ /* 0x080fe400008f0c13 */
[----:B------:R-:W-:Y:S01]  /*23f0*/  LEA.HI.X R3, R229, R4, R18, 0x1, P0 ;  /* 0x00000004e5037211 */ /* 0x000fe200000f0c12 */
[----:B---3--:R-:W-:-:S05]  /*2400*/  IMAD.SHL.U32 R0, R17, 0x2, RZ ;  /* 0x0000000211007824 */ /* 0x008fca00078e00ff */
[----:B------:R-:W-:Y:S01]  /*2410*/  @!PT LDS RZ, [RZ] ;  /* 0x00000000fffff984 */ /* 0x000fe20000000800 */
[----:B------:R-:W-:Y:S01]  /*2420*/  @!PT LDS RZ, [RZ] ;  /* 0x00000000fffff984 */ /* 0x000fe20000000800 */
[----:B------:R-:W-:Y:S01]  /*2430*/  @!PT LDS RZ, [RZ] ;  /* 0x00000000fffff984 */ /* 0x000fe20000000800 */
[----:B------:R2:W-:Y:S04]  /*2440*/  LDGSTS.E.BYPASS.LTC128B.128 [R0+0x6080], [R8.64], !P2 ;  /* 0x0608000008007fae */ /* 0x0005e8000d101d46 */
[----:B------:R2:W-:Y:S04]  /*2450*/  LDGSTS.E.BYPASS.LTC128B.128 [R0+0x8080], [R6.64], !P5 ;  /* 0x0808000006007fae */ /* 0x0005e8000e901d46 */
[----:B------:R2:W-:Y:S02]  /*2460*/  LDGSTS.E.BYPASS.LTC128B.128 [R0+0xa080], [R2.64], !P4 ;  /* 0x0a08000002007fae */ /* 0x0005e4000e101d46 */
.L_x_44:
[----:B------:R-:W-:Y:S05]  /*2470*/  BSYNC B0 ;  /* 0x0000000000007941 */ /* 0x000fea0003800000 */
.L_x_43:
[----:B------:R-:W-:Y:S05]  /*2480*/  BRA.DIV ~URZ, `(.L_x_45) ;  /* 0x0000ae227f007947 */ /* 0x000fea000b800000 */
[----:B--2---:R2:W1:Y:S04]  /*2490*/  SHFL.IDX PT, R4, R5, 0x1, 0x1c1f ;  /* 0x003c1f0005047f89 */ /* 0x00446800000e0000 */
[----:B----4-:R2:W4:Y:S02]  /*24a0*/  SHFL.IDX PT, R0, R12, 0x1, 0x1c1f ;  /* 0x003c1f000c007f89 */ /* 0x01052400000e0000 */
.L_x_150:
[----:B------:R-:W-:Y:S01]  /*24b0*/  IADD3 R2, R10, 0x20, RZ ;  /* 0x000000200a027810 */ /* 0x000fe20007ffe0ff */
[----:B------:R-:W-:Y:S03]  /*24c0*/  BSSY B0, `(.L_x_46) ;  /* 0x0000014000007945 */ /* 0x000fe60003800000 */
[----:B------:R-:W-:-:S13]  /*24d0*/  ISETP.GE.AND P0, PT, R2, R11, PT ;  /* 0x0000000b0200720c */ /* 0x000fda0003f06270 */
[----:B------:R-:W-:Y:S05]  /*24e0*/  @P0 BRA `(.L_x_47) ;  /* 0x0000011000000947 */ /* 0x000fea0003800000 */
[----:B--2---:R-:W2:Y:S01]  /*24f0*/  LDL R15, [R1+0x3c] ;  /* 0x00003c00010f7983 */ /* 0x004ea20000100800 */
[-C--:B----4-:R-:W-:Y:S02]  /*2500*/  LEA R8, P3, R196, R0.reuse, 0x1 ;  /* 0x00000000c4087211 */ /* 0x090fe400078608ff */
[----:B------:R-:W-:Y:S02]  /*2510*/  SHF.R.S32.HI R19, RZ, 0x1f, R196 ;  /* 0x0000001fff137819 */ /* 0x000fe400000114c4 */
[-C--:B------:R-:W-:Y:S02]  /*2520*/  LEA R6, P1, R228, R0.reuse, 0x1 ;  /* 0x00000000e4067211 */ /* 0x080fe400078208ff */
[----:B------:R-:W-:Y:S02]  /*2530*/  SHF.R.S32.HI R18, RZ, 0x1f, R228 ;  /* 0x0000001fff127819 */ /* 0x000fe400000114e4 */
[----:B------:R-:W-:Y:S02]  /*2540*/  SHF.R.S32.HI R17, RZ, 0x1f, R229 ;  /* 0x0000001fff117819 */ /* 0x000fe400000114e5 */
[----:B------:R-:W-:-:S02]  /*2550*/  LEA R2, P0, R229, R0, 0x1 ;  /* 0x00000000e5027211 */ /* 0x000fc400078008ff */
[-C--:B-1----:R-:W-:Y:S02]  /*2560*/  LEA.HI.X R9, R196, R4.reuse, R19, 0x1, P3 ;  /* 0x00000004c4097211 */ /* 0x082fe400018f0c13 */
[-C--:B------:R-:W-:Y:S02]  /*2570*/  LEA.HI.X R7, R228, R4.reuse, R18, 0x1, P1 ;  /* 0x00000004e4077211 */ /* 0x080fe400008f0c12 */
[----:B------:R-:W-:Y:S01]  /*2580*/  LEA.HI.X R3, R229, R4, R17, 0x1, P0 ;  /* 0x00000004e5037211 */ /* 0x000fe200000f0c11 */
[----:B--2---:R-:W-:-:S05]  /*2590*/  IMAD.SHL.U32 R0, R15, 0x2, RZ ;  /* 0x000000020f007824 */ /* 0x004fca00078e00ff */
[----:B------:R-:W-:Y:S01]  /*25a0*/  @!PT LDS RZ, [RZ] ;  /* 0x00000000fffff984 */ /* 0x000fe20000000800 */
[----:B------:R-:W-:Y:S01]  /*25b0*/  @!PT LDS RZ, [RZ] ;  /* 0x00000000fffff984 */ /* 0x000fe20000000800 */
[----:B------:R-:W-:Y:S01]  /*25c0*/  @!PT LDS RZ, [RZ] ;  /* 0x00000000fffff984 */ /* 0x000fe20000000800 */
[----:B------:R1:W-:Y:S04]  /*25d0*/  LDGSTS.E.BYPASS.LTC128B.128 [R0+0x6880], [R8.64], !P2 ;  /* 0x0688000008007fae */ /* 0x0003e8000d101d46 */
[----:B------:R1:W-:Y:S04]  /*25e0*/  LDGSTS.E.BYPASS.LTC128B.128 [R0+0x8880], [R6.64], !P5 ;  /* 0x0888000006007fae */ /* 0x0003e8000e901d46 */
[----:B------:R1:W-:Y:S02]  /*25f0*/  LDGSTS.E.BYPASS.LTC128B.128 [R0+0xa880], [R2.64], !P4 ;  /* 0x0a88000002007fae */ /* 0x0003e4000e101d46 */
.L_x_47:
[----:B------:R-:W-:Y:S05]  /*2600*/  BSYNC B0 ;  /* 0x0000000000007941 */ /* 0x000fea0003800000 */
.L_x_46:
[----:B------:R-:W-:Y:S05]  /*2610*/  BRA.DIV ~URZ, `(.L_x_48) ;  /* 0x0000ad627f007947 */ /* 0x000fea000b800000 */
[----:B-1----:R1:W2:Y:S02]  /*2620*/  SHFL.IDX PT, R4, R5, 0x2, 0x1c1f ;  /* 0x005c1f0005047f89 */ /* 0x0022a400000e0000 */
.L_x_151:
[----:B------:R-:W-:Y:S05]  /*2630*/  BRA.DIV ~URZ, `(.L_x_49) ;  /* 0x0000adb27f007947 */ /* 0x000fea000b800000 */
[----:B----4-:R4:W1:Y:S02]  /*2640*/  SHFL.IDX PT, R0, R12, 0x2, 0x1c1f ;  /* 0x005c1f000c007f89 */ /* 0x01086400000e0000 */
.L_x_152:
[----:B------:R-:W-:Y:S01]  /*2650*/  IADD3 R2, R10, 0x40, RZ ;  /* 0x000000400a027810 */ /* 0x000fe20007ffe0ff */
[----:B------:R-:W-:Y:S03]  /*2660*/  BSSY B0, `(.L_x_50) ;  /* 0x0000014000007945 */ /* 0x000fe60003800000 */
[----:B------:R-:W-:-:S13]  /*2670*/  ISETP.GE.AND P0, PT, R2, R11, PT ;  /* 0x0000000b0200720c */ /* 0x000fda0003f06270 */
[----:B------:R-:W-:Y:S05]  /*2680*/  @P0 BRA `(.L_x_51) ;  /* 0x0000011000000947 */ /* 0x000fea0003800000 */
[----:B---3--:R-:W3:Y:S01]  /*2690*/  LDL R15, [R1+0x3c] ;  /* 0x00003c00010f7983 */ /* 0x008ee20000100800 */
[-C--:B-1----:R-:W-:Y:S02]  /*26a0*/  LEA R8, P3, R196, R0.reuse, 0x1 ;  /* 0x00000000c4087211 */ /* 0x082fe400078608ff */
        /* <DEDUP_REMOVED lines=15> */
.L_x_51:
[----:B------:R-:W-:Y:S05]  /*27a0*/  BSYNC B0 ;  /* 0x0000000000007941 */ /* 0x000fea0003800000 */
.L_x_50:
[----:B------:R-:W-:Y:S05]  /*27b0*/  BRA.DIV ~URZ, `(.L_x_52) ;  /* 0x0000aca27f007947 */ /* 0x000fea000b800000 */
[----:B-1----:R1:W3:Y:S04]  /*27c0*/  SHFL.IDX PT, R7, R5, 0x3, 0x1c1f ;  /* 0x007c1f0005077f89 */ /* 0x0022e800000e0000 */
[----:B------:R1:W4:Y:S02]  /*27d0*/  SHFL.IDX PT, R2, R12, 0x3, 0x1c1f ;  /* 0x007c1f000c027f89 */ /* 0x00032400000e0000 */
.L_x_153:
[----:B----4-:R-:W4:Y:S01]  /*27e0*/  LDL R9, [R1+0x3c] ;  /* 0x00003c0001097983 */ /* 0x010f220000100800 */
[----:B------:R-:W-:Y:S01]  /*27f0*/  IADD3 R0, R10, 0x60, RZ ;  /* 0x000000600a007810 */ /* 0x000fe20007ffe0ff */
[----:B------:R-:W-:Y:S01]  /*2800*/  IMAD.MOV.U32 R117, RZ, RZ, 0x30 ;  /* 0x00000030ff757424 */ /* 0x000fe200078e00ff */
[----:B-123--:R-:W-:Y:S01]  /*2810*/  SHF.R.S32.HI R12, RZ, 0x1f, R196 ;  /* 0x0000001fff0c7819 */ /* 0x00efe200000114c4 */
[----:B------:R-:W-:Y:S01]  /*2820*/  IMAD R26, R227, 0x20, R230 ;  /* 0x00000020e31a7824 */ /* 0x000fe200078e02e6 */
[----:B------:R-:W-:Y:S01]  /*2830*/  ISETP.GE.AND P3, PT, R0, R11, PT ;  /* 0x0000000b0000720c */ /* 0x000fe20003f66270 */
[----:B------:R-:W-:Y:S01]  /*2840*/  IMAD.MOV.U32 R0, RZ, RZ, c[0x0][0x2b8] ;  /* 0x0000ae00ff007624 */ /* 0x000fe200078e00ff */
[----:B------:R-:W-:Y:S01]  /*2850*/  SHF.R.S32.HI R27, RZ, 0x1f, R228 ;  /* 0x0000001fff1b7819 */ /* 0x000fe200000114e4 */
[----:B------:R-:W-:Y:S01]  /*2860*/  IMAD R117, R197, R117, -0x30 ;  /* 0xffffffd0c5757424 */ /* 0x000fe200078e0275 */
[----:B------:R-:W-:Y:S01]  /*2870*/  SHF.R.S32.HI R40, RZ, 0x1f, R229 ;  /* 0x0000001fff287819 */ /* 0x000fe200000114e5 */
[----:B-----5:R-:W-:Y:S01]  /*2880*/  IMAD.WIDE.U32 R234, R14, c[0x0][0x2b0], RZ ;  /* 0x0000ac000eea7a25 */ /* 0x020fe200078e00ff */
[----:B------:R-:W-:-:S02]  /*2890*/  ISETP.NE.AND P1, PT, R0, 0x1, PT ;  /* 0x000000010000780c */ /* 0x000fc40003f25270 */
[----:B------:R-:W-:Y:S01]  /*28a0*/  SHF.R.S32.HI R0, RZ, 0x1f, R14 ;  /* 0x0000001fff007819 */ /* 0x000fe2000001140e */
[----:B------:R-:W-:Y:S02]  /*28b0*/  IMAD.IADD R3, R26, 0x1, R117 ;  /* 0x000000011a037824 */ /* 0x000fe400078e0275 */
[----:B------:R-:W-:Y:S02]  /*28c0*/  IMAD.MOV.U32 R194, RZ, RZ, RZ ;  /* 0x000000ffffc27224 */ /* 0x000fe400078e00ff */
[----:B------:R-:W-:Y:S01]  /*28d0*/  @!P3 LEA R4, P0, R196, R2, 0x1 ;  /* 0x00000002c404b211 */ /* 0x000fe200078008ff */
[----:B------:R-:W-:Y:S01]  /*28e0*/  IMAD R6, R0, c[0x0][0x2b0], RZ ;  /* 0x0000ac0000067a24 */ /* 0x000fe200078e02ff */
[C---:B------:R-:W-:Y:S01]  /*28f0*/  ISETP.GE.AND P6, PT, R3.reuse, R16, PT ;  /* 0x000000100300720c */ /* 0x040fe20003fc6270 */
[----:B------:R-:W-:Y:S01]  /*2900*/  IMAD.IADD R3, R3, 0x1, R236 ;  /* 0x0000000103037824 */ /* 0x000fe200078e02ec */
[----:B------:R-:W-:Y:S01]  /*2910*/  @!P3 LEA.HI.X R5, R196, R7, R12, 0x1, P0 ;  /* 0x00000007c405b211 */ /* 0x000fe200000f0c0c */
[----:B------:R-:W-:Y:S01]  /*2920*/  IMAD R6, R14, c[0x0][0x2b4], R6 ;  /* 0x0000ad000e067a24 */ /* 0x000fe200078e0206 */
[----:B------:R-:W-:Y:S01]  /*2930*/  ISETP.GT.OR P6, PT, R26, 0x2f, P6 ;  /* 0x0000002f1a00780c */ /* 0x000fe200037c4670 */
[----:B------:R-:W-:-:S04]  /*2940*/  @P1 IMAD.HI.U32 R8, R3, c[0x0][0x2bc], RZ ;  /* 0x0000af0003081a27 */ /* 0x000fc800078e00ff */
[----:B------:R-:W-:Y:S01]  /*2950*/  IMAD.MOV.U32 R0, RZ, RZ, R3 ;  /* 0x000000ffff007224 */ /* 0x000fe200078e0003 */
[----:B------:R-:W-:Y:S01]  /*2960*/  @P1 SHF.R.U32.HI R0, RZ, c[0x0][0x2c0], R8 ;  /* 0x0000b000ff001a19 */ /* 0x000fe20000011608 */
[----:B------:R-:W-:Y:S01]  /*2970*/  IMAD.IADD R240, R235, 0x1, R6 ;  /* 0x00000001ebf07824 */ /* 0x000fe200078e0206 */
[----:B------:R-:W-:Y:S01]  /*2980*/  @!P3 LEA R6, P1, R229, R2, 0x1 ;  /* 0x00000002e506b211 */ /* 0x000fe200078208ff */
[----:B----4-:R-:W-:-:S05]  /*2990*/  IMAD.SHL.U32 R193, R9, 0x2, RZ ;  /* 0x0000000209c17824 */ /* 0x010fca00078e00ff */
[----:B------:R-:W-:Y:S01]  /*29a0*/  @!PT LDS RZ, [RZ] ;  /* 0x00000000fffff984 */ /* 0x000fe20000000800 */
[----:B------:R-:W-:Y:S01]  /*29b0*/  @!PT LDS RZ, [RZ] ;  /* 0x00000000fffff984 */ /* 0x000fe20000000800 */
[----:B------:R-:W-:Y:S01]  /*29c0*/  @!PT LDS RZ, [RZ] ;  /* 0x00000000fffff984 */ /* 0x000fe20000000800 */
[----:B------:R1:W-:Y:S01]  /*29d0*/  @!P3 LDGSTS.E.BYPASS.LTC128B.128 [R193+0x7880], [R4.64], !P2 ;  /* 0x0788000004c1bfae */ /* 0x0003e2000d101d46 */
[----:B------:R-:W-:-:S04]  /*29e0*/  @!P3 LEA R8, P2, R228, R2, 0x1 ;  /* 0x00000002e408b211 */ /* 0x000fc800078408ff */
[-C--:B------:R-:W-:Y:S02]  /*29f0*/  @!P3 LEA.HI.X R9, R228, R7.reuse, R27, 0x1, P2 ;  /* 0x00000007e409b211 */ /* 0x080fe400010f0c1b */
[----:B------:R-:W-:-:S03]  /*2a00*/  @!P3 LEA.HI.X R7, R229, R7, R40, 0x1, P1 ;  /* 0x00000007e507b211 */ /* 0x000fc600008f0c28 */
[----:B------:R2:W-:Y:S04]  /*2a10*/  @!P3 LDGSTS.E.BYPASS.LTC128B.128 [R193+0x9880], [R8.64], !P5 ;  /* 0x0988000008c1bfae */ /* 0x0005e8000e901d46 */
[----:B------:R3:W-:Y:S04]  /*2a20*/  @!P3 LDGSTS.E.BYPASS.LTC128B.128 [R193+0xb880], [R6.64], !P4 ;  /* 0x0b88000006c1bfae */ /* 0x0007e8000e101d46 */
[----:B------:R-:W0:Y:S01]  /*2a30*/  LDGDEPBAR ;  /* 0x00000000000079af */ /* 0x000e220000000000 */
[----:B------:R-:W-:Y:S03]  /*2a40*/  WARPSYNC 0xffffffff ;  /* 0xffffffff00007948 */ /* 0x000fe60003800000 */
[----:B------:R-:W-:Y:S01]  /*2a50*/  BAR.SYNC.DEFER_BLOCKING 0x0 ;  /* 0x0000000000007b1d */ /* 0x000fe20000010000 */
[----:B-1----:R-:W-:-:S04]  /*2a60*/  @!P6 IADD3 R5, P0, R0, R234, RZ ;  /* 0x000000ea0005e210 */ /* 0x002fc80007f1e0ff */
[----:B------:R-:W-:Y:S02]  /*2a70*/  @!P6 LEA.HI.X.SX32 R2, R0, R240, 0x1, P0 ;  /* 0x000000f00002e211 */ /* 0x000fe400000f0eff */
[----:B------:R-:W-:-:S04]  /*2a80*/  @!P6 LEA R4, P0, R5, c[0x0][0x2a0], 0x2 ;  /* 0x0000a8000504ea11 */ /* 0x000fc800078010ff */
[----:B------:R-:W-:-:S05]  /*2a90*/  @!P6 LEA.HI.X R5, R5, c[0x0][0x2a4], R2, 0x2, P0 ;  /* 0x0000a9000505ea11 */ /* 0x000fca00000f1402 */
[----:B------:R1:W4:Y:S01]  /*2aa0*/  @!P6 LDG.E R194, [R4.64] ;  /* 0x0000000604c2e981 */ /* 0x000322000c1e1900 */
[----:B------:R-:W-:Y:S01]  /*2ab0*/  IMAD.MOV R0, RZ, RZ, -R0 ;  /* 0x000000ffff007224 */ /* 0x000fe200078e0a00 */
[----:B------:R-:W-:Y:S01]  /*2ac0*/  ISETP.GE.AND P4, PT, R196, c[0x0][0x1d4], PT ;  /* 0x00007500c4007a0c */ /* 0x000fe20003f86270 */
[C---:B------:R-:W-:Y:S01]  /*2ad0*/  IMAD.WIDE.U32 R232, R13.reuse, c[0x0][0x1e8], RZ ;  /* 0x00007a000de87a25 */ /* 0x040fe200078e00ff */
[----:B------:R-:W-:Y:S01]  /*2ae0*/  ISETP.GE.AND P3, PT, R228, c[0x0][0x1d4], PT ;  /* 0x00007500e4007a0c */ /* 0x000fe20003f66270 */
[----:B------:R-:W-:Y:S02]  /*2af0*/  BSSY B0, `(.L_x_53) ;  /* 0x0000076000007945 */ /* 0x000fe40003800000 */
[----:B------:R-:W-:Y:S02]  /*2b00*/  IMAD R195, R0, c[0x0][0x2b8], R3 ;  /* 0x0000ae0000c37a24 */ /* 0x000fe400078e0203 */
[----:B------:R-:W-:Y:S02]  /*2b10*/  IMAD R237, R13, c[0x0][0x1ec], R233 ;  /* 0x00007b000ded7a24 */ /* 0x000fe400078e02e9 */
[----:B------:R-:W-:-:S04]  /*2b20*/  IMAD.WIDE.U32 R2, R195, c[0x0][0x1e0], RZ ;  /* 0x00007800c3027a25 */ /* 0x000fc800078e00ff */
[----:B------:R-:W-:Y:S02]  /*2b30*/  IMAD R116, R118, -0x30, R16 ;  /* 0xffffffd076747824 */ /* 0x000fe400078e0210 */
[----:B------:R-:W-:-:S04]  /*2b40*/  IMAD.WIDE.U32 R238, R13, c[0x0][0x210], RZ ;  /* 0x000084000dee7a25 */ /* 0x000fc800078e00ff */
[----:B------:R-:W-:Y:S01]  /*2b50*/  IMAD R241, R13, c[0x0][0x214], R239 ;  /* 0x000085000df17a24 */ /* 0x000fe200078e02ef */
[----:B-1----:R-:W-:-:S05]  /*2b60*/  SHF.R.S32.HI R4, RZ, 0x1f, R195 ;  /* 0x0000001fff047819 */ /* 0x002fca00000114c3 */
[C---:B------:R-:W-:Y:S02]  /*2b70*/  IMAD R0, R4.reuse, c[0x0][0x1e0], RZ ;  /* 0x0000780004007a24 */ /* 0x040fe400078e02ff */
[----:B---3--:R-:W-:Y:S02]  /*2b80*/  IMAD R6, R4, c[0x0][0x208], RZ ;  /* 0x0000820004067a24 */ /* 0x008fe400078e02ff */
[C---:B------:R-:W-:Y:S02]  /*2b90*/  IMAD R0, R195.reuse, c[0x0][0x1e4], R0 ;  /* 0x00007900c3007a24 */ /* 0x040fe400078e0200 */
[----:B------:R-:W-:Y:S02]  /*2ba0*/  IMAD R6, R195, c[0x0][0x20c], R6 ;  /* 0x00008300c3067a24 */ /* 0x000fe400078e0206 */
[----:B------:R-:W-:Y:S01]  /*2bb0*/  IMAD.IADD R3, R3, 0x1, R0 ;  /* 0x0000000103037824 */ /* 0x000fe200078e0200 */
[----:B----4-:R-:W-:-:S03]  /*2bc0*/  SHF.R.S32.HI R7, RZ, 0x1f, R194 ;  /* 0x0000001fff077819 */ /* 0x010fc600000114c2 */
[----:B------:R-:W-:-:S04]  /*2bd0*/  IMAD.WIDE.U32 R2, R194, c[0x0][0x1f0], R2 ;  /* 0x00007c00c2027a25 */ /* 0x000fc800078e0002 */
[----:B------:R-:W-:-:S04]  /*2be0*/  IMAD R0, R7, c[0x0][0x1f0], RZ ;  /* 0x00007c0007007a24 */ /* 0x000fc800078e02ff */
[----:B------:R-:W-:Y:S01]  /*2bf0*/  IMAD R5, R194, c[0x0][0x1f4], R0 ;  /* 0x00007d00c2057a24 */ /* 0x000fe200078e0200 */
[----:B------:R-:W-:-:S04]  /*2c00*/  IADD3 R0, P0, R2, R232, RZ ;  /* 0x000000e802007210 */ /* 0x000fc80007f1e0ff */
[----:B------:R-:W-:Y:S01]  /*2c10*/  IADD3.X R5, R237, R3, R5, P0, !PT ;  /* 0x00000003ed057210 */ /* 0x000fe200007fe405 */
[----:B------:R-:W-:Y:S01]  /*2c20*/  IMAD.WIDE.U32 R2, R195, c[0x0][0x208], RZ ;  /* 0x00008200c3027a25 */ /* 0x000fe200078e00ff */
[----:B------:R-:W-:-:S03]  /*2c30*/  LEA R4, P0, R0, c[0x0][0x1c8], 0x1 ;  /* 0x0000720000047a11 */ /* 0x000fc600078008ff */
[----:B------:R-:W-:Y:S01]  /*2c40*/  IMAD.IADD R3, R3, 0x1, R6 ;  /* 0x0000000103037824 */ /* 0x000fe200078e0206 */
[----:B------:R-:W-:Y:S01]  /*2c50*/  LEA.HI.X R11, R0, c[0x0][0x1cc], R5, 0x1, P0 ;  /* 0x00007300000b7a11 */ /* 0x000fe200000f0c05 */
[----:B------:R-:W-:Y:S01]  /*2c60*/  SHFL.IDX PT, R10, R4, 0x1, 0x1c1f ;  /* 0x003c1f00040a7f89 */ /* 0x000fe200000e0000 */
[----:B------:R-:W-:Y:S01]  /*2c70*/  IMNMX R5, R116, 0x30, PT ;  /* 0x0000003074057817 */ /* 0x000fe20003800200 */
[----:B------:R-:W-:Y:S02]  /*2c80*/  IMAD.WIDE.U32 R2, R194, c[0x0][0x218], R2 ;  /* 0x00008600c2027a25 */ /* 0x000fe400078e0002 */
[----:B------:R1:W3:Y:S02]  /*2c90*/  SHFL.IDX PT, R0, R4, RZ, 0x1c1f ;  /* 0x001c1fff04007589 */ /* 0x0002e400000e0000 */
[----:B------:R-:W-:Y:S02]  /*2ca0*/  IMAD.IADD R5, R5, 0x1, -R230 ;  /* 0x0000000105057824 */ /* 0x000fe400078e0ae6 */
[----:B------:R-:W4:Y:S03]  /*2cb0*/  SHFL.IDX PT, R6, R11, RZ, 0x1c1f ;  /* 0x001c1fff0b067589 */ /* 0x000f2600000e0000 */
[C---:B------:R-:W-:Y:S01]  /*2cc0*/  ISETP.GE.AND P6, PT, R5.reuse, 0x1, PT ;  /* 0x000000010500780c */ /* 0x040fe20003fc6270 */
[----:B------:R-:W2:Y:S01]  /*2cd0*/  SHFL.IDX PT, R11, R11, 0x1, 0x1c1f ;  /* 0x003c1f000b0b7f89 */ /* 0x000ea200000e0000 */
[----:B------:R-:W-:Y:S01]  /*2ce0*/  ISETP.GE.AND P5, PT, R5, 0x21, PT ;  /* 0x000000210500780c */ /* 0x000fe20003fa6270 */
[----:B-1----:R-:W-:Y:S01]  /*2cf0*/  IMAD R4, R7, c[0x0][0x218], RZ ;  /* 0x0000860007047a24 */ /* 0x002fe200078e02ff */
[----:B------:R-:W-:-:S09]  /*2d00*/  IADD3 R7, P0, R2, R238, RZ ;  /* 0x000000ee02077210 */ /* 0x000fd20007f1e0ff */
[----:B---3--:R-:W-:Y:S01]  /*2d10*/  @P6 LEA R2, P2, R228, R0, 0x1 ;  /* 0x00000000e4026211 */ /* 0x008fe200078408ff */
[----:B------:R-:W-:Y:S01]  /*2d20*/  IMAD R4, R194, c[0x0][0x21c], R4 ;  /* 0x00008700c2047a24 */ /* 0x000fe200078e0204 */
[----:B------:R-:W-:-:S04]  /*2d30*/  LEA R25, P1, R7, c[0x0][0x1f8], 0x1 ;  /* 0x00007e0007197a11 */ /* 0x000fc800078208ff */
[----:B------:R-:W-:Y:S01]  /*2d40*/  IADD3.X R3, R241, R3, R4, P0, !PT ;  /* 0x00000003f1037210 */ /* 0x000fe200007fe404 */
[----:B------:R-:W1:Y:S01]  /*2d50*/  SHFL.IDX PT, R20, R25, RZ, 0x1c1f ;  /* 0x001c1fff19147589 */ /* 0x000e6200000e0000 */
[C---:B------:R-:W-:Y:S02]  /*2d60*/  @P6 LEA R4, P0, R196.reuse, R0, 0x1 ;  /* 0x00000000c4046211 */ /* 0x040fe400078008ff */
[----:B------:R-:W-:Y:S02]  /*2d70*/  LEA.HI.X R24, R7, c[0x0][0x1fc], R3, 0x1, P1 ;  /* 0x00007f0007187a11 */ /* 0x000fe400008f0c03 */
[----:B----4-:R-:W-:Y:S02]  /*2d80*/  @P6 LEA.HI.X R5, R196, R6, R12, 0x1, P0 ;  /* 0x00000006c4056211 */ /* 0x010fe400000f0c0c */
[C---:B--2---:R-:W-:Y:S01]  /*2d90*/  @P6 LEA R8, P0, R229.reuse, R0, 0x1 ;  /* 0x00000000e5086211 */ /* 0x044fe200078008ff */
[----:B------:R-:W2:Y:S01]  /*2da0*/  SHFL.IDX PT, R21, R24, RZ, 0x1c1f ;  /* 0x001c1fff18157589 */ /* 0x000ea200000e0000 */
[-C--:B------:R-:W-:Y:S01]  /*2db0*/  @P6 LEA.HI.X R3, R228, R6.reuse, R27, 0x1, P2 ;  /* 0x00000006e4036211 */ /* 0x080fe200010f0c1b */
[----:B------:R-:W-:Y:S01]  /*2dc0*/  IMAD.IADD R0, R116, 0x1, -R230 ;  /* 0x0000000174007824 */ /* 0x000fe200078e0ae6 */
[C---:B------:R-:W-:Y:S01]  /*2dd0*/  ISETP.GE.AND P2, PT, R229.reuse, c[0x0][0x1d4], PT ;  /* 0x00007500e5007a0c */ /* 0x040fe20003f46270 */
[----:B------:R3:W-:Y:S01]  /*2de0*/  @P6 LDGSTS.E.BYPASS.LTC128B.128 [R193+0x3c80], [R4.64], !P4 ;  /* 0x03c8000004c16fae */ /* 0x0007e2000e101d46 */
[----:B------:R-:W-:-:S02]  /*2df0*/  @P6 LEA.HI.X R9, R229, R6, R40, 0x1, P0 ;  /* 0x00000006e5096211 */ /* 0x000fc400000f0c28 */
[C---:B------:R-:W-:Y:S01]  /*2e00*/  @P5 LEA R6, P0, R196.reuse, R10, 0x1 ;  /* 0x0000000ac4065211 */ /* 0x040fe200078008ff */
[----:B------:R4:W-:Y:S03]  /*2e10*/  @P6 LDGSTS.E.BYPASS.LTC128B.128 [R193+0x4880], [R2.64], !P3 ;  /* 0x0488000002c16fae */ /* 0x0009e6000d901d46 */
[----:B------:R-:W-:-:S05]  /*2e20*/  @P5 LEA.HI.X R7, R196, R11, R12, 0x1, P0 ;  /* 0x0000000bc4075211 */ /* 0x000fca00000f0c0c */
[----:B------:R1:W-:Y:S01]  /*2e30*/  @P6 LDGSTS.E.BYPASS.LTC128B.128 [R193+0x5480], [R8.64], !P2 ;  /* 0x0548000008c16fae */ /* 0x0003e2000d101d46 */
[----:B------:R-:W-:-:S03]  /*2e40*/  ISETP.GE.AND P6, PT, R228, c[0x0][0x1d4], PT ;  /* 0x00007500e4007a0c */ /* 0x000fc60003fc6270 */
[----:B------:R1:W-:Y:S01]  /*2e50*/  @P5 LDGSTS.E.BYPASS.LTC128B.128 [R193+0x4480], [R6.64], !P4 ;  /* 0x0448000006c15fae */ /* 0x0003e2000e101d46 */
[CC--:B---3--:R-:W-:Y:S02]  /*2e60*/  @P5 LEA R4, P1, R228.reuse, R10.reuse, 0x1 ;  /* 0x0000000ae4045211 */ /* 0x0c8fe400078208ff */
[C---:B----4-:R-:W-:Y:S02]  /*2e70*/  @P5 LEA R2, P0, R229.reuse, R10, 0x1 ;  /* 0x0000000ae5025211 */ /* 0x050fe400078008ff */
[-C--:B------:R-:W-:Y:S02]  /*2e80*/  @P5 LEA.HI.X R5, R228, R11.reuse, R27, 0x1, P1 ;  /* 0x0000000be4055211 */ /* 0x080fe400008f0c1b */
[C---:B------:R-:W-:Y:S02]  /*2e90*/  @P5 LEA.HI.X R3, R229.reuse, R11, R40, 0x1, P0 ;  /* 0x0000000be5035211 */ /* 0x040fe400000f0c28 */
[----:B------:R-:W-:Y:S01]  /*2ea0*/  ISETP.GE.AND P1, PT, R196, c[0x0][0x1d4], PT ;  /* 0x00007500c4007a0c */ /* 0x000fe20003f26270 */
[----:B------:R3:W-:Y:S04]  /*2eb0*/  @P5 LDGSTS.E.BYPASS.LTC128B.128 [R193+0x5080], [R4.64], !P3 ;  /* 0x0508000004c15fae */ /* 0x0007e8000d901d46 */
[----:B------:R1:W-:Y:S01]  /*2ec0*/  @P5 LDGSTS.E.BYPASS.LTC128B.128 [R193+0x5c80], [R2.64], !P2 ;  /* 0x05c8000002c15fae */ /* 0x0003e2000d101d46 */
[----:B------:R-:W-:-:S03]  /*2ed0*/  ISETP.GE.AND P5, PT, R229, c[0x0][0x1d4], PT ;  /* 0x00007500e5007a0c */ /* 0x000fc60003fa6270 */
[----:B------:R-:W0:Y:S01]  /*2ee0*/  LDGDEPBAR ;  /* 0x00000000000079af */ /* 0x000e220000000000 */
[----:B-1----:R-:W-:Y:S01]  /*2ef0*/  LEA R2, P0, R196, R20, 0x1 ;  /* 0x00000014c4027211 */ /* 0x002fe200078008ff */
[----:B------:R-:W-:-:S04]  /*2f00*/  DEPBAR.LE SB0, 0x1 ;  /* 0x000080400000791a */ /* 0x000fc80000000000 */
[----:B------:R-:W-:-:S04]  /*2f10*/  DEPBAR.LE SB0, 0x0 ;  /* 0x000080000000791a */ /* 0x000fc80000000000 */
[----:B------:R-:W-:Y:S01]  /*2f20*/  BAR.SYNC.DEFER_BLOCKING 0x0 ;  /* 0x0000000000007b1d */ /* 0x000fe20000010000 */
[----:B--2---:R-:W-:Y:S02]  /*2f30*/  LEA.HI.X R3, R196, R21, R12, 0x1, P0 ;  /* 0x00000015c4037211 */ /* 0x004fe400000f0c0c */
[C---:B------:R-:W-:Y:S02]  /*2f40*/  ISETP.LT.OR P0, PT, R0.reuse, 0x1, P1 ;  /* 0x000000010000780c */ /* 0x040fe40000f01670 */
[----:B------:R-:W-:Y:S01]  /*2f50*/  ISETP.LT.OR P1, PT, R0, 0x1, P6 ;  /* 0x000000010000780c */ /* 0x000fe20003721670 */
[----:B------:R1:W2:Y:S04]  /*2f60*/  LDSM.16.M88.4 R12, [R182] ;  /* 0x00000000b60c783b */ /* 0x0002a80000000200 */
[----:B------:R1:W4:Y:S04]  /*2f70*/  LDSM.16.M88.4 R8, [R182+0x1000] ;  /* 0x00100000b608783b */ /* 0x0003280000000200 */
[----:B------:R1:W1:Y:S04]  /*2f80*/  LDSM.16.M88.4 R36, [R123] ;  /* 0x000000007b24783b */ /* 0x0002680000000200 */
[----:B------:R1:W1:Y:S04]  /*2f90*/  LDSM.16.M88.4 R32, [R123+0x400] ;  /* 0x000400007b20783b */ /* 0x0002680000000200 */
[----:B------:R1:W1:Y:S04]  /*2fa0*/  LDSM.16.M88.4 R28, [R123+0x800] ;  /* 0x000800007b1c783b */ /* 0x0002680000000200 */
[----:B------:R1:W1:Y:S04]  /*2fb0*/  LDSM.16.M88.4 R16, [R183] ;  /* 0x00000000b710783b */ /* 0x0002680000000200 */
[----:B---3--:R3:W1:Y:S04]  /*2fc0*/  LDSM.16.M88.4 R4, [R183+0x1000] ;  /* 0x00100000b704783b */ /* 0x0086680000000200 */
[----:B------:R3:W1:Y:S04]  /*2fd0*/  LDSM.16.M88.4 R56, [R184] ;  /* 0x00000000b838783b */ /* 0x0006680000000200 */
[----:B------:R3:W1:Y:S04]  /*2fe0*/  LDSM.16.M88.4 R64, [R192] ;  /* 0x00000000c040783b */ /* 0x0006680000000200 */
[----:B------:R3:W1:Y:S04]  /*2ff0*/  LDSM.16.M88.4 R72, [R191] ;  /* 0x00000000bf48783b */ /* 0x0006680000000200 */
[----:B------:R-:W-:Y:S01]  /*3000*/  @!PT LDS RZ, [RZ] ;  /* 0x00000000fffff984 */ /* 0x000fe20000000800 */
[----:B------:R-:W-:Y:S01]  /*3010*/  @!PT LDS RZ, [RZ] ;  /* 0x00000000fffff984 */ /* 0x000fe20000000800 */
[----:B------:R-:W-:Y:S01]  /*3020*/  @!PT LDS RZ, [RZ] ;  /* 0x00000000fffff984 */ /* 0x000fe20000000800 */
[----:B------:R2:W-:Y:S01]  /*3030*/  LDGSTS.E.BYPASS.LTC128B.128 [R193+0x1880], [R2.64], !P0 ;  /* 0x0188000002c17fae */ /* 0x0005e2000c101d46 */
[----:B------:R-:W-:-:S04]  /*3040*/  LEA R22, P0, R228, R20, 0x1 ;  /* 0x00000014e4167211 */ /* 0x000fc800078008ff */
[----:B------:R-:W-:Y:S02]  /*3050*/  LEA.HI.X R23, R228, R21, R27, 0x1, P0 ;  /* 0x00000015e4177211 */ /* 0x000fe400000f0c1b */
[----:B------:R-:W1:Y:S04]  /*3060*/  S2R R27, SR_TID.X ;  /* 0x00000000001b7919 */ /* 0x000e680000002100 */
[----:B------:R3:W-:Y:S01]  /*3070*/  LDGSTS.E.BYPASS.LTC128B.128 [R193+0x2480], [R22.64], !P1 ;  /* 0x0248000016c17fae */ /* 0x0007e2000c901d46 */
[----:B------:R-:W-:Y:S02]  /*3080*/  ISETP.GT.AND P1, PT, R26, 0x2f, PT ;  /* 0x0000002f1a00780c */ /* 0x000fe40003f24270 */
[----:B--2---:R-:W-:-:S04]  /*3090*/  LEA R2, P0, R229, R20, 0x1 ;  /* 0x00000014e5027211 */ /* 0x004fc800078008ff */
[----:B------:R-:W-:Y:S02]  /*30a0*/  LEA.HI.X R3, R229, R21, R40, 0x1, P0 ;  /* 0x00000015e5037211 */ /* 0x000fe400000f0c28 */
[----:B------:R-:W-:-:S13]  /*30b0*/  ISETP.LT.OR P0, PT, R0, 0x1, P5 ;  /* 0x000000010000780c */ /* 0x000fda0002f01670 */
[----:B------:R3:W-:Y:S01]  /*30c0*/  LDGSTS.E.BYPASS.LTC128B.128 [R193+0x3080], [R2.64], !P0 ;  /* 0x0308000002c17fae */ /* 0x0007e2000c101d46 */
[----:B-1----:R-:W-:-:S13]  /*30d0*/  ISETP.GT.AND P0, PT, R27, 0x3f, PT ;  /* 0x0000003f1b00780c */ /* 0x002fda0003f04270 */
[----:B------:R-:W-:Y:S05]  /*30e0*/  @P0 BRA `(.L_x_54) ;  /* 0x0000016000000947 */ /* 0x000fea0003800000 */
[----:B----4-:R-:W-:Y:S05]  /*30f0*/  BRA.DIV ~URZ, `(.L_x_55) ;  /* 0x0000a4327f007947 */ /* 0x010fea000b800000 */
[----:B------:R1:W2:Y:S04]  /*3100*/  SHFL.IDX PT, R20, R24, 0x1, 0x1c1f ;  /* 0x003c1f0018147f89 */ /* 0x0002a800000e0000 */
[----:B---3--:R1:W3:Y:S02]  /*3110*/  SHFL.IDX PT, R2, R25, 0x1, 0x1c1f ;  /* 0x003c1f0019027f89 */ /* 0x0082e400000e0000 */
.L_x_154:
[----:B------:R-:W-:Y:S02]  /*3120*/  SHF.R.S32.HI R3, RZ, 0x1f, R196 ;  /* 0x0000001fff037819 */ /* 0x000fe400000114c4 */
[----:B---3--:R-:W-:Y:S02]  /*3130*/  LEA R22, P0, R196, R2, 0x1 ;  /* 0x00000002c4167211 */ /* 0x008fe400078008ff */
[----:B------:R-:W-:Y:S02]  /*3140*/  ISETP.LT.OR P6, PT, R0, 0x21, P6 ;  /* 0x000000210000780c */ /* 0x000fe400037c1670 */
[----:B--2---:R-:W-:-:S02]  /*3150*/  LEA.HI.X R23, R196, R20, R3, 0x1, P0 ;  /* 0x00000014c4177211 */ /* 0x004fc400000f0c03 */
[----:B------:R-:W-:Y:S02]  /*3160*/  ISETP.GE.AND P0, PT, R196, c[0x0][0x1d4], PT ;  /* 0x00007500c4007a0c */ /* 0x000fe40003f06270 */
[----:B------:R-:W-:Y:S02]  /*3170*/  SHF.R.S32.HI R3, RZ, 0x1f, R228 ;  /* 0x0000001fff037819 */ /* 0x000fe400000114e4 */
[C---:B------:R-:W-:Y:S02]  /*3180*/  ISETP.LT.OR P0, PT, R0.reuse, 0x21, P0 ;  /* 0x000000210000780c */ /* 0x040fe40000701670 */
[----:B------:R-:W-:Y:S02]  /*3190*/  ISETP.LT.OR P5, PT, R0, 0x21, P5 ;  /* 0x000000210000780c */ /* 0x000fe40002fa1670 */
[----:B------:R-:W-:-:S09]  /*31a0*/  SHF.R.S32.HI R21, RZ, 0x1f, R229 ;  /* 0x0000001fff157819 */ /* 0x000fd200000114e5 */
[----:B------:R-:W-:Y:S01]  /*31b0*/  @!PT LDS RZ, [RZ] ;  /* 0x00000000fffff984 */ /* 0x000fe20000000800 */
[----:B------:R-:W-:Y:S01]  /*31c0*/  @!PT LDS RZ, [RZ] ;  /* 0x00000000fffff984 */ /* 0x000fe20000000800 */
[----:B------:R-:W-:Y:S01]  /*31d0*/  @!PT LDS RZ, [RZ] ;  /* 0x00000000fffff984 */ /* 0x000fe20000000800 */
[----:B------:R2:W-:Y:S02]  /*31e0*/  LDGSTS.E.BYPASS.LTC128B.128 [R193+0x2080], [R22.64], !P0 ;  /* 0x0208000016c17fae */ /* 0x0005e4000c101d46 */
[----:B--2---:R-:W-:-:S04]  /*31f0*/  LEA R22, P0, R228, R2, 0x1 ;  /* 0x00000002e4167211 */ /* 0x004fc800078008ff */
[----:B------:R-:W-:Y:S02]  /*3200*/  LEA.HI.X R23, R228, R20, R3, 0x1, P0 ;  /* 0x00000014e4177211 */ /* 0x000fe400000f0c03 */
[----:B------:R-:W-:-:S03]  /*3210*/  LEA R2, P0, R229, R2, 0x1 ;  /* 0x00000002e5027211 */ /* 0x000fc600078008ff */
[----:B------:R2:W-:Y:S01]  /*3220*/  LDGSTS.E.BYPASS.LTC128B.128 [R193+0x2c80], [R22.64], !P6 ;  /* 0x02c8000016c17fae */ /* 0x0005e2000f101d46 */
[----:B------:R-:W-:-:S05]  /*3230*/  LEA.HI.X R3, R229, R20, R21, 0x1, P0 ;  /* 0x00000014e5037211 */ /* 0x000fca00000f0c15 */
[----:B------:R2:W-:Y:S04]  /*3240*/  LDGSTS.E.BYPASS.LTC128B.128 [R193+0x3880], [R2.64], !P5 ;  /* 0x0388000002c17fae */ /* 0x0005e8000e901d46 */
.L_x_54:
[----:B----4-:R-:W-:Y:S05]  /*3250*/  BSYNC B0 ;  /* 0x0000000000007941 */ /* 0x010fea0003800000 */
.L_x_53:
[----:B------:R-:W0:Y:S01]  /*3260*/  LDGDEPBAR ;  /* 0x00000000000079af */ /* 0x000e220000000000 */
[----:B------:R-:W-:Y:S01]  /*3270*/  WARPSYNC 0xffffffff ;  /* 0xffffffff00007948 */ /* 0x000fe20003800000 */
[C---:B------:R-:W-:Y:S01]  /*3280*/  HMMA.16816.F32 R48, R8.reuse, R36, RZ ;  /* 0x000000240830723c */ /* 0x040fe200000018ff */
[----:B------:R-:W-:Y:S01]  /*3290*/  ISETP.GT.AND P0, PT, R118, R231, PT ;  /* 0x000000e77600720c */ /* 0x000fe20003f04270 */
[----:B------:R-:W-:Y:S06]  /*32a0*/  BSSY B1, `(.L_x_56) ;  /* 0x00000a9000017945 */ /* 0x000fec0003800000 */
[C---:B------:R-:W-:Y:S08]  /*32b0*/  HMMA.16816.F32 R40, R8.reuse, R32, RZ ;  /* 0x000000200828723c */ /* 0x040ff000000018ff */
[C---:B--23--:R-:W-:Y:S08]  /*32c0*/  HMMA.16816.F32 R20, R8.reuse, R28, RZ ;  /* 0x0000001c0814723c */ /* 0x04cff000000018ff */
[C---:B------:R-:W-:Y:S08]  /*32d0*/  HMMA.16816.F32 R44, R8.reuse, R38, RZ ;  /* 0x00000026082c723c */ /* 0x040ff000000018ff */
[C---:B-1----:R-:W-:Y:S08]  /*32e0*/  HMMA.16816.F32 R24, R8.reuse, R34, RZ ;  /* 0x000000220818723c */ /* 0x042ff000000018ff */
[----:B------:R-:W-:Y:S08]  /*32f0*/  HMMA.16816.F32 R8, R8, R30, RZ ;  /* 0x0000001e0808723c */ /* 0x000ff000000018ff */
[C---:B------:R-:W-:Y:S08]  /*3300*/  HMMA.16816.F32 R52, R12.reuse, R36, RZ ;  /* 0x000000240c34723c */ /* 0x040ff000000018ff */
[C---:B------:R-:W-:Y:S08]  /*3310*/  HMMA.16816.F32 R36, R12.reuse, R38, RZ ;  /* 0x000000260c24723c */ /* 0x040ff000000018ff */
[C---:B------:R-:W-:Y:S08]  /*3320*/  HMMA.16816.F32 R68, R12.reuse, R32, RZ ;  /* 0x000000200c44723c */ /* 0x040ff000000018ff */
[C---:B------:R-:W-:Y:S08]  /*3330*/  HMMA.16816.F32 R80, R12.reuse, R28, RZ ;  /* 0x0000001c0c50723c */ /* 0x040ff000000018ff */
[C---:B------:R-:W-:Y:S01]  /*3340*/  HMMA.16816.F32 R84, R12.reuse, R34, RZ ;  /* 0x000000220c54723c */ /* 0x040fe200000018ff */
[----:B------:R-:W-:Y:S07]  /*3350*/  LDSM.16.M88.4 R32, [R123+0xc00] ;  /* 0x000c00007b20783b */ /* 0x000fee0000000200 */
[----:B------:R-:W-:Y:S01]  /*3360*/  HMMA.16816.F32 R92, R12, R30, RZ ;  /* 0x0000001e0c5c723c */ /* 0x000fe200000018ff */
[----:B------:R-:W-:Y:S04]  /*3370*/  LDSM.16.M88.4 R28, [R123+0x1000] ;  /* 0x001000007b1c783b */ /* 0x000fe80000000200 */
[----:B------:R-:W-:Y:S03]  /*3380*/  LDSM.16.M88.4 R12, [R123+0x1400] ;  /* 0x001400007b0c783b */ /* 0x000fe60000000200 */
[C---:B------:R-:W-:Y:S01]  /*3390*/  HMMA.16816.F32 R108, R4.reuse, R56, R48 ;  /* 0x00000038046c723c */ /* 0x040fe20000001830 */
[----:B------:R-:W-:Y:S07]  /*33a0*/  LDSM.16.M88.4 R48, [R189] ;  /* 0x00000000bd30783b */ /* 0x000fee0000000200 */
[C---:B------:R-:W-:Y:S08]  /*33b0*/  HMMA.16816.F32 R104, R4.reuse, R64, R40 ;  /* 0x000000400468723c */ /* 0x040ff00000001828 */
[C---:B------:R-:W-:Y:S01]  /*33c0*/  HMMA.16816.F32 R100, R4.reuse, R72, R20 ;  /* 0x000000480464723c */ /* 0x040fe20000001814 */
[----:B------:R-:W-:Y:S07]  /*33d0*/  LDSM.16.M88.4 R20, [R183+0x3000] ;  /* 0x00300000b714783b */ /* 0x000fee0000000200 */
[C---:B------:R-:W-:Y:S08]  /*33e0*/  HMMA.16816.F32 R96, R4.reuse, R58, R44 ;  /* 0x0000003a0460723c */ /* 0x040ff0000000182c */
[C---:B------:R-:W-:Y:S01]  /*33f0*/  HMMA.16816.F32 R88, R4.reuse, R66, R24 ;  /* 0x000000420458723c */ /* 0x040fe20000001818 */
[----:B------:R-:W-:Y:S07]  /*3400*/  LDSM.16.M88.4 R24, [R183+0x2000] ;  /* 0x00200000b718783b */ /* 0x000fee0000000200 */
[----:B------:R-:W-:Y:S01]  /*3410*/  HMMA.16816.F32 R76, R4, R74, R8 ;  /* 0x0000004a044c723c */ /* 0x000fe20000001808 */
[----:B------:R-:W1:Y:S04]  /*3420*/  LDSM.16.M88.4 R4, [R182+0x3000] ;  /* 0x00300000b604783b */ /* 0x000e680000000200 */
[----:B------:R-:W2:Y:S03]  /*3430*/  LDSM.16.M88.4 R8, [R182+0x2000] ;  /* 0x00200000b608783b */ /* 0x000ea60000000200 */
[C---:B------:R-:W-:Y:S01]  /*3440*/  HMMA.16816.F32 R60, R16.reuse, R56, R52 ;  /* 0x00000038103c723c */ /* 0x040fe20000001834 */
[----:B------:R-:W3:Y:S07]  /*3450*/  LDSM.16.M88.4 R52, [R190] ;  /* 0x00000000be34783b */ /* 0x000eee0000000200 */
[C---:B------:R-:W-:Y:S01]  /*3460*/  HMMA.16816.F32 R44, R16.reuse, R58, R36 ;  /* 0x0000003a102c723c */ /* 0x040fe20000001824 */
[----:B------:R-:W4:Y:S07]  /*3470*/  LDSM.16.M88.4 R56, [R188] ;  /* 0x00000000bc38783b */ /* 0x000f2e0000000200 */
[C---:B------:R-:W-:Y:S08]  /*3480*/  HMMA.16816.F32 R40, R16.reuse, R64, R68 ;  /* 0x000000401028723c */ /* 0x040ff00000001844 */
[C---:B------:R-:W-:Y:S08]  /*3490*/  HMMA.16816.F32 R68, R16.reuse, R72, R80 ;  /* 0x000000481044723c */ /* 0x040ff00000001850 */
[C---:B------:R-:W-:Y:S08]  /*34a0*/  HMMA.16816.F32 R36, R16.reuse, R66, R84 ;  /* 0x000000421024723c */ /* 0x040ff00000001854 */
[----:B------:R-:W-:Y:S08]  /*34b0*/  HMMA.16816.F32 R16, R16, R74, R92 ;  /* 0x0000004a1010723c */ /* 0x000ff0000000185c */
[C---:B-1----:R-:W-:Y:S08]  /*34c0*/  HMMA.16816.F32 R104, R4.reuse, R28, R104 ;  /* 0x0000001c0468723c */ /* 0x042ff00000001868 */
[C---:B------:R-:W-:Y:S08]  /*34d0*/  HMMA.16816.F32 R80, R4.reuse, R14, R76 ;  /* 0x0000000e0450723c */ /* 0x040ff0000000184c */
[C---:B------:R-:W-:Y:S08]  /*34e0*/  HMMA.16816.F32 R64, R4.reuse, R32, R108 ;  /* 0x000000200440723c */ /* 0x040ff0000000186c */
[C---:B------:R-:W-:Y:S08]  /*34f0*/  HMMA.16816.F32 R100, R4.reuse, R12, R100 ;  /* 0x0000000c0464723c */ /* 0x040ff00000001864 */
[C---:B------:R-:W-:Y:S08]  /*3500*/  HMMA.16816.F32 R96, R4.reuse, R34, R96 ;  /* 0x000000220460723c */ /* 0x040ff00000001860 */
[----:B------:R-:W-:Y:S08]  /*3510*/  HMMA.16816.F32 R88, R4, R30, R88 ;  /* 0x0000001e0458723c */ /* 0x000ff00000001858 */
[C---:B--2---:R-:W-:Y:S08]  /*3520*/  HMMA.16816.F32 R76, R8.reuse, R32, R60 ;  /* 0x00000020084c723c */ /* 0x044ff0000000183c */
[C---:B------:R-:W-:Y:S01]  /*3530*/  HMMA.16816.F32 R72, R8.reuse, R34, R44 ;  /* 0x000000220848723c */ /* 0x040fe2000000182c */
[----:B------:R-:W-:Y:S07]  /*3540*/  LDSM.16.M88.4 R44, [R123+0x1800] ;  /* 0x001800007b2c783b */ /* 0x000fee0000000200 */
[C---:B------:R-:W-:Y:S01]  /*3550*/  HMMA.16816.F32 R32, R8.reuse, R28, R40 ;  /* 0x0000001c0820723c */ /* 0x040fe20000001828 */
[----:B------:R-:W-:Y:S07]  /*3560*/  LDSM.16.M88.4 R40, [R123+0x1c00] ;  /* 0x001c00007b28783b */ /* 0x000fee0000000200 */
[C---:B------:R-:W-:Y:S01]  /*3570*/  HMMA.16816.F32 R28, R8.reuse, R30, R36 ;  /* 0x0000001e081c723c */ /* 0x040fe20000001824 */
[----:B------:R-:W-:Y:S07]  /*3580*/  LDSM.16.M88.4 R36, [R123+0x2000] ;  /* 0x002000007b24783b */ /* 0x000fee0000000200 */
[C---:B------:R-:W-:Y:S08]  /*3590*/  HMMA.16816.F32 R4, R8.reuse, R12, R68 ;  /* 0x0000000c0804723c */ /* 0x040ff00000001844 */
[----:B------:R-:W-:Y:S01]  /*35a0*/  HMMA.16816.F32 R8, R8, R14, R16 ;  /* 0x0000000e0808723c */ /* 0x000fe20000001810 */
[----:B------:R-:W1:Y:S04]  /*35b0*/  LDSM.16.M88.4 R12, [R182+0x5000] ;  /* 0x00500000b60c783b */ /* 0x000e680000000200 */
[----:B------:R-:W2:Y:S03]  /*35c0*/  LDSM.16.M88.4 R16, [R182+0x4000] ;  /* 0x00400000b610783b */ /* 0x000ea60000000200 */
[C---:B------:R-:W-:Y:S08]  /*35d0*/  HMMA.16816.F32 R108, R20.reuse, R48, R104 ;  /* 0x00000030146c723c */ /* 0x040ff00000001868 */
[C---:B---3--:R-:W-:Y:S08]  /*35e0*/  HMMA.16816.F32 R64, R20.reuse, R52, R64 ;  /* 0x000000341440723c */ /* 0x048ff00000001840 */
[C---:B------:R-:W-:Y:S08]  /*35f0*/  HMMA.16816.F32 R60, R20.reuse, R54, R96 ;  /* 0x00000036143c723c */ /* 0x040ff00000001860 */
[C---:B------:R-:W-:Y:S08]  /*3600*/  HMMA.16816.F32 R104, R20.reuse, R50, R88 ;  /* 0x000000321468723c */ /* 0x040ff00000001858 */
[C---:B----4-:R-:W-:Y:S08]  /*3610*/  HMMA.16816.F32 R112, R20.reuse, R56, R100 ;  /* 0x000000381470723c */ /* 0x050ff00000001864 */
[----:B------:R-:W-:Y:S01]  /*3620*/  HMMA.16816.F32 R100, R20, R58, R80 ;  /* 0x0000003a1464723c */ /* 0x000fe20000001850 */
[----:B------:R-:W-:Y:S07]  /*3630*/  LDSM.16.M88.4 R20, [R185] ;  /* 0x00000000b914783b */ /* 0x000fee0000000200 */
[C---:B------:R-:W-:Y:S08]  /*3640*/  HMMA.16816.F32 R96, R24.reuse, R52, R76 ;  /* 0x000000341860723c */ /* 0x040ff0000000184c */
[C---:B------:R-:W-:Y:S01]  /*3650*/  HMMA.16816.F32 R88, R24.reuse, R48, R32 ;  /* 0x000000301858723c */ /* 0x040fe20000001820 */
[----:B------:R-:W-:Y:S07]  /*3660*/  LDSM.16.M88.4 R32, [R187] ;  /* 0x00000000bb20783b */ /* 0x000fee0000000200 */
[C---:B------:R-:W-:Y:S08]  /*3670*/  HMMA.16816.F32 R92, R24.reuse, R54, R72 ;  /* 0x00000036185c723c */ /* 0x040ff00000001848 */
[C---:B------:R-:W-:Y:S01]  /*3680*/  HMMA.16816.F32 R84, R24.reuse, R50, R28 ;  /* 0x000000321854723c */ /* 0x040fe2000000181c */
[----:B------:R-:W-:Y:S07]  /*3690*/  LDSM.16.M88.4 R28, [R186] ;  /* 0x00000000ba1c783b */ /* 0x000fee0000000200 */
[C---:B------:R-:W-:Y:S01]  /*36a0*/  HMMA.16816.F32 R80, R24.reuse, R56, R4 ;  /* 0x000000381850723c */ /* 0x040fe20000001804 */
[----:B------:R-:W3:Y:S07]  /*36b0*/  LDSM.16.M88.4 R4, [R183+0x5000] ;  /* 0x00500000b704783b */ /* 0x000eee0000000200 */
[----:B------:R-:W-:Y:S01]  /*36c0*/  HMMA.16816.F32 R76, R24, R58, R8 ;  /* 0x0000003a184c723c */ /* 0x000fe20000001808 */
[----:B------:R-:W4:Y:S01]  /*36d0*/  LDSM.16.M88.4 R8, [R183+0x4000] ;  /* 0x00400000b708783b */ /* 0x000f220000000200 */
[----:B------:R-:W-:-:S06]  /*36e0*/  DEPBAR.LE SB0, 0x0 ;  /* 0x000080000000791a */ /* 0x000fcc0000000000 */
[C---:B-1----:R-:W-:Y:S08]  /*36f0*/  HMMA.16816.F32 R72, R12.reuse, R44, R64 ;  /* 0x0000002c0c48723c */ /* 0x042ff00000001840 */
[C---:B------:R-:W-:Y:S08]  /*3700*/  HMMA.16816.F32 R68, R12.reuse, R46, R60 ;  /* 0x0000002e0c44723c */ /* 0x040ff0000000183c */
[C---:B------:R-:W-:Y:S08]  /*3710*/  HMMA.16816.F32 R64, R12.reuse, R40, R108 ;  /* 0x000000280c40723c */ /* 0x040ff0000000186c */
[C---:B------:R-:W-:Y:S08]  /*3720*/  HMMA.16816.F32 R60, R12.reuse, R42, R104 ;  /* 0x0000002a0c3c723c */ /* 0x040ff00000001868 */
[C---:B------:R-:W-:Y:S08]  /*3730*/  HMMA.16816.F32 R56, R12.reuse, R36, R112 ;  /* 0x000000240c38723c */ /* 0x040ff00000001870 */
[----:B------:R-:W-:Y:S08]  /*3740*/  HMMA.16816.F32 R52, R12, R38, R100 ;  /* 0x000000260c34723c */ /* 0x000ff00000001864 */
[C---:B--2---:R-:W-:Y:S08]  /*3750*/  HMMA.16816.F32 R48, R16.reuse, R44, R96 ;  /* 0x0000002c1030723c */ /* 0x044ff00000001860 */
[C---:B------:R-:W-:Y:S08]  /*3760*/  HMMA.16816.F32 R24, R16.reuse, R40, R88 ;  /* 0x000000281018723c */ /* 0x040ff00000001858 */
[C---:B------:R-:W-:Y:S08]  /*3770*/  HMMA.16816.F32 R44, R16.reuse, R46, R92 ;  /* 0x0000002e102c723c */ /* 0x040ff0000000185c */
[C---:B------:R-:W-:Y:S08]  /*3780*/  HMMA.16816.F32 R40, R16.reuse, R42, R84 ;  /* 0x0000002a1028723c */ /* 0x040ff00000001854 */
[C---:B------:R-:W-:Y:S08]  /*3790*/  HMMA.16816.F32 R12, R16.reuse, R36, R80 ;  /* 0x00000024100c723c */ /* 0x040ff00000001850 */
[----:B------:R-:W-:Y:S08]  /*37a0*/  HMMA.16816.F32 R16, R16, R38, R76 ;  /* 0x000000261010723c */ /* 0x000ff0000000184c */
[C---:B---3--:R-:W-:Y:S08]  /*37b0*/  HMMA.16816.F32 R76, R4.reuse, R28, R64 ;  /* 0x0000001c044c723c */ /* 0x048ff00000001840 */
[C---:B------:R-:W-:Y:S08]  /*37c0*/  HMMA.16816.F32 R80, R4.reuse, R30, R60 ;  /* 0x0000001e0450723c */ /* 0x040ff0000000183c */
[C---:B------:R-:W-:Y:S08]  /*37d0*/  HMMA.16816.F32 R84, R4.reuse, R20, R56 ;  /* 0x000000140454723c */ /* 0x040ff00000001838 */
[C---:B------:R-:W-:Y:S08]  /*37e0*/  HMMA.16816.F32 R64, R4.reuse, R22, R52 ;  /* 0x000000160440723c */ /* 0x040ff00000001834 */
[C---:B------:R-:W-:Y:S08]  /*37f0*/  HMMA.16816.F32 R72, R4.reuse, R32, R72 ;  /* 0x000000200448723c */ /* 0x040ff00000001848 */
[----:B------:R-:W-:Y:S08]  /*3800*/  HMMA.16816.F32 R68, R4, R34, R68 ;  /* 0x000000220444723c */ /* 0x000ff00000001844 */
[C---:B----4-:R-:W-:Y:S08]  /*3810*/  HMMA.16816.F32 R48, R8.reuse, R32, R48 ;  /* 0x000000200830723c */ /* 0x050ff00000001830 */
[C---:B------:R-:W-:Y:S08]  /*3820*/  HMMA.16816.F32 R44, R8.reuse, R34, R44 ;  /* 0x00000022082c723c */ /* 0x040ff0000000182c */
[C---:B------:R-:W-:Y:S08]  /*3830*/  HMMA.16816.F32 R56, R8.reuse, R28, R24 ;  /* 0x0000001c0838723c */ /* 0x040ff00000001818 */
[C---:B------:R-:W-:Y:S08]  /*3840*/  HMMA.16816.F32 R60, R8.reuse, R30, R40 ;  /* 0x0000001e083c723c */ /* 0x040ff00000001828 */
[C---:B------:R-:W-:Y:S08]  /*3850*/  HMMA.16816.F32 R52, R8.reuse, R20, R12 ;  /* 0x000000140834723c */ /* 0x040ff0000000180c */
[----:B------:R-:W-:Y:S01]  /*3860*/  HMMA.16816.F32 R36, R8, R22, R16 ;  /* 0x000000160824723c */ /* 0x000fe20000001810 */
[----:B------:R-:W-:Y:S06]  /*3870*/  BAR.SYNC.DEFER_BLOCKING 0x0 ;  /* 0x0000000000007b1d */ /* 0x000fec0000010000 */
[----:B------:R-:W-:Y:S01]  /*3880*/  @!UPT UIADD3 URZ, URZ, URZ, URZ ;  /* 0x0000003f3f3ff290 */ /* 0x000fe2000fffe03f */
[----:B------:R-:W-:Y:S11]  /*3890*/  @!P0 BRA `(.L_x_57) ;  /* 0x0000049000008947 */ /* 0x000ff60003800000 */
[----:B------:R-:W-:Y:S02]  /*38a0*/  IMAD.MOV.U32 R0, RZ, RZ, c[0x0][0x2b8] ;  /* 0x0000ae00ff007624 */ /* 0x000fe400078e00ff */
[----:B------:R-:W-:-:S02]  /*38b0*/  IMAD R2, R227, 0x20, R230 ;  /* 0x00000020e3027824 */ /* 0x000fc400078e02e6 */
[----:B------:R-:W-:Y:S01]  /*38c0*/  IMAD.MOV.U32 R194, RZ, RZ, RZ ;  /* 0x000000ffffc27224 */ /* 0x000fe200078e00ff */
[----:B------:R-:W-:Y:S02]  /*38d0*/  ISETP.NE.AND P0, PT, R0, 0x1, PT ;  /* 0x000000010000780c */ /* 0x000fe40003f05270 */
[----:B------:R-:W-:-:S04]  /*38e0*/  IADD3 R2, R2, R117, R236 ;  /* 0x0000007502027210 */ /* 0x000fc80007ffe0ec */
[----:B------:R-:W-:-:S05]  /*38f0*/  IADD3 R2, R2, -0x30, RZ ;  /* 0xffffffd002027810 */ /* 0x000fca0007ffe0ff */
[----:B------:R-:W-:Y:S02]  /*3900*/  IMAD.MOV.U32 R0, RZ, RZ, R2 ;  /* 0x000000ffff007224 */ /* 0x000fe400078e0002 */
[----:B------:R-:W-:-:S05]  /*3910*/  @P0 IMAD.HI.U32 R3, R2, c[0x0][0x2bc], RZ ;  /* 0x0000af0002030a27 */ /* 0x000fca00078e00ff */
[----:B------:R-:W-:-:S04]  /*3920*/  @P0 SHF.R.U32.HI R0, RZ, c[0x0][0x2c0], R3 ;  /* 0x0000b000ff000a19 */ /* 0x000fc80000011603 */
[----:B------:R-:W-:-:S04]  /*3930*/  @!P1 IADD3 R3, P0, R0, R234, RZ ;  /* 0x000000ea00039210 */ /* 0x000fc80007f1e0ff */
[----:B------:R-:W-:Y:S02]  /*3940*/  @!P1 LEA.HI.X.SX32 R5, R0, R240, 0x1, P0 ;  /* 0x000000f000059211 */ /* 0x000fe400000f0eff */
[----:B------:R-:W-:-:S04]  /*3950*/  @!P1 LEA R4, P0, R3, c[0x0][0x2a0], 0x2 ;  /* 0x0000a80003049a11 */ /* 0x000fc800078010ff */
[----:B------:R-:W-:-:S05]  /*3960*/  @!P1 LEA.HI.X R5, R3, c[0x0][0x2a4], R5, 0x2, P0 ;  /* 0x0000a90003059a11 */ /* 0x000fca00000f1405 */
[----:B------:R-:W2:Y:S01]  /*3970*/  @!P1 LDG.E R194, [R4.64] ;  /* 0x0000000604c29981 */ /* 0x000ea2000c1e1900 */
[----:B------:R-:W-:Y:S01]  /*3980*/  IMAD.MOV R0, RZ, RZ, -R0 ;  /* 0x000000ffff007224 */ /* 0x000fe200078e0a00 */
[----:B------:R-:W-:-:S03]  /*3990*/  IADD3 R11, -R230, 0x30, RZ ;  /* 0x00000030e60b7810 */ /* 0x000fc60007ffe1ff */
[----:B------:R-:W-:Y:S01]  /*39a0*/  IMAD R195, R0, c[0x0][0x2b8], R2 ;  /* 0x0000ae0000c37a24 */ /* 0x000fe200078e0202 */
[----:B------:R-:W-:-:S03]  /*39b0*/  ISETP.GE.AND P6, PT, R11, 0x1, PT ;  /* 0x000000010b00780c */ /* 0x000fc60003fc6270 */
[----:B------:R-:W-:Y:S01]  /*39c0*/  IMAD.WIDE.U32 R2, R195, c[0x0][0x1e0], RZ ;  /* 0x00007800c3027a25 */ /* 0x000fe200078e00ff */
[----:B------:R-:W-:-:S05]  /*39d0*/  SHF.R.S32.HI R0, RZ, 0x1f, R195 ;  /* 0x0000001fff007819 */ /* 0x000fca00000114c3 */
[----:B------:R-:W-:-:S04]  /*39e0*/  IMAD R0, R0, c[0x0][0x1e0], RZ ;  /* 0x0000780000007a24 */ /* 0x000fc800078e02ff */
[----:B------:R-:W-:-:S04]  /*39f0*/  IMAD R0, R195, c[0x0][0x1e4], R0 ;  /* 0x00007900c3007a24 */ /* 0x000fc800078e0200 */
[----:B------:R-:W-:Y:S01]  /*3a00*/  IMAD.IADD R3, R3, 0x1, R0 ;  /* 0x0000000103037824 */ /* 0x000fe200078e0200 */
[----:B--2---:R-:W-:-:S03]  /*3a10*/  SHF.R.S32.HI R0, RZ, 0x1f, R194 ;  /* 0x0000001fff007819 */ /* 0x004fc600000114c2 */
[----:B------:R-:W-:-:S04]  /*3a20*/  IMAD.WIDE.U32 R2, R194, c[0x0][0x1f0], R2 ;  /* 0x00007c00c2027a25 */ /* 0x000fc800078e0002 */
[----:B------:R-:W-:Y:S01]  /*3a30*/  IMAD R4, R0, c[0x0][0x1f0], RZ ;  /* 0x00007c0000047a24 */ /* 0x000fe200078e02ff */
[----:B------:R-:W-:-:S03]  /*3a40*/  IADD3 R0, P5, R232, R2, RZ ;  /* 0x00000002e8007210 */ /* 0x000fc60007fbe0ff */
[----:B------:R-:W-:Y:S01]  /*3a50*/  IMAD R2, R194, c[0x0][0x1f4], R4 ;  /* 0x00007d00c2027a24 */ /* 0x000fe200078e0204 */
[----:B------:R-:W-:-:S04]  /*3a60*/  LEA R10, P0, R0, c[0x0][0x1c8], 0x1 ;  /* 0x00007200000a7a11 */ /* 0x000fc800078008ff */
[----:B------:R-:W-:-:S04]  /*3a70*/  IADD3.X R2, R237, R3, R2, P5, !PT ;  /* 0x00000003ed027210 */ /* 0x000fc80002ffe402 */
[----:B------:R-:W-:Y:S01]  /*3a80*/  LEA.HI.X R5, R0, c[0x0][0x1cc], R2, 0x1, P0 ;  /* 0x0000730000057a11 */ /* 0x000fe200000f0c02 */
[----:B------:R-:W-:Y:S05]  /*3a90*/  BRA.DIV ~URZ, `(.L_x_58) ;  /* 0x00009b627f007947 */ /* 0x000fea000b800000 */
[----:B------:R1:W2:Y:S02]  /*3aa0*/  SHFL.IDX PT, R4, R5, RZ, 0x1c1f ;  /* 0x001c1fff05047589 */ /* 0x0002a400000e0000 */
.L_x_155:
[----:B------:R-:W-:Y:S05]  /*3ab0*/  BRA.DIV ~URZ, `(.L_x_59) ;  /* 0x00009bb27f007947 */ /* 0x000fea000b800000 */
[----:B------:R3:W4:Y:S02]  /*3ac0*/  SHFL.IDX PT, R0, R10, RZ, 0x1c1f ;  /* 0x001c1fff0a007589 */ /* 0x00072400000e0000 */
.L_x_156:
[----:B------:R-:W-:Y:S01]  /*3ad0*/  BSSY B0, `(.L_x_60) ;  /* 0x0000011000007945 */ /* 0x000fe20003800000 */
[----:B------:R-:W-:Y:S05]  /*3ae0*/  @!P6 BRA `(.L_x_61) ;  /* 0x000000f00000e947 */ /* 0x000fea0003800000 */
[-C--:B----4-:R-:W-:Y:S02]  /*3af0*/  LEA R8, P6, R196, R0.reuse, 0x1 ;  /* 0x00000000c4087211 */ /* 0x090fe400078c08ff */
[----:B------:R-:W-:Y:S02]  /*3b00*/  SHF.R.S32.HI R14, RZ, 0x1f, R196 ;  /* 0x0000001fff0e7819 */ /* 0x000fe400000114c4 */
[----:B------:R-:W-:Y:S02]  /*3b10*/  LEA R6, P5, R228, R0, 0x1 ;  /* 0x00000000e4067211 */ /* 0x000fe400078a08ff */
[----:B------:R-:W-:Y:S02]  /*3b20*/  SHF.R.S32.HI R13, RZ, 0x1f, R228 ;  /* 0x0000001fff0d7819 */ /* 0x000fe400000114e4 */
[----:B------:R-:W-:-:S02]  /*3b30*/  SHF.R.S32.HI R12, RZ, 0x1f, R229 ;  /* 0x0000001fff0c7819 */ /* 0x000fc400000114e5 */
[C---:B------:R-:W-:Y:S02]  /*3b40*/  LEA R2, P0, R229.reuse, R0, 0x1 ;  /* 0x00000000e5027211 */ /* 0x040fe400078008ff */
[-C--:B--2---:R-:W-:Y:S02]  /*3b50*/  LEA.HI.X R9, R196, R4.reuse, R14, 0x1, P6 ;  /* 0x00000004c4097211 */ /* 0x084fe400030f0c0e */
[-C--:B------:R-:W-:Y:S02]  /*3b60*/  LEA.HI.X R7, R228, R4.reuse, R13, 0x1, P5 ;  /* 0x00000004e4077211 */ /* 0x080fe400028f0c0d */
[----:B------:R-:W-:Y:S01]  /*3b70*/  LEA.HI.X R3, R229, R4, R12, 0x1, P0 ;  /* 0x00000004e5037211 */ /* 0x000fe200000f0c0c */
[----:B------:R-:W-:Y:S01]  /*3b80*/  @!PT LDS RZ, [RZ] ;  /* 0x00000000fffff984 */ /* 0x000fe20000000800 */
[----:B------:R-:W-:Y:S01]  /*3b90*/  @!PT LDS RZ, [RZ] ;  /* 0x00000000fffff984 */ /* 0x000fe20000000800 */
[----:B------:R-:W-:Y:S01]  /*3ba0*/  @!PT LDS RZ, [RZ] ;  /* 0x00000000fffff984 */ /* 0x000fe20000000800 */
[----:B------:R2:W-:Y:S04]  /*3bb0*/  LDGSTS.E.BYPASS.LTC128B.128 [R193+0x3c80], [R8.64], !P4 ;  /* 0x03c8000008c17fae */ /* 0x0005e8000e101d46 */
[----:B------:R2:W-:Y:S04]  /*3bc0*/  LDGSTS.E.BYPASS.LTC128B.128 [R193+0x4880], [R6.64], !P3 ;  /* 0x0488000006c17fae */ /* 0x0005e8000d901d46 */
[----:B------:R2:W-:Y:S02]  /*3bd0*/  LDGSTS.E.BYPASS.LTC128B.128 [R193+0x5480], [R2.64], !P2 ;  /* 0x0548000002c17fae */ /* 0x0005e4000d101d46 */
.L_x_61:
[----:B------:R-:W-:Y:S05]  /*3be0*/  BSYNC B0 ;  /* 0x0000000000007941 */ /* 0x000fea0003800000 */
.L_x_60:
[----:B------:R-:W-:Y:S01]  /*3bf0*/  ISETP.GE.AND P0, PT, R11, 0x21, PT ;  /* 0x000000210b00780c */ /* 0x000fe20003f06270 */
[----:B------:R-:W-:Y:S06]  /*3c00*/  BRA.DIV ~URZ, `(.L_x_62) ;  /* 0x00009ad27f007947 */ /* 0x000fec000b800000 */
[----:B--2---:R2:W1:Y:S04]  /*3c10*/  SHFL.IDX PT, R4, R5, 0x1, 0x1c1f ;  /* 0x003c1f0005047f89 */ /* 0x00446800000e0000 */
[----:B----4-:R2:W4:Y:S02]  /*3c20*/  SHFL.IDX PT, R0, R10, 0x1, 0x1c1f ;  /* 0x003c1f000a007f89 */ /* 0x01052400000e0000 */
.L_x_157:
[----:B------:R-:W-:Y:S05]  /*3c30*/  @!P0 BRA `(.L_x_57) ;  /* 0x000000f000008947 */ /* 0x000fea0003800000 */
[----:B----4-:R-:W-:Y:S02]  /*3c40*/  LEA R8, P6, R196, R0, 0x1 ;  /* 0x00000000c4087211 */ /* 0x010fe400078c08ff */
[----:B------:R-:W-:-:S02]  /*3c50*/  SHF.R.S32.HI R11, RZ, 0x1f, R196 ;  /* 0x0000001fff0b7819 */ /* 0x000fc400000114c4 */
[-C--:B------:R-:W-:Y:S02]  /*3c60*/  LEA R6, P5, R228, R0.reuse, 0x1 ;  /* 0x00000000e4067211 */ /* 0x080fe400078a08ff */
[----:B--23--:R-:W-:Y:S02]  /*3c70*/  SHF.R.S32.HI R10, RZ, 0x1f, R228 ;  /* 0x0000001fff0a7819 */ /* 0x00cfe400000114e4 */
[----:B-1----:R-:W-:Y:S02]  /*3c80*/  SHF.R.S32.HI R5, RZ, 0x1f, R229 ;  /* 0x0000001fff057819 */ /* 0x002fe400000114e5 */
[----:B------:R-:W-:Y:S02]  /*3c90*/  LEA R2, P0, R229, R0, 0x1 ;  /* 0x00000000e5027211 */ /* 0x000fe400078008ff */
[-C--:B------:R-:W-:Y:S02]  /*3ca0*/  LEA.HI.X R9, R196, R4.reuse, R11, 0x1, P6 ;  /* 0x00000004c4097211 */ /* 0x080fe400030f0c0b */
[----:B------:R-:W-:-:S02]  /*3cb0*/  LEA.HI.X R7, R228, R4, R10, 0x1, P5 ;  /* 0x00000004e4077211 */ /* 0x000fc400028f0c0a */
[----:B------:R-:W-:Y:S01]  /*3cc0*/  LEA.HI.X R3, R229, R4, R5, 0x1, P0 ;  /* 0x00000004e5037211 */ /* 0x000fe200000f0c05 */
[----:B------:R-:W-:Y:S01]  /*3cd0*/  @!PT LDS RZ, [RZ] ;  /* 0x00000000fffff984 */ /* 0x000fe20000000800 */
[----:B------:R-:W-:Y:S01]  /*3ce0*/  @!PT LDS RZ, [RZ] ;  /* 0x00000000fffff984 */ /* 0x000fe20000000800 */
[----:B------:R-:W-:Y:S01]  /*3cf0*/  @!PT LDS RZ, [RZ] ;  /* 0x00000000fffff984 */ /* 0x000fe20000000800 */
[----:B------:R1:W-:Y:S04]  /*3d00*/  LDGSTS.E.BYPASS.LTC128B.128 [R193+0x4480], [R8.64], !P4 ;  /* 0x0448000008c17fae */ /* 0x0003e8000e101d46 */
[----:B------:R1:W-:Y:S04]  /*3d10*/  LDGSTS.E.BYPASS.LTC128B.128 [R193+0x5080], [R6.64], !P3 ;  /* 0x0508000006c17fae */ /* 0x0003e8000d901d46 */
[----:B------:R1:W-:Y:S02]  /*3d20*/  LDGSTS.E.BYPASS.LTC128B.128 [R193+0x5c80], [R2.64], !P2 ;  /* 0x05c8000002c17fae */ /* 0x0003e4000d101d46 */
.L_x_57:
[----:B------:R-:W-:Y:S05]  /*3d30*/  BSYNC B1 ;  /* 0x0000000000017941 */ /* 0x000fea0003800000 */
.L_x_56:
[----:B----4-:R-:W4:Y:S04]  /*3d40*/  LDL R0, [R1+0x2c] ;  /* 0x00002c0001007983 */ /* 0x010f280000100800 */
[----:B------:R-:W0:Y:S01]  /*3d50*/  LDGDEPBAR ;  /* 0x00000000000079af */ /* 0x000e220000000000 */
[----:B----4-:R-:W-:-:S05]  /*3d60*/  IMAD.IADD R0, R116, 0x1, -R0 ;  /* 0x0000000174007824 */ /* 0x010fca00078e0a00 */
[C---:B------:R-:W-:Y:S02]  /*3d70*/  ISETP.GT.AND P6, PT, R0.reuse, RZ, PT ;  /* 0x000000ff0000720c */ /* 0x040fe40003fc4270 */
[C---:B------:R-:W-:Y:S02]  /*3d80*/  ISETP.GT.AND P5, PT, R0.reuse, 0x1, PT ;  /* 0x000000010000780c */ /* 0x040fe40003fa4270 */
[C---:B------:R-:W-:Y:S02]  /*3d90*/  ISETP.GT.AND P2, PT, R0.reuse, 0x8, PT ;  /* 0x000000080000780c */ /* 0x040fe40003f44270 */
[----:B------:R-:W-:Y:S02]  /*3da0*/  ISETP.GT.AND P0, PT, R0, 0x9, PT ;  /* 0x000000090000780c */ /* 0x000fe40003f04270 */
[----:B------:R-:W-:Y:S02]  /*3db0*/  FSEL R33, R74, -INF , P6 ;  /* 0xff8000004a217808 */ /* 0x000fe40003000000 */
[----:B------:R-:W-:-:S02]  /*3dc0*/  FSEL R25, R72, -INF , P6 ;  /* 0xff80000048197808 */ /* 0x000fc40003000000 */
[----:B------:R-:W-:Y:S02]  /*3dd0*/  FSEL R35, R75, -INF , P5 ;  /* 0xff8000004b237808 */ /* 0x000fe40002800000 */
[----:B------:R-:W-:Y:S02]  /*3de0*/  FSEL R26, R73, -INF , P5 ;  /* 0xff800000491a7808 */ /* 0x000fe40002800000 */
[----:B------:R-:W-:Y:S02]  /*3df0*/  FSEL R16, R50, -INF , P6 ;  /* 0xff80000032107808 */ /* 0x000fe40003000000 */
[----:B-1----:R-:W-:Y:S02]  /*3e00*/  FSEL R9, R48, -INF , P6 ;  /* 0xff80000030097808 */ /* 0x002fe40003000000 */
[----:B------:R-:W-:Y:S02]  /*3e10*/  FSEL R17, R51, -INF , P5 ;  /* 0xff80000033117808 */ /* 0x000fe40002800000 */
[----:B--23--:R-:W-:-:S02]  /*3e20*/  FSEL R10, R49, -INF , P5 ;  /* 0xff800000310a7808 */ /* 0x00cfc40002800000 */
[----:B------:R-:W-:Y:S02]  /*3e30*/  FSEL R40, R70, -INF , P2 ;  /* 0xff80000046287808 */ /* 0x000fe40001000000 */
[----:B------:R-:W-:Y:S02]  /*3e40*/  FSEL R28, R68, -INF , P2 ;  /* 0xff800000441c7808 */ /* 0x000fe40001000000 */
[----:B------:R-:W-:Y:S02]  /*3e50*/  FSEL R41, R71, -INF , P0 ;  /* 0xff80000047297808 */ /* 0x000fe40000000000 */
[----:B------:R-:W-:Y:S02]  /*3e60*/  FSEL R29, R69, -INF , P0 ;  /* 0xff800000451d7808 */ /* 0x000fe40000000000 */
[----:B------:R-:W-:Y:S02]  /*3e70*/  FSEL R19, R46, -INF , P2 ;  /* 0xff8000002e137808 */ /* 0x000fe40001000000 */
[----:B------:R-:W-:-:S02]  /*3e80*/  FSEL R11, R44, -INF , P2 ;  /* 0xff8000002c0b7808 */ /* 0x000fc40001000000 */
[----:B------:R-:W-:Y:S02]  /*3e90*/  FSEL R21, R47, -INF , P0 ;  /* 0xff8000002f157808 */ /* 0x000fe40000000000 */
[----:B------:R-:W-:Y:S02]  /*3ea0*/  FSEL R12, R45, -INF , P0 ;  /* 0xff8000002d0c7808 */ /* 0x000fe40000000000 */
[C---:B------:R-:W-:Y:S02]  /*3eb0*/  ISETP.GT.AND P6, PT, R0.reuse, 0x10, PT ;  /* 0x000000100000780c */ /* 0x040fe40003fc4270 */
[C---:B------:R-:W-:Y:S02]  /*3ec0*/  ISETP.GT.AND P5, PT, R0.reuse, 0x11, PT ;  /* 0x000000110000780c */ /* 0x040fe40003fa4270 */
[C---:B------:R-:W-:Y:S02]  /*3ed0*/  ISETP.GT.AND P2, PT, R0.reuse, 0x18, PT ;  /* 0x000000180000780c */ /* 0x040fe40003f44270 */
[----:B------:R-:W-:-:S02]  /*3ee0*/  ISETP.GT.AND P0, PT, R0, 0x19, PT ;  /* 0x000000190000780c */ /* 0x000fc40003f04270 */
        /* <DEDUP_REMOVED lines=16> */
[C---:B------:R-:W-:Y:S02]  /*3ff0*/  ISETP.GT.AND P6, PT, R0.reuse, 0x20, PT ;  /* 0x000000200000780c */ /* 0x040fe40003fc4270 */
[----:B------:R-:W-:-:S02]  /*4000*/  ISETP.GT.AND P5, PT, R0, 0x21, PT ;  /* 0x000000210000780c */ /* 0x000fc40003fa4270 */
[C---:B------:R-:W-:Y:S02]  /*4010*/  ISETP.GT.AND P2, PT, R0.reuse, 0x28, PT ;  /* 0x000000280000780c */ /* 0x040fe40003f44270 */
[----:B------:R-:W-:Y:S02]  /*4020*/  ISETP.GT.AND P0, PT, R0, 0x29, PT ;  /* 0x000000290000780c */ /* 0x000fe40003f04270 */
[----:B------:R-:W-:Y:S02]  /*4030*/  FMNMX.FTZ R0, R9, R10, !PT ;  /* 0x0000000a09007209 */ /* 0x000fe40007810000 */
[----:B------:R-:W-:Y:S02]  /*4040*/  FMNMX.FTZ R2, R16, R17, !PT ;  /* 0x0000001110027209 */ /* 0x000fe40007810000 */
[----:B------:R-:W-:Y:S02]  /*4050*/  FMNMX.FTZ R3, R25, R26, !PT ;  /* 0x0000001a19037209 */ /* 0x000fe40007810000 */
[----:B------:R-:W-:-:S02]  /*4060*/  FMNMX.FTZ R4, R33, R35, !PT ;  /* 0x0000002321047209 */ /* 0x000fc40007810000 */
[----:B------:R-:W-:Y:S02]  /*4070*/  FMNMX.FTZ R0, R11, R0, !PT ;  /* 0x000000000b007209 */ /* 0x000fe40007810000 */
[----:B------:R-:W-:Y:S02]  /*4080*/  FMNMX.FTZ R2, R19, R2, !PT ;  /* 0x0000000213027209 */ /* 0x000fe40007810000 */
        /* <DEDUP_REMOVED lines=18> */
[----:B------:R-:W-:Y:S02]  /*41b0*/  FSEL R133, R86, -INF , P6 ;  /* 0xff80000056857808 */ /* 0x000fe40003000000 */
[----:B------:R-:W-:Y:S02]  /*41c0*/  FSEL R131, R84, -INF , P6 ;  /* 0xff80000054837808 */ /* 0x000fe40003000000 */
[----:B------:R-:W-:Y:S02]  /*41d0*/  FSEL R126, R54, -INF , P6 ;  /* 0xff800000367e7808 */ /* 0x000fe40003000000 */
[----:B------:R-:W-:-:S02]  /*41e0*/  FSEL R118, R52, -INF , P6 ;  /* 0xff80000034767808 */ /* 0x000fc40003000000 */
[----:B------:R-:W-:Y:S02]  /*41f0*/  FMNMX.FTZ R0, R18, R0, !PT ;  /* 0x0000000012007209 */ /* 0x000fe40007810000 */
[----:B------:R-:W-:Y:S02]  /*4200*/  FMNMX.FTZ R2, R27, R2, !PT ;  /* 0x000000021b027209 */ /* 0x000fe40007810000 */
[----:B------:R-:W-:Y:S02]  /*4210*/  FMNMX.FTZ R3, R34, R3, !PT ;  /* 0x0000000322037209 */ /* 0x000fe40007810000 */
[----:B------:R-:W-:Y:S02]  /*4220*/  FMNMX.FTZ R4, R45, R4, !PT ;  /* 0x000000042d047209 */ /* 0x000fe40007810000 */
[----:B------:R-:W-:Y:S02]  /*4230*/  FSEL R132, R87, -INF , P5 ;  /* 0xff80000057847808 */ /* 0x000fe40002800000 */
[----:B------:R-:W-:-:S02]  /*4240*/  FSEL R130, R85, -INF , P5 ;  /* 0xff80000055827808 */ /* 0x000fc40002800000 */
[----:B------:R-:W-:Y:S02]  /*4250*/  FSEL R124, R55, -INF , P5 ;  /* 0xff800000377c7808 */ /* 0x000fe40002800000 */
[----:B------:R-:W-:Y:S02]  /*4260*/  FSEL R117, R53, -INF , P5 ;  /* 0xff80000035757808 */ /* 0x000fe40002800000 */
[----:B------:R-:W-:Y:S02]  /*4270*/  FMNMX.FTZ R0, R118, R0, !PT ;  /* 0x0000000076007209 */ /* 0x000fe40007810000 */
[----:B------:R-:W-:Y:S02]  /*4280*/  FMNMX.FTZ R2, R126, R2, !PT ;  /* 0x000000027e027209 */ /* 0x000fe40007810000 */
[----:B------:R-:W-:Y:S02]  /*4290*/  FMNMX.FTZ R3, R131, R3, !PT ;  /* 0x0000000383037209 */ /* 0x000fe40007810000 */
[----:B------:R-:W-:-:S02]  /*42a0*/  FMNMX.FTZ R4, R133, R4, !PT ;  /* 0x0000000485047209 */ /* 0x000fc40007810000 */
[----:B------:R-:W-:Y:S02]  /*42b0*/  FSEL R129, R66, -INF , P2 ;  /* 0xff80000042817808 */ /* 0x000fe40001000000 */
[----:B------:R-:W-:Y:S02]  /*42c0*/  FSEL R127, R64, -INF , P2 ;  /* 0xff800000407f7808 */ /* 0x000fe40001000000 */
[----:B------:R-:W-:Y:S02]  /*42d0*/  FSEL R115, R38, -INF , P2 ;  /* 0xff80000026737808 */ /* 0x000fe40001000000 */
[----:B------:R-:W-:Y:S02]  /*42e0*/  FSEL R113, R36, -INF , P2 ;  /* 0xff80000024717808 */ /* 0x000fe40001000000 */
        /* <DEDUP_REMOVED lines=12> */
[----:B------:R-:W-:Y:S02]  /*43b0*/  FMNMX.FTZ R0, R112, R0, !PT ;  /* 0x0000000070007209 */ /* 0x000fe40007810000 */
[----:B------:R-:W-:-:S02]  /*43c0*/  FMNMX.FTZ R5, R114, R2, !PT ;  /* 0x0000000272057209 */ /* 0x000fc40007810000 */
[----:B------:R-:W-:Y:S02]  /*43d0*/  FMNMX.FTZ R6, R125, R3, !PT ;  /* 0x000000037d067209 */ /* 0x000fe40007810000 */
[----:B------:R-:W-:Y:S01]  /*43e0*/  FMNMX.FTZ R7, R128, R4, !PT ;  /* 0x0000000480077209 */ /* 0x000fe20007810000 */
[----:B------:R-:W-:Y:S05]  /*43f0*/  BRA.DIV ~URZ, `(.L_x_63) ;  /* 0x000093b27f007947 */ /* 0x000fea000b800000 */
[----:B------:R1:W2:Y:S02]  /*4400*/  SHFL.BFLY PT, R2, R0, 0x2, 0x1f ;  /* 0x0c401f0000027f89 */ /* 0x0002a400000e0000 */
.L_x_158:
[----:B--2---:R-:W-:Y:S01]  /*4410*/  FMNMX.FTZ R4, R0, R2, !PT ;  /* 0x0000000200047209 */ /* 0x004fe20007810000 */
[----:B------:R-:W-:Y:S05]  /*4420*/  BRA.DIV ~URZ, `(.L_x_64) ;  /* 0x000093e27f007947 */ /* 0x000fea000b800000 */
[----:B-1----:R-:W1:Y:S04]  /*4430*/  SHFL.BFLY PT, R0, R5, 0x2, 0x1f ;  /* 0x0c401f0005007f89 */ /* 0x002e6800000e0000 */
[----:B------:R-:W2:Y:S04]  /*4440*/  SHFL.BFLY PT, R2, R6, 0x2, 0x1f ;  /* 0x0c401f0006027f89 */ /* 0x000ea800000e0000 */
[----:B------:R-:W3:Y:S04]  /*4450*/  SHFL.BFLY PT, R8, R7, 0x2, 0x1f ;  /* 0x0c401f0007087f89 */ /* 0x000ee800000e0000 */
[----:B------:R-:W4:Y:S01]  /*4460*/  SHFL.BFLY PT, R3, R4, 0x1, 0x1f ;  /* 0x0c201f0004037f89 */ /* 0x000f2200000e0000 */
[----:B-1----:R-:W-:-:S02]  /*4470*/  FMNMX.FTZ R0, R5, R0, !PT ;  /* 0x0000000005007209 */ /* 0x002fc40007810000 */
[----:B--2---:R-:W-:-:S03]  /*4480*/  FMNMX.FTZ R2, R6, R2, !PT ;  /* 0x0000000206027209 */ /* 0x004fc60007810000 */
[----:B------:R-:W1:Y:S01]  /*4490*/  SHFL.BFLY PT, R5, R0, 0x1, 0x1f ;  /* 0x0c201f0000057f89 */ /* 0x000e6200000e0000 */
[----:B---3--:R-:W-:-:S03]  /*44a0*/  FMNMX.FTZ R7, R7, R8, !PT ;  /* 0x0000000807077209 */ /* 0x008fc60007810000 */
[----:B------:R-:W2:Y:S01]  /*44b0*/  SHFL.BFLY PT, R6, R2, 0x1, 0x1f ;  /* 0x0c201f0002067f89 */ /* 0x000ea200000e0000 */
[----:B----4-:R-:W-:-:S03]  /*44c0*/  FMNMX.FTZ R122, R4, R3, !PT ;  /* 0x00000003047a7209 */ /* 0x010fc60007810000 */
[----:B------:R3:W4:Y:S01]  /*44d0*/  SHFL.BFLY PT, R8, R7, 0x1, 0x1f ;  /* 0x0c201f0007087f89 */ /* 0x00072200000e0000 */
[----:B-1----:R-:W-:Y:S02]  /*44e0*/  FMNMX.FTZ R121, R0, R5, !PT ;  /* 0x0000000500797209 */ /* 0x002fe40007810000 */
[----:B--2---:R-:W-:Y:S02]  /*44f0*/  FMNMX.FTZ R120, R2, R6, !PT ;  /* 0x0000000602787209 */ /* 0x004fe40007810000 */
.L_x_159:
[C---:B------:R-:W-:Y:S01]  /*4500*/  FMUL.FTZ R0, R122.reuse, c[0x0][0x2d0] ;  /* 0x0000b4007a007a20 */ /* 0x040fe20000410000 */
[----:B------:R-:W-:Y:S01]  /*4510*/  FSETP.NEU.FTZ.AND P0, PT, R122, -INF , PT ;  /* 0xff8000007a00780b */ /* 0x000fe20003f1d000 */
[C---:B------:R-:W-:Y:S01]  /*4520*/  FMUL.FTZ R3, R121.reuse, c[0x0][0x2d0] ;  /* 0x0000b40079037a20 */ /* 0x040fe20000410000 */
[----:B----4-:R-:W-:Y:S01]  /*4530*/  FMNMX.FTZ R119, R8, R7, !PT ;  /* 0x0000000708777209 */ /* 0x010fe20007810000 */
[----:B------:R-:W-:Y:S01]  /*4540*/  WARPSYNC 0xffffffff ;  /* 0xffffffff00007948 */ /* 0x000fe20003800000 */
[----:B------:R-:W-:Y:S01]  /*4550*/  FSEL R20, R0, RZ, P0 ;  /* 0x000000ff00147208 */ /* 0x000fe20000000000 */
[----:B------:R-:W-:Y:S01]  /*4560*/  LDSM.16.MT88.4 R36, [R180] ;  /* 0x00000000b424783b */ /* 0x000fe20000004200 */
[----:B------:R-:W-:-:S02]  /*4570*/  FSETP.NEU.FTZ.AND P0, PT, R121, -INF , PT ;  /* 0xff8000007900780b */ /* 0x000fc40003f1d000 */
[----:B------:R-:W-:Y:S01]  /*4580*/  IADD3 R197, R197, -0x2, RZ ;  /* 0xfffffffec5c57810 */ /* 0x000fe20007ffe0ff */
[--C-:B------:R-:W-:Y:S01]  /*4590*/  FFMA.FTZ R0, R9, c[0x0][0x2d0], -R20.reuse ;  /* 0x0000b40009007a23 */ /* 0x100fe20000010814 */
[----:B------:R-:W-:Y:S01]  /*45a0*/  FSEL R3, R3, RZ, P0 ;  /* 0x000000ff03037208 */ /* 0x000fe20000000000 */
[----:B------:R-:W-:Y:S01]  /*45b0*/  FFMA.FTZ R2, R15, c[0x0][0x2d0], -R20 ;  /* 0x0000b4000f027a23 */ /* 0x000fe20000010814 */
[----:B------:R-:W-:Y:S01]  /*45c0*/  FSETP.NEU.FTZ.AND P0, PT, R120, -INF , PT ;  /* 0xff8000007800780b */ /* 0x000fe20003f1d000 */
[----:B------:R1:W-:Y:S01]  /*45d0*/  MUFU.EX2 R154, R0 ;  /* 0x00000000009a7308 */ /* 0x0003e20000000800 */
[----:B------:R-:W2:Y:S01]  /*45e0*/  LDSM.16.MT88.4 R60, [R181+0xc00] ;  /* 0x000c0000b53c783b */ /* 0x000ea20000004200 */
[----:B------:R-:W-:-:S03]  /*45f0*/  FFMA.FTZ R4, R24, c[0x0][0x2d0], -R3 ;  /* 0x0000b40018047a23 */ /* 0x000fc60000010803 */
[----:B------:R-:W-:Y:S03]  /*4600*/  LDSM.16.MT88.4 R56, [R180+0x1800] ;  /* 0x00180000b438783b */ /* 0x000fe60000004200 */
[----:B------:R4:W-:Y:S01]  /*4610*/  MUFU.EX2 R222, R2 ;  /* 0x0000000200de7308 */ /* 0x0009e20000000800 */
[----:B------:R-:W5:Y:S04]  /*4620*/  LDSM.16.MT88.4 R52, [R181+0x1800] ;  /* 0x00180000b534783b */ /* 0x000f680000004200 */
[----:B------:R-:W-:Y:S01]  /*4630*/  LDSM.16.MT88.4 R48, [R181+0x1000] ;  /* 0x00100000b530783b */ /* 0x000fe20000004200 */
[----:B-1----:R-:W-:Y:S02]  /*4640*/  FFMA.FTZ R0, R10, c[0x0][0x2d0], -R20 ;  /* 0x0000b4000a007a23 */ /* 0x002fe40000010814 */
[----:B------:R1:W-:Y:S01]  /*4650*/  MUFU.EX2 R215, R4 ;  /* 0x0000000400d77308 */ /* 0x0003e20000000800 */
[----:B------:R-:W3:Y:S04]  /*4660*/  LDSM.16.MT88.4 R68, [R181] ;  /* 0x00000000b544783b */ /* 0x000ee80000004200 */
[----:B------:R-:W2:Y:S01]  /*4670*/  LDSM.16.MT88.4 R64, [R180+0xc00] ;  /* 0x000c0000b440783b */ /* 0x000ea20000004200 */
[----:B----4-:R-:W-:-:S02]  /*4680*/  FMUL.FTZ R2, R120, c[0x0][0x2d0] ;  /* 0x0000b40078027a20 */ /* 0x010fc40000410000 */
[----:B------:R4:W-:Y:S01]  /*4690*/  MUFU.EX2 R153, R0 ;  /* 0x0000000000997308 */ /* 0x0009e20000000800 */
[----:B------:R-:W-:Y:S02]  /*46a0*/  LDSM.16.MT88.4 R144, [R180+0x800] ;  /* 0x00080000b490783b */ /* 0x000fe40000004200 */
[----:B------:R-:W-:Y:S02]  /*46b0*/  FSEL R2, R2, RZ, P0 ;  /* 0x000000ff02027208 */ /* 0x000fe40000000000 */
[----:B------:R-:W-:-:S03]  /*46c0*/  FSETP.NEU.FTZ.AND P0, PT, R119, -INF , PT ;  /* 0xff8000007700780b */ /* 0x000fc60003f1d000 */
[----:B-1----:R-:W-:-:S04]  /*46d0*/  FFMA.FTZ R4, R32, c[0x0][0x2d0], -R2 ;  /* 0x0000b40020047a23 */ /* 0x002fc80000010802 */
[----:B------:R1:W-:Y:S01]  /*46e0*/  MUFU.EX2 R210, R4 ;  /* 0x0000000400d27308 */ /* 0x0003e20000000800 */
[----:B----4-:R-:W-:-:S07]  /*46f0*/  FFMA.FTZ R0, R11, c[0x0][0x2d0], -R20 ;  /* 0x0000b4000b007a23 */ /* 0x010fce0000010814 */
[----:B------:R4:W-:Y:S01]  /*4700*/  MUFU.EX2 R177, R0 ;  /* 0x0000000000b17308 */ /* 0x0009e20000000800 */
[----:B-1----:R-:W-:-:S07]  /*4710*/  FFMA.FTZ R4, R34, c[0x0][0x2d0], -R2 ;  /* 0x0000b40022047a23 */ /* 0x002fce0000010802 */
[----:B------:R-:W1:Y:S01]  /*4720*/  MUFU.EX2 R211, R4 ;  /* 0x0000000400d37308 */ /* 0x000e620000000800 */
[----:B----4-:R-:W-:-:S07]  /*4730*/  FFMA.FTZ R0, R12, c[0x0][0x2d0], -R20 ;  /* 0x0000b4000c007a23 */ /* 0x010fce0000010814 */
[----:B------:R4:W2:Y:S01]  /*4740*/  MUFU.EX2 R217, R0 ;  /* 0x0000000000d97308 */ /* 0x0008a20000000800 */
[----:B-1----:R-:W-:Y:S01]  /*4750*/  F2FP.PACK_AB R6, R211, R210 ;  /* 0x000000d2d306723e */ /* 0x002fe200000000ff */
[----:B----4-:R-:W-:-:S06]  /*4760*/  FFMA.FTZ R0, R13, c[0x0][0x2d0], -R20 ;  /* 0x0000b4000d007a23 */ /* 0x010fcc0000010814 */
[----:B------:R1:W-:Y:S02]  /*4770*/  MUFU.EX2 R218, R0 ;  /* 0x0000000000da7308 */ /* 0x0003e40000000800 */
[----:B-1----:R-:W-:-:S06]  /*4780*/  FFMA.FTZ R0, R14, c[0x0][0x2d0], -R20 ;  /* 0x0000b4000e007a23 */ /* 0x002fcc0000010814 */
[----:B------:R1:W4:Y:S02]  /*4790*/  MUFU.EX2 R219, R0 ;  /* 0x0000000000db7308 */ /* 0x0003240000000800 */
[----:B-1----:R-:W-:Y:S01]  /*47a0*/  FFMA.FTZ R0, R18, c[0x0][0x2d0], -R20 ;  /* 0x0000b40012007a23 */ /* 0x002fe20000010814 */
[----:B--2---:R-:W-:Y:S02]  /*47b0*/  F2FP.PACK_AB R18, R217, R177 ;  /* 0x000000b1d912723e */ /* 0x004fe400000000ff */
[----:B----4-:R-:W-:-:S03]  /*47c0*/  F2FP.PACK_AB R8, R219, R218 ;  /* 0x000000dadb08723e */ /* 0x010fc600000000ff */
[----:B------:R1:W2:Y:S02]  /*47d0*/  MUFU.EX2 R223, R0 ;  /* 0x0000000000df7308 */ /* 0x0002a40000000800 */
[----:B-1----:R-:W-:Y:S01]  /*47e0*/  FFMA.FTZ R0, R16, c[0x0][0x2d0], -R3 ;  /* 0x0000b40010007a23 */ /* 0x002fe20000010803 */
[----:B------:R-:W-:Y:S02]  /*47f0*/  F2FP.PACK_AB R16, R153, R154 ;  /* 0x0000009a9910723e */ /* 0x000fe400000000ff */
[----:B--2---:R-:W-:-:S03]  /*4800*/  F2FP.PACK_AB R10, R223, R222 ;  /* 0x000000dedf0a723e */ /* 0x004fc600000000ff */
[----:B------:R1:W-:Y:S02]  /*4810*/  MUFU.EX2 R152, R0 ;  /* 0x0000000000987308 */ /* 0x0003e40000000800 */
[----:B-1----:R-:W-:-:S06]  /*4820*/  FFMA.FTZ R0, R17, c[0x0][0x2d0], -R3 ;  /* 0x0000b40011007a23 */ /* 0x002fcc0000010803 */
[----:B------:R1:W2:Y:S02]  /*4830*/  MUFU.EX2 R135, R0 ;  /* 0x0000000000877308 */ /* 0x0002a40000000800 */
[----:B-1----:R-:W-:Y:S01]  /*4840*/  FFMA.FTZ R0, R19, c[0x0][0x2d0], -R3 ;  /* 0x0000b40013007a23 */ /* 0x002fe20000010803 */
[----:B--2---:R-:W-:-:S05]  /*4850*/  F2FP.PACK_AB R17, R135, R152 ;  /* 0x000000988711723e */ /* 0x004fca00000000ff */
[----:B------:R1:W-:Y:S02]  /*4860*/  MUFU.EX2 R176, R0 ;  /* 0x0000000000b07308 */ /* 0x0003e40000000800 */
[----:B-1----:R-:W-:-:S06]  /*4870*/  FFMA.FTZ R0, R21, c[0x0][0x2d0], -R3 ;  /* 0x0000b40015007a23 */ /* 0x002fcc0000010803 */
[----:B------:R1:W2:Y:S02]  /*4880*/  MUFU.EX2 R212, R0 ;  /* 0x0000000000d47308 */ /* 0x0002a40000000800 */
[----:B-1----:R-:W-:Y:S01]  /*4890*/  FFMA.FTZ R0, R22, c[0x0][0x2d0], -R3 ;  /* 0x0000b40016007a23 */ /* 0x002fe20000010803 */
[----:B--2---:R-:W-:-:S05]  /*48a0*/  F2FP.PACK_AB R19, R212, R176 ;  /* 0x000000b0d413723e */ /* 0x004fca00000000ff */
[----:B------:R1:W-:Y:S02]  /*48b0*/  MUFU.EX2 R213, R0 ;  /* 0x0000000000d57308 */ /* 0x0003e40000000800 */
[C---:B------:R-:W-:Y:S08]  /*48c0*/  HMMA.16816.F32 R100, R16.reuse, R60, RZ ;  /* 0x0000003c1064723c */ /* 0x040ff000000018ff */
[----:B-----5:R-:W-:Y:S01]  /*48d0*/  HMMA.16816.F32 R76, R16, R52, RZ ;  /* 0x00000034104c723c */ /* 0x020fe200000018ff */
[----:B-1----:R-:W-:-:S04]  /*48e0*/  FFMA.FTZ R0, R23, c[0x0][0x2d0], -R3 ;  /* 0x0000b40017007a23 */ /* 0x002fc80000010803 */
[----:B------:R1:W2:Y:S03]  /*48f0*/  MUFU.EX2 R214, R0 ;  /* 0x0000000000d67308 */ /* 0x0002a60000000800 */
[C---:B---3--:R-:W-:Y:S08]  /*4900*/  HMMA.16816.F32 R108, R16.reuse, R68, RZ ;  /* 0x00000044106c723c */ /* 0x048ff000000018ff */
[----:B------:R-:W-:Y:S01]  /*4910*/  HMMA.16816.F32 R104, R16, R64, RZ ;  /* 0x000000401068723c */ /* 0x000fe200000018ff */
[----:B-1----:R-:W-:Y:S01]  /*4920*/  FFMA.FTZ R0, R27, c[0x0][0x2d0], -R3 ;  /* 0x0000b4001b007a23 */ /* 0x002fe20000010803 */
[----:B--2---:R-:W-:-:S06]  /*4930*/  F2FP.PACK_AB R9, R214, R213 ;  /* 0x000000d5d609723e */ /* 0x004fcc00000000ff */
[----:B------:R-:W-:Y:S01]  /*4940*/  HMMA.16816.F32 R96, R16, R56, RZ ;  /* 0x000000381060723c */ /* 0x000fe200000018ff */
[----:B------:R1:W2:Y:S02]  /*4950*/  MUFU.EX2 R216, R0 ;  /* 0x0000000000d87308 */ /* 0x0002a40000000800 */
[----:B-1----:R-:W-:Y:S01]  /*4960*/  FFMA.FTZ R0, R25, c[0x0][0x2d0], -R2 ;  /* 0x0000b40019007a23 */ /* 0x002fe20000010802 */
[----:B--2---:R-:W-:-:S05]  /*4970*/  F2FP.PACK_AB R11, R216, R215 ;  /* 0x000000d7d80b723e */ /* 0x004fca00000000ff */
[----:B------:R1:W-:Y:S02]  /*4980*/  MUFU.EX2 R134, R0 ;  /* 0x0000000000867308 */ /* 0x0003e40000000800 */
[----:B------:R-:W-:Y:S01]  /*4990*/  HMMA.16816.F32 R160, R8, R48, R100 ;  /* 0x0000003008a0723c */ /* 0x000fe20000001864 */
[----:B-1----:R-:W-:-:S05]  /*49a0*/  FFMA.FTZ R0, R26, c[0x0][0x2d0], -R2 ;  /* 0x0000b4001a007a23 */ /* 0x002fca0000010802 */
        /* <DEDUP_REMOVED lines=9> */
[----:B-1----:R-:W-:Y:S02]  /*4a40*/  FFMA.FTZ R0, R31, c[0x0][0x2d0], -R2 ;  /* 0x0000b4001f007a23 */ /* 0x002fe40000010802 */
[----:B------:R-:W1:Y:S04]  /*4a50*/  LDSM.16.MT88.4 R28, [R180+0x400] ;  /* 0x00040000b41c783b */ /* 0x000e680000004200 */
[----:B------:R2:W-:Y:S02]  /*4a60*/  MUFU.EX2 R209, R0 ;  /* 0x0000000000d17308 */ /* 0x0005e40000000800 */
[----:B--2---:R-:W-:-:S05]  /*4a70*/  FMUL.FTZ R0, R119, c[0x0][0x2d0] ;  /* 0x0000b40077007a20 */ /* 0x004fca0000410000 */
[----:B------:R-:W-:Y:S02]  /*4a80*/  FSEL R0, R0, RZ, P0 ;  /* 0x000000ff00007208 */ /* 0x000fe40000000000 */
[----:B------:R-:W-:-:S03]  /*4a90*/  ISETP.GE.AND P0, PT, R197, R231, PT ;  /* 0x000000e7c500720c */ /* 0x000fc60003f06270 */
[----:B------:R-:W-:-:S04]  /*4aa0*/  FFMA.FTZ R4, R33, c[0x0][0x2d0], -R0 ;  /* 0x0000b40021047a23 */ /* 0x000fc80000010800 */
[----:B------:R2:W-:Y:S02]  /*4ab0*/  MUFU.EX2 R198, R4 ;  /* 0x0000000400c67308 */ /* 0x0005e40000000800 */
[--C-:B--2---:R-:W-:Y:S02]  /*4ac0*/  FFMA.FTZ R4, R35, c[0x0][0x2d0], -R0.reuse ;  /* 0x0000b40023047a23 */ /* 0x104fe40000010800 */
[----:B------:R-:W-:Y:S04]  /*4ad0*/  HMMA.16816.F32 R32, R16, R36, RZ ;  /* 0x000000241020723c */ /* 0x000fe800000018ff */
[----:B------:R2:W3:Y:S02]  /*4ae0*/  MUFU.EX2 R178, R4 ;  /* 0x0000000400b27308 */ /* 0x0004e40000000800 */
[----:B--2---:R-:W-:Y:S01]  /*4af0*/  FFMA.FTZ R4, R40, c[0x0][0x2d0], -R0 ;  /* 0x0000b40028047a23 */ /* 0x004fe20000010800 */
[----:B---3--:R-:W-:-:S05]  /*4b00*/  F2FP.PACK_AB R13, R178, R198 ;  /* 0x000000c6b20d723e */ /* 0x008fca00000000ff */
[----:B------:R2:W-:Y:S11]  /*4b10*/  MUFU.EX2 R179, R4 ;  /* 0x0000000400b37308 */ /* 0x0005f60000000800 */
[----:B------:R-:W-:Y:S01]  /*4b20*/  @!UPT UIADD3 URZ, URZ, URZ, URZ ;  /* 0x0000003f3f3ff290 */ /* 0x000fe2000fffe03f */
[----:B-1----:R-:W-:Y:S01]  /*4b30*/  HMMA.16816.F32 R136, R8, R28, R32 ;  /* 0x0000001c0888723c */ /* 0x002fe20000001820 */
[----:B------:R-:W1:Y:S01]  /*4b40*/  LDSM.16.MT88.4 R32, [R181+0x400] ;  /* 0x00040000b520783b */ /* 0x000e620000004200 */
[----:B--2---:R-:W-:-:S04]  /*4b50*/  FFMA.FTZ R4, R41, c[0x0][0x2d0], -R0 ;  /* 0x0000b40029047a23 */ /* 0x004fc80000010800 */
[----:B------:R2:W3:Y:S02]  /*4b60*/  MUFU.EX2 R199, R4 ;  /* 0x0000000400c77308 */ /* 0x0004e40000000800 */
[----:B--2---:R-:W-:Y:S01]  /*4b70*/  FFMA.FTZ R4, R42, c[0x0][0x2d0], -R0 ;  /* 0x0000b4002a047a23 */ /* 0x004fe20000010800 */
[----:B---3--:R-:W-:-:S05]  /*4b80*/  F2FP.PACK_AB R15, R199, R179 ;  /* 0x000000b3c70f723e */ /* 0x008fca00000000ff */
[----:B------:R2:W-:Y:S01]  /*4b90*/  MUFU.EX2 R202, R4 ;  /* 0x0000000400ca7308 */ /* 0x0005e20000000800 */
[----:B-1----:R-:W-:Y:S08]  /*4ba0*/  HMMA.16816.F32 R148, R8, R32, R108 ;  /* 0x000000200894723c */ /* 0x002ff0000000186c */
[----:B------:R-:W-:Y:S01]  /*4bb0*/  HMMA.16816.F32 R24, R12, R36, RZ ;  /* 0x000000240c18723c */ /* 0x000fe200000018ff */
[----:B--2---:R-:W-:-:S02]  /*4bc0*/  FFMA.FTZ R4, R43, c[0x0][0x2d0], -R0 ;  /* 0x0000b4002b047a23 */ /* 0x004fc40000010800 */
[----:B------:R-:W1:Y:S05]  /*4bd0*/  LDSM.16.MT88.4 R40, [R181+0x1c00] ;  /* 0x001c0000b528783b */ /* 0x000e6a0000004200 */
[C---:B------:R-:W-:Y:S01]  /*4be0*/  HMMA.16816.F32 R80, R12.reuse, R56, RZ ;  /* 0x000000380c50723c */ /* 0x040fe200000018ff */
[----:B------:R2:W3:Y:S07]  /*4bf0*/  MUFU.EX2 R203, R4 ;  /* 0x0000000400cb7308 */ /* 0x0004ee0000000800 */
[C---:B------:R-:W-:Y:S08]  /*4c00*/  HMMA.16816.F32 R72, R12.reuse, R52, RZ ;  /* 0x000000340c48723c */ /* 0x040ff000000018ff */
[----:B------:R-:W-:Y:S01]  /*4c10*/  HMMA.16816.F32 R92, R12, R68, RZ ;  /* 0x000000440c5c723c */ /* 0x000fe200000018ff */
[----:B--2---:R-:W-:Y:S01]  /*4c20*/  FFMA.FTZ R4, R44, c[0x0][0x2d0], -R0 ;  /* 0x0000b4002c047a23 */ /* 0x004fe20000010800 */
[----:B---3--:R-:W-:-:S03]  /*4c30*/  F2FP.PACK_AB R5, R203, R202 ;  /* 0x000000cacb05723e */ /* 0x008fc600000000ff */
[----:B------:R2:W-:Y:S03]  /*4c40*/  MUFU.EX2 R205, R4 ;  /* 0x0000000400cd7308 */ /* 0x0005e60000000800 */
[C---:B------:R-:W-:Y:S08]  /*4c50*/  HMMA.16816.F32 R88, R12.reuse, R64, RZ ;  /* 0x000000400c58723c */ /* 0x040ff000000018ff */
[----:B------:R-:W-:Y:S01]  /*4c60*/  HMMA.16816.F32 R84, R12, R60, RZ ;  /* 0x0000003c0c54723c */ /* 0x000fe200000018ff */
[----:B--2---:R-:W-:-:S02]  /*4c70*/  FFMA.FTZ R4, R45, c[0x0][0x2d0], -R0 ;  /* 0x0000b4002d047a23 */ /* 0x004fc40000010800 */
[----:B------:R-:W2:Y:S05]  /*4c80*/  LDSM.16.MT88.4 R44, [R180+0x1c00] ;  /* 0x001c0000b42c783b */ /* 0x000eaa0000004200 */
[----:B-1----:R-:W-:Y:S01]  /*4c90*/  HMMA.16816.F32 R100, R8, R40, R76 ;  /* 0x000000280864723c */ /* 0x002fe2000000184c */
[----:B------:R1:W3:Y:S07]  /*4ca0*/  MUFU.EX2 R204, R4 ;  /* 0x0000000400cc7308 */ /* 0x0002ee0000000800 */
[----:B------:R-:W-:Y:S01]  /*4cb0*/  HMMA.16816.F32 R76, R12, R38, RZ ;  /* 0x000000260c4c723c */ /* 0x000fe200000018ff */
[----:B-1----:R-:W-:-:S02]  /*4cc0*/  F2FP.PACK_AB R4, R209, R208 ;  /* 0x000000d0d104723e */ /* 0x002fc400000000ff */
[----:B---3--:R-:W-:-:S07]  /*4cd0*/  F2FP.PACK_AB R7, R204, R205 ;  /* 0x000000cdcc07723e */ /* 0x008fce00000000ff */
[C---:B------:R-:W-:Y:S01]  /*4ce0*/  HMMA.16816.F32 R140, R4.reuse, R28, R24 ;  /* 0x0000001c048c723c */ /* 0x040fe20000001818 */
[----:B------:R-:W1:Y:S07]  /*4cf0*/  LDSM.16.MT88.4 R24, [R180+0x1000] ;  /* 0x00100000b418783b */ /* 0x000e6e0000004200 */
[C---:B------:R-:W-:Y:S08]  /*4d00*/  HMMA.16816.F32 R164, R4.reuse, R40, R72 ;  /* 0x0000002804a4723c */ /* 0x040ff00000001848 */
[----:B--2---:R-:W-:Y:S08]  /*4d10*/  HMMA.16816.F32 R168, R4, R44, R80 ;  /* 0x0000002c04a8723c */ /* 0x004ff00000001850 */
[C---:B------:R-:W-:Y:S08]  /*4d20*/  HMMA.16816.F32 R80, R16.reuse, R38, RZ ;  /* 0x000000261050723c */ /* 0x040ff000000018ff */
[-C--:B------:R-:W-:Y:S08]  /*4d30*/  HMMA.16816.F32 R72, R16, R70.reuse, RZ ;  /* 0x000000461048723c */ /* 0x080ff000000018ff */
[----:B------:R-:W-:Y:S08]  /*4d40*/  HMMA.16816.F32 R68, R12, R70, RZ ;  /* 0x000000460c44723c */ /* 0x000ff000000018ff */
[-C--:B------:R-:W-:Y:S08]  /*4d50*/  HMMA.16816.F32 R36, R16, R66.reuse, RZ ;  /* 0x000000421024723c */ /* 0x080ff000000018ff */
[----:B------:R-:W-:Y:S08]  /*4d60*/  HMMA.16816.F32 R64, R12, R66, RZ ;  /* 0x000000420c40723c */ /* 0x000ff000000018ff */
[----:B------:R-:W-:Y:S08]  /*4d70*/  HMMA.16816.F32 R92, R4, R32, R92 ;  /* 0x00000020045c723c */ /* 0x000ff0000000185c */
[C---:B-1----:R-:W-:Y:S08]  /*4d80*/  HMMA.16816.F32 R156, R8.reuse, R24, R104 ;  /* 0x00000018089c723c */ /* 0x042ff00000001868 */
[-C--:B------:R-:W-:Y:S08]  /*4d90*/  HMMA.16816.F32 R72, R8, R34.reuse, R72 ;  /* 0x000000220848723c */ /* 0x080ff00000001848 */
[C---:B------:R-:W-:Y:S08]  /*4da0*/  HMMA.16816.F32 R68, R4.reuse, R34, R68 ;  /* 0x000000220444723c */ /* 0x040ff00000001844 */
[----:B------:R-:W-:Y:S08]  /*4db0*/  HMMA.16816.F32 R104, R4, R24, R88 ;  /* 0x000000180468723c */ /* 0x000ff00000001858 */
[-C--:B------:R-:W-:Y:S08]  /*4dc0*/  HMMA.16816.F32 R80, R8, R30.reuse, R80 ;  /* 0x0000001e0850723c */ /* 0x080ff00000001850 */
[----:B------:R-:W-:Y:S08]  /*4dd0*/  HMMA.16816.F32 R76, R4, R30, R76 ;  /* 0x0000001e044c723c */ /* 0x000ff0000000184c */
[-C--:B------:R-:W-:Y:S08]  /*4de0*/  HMMA.16816.F32 R36, R8, R26.reuse, R36 ;  /* 0x0000001a0824723c */ /* 0x080ff00000001824 */
[----:B------:R-:W-:Y:S08]  /*4df0*/  HMMA.16816.F32 R32, R4, R26, R64 ;  /* 0x0000001a0420723c */ /* 0x000ff00000001840 */
[C---:B------:R-:W-:Y:S08]  /*4e00*/  HMMA.16816.F32 R28, R12.reuse, R62, RZ ;  /* 0x0000003e0c1c723c */ /* 0x040ff000000018ff */
[C---:B------:R-:W-:Y:S08]  /*4e10*/  HMMA.16816.F32 R24, R12.reuse, R58, RZ ;  /* 0x0000003a0c18723c */ /* 0x040ff000000018ff */
[----:B------:R-:W-:Y:S08]  /*4e20*/  HMMA.16816.F32 R12, R12, R54, RZ ;  /* 0x000000360c0c723c */ /* 0x000ff000000018ff */
[C---:B------:R-:W-:Y:S08]  /*4e30*/  HMMA.16816.F32 R60, R16.reuse, R62, RZ ;  /* 0x0000003e103c723c */ /* 0x040ff000000018ff */
[C---:B------:R-:W-:Y:S08]  /*4e40*/  HMMA.16816.F32 R56, R16.reuse, R58, RZ ;  /* 0x0000003a1038723c */ /* 0x040ff000000018ff */
[----:B------:R-:W-:Y:S08]  /*4e50*/  HMMA.16816.F32 R16, R16, R54, RZ ;  /* 0x000000361010723c */ /* 0x000ff000000018ff */
[C---:B------:R-:W-:Y:S08]  /*4e60*/  HMMA.16816.F32 R172, R4.reuse, R48, R84 ;  /* 0x0000003004ac723c */ /* 0x040ff00000001854 */
[C---:B------:R-:W-:Y:S08]  /*4e70*/  HMMA.16816.F32 R28, R4.reuse, R50, R28 ;  /* 0x00000032041c723c */ /* 0x040ff0000000181c */
[C---:B------:R-:W-:Y:S08]  /*4e80*/  HMMA.16816.F32 R24, R4.reuse, R46, R24 ;  /* 0x0000002e0418723c */ /* 0x040ff00000001818 */
[-C--:B------:R-:W-:Y:S07]  /*4e90*/  HMMA.16816.F32 R12, R4, R42.reuse, R12 ;  /* 0x0000002a040c723c */ /* 0x080fee000000180c */
[--C-:B------:R-:W-:Y:S01]  /*4ea0*/  FFMA.FTZ R4, R118, c[0x0][0x2d0], -R20.reuse ;  /* 0x0000b40076047a23 */ /* 0x100fe20000010814 */
[C---:B------:R-:W-:Y:S03]  /*4eb0*/  HMMA.16816.F32 R16, R8.reuse, R42, R16 ;  /* 0x0000002a0810723c */ /* 0x040fe60000001810 */
[----:B------:R1:W-:Y:S05]  /*4ec0*/  MUFU.EX2 R42, R4 ;  /* 0x00000004002a7308 */ /* 0x0003ea0000000800 */
[C---:B------:R-:W-:Y:S08]  /*4ed0*/  HMMA.16816.F32 R84, R8.reuse, R44, R96 ;  /* 0x0000002c0854723c */ /* 0x040ff00000001860 */
[----:B------:R-:W-:Y:S01]  /*4ee0*/  HMMA.16816.F32 R88, R8, R50, R60 ;  /* 0x000000320858723c */ /* 0x000fe2000000183c */
[----:B------:R-:W2:Y:S01]  /*4ef0*/  LDSM.16.MT88.4 R60, [R180+0x1400] ;  /* 0x00140000b43c783b */ /* 0x000ea20000004200 */
[----:B-1----:R-:W-:-:S04]  /*4f00*/  FFMA.FTZ R4, R117, c[0x0][0x2d0], -R20 ;  /* 0x0000b40075047a23 */ /* 0x002fc80000010814 */
[----:B------:R1:W3:Y:S02]  /*4f10*/  MUFU.EX2 R43, R4 ;  /* 0x00000004002b7308 */ /* 0x0002e40000000800 */
[----:B------:R-:W-:Y:S07]  /*4f20*/  HMMA.16816.F32 R96, R8, R46, R56 ;  /* 0x0000002e0860723c */ /* 0x000fee0000001838 */
[----:B------:R-:W-:Y:S02]  /*4f30*/  FADD.FTZ R8, R134, R116 ;  /* 0x0000007486087221 */ /* 0x000fe40000010000 */
[----:B-1----:R-:W-:-:S04]  /*4f40*/  FFMA.FTZ R4, R113, c[0x0][0x2d0], -R20 ;  /* 0x0000b40071047a23 */ /* 0x002fc80000010814 */
[----:B------:R1:W-:Y:S02]  /*4f50*/  MUFU.EX2 R44, R4 ;  /* 0x00000004002c7308 */ /* 0x0003e40000000800 */
[----:B-1----:R-:W-:Y:S01]  /*4f60*/  FFMA.FTZ R4, R112, c[0x0][0x2d0], -R20 ;  /* 0x0000b40070047a23 */ /* 0x002fe20000010814 */
[----:B---3--:R-:W-:-:S05]  /*4f70*/  F2FP.PACK_AB R112, R43, R42 ;  /* 0x0000002a2b70723e */ /* 0x008fca00000000ff */
[----:B------:R1:W-:Y:S02]  /*4f80*/  MUFU.EX2 R200, R4 ;  /* 0x0000000400c87308 */ /* 0x0003e40000000800 */
[----:B-1----:R-:W-:-:S06]  /*4f90*/  FFMA.FTZ R4, R126, c[0x0][0x2d0], -R3 ;  /* 0x0000b4007e047a23 */ /* 0x002fcc0000010803 */
[----:B------:R1:W-:Y:S02]  /*4fa0*/  MUFU.EX2 R23, R4 ;  /* 0x0000000400177308 */ /* 0x0003e40000000800 */
[----:B-1----:R-:W-:-:S06]  /*4fb0*/  FFMA.FTZ R4, R124, c[0x0][0x2d0], -R3 ;  /* 0x0000b4007c047a23 */ /* 0x002fcc0000010803 */
[----:B------:R1:W3:Y:S02]  /*4fc0*/  MUFU.EX2 R40, R4 ;  /* 0x0000000400287308 */ /* 0x0002e40000000800 */
[--C-:B-1----:R-:W-:Y:S01]  /*4fd0*/  FFMA.FTZ R4, R115, c[0x0][0x2d0], -R3.reuse ;  /* 0x0000b40073047a23 */ /* 0x102fe20000010803 */
[----:B---3--:R-:W-:Y:S01]  /*4fe0*/  F2FP.PACK_AB R113, R40, R23 ;  /* 0x000000172871723e */ /* 0x008fe200000000ff */
[----:B------:R-:W-:Y:S01]  /*4ff0*/  FFMA.FTZ R3, R114, c[0x0][0x2d0], -R3 ;  /* 0x0000b40072037a23 */ /* 0x000fe20000010803 */
[----:B------:R-:W-:-:S03]  /*5000*/  F2FP.PACK_AB R114, R200, R44 ;  /* 0x0000002cc872723e */ /* 0x000fc600000000ff */
[----:B------:R1:W-:Y:S08]  /*5010*/  MUFU.EX2 R41, R4 ;  /* 0x0000000400297308 */ /* 0x0003f00000000800 */
[----:B------:R3:W4:Y:S01]  /*5020*/  MUFU.EX2 R201, R3 ;  /* 0x0000000300c97308 */ /* 0x0007220000000800 */
[----:B-1----:R-:W-:Y:S02]  /*5030*/  FADD.FTZ R4, R154, R153 ;  /* 0x000000999a047221 */ /* 0x002fe40000010000 */
[----:B---3--:R-:W-:Y:S01]  /*5040*/  FFMA.FTZ R3, R131, c[0x0][0x2d0], -R2 ;  /* 0x0000b40083037a23 */ /* 0x008fe20000010802 */
[----:B----4-:R-:W-:-:S04]  /*5050*/  F2FP.PACK_AB R115, R201, R41 ;  /* 0x00000029c973723e */ /* 0x010fc800000000ff */
[----:B------:R1:W-:Y:S03]  /*5060*/  MUFU.EX2 R20, R3 ;  /* 0x0000000300147308 */ /* 0x0003e60000000800 */
[C---:B------:R-:W-:Y:S08]  /*5070*/  HMMA.16816.F32 R136, R112.reuse, R144, R136 ;  /* 0x000000907088723c */ /* 0x040ff00000001888 */
[----:B--2---:R-:W-:Y:S01]  /*5080*/  HMMA.16816.F32 R52, R112, R60, R156 ;  /* 0x0000003c7034723c */ /* 0x004fe2000000189c */
[----:B-1----:R-:W-:-:S04]  /*5090*/  FFMA.FTZ R3, R130, c[0x0][0x2d0], -R2 ;  /* 0x0000b40082037a23 */ /* 0x002fc80000010802 */
[----:B------:R1:W2:Y:S03]  /*50a0*/  MUFU.EX2 R21, R3 ;  /* 0x0000000300157308 */ /* 0x0002a60000000800 */
[----:B------:R-:W-:Y:S01]  /*50b0*/  HMMA.16816.F32 R64, R112, R62, R36 ;  /* 0x0000003e7040723c */ /* 0x000fe20000001824 */
[--C-:B-1----:R-:W-:Y:S01]  /*50c0*/  FFMA.FTZ R3, R127, c[0x0][0x2d0], -R2.reuse ;  /* 0x0000b4007f037a23 */ /* 0x102fe20000010802 */
[----:B--2---:R-:W-:Y:S01]  /*50d0*/  F2FP.PACK_AB R108, R21, R20 ;  /* 0x00000014156c723e */ /* 0x004fe200000000ff */
[----:B------:R-:W-:Y:S02]  /*50e0*/  FFMA.FTZ R2, R125, c[0x0][0x2d0], -R2 ;  /* 0x0000b4007d027a23 */ /* 0x000fe40000010802 */
[----:B------:R1:W-:Y:S08]  /*50f0*/  MUFU.EX2 R22, R3 ;  /* 0x0000000300167308 */ /* 0x0003f00000000800 */
[----:B------:R2:W3:Y:S01]  /*5100*/  MUFU.EX2 R220, R2 ;  /* 0x0000000200dc7308 */ /* 0x0004e20000000800 */
[----:B-1----:R-:W-:-:S07]  /*5110*/  FFMA.FTZ R3, R129, c[0x0][0x2d0], -R0 ;  /* 0x0000b40081037a23 */ /* 0x002fce0000010800 */
[----:B------:R-:W-:Y:S01]  /*5120*/  MUFU.EX2 R11, R3 ;  /* 0x00000003000b7308 */ /* 0x000fe20000000800 */
[----:B--2---:R-:W-:Y:S01]  /*5130*/  FFMA.FTZ R2, R133, c[0x0][0x2d0], -R0 ;  /* 0x0000b40085027a23 */ /* 0x004fe20000010800 */
[----:B---3--:R-:W-:-:S06]  /*5140*/  F2FP.PACK_AB R110, R220, R22 ;  /* 0x00000016dc6e723e */ /* 0x008fcc00000000ff */
[----:B------:R1:W-:Y:S02]  /*5150*/  MUFU.EX2 R10, R2 ;  /* 0x00000002000a7308 */ /* 0x0003e40000000800 */
[--C-:B-1----:R-:W-:Y:S02]  /*5160*/  FFMA.FTZ R2, R132, c[0x0][0x2d0], -R0.reuse ;  /* 0x0000b40084027a23 */ /* 0x102fe40000010800 */
[----:B------:R-:W-:-:S04]  /*5170*/  FFMA.FTZ R0, R128, c[0x0][0x2d0], -R0 ;  /* 0x0000b40080007a23 */ /* 0x000fc80000010800 */
[----:B------:R1:W2:Y:S08]  /*5180*/  MUFU.EX2 R9, R2 ;  /* 0x0000000200097308 */ /* 0x0002b00000000800 */
[----:B------:R3:W4:Y:S01]  /*5190*/  MUFU.EX2 R221, R0 ;  /* 0x0000000000dd7308 */ /* 0x0007220000000800 */
[----:B-1----:R-:W-:Y:S01]  /*51a0*/  FADD.FTZ R2, R152, R135 ;  /* 0x0000008798027221 */ /* 0x002fe20000010000 */
[----:B--2---:R-:W-:Y:S01]  /*51b0*/  F2FP.PACK_AB R109, R9, R10 ;  /* 0x0000000a096d723e */ /* 0x004fe200000000ff */
[----:B------:R-:W1:Y:S01]  /*51c0*/  LDSM.16.MT88.4 R152, [R181+0x800] ;  /* 0x00080000b598783b */ /* 0x000e620000004200 */
[----:B------:R-:W-:Y:S01]  /*51d0*/  HMMA.16816.F32 R132, R112, R146, R80 ;  /* 0x000000927084723c */ /* 0x000fe20000001850 */
[----:B------:R-:W-:-:S02]  /*51e0*/  FADD.FTZ R3, R176, R2 ;  /* 0x00000002b0037221 */ /* 0x000fc40000010000 */
[----:B------:R-:W-:Y:S02]  /*51f0*/  FADD.FTZ R2, R206, R8 ;  /* 0x00000008ce027221 */ /* 0x000fe40000010000 */
[----:B---3--:R-:W-:Y:S01]  /*5200*/  FADD.FTZ R0, R177, R4 ;  /* 0x00000004b1007221 */ /* 0x008fe20000010000 */
[----:B----4-:R-:W-:Y:S01]  /*5210*/  F2FP.PACK_AB R111, R221, R11 ;  /* 0x0000000bdd6f723e */ /* 0x010fe200000000ff */
[----:B------:R-:W2:Y:S01]  /*5220*/  LDSM.16.MT88.4 R4, [R181+0x2000] ;  /* 0x00200000b504783b */ /* 0x000ea20000004200 */
        /* <DEDUP_REMOVED lines=9> */
[----:B------:R-:W3:Y:S01]  /*52c0*/  LDSM.16.MT88.4 R76, [R181+0x1400] ;  /* 0x00140000b54c783b */ /* 0x000ee20000004200 */
[----:B------:R-:W-:Y:S02]  /*52d0*/  FADD.FTZ R3, R214, R3 ;  /* 0x00000003d6037221 */ /* 0x000fe40000010000 */
[----:B------:R-:W-:Y:S02]  /*52e0*/  FADD.FTZ R2, R209, R2 ;  /* 0x00000002d1027221 */ /* 0x000fe40000010000 */
[----:B------:R-:W-:-:S02]  /*52f0*/  FADD.FTZ R0, R222, R0 ;  /* 0x00000000de007221 */ /* 0x000fc40000010000 */
[----:B------:R-:W-:Y:S01]  /*5300*/  HMMA.16816.F32 R56, R108, R60, R104 ;  /* 0x0000003c6c38723c */ /* 0x000fe20000001868 */
[----:B------:R-:W-:-:S07]  /*5310*/  FADD.FTZ R3, R215, R3 ;  /* 0x00000003d7037221 */ /* 0x000fce0000010000 */
[----:B------:R-:W-:Y:S08]  /*5320*/  HMMA.16816.F32 R60, R108, R62, R32 ;  /* 0x0000003e6c3c723c */ /* 0x000ff00000001820 */
[-C--:B-1----:R-:W-:Y:S08]  /*5330*/  HMMA.16816.F32 R128, R112, R152.reuse, R148 ;  /* 0x000000987080723c */ /* 0x082ff00000001894 */
[----:B------:R-:W-:Y:S01]  /*5340*/  HMMA.16816.F32 R148, R108, R152, R92 ;  /* 0x000000986c94723c */ /* 0x000fe2000000185c */
[----:B------:R-:W1:Y:S07]  /*5350*/  LDSM.16.MT88.4 R92, [R180+0x2000] ;  /* 0x00200000b45c783b */ /* 0x000e6e0000004200 */
[-C--:B--2---:R-:W-:Y:S08]  /*5360*/  HMMA.16816.F32 R100, R112, R4.reuse, R100 ;  /* 0x000000047064723c */ /* 0x084ff00000001864 */
[----:B------:R-:W-:Y:S07]  /*5370*/  HMMA.16816.F32 R104, R108, R4, R164 ;  /* 0x000000046c68723c */ /* 0x000fee00000018a4 */
        /* <DEDUP_REMOVED lines=11> */
[C---:B---3--:R-:W-:Y:S01]  /*5430*/  HMMA.16816.F32 R80, R112.reuse, R78, R88 ;  /* 0x0000004e7050723c */ /* 0x048fe20000001858 */
        /* <DEDUP_REMOVED lines=9> */
[----:B-1----:R-:W-:Y:S01]  /*54d0*/  HMMA.16816.F32 R84, R112, R92, R84 ;  /* 0x0000005c7054723c */ /* 0x002fe20000001854 */
[----:B------:R-:W-:Y:S02]  /*54e0*/  FADD.FTZ R2, R21, R3 ;  /* 0x0000000315027221 */ /* 0x000fe40000010000 */
[----:B------:R-:W-:Y:S02]  /*54f0*/  FADD.FTZ R0, R9, R0 ;  /* 0x0000000009007221 */ /* 0x000fe40000010000 */
[----:B------:R-:W-:-:S02]  /*5500*/  FADD.FTZ R4, R44, R4 ;  /* 0x000000042c047221 */ /* 0x000fc40000010000 */
[----:B------:R-:W-:Y:S01]  /*5510*/  FADD.FTZ R3, R41, R5 ;  /* 0x0000000529037221 */ /* 0x000fe20000010000 */
[----:B------:R-:W-:Y:S01]  /*5520*/  HMMA.16816.F32 R96, R112, R94, R96 ;  /* 0x0000005e7060723c */ /* 0x000fe20000001860 */
[----:B------:R-:W-:Y:S02]  /*5530*/  FADD.FTZ R2, R22, R2 ;  /* 0x0000000216027221 */ /* 0x000fe40000010000 */
[----:B------:R-:W-:Y:S02]  /*5540*/  FADD.FTZ R0, R11, R0 ;  /* 0x000000000b007221 */ /* 0x000fe40000010000 */
[----:B------:R-:W-:Y:S02]  /*5550*/  FADD.FTZ R200, R200, R4 ;  /* 0x00000004c8c87221 */ /* 0x000fe40000010000 */
[----:B------:R-:W-:Y:S01]  /*5560*/  FADD.FTZ R201, R201, R3 ;  /* 0x00000003c9c97221 */ /* 0x000fe20000010000 */
[----:B------:R-:W-:Y:S01]  /*5570*/  HMMA.16816.F32 R72, R108, R76, R172 ;  /* 0x0000004c6c48723c */ /* 0x000fe200000018ac */
[----:B------:R-:W-:-:S02]  /*5580*/  FADD.FTZ R220, R220, R2 ;  /* 0x00000002dcdc7221 */ /* 0x000fc40000010000 */
[----:B------:R-:W-:-:S05]  /*5590*/  FADD.FTZ R221, R221, R0 ;  /* 0x00000000dddd7221 */ /* 0x000fca0000010000 */
[C---:B------:R-:W-:Y:S08]  /*55a0*/  HMMA.16816.F32 R88, R108.reuse, R92, R168 ;  /* 0x0000005c6c58723c */ /* 0x040ff000000018a8 */
[C---:B------:R-:W-:Y:S08]  /*55b0*/  HMMA.16816.F32 R76, R108.reuse, R78, R28 ;  /* 0x0000004e6c4c723c */ /* 0x040ff0000000181c */
[----:B------:R-:W-:Y:S08]  /*55c0*/  HMMA.16816.F32 R92, R108, R94, R24 ;  /* 0x0000005e6c5c723c */ /* 0x000ff00000001818 */
[-C--:B------:R-:W-:Y:S08]  /*55d0*/  HMMA.16816.F32 R112, R112, R6.reuse, R16 ;  /* 0x000000067070723c */ /* 0x080ff00000001810 */
[----:B------:R-:W-:Y:S01]  /*55e0*/  HMMA.16816.F32 R108, R108, R6, R12 ;  /* 0x000000066c6c723c */ /* 0x000fe2000000180c */
[----:B------:R-:W-:Y:S07]  /*55f0*/  @!UPT UIADD3 URZ, URZ, URZ, URZ ;  /* 0x0000003f3f3ff290 */ /* 0x000fee000fffe03f */
[----:B------:R-:W-:Y:S11]  /*5600*/  @!P0 BRA `(.L_x_65) ;  /* 0x00002ac000008947 */ /* 0x000ff60003800000 */
.L_x_77:
[----:B------:R-:W-:Y:S04]  /*5610*/  DEPBAR.LE SB0, 0x0 ;  /* 0x000080000000791a */ /* 0x000fe80000000000 */
[----:B------:R-:W-:Y:S01]  /*5620*/  WARPSYNC 0xffffffff ;  /* 0xffffffff00007948 */ /* 0x000fe20003800000 */
[----:B------:R-:W-:Y:S01]  /*5630*/  BAR.SYNC.DEFER_BLOCKING 0x0 ;  /* 0x0000000000007b1d */ /* 0x000fe20000010000 */
[----:B------:R-:W-:Y:S01]  /*5640*/  SHF.R.S32.HI R0, RZ, 0x1f, R195 ;  /* 0x0000001fff007819 */ /* 0x000fe200000114c3 */
[----:B------:R-:W-:Y:S01]  /*5650*/  IMAD.WIDE.U32 R2, R195, c[0x0][0x208], RZ ;  /* 0x00008200c3027a25 */ /* 0x000fe200078e00ff */
[----:B------:R-:W-:Y:S02]  /*5660*/  ISETP.GE.AND P6, PT, R229, c[0x0][0x1d4], PT ;  /* 0x00007500e5007a0c */ /* 0x000fe40003fc6270 */
[----:B------:R-:W-:Y:S01]  /*5670*/  MOV R117, R121 ;  /* 0x0000007900757202 */ /* 0x000fe20000000f00 */
[----:B------:R-:W-:Y:S01]  /*5680*/  IMAD R0, R0, c[0x0][0x208], RZ ;  /* 0x0000820000007a24 */ /* 0x000fe200078e02ff */
[----:B------:R-:W-:Y:S03]  /*5690*/  MOV R118, R120 ;  /* 0x0000007800767202 */ /* 0x000fe60000000f00 */
[----:B------:R-:W-:Y:S04]  /*56a0*/  IMAD R0, R195, c[0x0][0x20c], R0 ;  /* 0x00008300c3007a24 */ /* 0x000fe800078e0200 */
[----:B------:R-:W-:Y:S01]  /*56b0*/  IMAD.IADD R3, R3, 0x1, R0 ;  /* 0x0000000103037824 */ /* 0x000fe200078e0200 */
[----:B------:R-:W-:Y:S03]  /*56c0*/  SHF.R.S32.HI R0, RZ, 0x1f, R194 ;  /* 0x0000001fff007819 */ /* 0x000fe600000114c2 */
[----:B------:R-:W-:Y:S04]  /*56d0*/  IMAD.WIDE.U32 R2, R194, c[0x0][0x218], R2 ;  /* 0x00008600c2027a25 */ /* 0x000fe800078e0002 */
[----:B------:R-:W-:Y:S01]  /*56e0*/  IMAD R4, R0, c[0x0][0x218], RZ ;  /* 0x0000860000047a24 */ /* 0x000fe200078e02ff */
[----:B------:R-:W-:Y:S01]  /*56f0*/  IADD3 R0, P0, R238, R2, RZ ;  /* 0x00000002ee007210 */ /* 0x000fe20007f1e0ff */
[----:B------:R1:W2:Y:S02]  /*5700*/  LDSM.16.M88.4 R48, [R182] ;  /* 0x00000000b630783b */ /* 0x0002a40000000200 */
[----:B------:R-:W-:Y:S02]  /*5710*/  IMAD R4, R194, c[0x0][0x21c], R4 ;  /* 0x00008700c2047a24 */ /* 0x000fe400078e0204 */
[----:B------:R1:W3:Y:S03]  /*5720*/  LDSM.16.M88.4 R44, [R182+0x1000] ;  /* 0x00100000b62c783b */ /* 0x0002e60000000200 */
[----:B------:R-:W-:Y:S01]  /*5730*/  IADD3.X R2, R241, R3, R4, P0, !PT ;  /* 0x00000003f1027210 */ /* 0x000fe200007fe404 */
[----:B------:R1:W4:Y:S01]  /*5740*/  LDSM.16.M88.4 R16, [R123] ;  /* 0x000000007b10783b */ /* 0x0003220000000200 */
[C---:B------:R-:W-:Y:S03]  /*5750*/  LEA R11, P0, R0.reuse, c[0x0][0x1f8], 0x1 ;  /* 0x00007e00000b7a11 */ /* 0x040fe600078008ff */
[----:B------:R1:W1:Y:S01]  /*5760*/  LDSM.16.M88.4 R32, [R123+0x400] ;  /* 0x000400007b20783b */ /* 0x0002620000000200 */
[----:B------:R-:W-:Y:S01]  /*5770*/  LEA.HI.X R10, R0, c[0x0][0x1fc], R2, 0x1, P0 ;  /* 0x00007f00000a7a11 */ /* 0x000fe200000f0c02 */
[----:B------:R-:W-:Y:S02]  /*5780*/  IMAD.MOV.U32 R0, RZ, RZ, R122 ;  /* 0x000000ffff007224 */ /* 0x000fe400078e007a */
[----:B------:R1:W1:Y:S04]  /*5790*/  LDSM.16.M88.4 R156, [R123+0x800] ;  /* 0x000800007b9c783b */ /* 0x0002680000000200 */
[----:B------:R1:W1:Y:S04]  /*57a0*/  LDSM.16.M88.4 R160, [R183] ;  /* 0x00000000b7a0783b */ /* 0x0002680000000200 */
[----:B------:R1:W1:Y:S04]  /*57b0*/  LDSM.16.M88.4 R168, [R183+0x1000] ;  /* 0x00100000b7a8783b */ /* 0x0002680000000200 */
[----:B------:R1:W1:Y:S04]  /*57c0*/  LDSM.16.M88.4 R164, [R184] ;  /* 0x00000000b8a4783b */ /* 0x0002680000000200 */
[----:B------:R1:W1:Y:S04]  /*57d0*/  LDSM.16.M88.4 R172, [R192] ;  /* 0x00000000c0ac783b */ /* 0x0002680000000200 */
[----:B------:R1:W1:Y:S01]  /*57e0*/  LDSM.16.M88.4 R176, [R191] ;  /* 0x00000000bfb0783b */ /* 0x0002620000000200 */
[----:B------:R-:W-:-:S05]  /*57f0*/  BRA.DIV ~URZ, `(.L_x_66) ;  /* 0x000082527f007947 */ /* 0x000fca000b800000 */
[----:B------:R4:W3:Y:S02]  /*5800*/  SHFL.IDX PT, R2, R10, RZ, 0x1c1f ;  /* 0x001c1fff0a027589 */ /* 0x0008e400000e0000 */
.L_x_160:
[----:B------:R-:W-:Y:S01]  /*5810*/  SHF.R.S32.HI R12, RZ, 0x1f, R229 ;  /* 0x0000001fff0c7819 */ /* 0x000fe200000114e5 */
[----:B------:R-:W5:Y:S01]  /*5820*/  SHFL.IDX PT, R3, R11, RZ, 0x1c1f ;  /* 0x001c1fff0b037589 */ /* 0x000f6200000e0000 */
[----:B------:R-:W-:Y:S01]  /*5830*/  SHF.R.S32.HI R14, RZ, 0x1f, R196 ;  /* 0x0000001fff0e7819 */ /* 0x000fe200000114c4 */
[----:B------:R-:W-:Y:S01]  /*5840*/  BSSY B0, `(.L_x_67) ;  /* 0x0000023000007945 */ /* 0x000fe20003800000 */
[----:B------:R-:W-:Y:S02]  /*5850*/  SHF.R.S32.HI R13, RZ, 0x1f, R228 ;  /* 0x0000001fff0d7819 */ /* 0x000fe400000114e4 */
[CC--:B-----5:R-:W-:Y:S02]  /*5860*/  LEA R4, P0, R229.reuse, R3.reuse, 0x1 ;  /* 0x00000003e5047211 */ /* 0x0e0fe400078008ff */
[-C--:B------:R-:W-:Y:S02]  /*5870*/  LEA R8, P5, R196, R3.reuse, 0x1 ;  /* 0x00000003c4087211 */ /* 0x080fe400078a08ff */
[-C--:B---3--:R-:W-:Y:S02]  /*5880*/  LEA.HI.X R5, R229, R2.reuse, R12, 0x1, P0 ;  /* 0x00000002e5057211 */ /* 0x088fe400000f0c0c */
[----:B------:R-:W3:Y:S01]  /*5890*/  S2R R12, SR_TID.X ;  /* 0x00000000000c7919 */ /* 0x000ee20000002100 */
[----:B------:R-:W-:Y:S02]  /*58a0*/  LEA R6, P2, R228, R3, 0x1 ;  /* 0x00000003e4067211 */ /* 0x000fe400078408ff */
[-C--:B------:R-:W-:Y:S02]  /*58b0*/  LEA.HI.X R9, R196, R2.reuse, R14, 0x1, P5 ;  /* 0x00000002c4097211 */ /* 0x080fe400028f0c0e */
[----:B------:R-:W-:Y:S03]  /*58c0*/  LEA.HI.X R7, R228, R2, R13, 0x1, P2 ;  /* 0x00000002e4077211 */ /* 0x000fe600010f0c0d */
[----:B------:R-:W-:Y:S01]  /*58d0*/  @!PT LDS RZ, [RZ] ;  /* 0x00000000fffff984 */ /* 0x000fe20000000800 */
[----:B------:R-:W-:Y:S01]  /*58e0*/  @!PT LDS RZ, [RZ] ;  /* 0x00000000fffff984 */ /* 0x000fe20000000800 */
[----:B------:R4:W-:Y:S04]  /*58f0*/  LDGSTS.E.BYPASS.LTC128B.128 [R193+0x1880], [R8.64], !P4 ;  /* 0x0188000008c17fae */ /* 0x0009e8000e101d46 */
[----:B------:R4:W-:Y:S04]  /*5900*/  LDGSTS.E.BYPASS.LTC128B.128 [R193+0x2480], [R6.64], !P3 ;  /* 0x0248000006c17fae */ /* 0x0009e8000d901d46 */
[----:B------:R4:W-:Y:S01]  /*5910*/  LDGSTS.E.BYPASS.LTC128B.128 [R193+0x3080], [R4.64], !P6 ;  /* 0x0308000004c17fae */ /* 0x0009e2000f101d46 */
[----:B---3--:R-:W-:Y:S11]  /*5920*/  ISETP.GT.AND P0, PT, R12, 0x3f, PT ;  /* 0x0000003f0c00780c */ /* 0x008ff60003f04270 */
[----:B------:R-:W-:Y:S02]  /*5930*/  @!UPT UIADD3 URZ, URZ, URZ, URZ ;  /* 0x0000003f3f3ff290 */ /* 0x000fe4000fffe03f */
[----:B------:R-:W-:-:S05]  /*5940*/  @P0 BRA `(.L_x_68) ;  /* 0x0000012000000947 */ /* 0x000fca0003800000 */
[----:B------:R-:W-:-:S05]  /*5950*/  BRA.DIV ~URZ, `(.L_x_69) ;  /* 0x000081627f007947 */ /* 0x000fca000b800000 */
[----:B----4-:R3:W4:Y:S04]  /*5960*/  SHFL.IDX PT, R4, R10, 0x1, 0x1c1f ;  /* 0x003c1f000a047f89 */ /* 0x01072800000e0000 */
[----:B------:R3:W2:Y:S02]  /*5970*/  SHFL.IDX PT, R2, R11, 0x1, 0x1c1f ;  /* 0x003c1f000b027f89 */ /* 0x0006a400000e0000 */
.L_x_161:
[-C--:B--2---:R-:W-:Y:S02]  /*5980*/  LEA R8, P5, R196, R2.reuse, 0x1 ;  /* 0x00000002c4087211 */ /* 0x084fe400078a08ff */
[----:B---3--:R-:W-:Y:S02]  /*5990*/  SHF.R.S32.HI R11, RZ, 0x1f, R196 ;  /* 0x0000001fff0b7819 */ /* 0x008fe400000114c4 */
[----:B------:R-:W-:Y:S02]  /*59a0*/  LEA R6, P2, R228, R2, 0x1 ;  /* 0x00000002e4067211 */ /* 0x000fe400078408ff */
[----:B----4-:R-:W-:Y:S02]  /*59b0*/  LEA.HI.X R9, R196, R4, R11, 0x1, P5 ;  /* 0x00000004c4097211 */ /* 0x010fe400028f0c0b */
[----:B------:R-:W-:Y:S02]  /*59c0*/  SHF.R.S32.HI R10, RZ, 0x1f, R228 ;  /* 0x0000001fff0a7819 */ /* 0x000fe400000114e4 */
[C---:B------:R-:W-:Y:S01]  /*59d0*/  LEA R2, P0, R229.reuse, R2, 0x1 ;  /* 0x00000002e5027211 */ /* 0x040fe200078008ff */
[----:B------:R-:W-:Y:S01]  /*59e0*/  @!PT LDS RZ, [RZ] ;  /* 0x00000000fffff984 */ /* 0x000fe20000000800 */
[----:B------:R-:W-:Y:S01]  /*59f0*/  @!PT LDS RZ, [RZ] ;  /* 0x00000000fffff984 */ /* 0x000fe20000000800 */
[----:B------:R-:W-:Y:S01]  /*5a00*/  @!PT LDS RZ, [RZ] ;  /* 0x00000000fffff984 */ /* 0x000fe20000000800 */
[----:B------:R2:W-:Y:S01]  /*5a10*/  LDGSTS.E.BYPASS.LTC128B.128 [R193+0x2080], [R8.64], !P4 ;  /* 0x0208000008c17fae */ /* 0x0005e2000e101d46 */
[-C--:B------:R-:W-:Y:S02]  /*5a20*/  LEA.HI.X R7, R228, R4.reuse, R10, 0x1, P2 ;  /* 0x00000004e4077211 */ /* 0x080fe400010f0c0a */
[----:B------:R-:W-:Y:S03]  /*5a30*/  SHF.R.S32.HI R5, RZ, 0x1f, R229 ;  /* 0x0000001fff057819 */ /* 0x000fe600000114e5 */
[----:B------:R2:W-:Y:S01]  /*5a40*/  LDGSTS.E.BYPASS.LTC128B.128 [R193+0x2c80], [R6.64], !P3 ;  /* 0x02c8000006c17fae */ /* 0x0005e2000d901d46 */
[----:B------:R-:W-:Y:S05]  /*5a50*/  LEA.HI.X R3, R229, R4, R5, 0x1, P0 ;  /* 0x00000004e5037211 */ /* 0x000fea00000f0c05 */
[----:B------:R2:W-:Y:S02]  /*5a60*/  LDGSTS.E.BYPASS.LTC128B.128 [R193+0x3880], [R2.64], !P6 ;  /* 0x0388000002c17fae */ /* 0x0005e4000f101d46 */
.L_x_68:
[----:B------:R-:W-:Y:S05]  /*5a70*/  BSYNC B0 ;  /* 0x0000000000007941 */ /* 0x000fea0003800000 */
.L_x_67:
[----:B------:R-:W0:Y:S01]  /*5a80*/  LDGDEPBAR ;  /* 0x00000000000079af */ /* 0x000e220000000000 */
[----:B------:R-:W-:Y:S01]  /*5a90*/  WARPSYNC 0xffffffff ;  /* 0xffffffff00007948 */ /* 0x000fe20003800000 */
[-C--:B--2-4-:R-:W-:Y:S01]  /*5aa0*/  HMMA.16816.F32 R4, R48, R16.reuse, RZ ;  /* 0x000000103004723c */ /* 0x094fe200000018ff */
[----:B------:R-:W-:Y:S02]  /*5ab0*/  BSSY B0, `(.L_x_70) ;  /* 0x00000a6000007945 */ /* 0x000fe40003800000 */
[----:B------:R-:W-:Y:S05]  /*5ac0*/  ISETP.GT.AND P0, PT, R197, R231, PT ;  /* 0x000000e7c500720c */ /* 0x000fea0003f04270 */
[C---:B------:R-:W-:Y:S08]  /*5ad0*/  HMMA.16816.F32 R8, R44.reuse, R16, RZ ;  /* 0x000000102c08723c */ /* 0x040ff000000018ff */
[-C--:B------:R-:W-:Y:S08]  /*5ae0*/  HMMA.16816.F32 R12, R44, R18.reuse, RZ ;  /* 0x000000122c0c723c */ /* 0x080ff000000018ff */
[C---:B------:R-:W-:Y:S08]  /*5af0*/  HMMA.16816.F32 R16, R48.reuse, R18, RZ ;  /* 0x000000123010723c */ /* 0x040ff000000018ff */
[-C--:B-1----:R-:W-:Y:S08]  /*5b00*/  HMMA.16816.F32 R20, R48, R32.reuse, RZ ;  /* 0x000000203014723c */ /* 0x082ff000000018ff */
[C---:B------:R-:W-:Y:S08]  /*5b10*/  HMMA.16816.F32 R24, R44.reuse, R32, RZ ;  /* 0x000000202c18723c */ /* 0x040ff000000018ff */
[-C--:B------:R-:W-:Y:S08]  /*5b20*/  HMMA.16816.F32 R28, R44, R34.reuse, RZ ;  /* 0x000000222c1c723c */ /* 0x080ff000000018ff */
[C---:B------:R-:W-:Y:S08]  /*5b30*/  HMMA.16816.F32 R32, R48.reuse, R34, RZ ;  /* 0x000000223020723c */ /* 0x040ff000000018ff */
[-C--:B------:R-:W-:Y:S08]  /*5b40*/  HMMA.16816.F32 R36, R48, R156.reuse, RZ ;  /* 0x0000009c3024723c */ /* 0x080ff000000018ff */
[C---:B------:R-:W-:Y:S08]  /*5b50*/  HMMA.16816.F32 R40, R44.reuse, R156, RZ ;  /* 0x0000009c2c28723c */ /* 0x040ff000000018ff */
[-C--:B------:R-:W-:Y:S08]  /*5b60*/  HMMA.16816.F32 R44, R44, R158.reuse, RZ ;  /* 0x0000009e2c2c723c */ /* 0x080ff000000018ff */
[----:B------:R-:W-:Y:S01]  /*5b70*/  HMMA.16816.F32 R48, R48, R158, RZ ;  /* 0x0000009e3030723c */ /* 0x000fe200000018ff */
[----:B------:R-:W-:Y:S07]  /*5b80*/  LDSM.16.M88.4 R156, [R182+0x2000] ;  /* 0x00200000b69c783b */ /* 0x000fee0000000200 */
[-C--:B------:R-:W-:Y:S08]  /*5b90*/  HMMA.16816.F32 R4, R160, R164.reuse, R4 ;  /* 0x000000a4a004723c */ /* 0x080ff00000001804 */
[C---:B------:R-:W-:Y:S08]  /*5ba0*/  HMMA.16816.F32 R8, R168.reuse, R164, R8 ;  /* 0x000000a4a808723c */ /* 0x040ff00000001808 */
        /* <DEDUP_REMOVED lines=13> */
[----:B------:R-:W3:Y:S07]  /*5c80*/  LDSM.16.M88.4 R160, [R123+0x1000] ;  /* 0x001000007ba0783b */ /* 0x000eee0000000200 */
[-C--:B-1----:R-:W-:Y:S08]  /*5c90*/  HMMA.16816.F32 R4, R156, R164.reuse, R4 ;  /* 0x000000a49c04723c */ /* 0x082ff00000001804 */
[C---:B--2---:R-:W-:Y:S08]  /*5ca0*/  HMMA.16816.F32 R8, R168.reuse, R164, R8 ;  /* 0x000000a4a808723c */ /* 0x044ff00000001808 */
[-C--:B------:R-:W-:Y:S08]  /*5cb0*/  HMMA.16816.F32 R12, R168, R166.reuse, R12 ;  /* 0x000000a6a80c723c */ /* 0x080ff0000000180c */
[C---:B------:R-:W-:Y:S01]  /*5cc0*/  HMMA.16816.F32 R16, R156.reuse, R166, R16 ;  /* 0x000000a69c10723c */ /* 0x040fe20000001810 */
[----:B------:R-:W-:Y:S07]  /*5cd0*/  LDSM.16.M88.4 R164, [R190] ;  /* 0x00000000bea4783b */ /* 0x000fee0000000200 */
[-C--:B---3--:R-:W-:Y:S08]  /*5ce0*/  HMMA.16816.F32 R20, R156, R160.reuse, R20 ;  /* 0x000000a09c14723c */ /* 0x088ff00000001814 */
[C---:B------:R-:W-:Y:S08]  /*5cf0*/  HMMA.16816.F32 R24, R168.reuse, R160, R24 ;  /* 0x000000a0a818723c */ /* 0x040ff00000001818 */
[-C--:B------:R-:W-:Y:S08]  /*5d00*/  HMMA.16816.F32 R28, R168, R162.reuse, R28 ;  /* 0x000000a2a81c723c */ /* 0x080ff0000000181c */
[C---:B------:R-:W-:Y:S01]  /*5d10*/  HMMA.16816.F32 R32, R156.reuse, R162, R32 ;  /* 0x000000a29c20723c */ /* 0x040fe20000001820 */
[----:B------:R-:W1:Y:S07]  /*5d20*/  LDSM.16.M88.4 R160, [R183+0x2000] ;  /* 0x00200000b7a0783b */ /* 0x000e6e0000000200 */
[-C--:B------:R-:W-:Y:S08]  /*5d30*/  HMMA.16816.F32 R36, R156, R172.reuse, R36 ;  /* 0x000000ac9c24723c */ /* 0x080ff00000001824 */
[C---:B------:R-:W-:Y:S08]  /*5d40*/  HMMA.16816.F32 R40, R168.reuse, R172, R40 ;  /* 0x000000aca828723c */ /* 0x040ff00000001828 */
[-C--:B------:R-:W-:Y:S01]  /*5d50*/  HMMA.16816.F32 R44, R168, R174.reuse, R44 ;  /* 0x000000aea82c723c */ /* 0x080fe2000000182c */
[----:B------:R-:W2:Y:S07]  /*5d60*/  LDSM.16.M88.4 R168, [R183+0x3000] ;  /* 0x00300000b7a8783b */ /* 0x000eae0000000200 */
[----:B------:R-:W-:Y:S01]  /*5d70*/  HMMA.16816.F32 R48, R156, R174, R48 ;  /* 0x000000ae9c30723c */ /* 0x000fe20000001830 */
[----:B------:R-:W3:Y:S07]  /*5d80*/  LDSM.16.M88.4 R156, [R189] ;  /* 0x00000000bd9c783b */ /* 0x000eee0000000200 */
[-C--:B-1----:R-:W-:Y:S01]  /*5d90*/  HMMA.16816.F32 R4, R160, R164.reuse, R4 ;  /* 0x000000a4a004723c */ /* 0x082fe20000001804 */
[----:B------:R-:W1:Y:S07]  /*5da0*/  LDSM.16.M88.4 R172, [R188] ;  /* 0x00000000bcac783b */ /* 0x000e6e0000000200 */
[C---:B--2---:R-:W-:Y:S08]  /*5db0*/  HMMA.16816.F32 R8, R168.reuse, R164, R8 ;  /* 0x000000a4a808723c */ /* 0x044ff00000001808 */
[-C--:B------:R-:W-:Y:S08]  /*5dc0*/  HMMA.16816.F32 R12, R168, R166.reuse, R12 ;  /* 0x000000a6a80c723c */ /* 0x080ff0000000180c */
[C---:B------:R-:W-:Y:S01]  /*5dd0*/  HMMA.16816.F32 R16, R160.reuse, R166, R16 ;  /* 0x000000a6a010723c */ /* 0x040fe20000001810 */
[----:B------:R-:W-:Y:S07]  /*5de0*/  LDSM.16.M88.4 R164, [R123+0x1800] ;  /* 0x001800007ba4783b */ /* 0x000fee0000000200 */
[-C--:B---3--:R-:W-:Y:S08]  /*5df0*/  HMMA.16816.F32 R20, R160, R156.reuse, R20 ;  /* 0x0000009ca014723c */ /* 0x088ff00000001814 */
[C---:B------:R-:W-:Y:S08]  /*5e00*/  HMMA.16816.F32 R24, R168.reuse, R156, R24 ;  /* 0x0000009ca818723c */ /* 0x040ff00000001818 */
[-C--:B------:R-:W-:Y:S08]  /*5e10*/  HMMA.16816.F32 R28, R168, R158.reuse, R28 ;  /* 0x0000009ea81c723c */ /* 0x080ff0000000181c */
[C---:B------:R-:W-:Y:S01]  /*5e20*/  HMMA.16816.F32 R32, R160.reuse, R158, R32 ;  /* 0x0000009ea020723c */ /* 0x040fe20000001820 */
[----:B------:R-:W2:Y:S07]  /*5e30*/  LDSM.16.M88.4 R156, [R182+0x4000] ;  /* 0x00400000b69c783b */ /* 0x000eae0000000200 */
[-C--:B-1----:R-:W-:Y:S08]  /*5e40*/  HMMA.16816.F32 R36, R160, R172.reuse, R36 ;  /* 0x000000aca024723c */ /* 0x082ff00000001824 */
[C---:B------:R-:W-:Y:S08]  /*5e50*/  HMMA.16816.F32 R40, R168.reuse, R172, R40 ;  /* 0x000000aca828723c */ /* 0x040ff00000001828 */
[-C--:B------:R-:W-:Y:S01]  /*5e60*/  HMMA.16816.F32 R44, R168, R174.reuse, R44 ;  /* 0x000000aea82c723c */ /* 0x080fe2000000182c */
[----:B------:R-:W1:Y:S07]  /*5e70*/  LDSM.16.M88.4 R168, [R182+0x5000] ;  /* 0x00500000b6a8783b */ /* 0x000e6e0000000200 */
[----:B------:R-:W-:Y:S01]  /*5e80*/  HMMA.16816.F32 R48, R160, R174, R48 ;  /* 0x000000aea030723c */ /* 0x000fe20000001830 */
[----:B------:R-:W3:Y:S07]  /*5e90*/  LDSM.16.M88.4 R160, [R123+0x1c00] ;  /* 0x001c00007ba0783b */ /* 0x000eee0000000200 */
[-C--:B--2---:R-:W-:Y:S01]  /*5ea0*/  HMMA.16816.F32 R4, R156, R164.reuse, R4 ;  /* 0x000000a49c04723c */ /* 0x084fe20000001804 */
[----:B------:R-:W2:Y:S07]  /*5eb0*/  LDSM.16.M88.4 R172, [R123+0x2000] ;  /* 0x002000007bac783b */ /* 0x000eae0000000200 */
[C---:B-1----:R-:W-:Y:S08]  /*5ec0*/  HMMA.16816.F32 R8, R168.reuse, R164, R8 ;  /* 0x000000a4a808723c */ /* 0x042ff00000001808 */
        /* <DEDUP_REMOVED lines=8> */
[-C--:B--2---:R-:W-:Y:S08]  /*5f50*/  HMMA.16816.F32 R36, R156, R172.reuse, R36 ;  /* 0x000000ac9c24723c */ /* 0x084ff00000001824 */
[C---:B------:R-:W-:Y:S08]  /*5f60*/  HMMA.16816.F32 R40, R168.reuse, R172, R40 ;  /* 0x000000aca828723c */ /* 0x040ff00000001828 */
[-C--:B------:R-:W-:Y:S01]  /*5f70*/  HMMA.16816.F32 R44, R168, R174.reuse, R44 ;  /* 0x000000aea82c723c */ /* 0x080fe2000000182c */
[----:B------:R-:W2:Y:S07]  /*5f80*/  LDSM.16.M88.4 R168, [R183+0x5000] ;  /* 0x00500000b7a8783b */ /* 0x000eae0000000200 */
[----:B------:R-:W-:Y:S01]  /*5f90*/  HMMA.16816.F32 R48, R156, R174, R48 ;  /* 0x000000ae9c30723c */ /* 0x000fe20000001830 */
[----:B------:R-:W3:Y:S07]  /*5fa0*/  LDSM.16.M88.4 R156, [R186] ;  /* 0x00000000ba9c783b */ /* 0x000eee0000000200 */
[-C--:B-1----:R-:W-:Y:S01]  /*5fb0*/  HMMA.16816.F32 R4, R160, R164.reuse, R4 ;  /* 0x000000a4a004723c */ /* 0x082fe20000001804 */
[----:B------:R-:W1:Y:S01]  /*5fc0*/  LDSM.16.M88.4 R172, [R185] ;  /* 0x00000000b9ac783b */ /* 0x000e620000000200 */
[----:B------:R-:W-:Y:S07]  /*5fd0*/  DEPBAR.LE SB0, 0x0 ;  /* 0x000080000000791a */ /* 0x000fee0000000000 */
[----:B------:R-:W-:Y:S01]  /*5fe0*/  BAR.SYNC.DEFER_BLOCKING 0x0 ;  /* 0x0000000000007b1d */ /* 0x000fe20000010000 */
[C---:B--2---:R-:W-:Y:S08]  /*5ff0*/  HMMA.16816.F32 R8, R168.reuse, R164, R8 ;  /* 0x000000a4a808723c */ /* 0x044ff00000001808 */
[-C--:B------:R-:W-:Y:S08]  /*6000*/  HMMA.16816.F32 R12, R168, R166.reuse, R12 ;  /* 0x000000a6a80c723c */ /* 0x080ff0000000180c */
[C---:B------:R-:W-:Y:S08]  /*6010*/  HMMA.16816.F32 R16, R160.reuse, R166, R16 ;  /* 0x000000a6a010723c */ /* 0x040ff00000001810 */
[-C--:B---3--:R-:W-:Y:S08]  /*6020*/  HMMA.16816.F32 R20, R160, R156.reuse, R20 ;  /* 0x0000009ca014723c */ /* 0x088ff00000001814 */
[C---:B------:R-:W-:Y:S08]  /*6030*/  HMMA.16816.F32 R24, R168.reuse, R156, R24 ;  /* 0x0000009ca818723c */ /* 0x040ff00000001818 */
[-C--:B------:R-:W-:Y:S08]  /*6040*/  HMMA.16816.F32 R28, R168, R158.reuse, R28 ;  /* 0x0000009ea81c723c */ /* 0x080ff0000000181c */
[C---:B------:R-:W-:Y:S08]  /*6050*/  HMMA.16816.F32 R32, R160.reuse, R158, R32 ;  /* 0x0000009ea020723c */ /* 0x040ff00000001820 */
[-C--:B-1----:R-:W-:Y:S08]  /*6060*/  HMMA.16816.F32 R36, R160, R172.reuse, R36 ;  /* 0x000000aca024723c */ /* 0x082ff00000001824 */
[C---:B------:R-:W-:Y:S08]  /*6070*/  HMMA.16816.F32 R40, R168.reuse, R172, R40 ;  /* 0x000000aca828723c */ /* 0x040ff00000001828 */
[-C--:B------:R-:W-:Y:S08]  /*6080*/  HMMA.16816.F32 R44, R168, R174.reuse, R44 ;  /* 0x000000aea82c723c */ /* 0x080ff0000000182c */
[----:B------:R-:W-:Y:S01]  /*6090*/  HMMA.16816.F32 R48, R160, R174, R48 ;  /* 0x000000aea030723c */ /* 0x000fe20000001830 */
[----:B------:R-:W-:Y:S07]  /*60a0*/  @!UPT UIADD3 URZ, URZ, URZ, URZ ;  /* 0x0000003f3f3ff290 */ /* 0x000fee000fffe03f */
[----:B------:R-:W-:-:S11]  /*60b0*/  @!P0 BRA `(.L_x_71) ;  /* 0x0000045000008947 */ /* 0x000fd60003800000 */
[----:B------:R-:W-:Y:S02]  /*60c0*/  IMAD.MOV.U32 R2, RZ, RZ, 0x1 ;  /* 0x00000001ff027424 */ /* 0x000fe400078e00ff */
[----:B------:R-:W-:Y:S02]  /*60d0*/  IMAD R3, R197, 0x30, R236 ;  /* 0x00000030c5037824 */ /* 0x000fe400078e02ec */
[----:B------:R-:W-:Y:S01]  /*60e0*/  IMAD.MOV.U32 R194, RZ, RZ, RZ ;  /* 0x000000ffffc27224 */ /* 0x000fe200078e00ff */
[----:B------:R-:W-:Y:S01]  /*60f0*/  ISETP.NE.AND P0, PT, R2, c[0x0][0x2b8], PT ;  /* 0x0000ae0002007a0c */ /* 0x000fe20003f05270 */
[----:B------:R-:W-:Y:S05]  /*6100*/  IMAD R2, R227, 0x20, R230 ;  /* 0x00000020e3027824 */ /* 0x000fea00078e02e6 */
[----:B------:R-:W-:Y:S05]  /*6110*/  IADD3 R3, R3, -0x30, R2 ;  /* 0xffffffd003037810 */ /* 0x000fea0007ffe002 */
[--C-:B------:R-:W-:Y:S02]  /*6120*/  IMAD.MOV.U32 R2, RZ, RZ, R3.reuse ;  /* 0x000000ffff027224 */ /* 0x100fe400078e0003 */
[----:B------:R-:W-:Y:S05]  /*6130*/  @P0 IMAD.HI.U32 R116, R3, c[0x0][0x2bc], RZ ;  /* 0x0000af0003740a27 */ /* 0x000fea00078e00ff */
[----:B------:R-:W-:Y:S04]  /*6140*/  @P0 SHF.R.U32.HI R2, RZ, c[0x0][0x2c0], R116 ;  /* 0x0000b000ff020a19 */ /* 0x000fe80000011674 */
[C---:B------:R-:W-:Y:S04]  /*6150*/  @!P1 IADD3 R116, P0, R2.reuse, R234, RZ ;  /* 0x000000ea02749210 */ /* 0x040fe80007f1e0ff */
[----:B------:R-:W-:Y:S01]  /*6160*/  @!P1 LEA.HI.X.SX32 R157, R2, R240, 0x1, P0 ;  /* 0x000000f0029d9211 */ /* 0x000fe200000f0eff */
[----:B------:R-:W-:Y:S01]  /*6170*/  IMAD.MOV R2, RZ, RZ, -R2 ;  /* 0x000000ffff027224 */ /* 0x000fe200078e0a02 */
[----:B------:R-:W-:Y:S03]  /*6180*/  @!P1 LEA R156, P0, R116, c[0x0][0x2a0], 0x2 ;  /* 0x0000a800749c9a11 */ /* 0x000fe600078010ff */
[----:B------:R-:W-:Y:S01]  /*6190*/  IMAD R195, R2, c[0x0][0x2b8], R3 ;  /* 0x0000ae0002c37a24 */ /* 0x000fe200078e0203 */
[----:B------:R-:W-:Y:S04]  /*61a0*/  @!P1 LEA.HI.X R157, R116, c[0x0][0x2a4], R157, 0x2, P0 ;  /* 0x0000a900749d9a11 */ /* 0x000fe800000f149d */
[----:B------:R-:W-:Y:S01]  /*61b0*/  SHF.R.S32.HI R2, RZ, 0x1f, R195 ;  /* 0x0000001fff027819 */ /* 0x000fe200000114c3 */
[----:B------:R1:W2:Y:S04]  /*61c0*/  @!P1 LDG.E R194, [R156.64] ;  /* 0x000000069cc29981 */ /* 0x0002a8000c1e1900 */
[----:B------:R-:W-:Y:S02]  /*61d0*/  IMAD R116, R2, c[0x0][0x1e0], RZ ;  /* 0x0000780002747a24 */ /* 0x000fe400078e02ff */
[C---:B------:R-:W-:Y:S04]  /*61e0*/  IMAD.WIDE.U32 R2, R195.reuse, c[0x0][0x1e0], RZ ;  /* 0x00007800c3027a25 */ /* 0x040fe800078e00ff */
[----:B------:R-:W-:Y:S04]  /*61f0*/  IMAD R116, R195, c[0x0][0x1e4], R116 ;  /* 0x00007900c3747a24 */ /* 0x000fe800078e0274 */
[----:B------:R-:W-:Y:S01]  /*6200*/  IMAD.IADD R3, R3, 0x1, R116 ;  /* 0x0000000103037824 */ /* 0x000fe200078e0274 */
[----:B-1----:R-:W-:Y:S04]  /*6210*/  IADD3 R156, -R230, 0x30, RZ ;  /* 0x00000030e69c7810 */ /* 0x002fe80007ffe1ff */
[----:B------:R-:W-:Y:S02]  /*6220*/  ISETP.GE.AND P5, PT, R156, 0x1, PT ;  /* 0x000000019c00780c */ /* 0x000fe40003fa6270 */
[----:B--2---:R-:W-:Y:S01]  /*6230*/  SHF.R.S32.HI R116, RZ, 0x1f, R194 ;  /* 0x0000001fff747819 */ /* 0x004fe200000114c2 */
[----:B------:R-:W-:Y:S04]  /*6240*/  IMAD.WIDE.U32 R2, R194, c[0x0][0x1f0], R2 ;  /* 0x00007c00c2027a25 */ /* 0x000fe800078e0002 */
[----:B------:R-:W-:Y:S01]  /*6250*/  IMAD R116, R116, c[0x0][0x1f0], RZ ;  /* 0x00007c0074747a24 */ /* 0x000fe200078e02ff */
[----:B------:R-:W-:Y:S03]  /*6260*/  IADD3 R2, P2, R232, R2, RZ ;  /* 0x00000002e8027210 */ /* 0x000fe60007f5e0ff */
[----:B------:R-:W-:Y:S01]  /*6270*/  IMAD R116, R194, c[0x0][0x1f4], R116 ;  /* 0x00007d00c2747a24 */ /* 0x000fe200078e0274 */
[C---:B------:R-:W-:Y:S04]  /*6280*/  LEA R162, P0, R2.reuse, c[0x0][0x1c8], 0x1 ;  /* 0x0000720002a27a11 */ /* 0x040fe800078008ff */
[----:B------:R-:W-:Y:S04]  /*6290*/  IADD3.X R3, R237, R3, R116, P2, !PT ;  /* 0x00000003ed037210 */ /* 0x000fe800017fe474 */
[----:B------:R-:W-:Y:S01]  /*62a0*/  LEA.HI.X R157, R2, c[0x0][0x1cc], R3, 0x1, P0 ;  /* 0x00007300029d7a11 */ /* 0x000fe200000f0c03 */
[----:B------:R-:W-:-:S05]  /*62b0*/  BRA.DIV ~URZ, `(.L_x_72) ;  /* 0x000078d27f007947 */ /* 0x000fca000b800000 */
[----:B------:R1:W2:Y:S02]  /*62c0*/  SHFL.IDX PT, R116, R157, RZ, 0x1c1f ;  /* 0x001c1fff9d747589 */ /* 0x0002a400000e0000 */
.L_x_162:
[----:B------:R-:W-:-:S05]  /*62d0*/  BRA.DIV ~URZ, `(.L_x_73) ;  /* 0x000079227f007947 */ /* 0x000fca000b800000 */
[----:B------:R3:W4:Y:S02]  /*62e0*/  SHFL.IDX PT, R2, R162, RZ, 0x1c1f ;  /* 0x001c1fffa2027589 */ /* 0x00072400000e0000 */
.L_x_163:
[----:B------:R-:W-:Y:S02]  /*62f0*/  SHF.R.S32.HI R3, RZ, 0x1f, R196 ;  /* 0x0000001fff037819 */ /* 0x000fe400000114c4 */
[-C--:B----4-:R-:W-:Y:S02]  /*6300*/  @P5 LEA R160, P0, R196, R2.reuse, 0x1 ;  /* 0x00000002c4a05211 */ /* 0x090fe400078008ff */
[----:B------:R-:W-:Y:S02]  /*6310*/  @P5 LEA R158, P2, R228, R2, 0x1 ;  /* 0x00000002e49e5211 */ /* 0x000fe400078408ff */
[----:B--2---:R-:W-:Y:S02]  /*6320*/  @P5 LEA.HI.X R161, R196, R116, R3, 0x1, P0 ;  /* 0x00000074c4a15211 */ /* 0x004fe400000f0c03 */
[----:B------:R-:W-:Y:S02]  /*6330*/  SHF.R.S32.HI R164, RZ, 0x1f, R228 ;  /* 0x0000001fffa47819 */ /* 0x000fe400000114e4 */
[C---:B------:R-:W-:Y:S01]  /*6340*/  @P5 LEA R2, P0, R229.reuse, R2, 0x1 ;  /* 0x00000002e5025211 */ /* 0x040fe200078008ff */
[----:B------:R-:W-:Y:S01]  /*6350*/  @!PT LDS RZ, [RZ] ;  /* 0x00000000fffff984 */ /* 0x000fe20000000800 */
[----:B------:R-:W-:Y:S01]  /*6360*/  @!PT LDS RZ, [RZ] ;  /* 0x00000000fffff984 */ /* 0x000fe20000000800 */
[----:B------:R-:W-:Y:S01]  /*6370*/  @!PT LDS RZ, [RZ] ;  /* 0x00000000fffff984 */ /* 0x000fe20000000800 */
[----:B------:R2:W-:Y:S01]  /*6380*/  @P5 LDGSTS.E.BYPASS.LTC128B.128 [R193+0x3c80], [R160.64], !P4 ;  /* 0x03c80000a0c15fae */ /* 0x0005e2000e101d46 */
[-C--:B------:R-:W-:Y:S02]  /*6390*/  @P5 LEA.HI.X R159, R228, R116.reuse, R164, 0x1, P2 ;  /* 0x00000074e49f5211 */ /* 0x080fe400010f0ca4 */
[----:B------:R-:W-:Y:S03]  /*63a0*/  SHF.R.S32.HI R163, RZ, 0x1f, R229 ;  /* 0x0000001fffa37819 */ /* 0x000fe600000114e5 */
[----:B------:R2:W-:Y:S01]  /*63b0*/  @P5 LDGSTS.E.BYPASS.LTC128B.128 [R193+0x4880], [R158.64], !P3 ;  /* 0x048800009ec15fae */ /* 0x0005e2000d901d46 */
[----:B------:R-:W-:Y:S02]  /*63c0*/  @P5 LEA.HI.X R3, R229, R116, R163, 0x1, P0 ;  /* 0x00000074e5035211 */ /* 0x000fe400000f0ca3 */
[----:B------:R-:W-:Y:S03]  /*63d0*/  ISETP.GE.AND P0, PT, R156, 0x21, PT ;  /* 0x000000219c00780c */ /* 0x000fe60003f06270 */
[----:B------:R2:W-:Y:S01]  /*63e0*/  @P5 LDGSTS.E.BYPASS.LTC128B.128 [R193+0x5480], [R2.64], !P6 ;  /* 0x0548000002c15fae */ /* 0x0005e2000f101d46 */
[----:B------:R-:W-:-:S05]  /*63f0*/  BRA.DIV ~URZ, `(.L_x_74) ;  /* 0x000078727f007947 */ /* 0x000fca000b800000 */
[----:B------:R4:W1:Y:S04]  /*6400*/  SHFL.IDX PT, R116, R157, 0x1, 0x1c1f ;  /* 0x003c1f009d747f89 */ /* 0x00086800000e0000 */
[----:B--2---:R4:W2:Y:S02]  /*6410*/  SHFL.IDX PT, R2, R162, 0x1, 0x1c1f ;  /* 0x003c1f00a2027f89 */ /* 0x0048a400000e0000 */
.L_x_164:
[-C--:B--2---:R-:W-:Y:S02]  /*6420*/  @P0 LEA R158, P2, R196, R2.reuse, 0x1 ;  /* 0x00000002c49e0211 */ /* 0x084fe400078408ff */
[----:B------:R-:W-:Y:S02]  /*6430*/  SHF.R.S32.HI R3, RZ, 0x1f, R196 ;  /* 0x0000001fff037819 */ /* 0x000fe400000114c4 */
[----:B------:R-:W-:Y:S02]  /*6440*/  @P0 LEA R156, P5, R228, R2, 0x1 ;  /* 0x00000002e49c0211 */ /* 0x000fe400078a08ff */
[----:B-1----:R-:W-:Y:S02]  /*6450*/  @P0 LEA.HI.X R159, R196, R116, R3, 0x1, P2 ;  /* 0x00000074c49f0211 */ /* 0x002fe400010f0c03 */
[----:B------:R-:W-:Y:S02]  /*6460*/  SHF.R.S32.HI R161, RZ, 0x1f, R228 ;  /* 0x0000001fffa17819 */ /* 0x000fe400000114e4 */
[C---:B------:R-:W-:Y:S01]  /*6470*/  @P0 LEA R2, P2, R229.reuse, R2, 0x1 ;  /* 0x00000002e5020211 */ /* 0x040fe200078408ff */
[----:B------:R-:W-:Y:S01]  /*6480*/  @!PT LDS RZ, [RZ] ;  /* 0x00000000fffff984 */ /* 0x000fe20000000800 */
[----:B------:R-:W-:Y:S01]  /*6490*/  @!PT LDS RZ, [RZ] ;  /* 0x00000000fffff984 */ /* 0x000fe20000000800 */
[----:B------:R-:W-:Y:S01]  /*64a0*/  @!PT LDS RZ, [RZ] ;  /* 0x00000000fffff984 */ /* 0x000fe20000000800 */
[----:B------:R1:W-:Y:S01]  /*64b0*/  @P0 LDGSTS.E.BYPASS.LTC128B.128 [R193+0x4480], [R158.64], !P4 ;  /* 0x044800009ec10fae */ /* 0x0003e2000e101d46 */
[-C--:B----4-:R-:W-:Y:S02]  /*64c0*/  @P0 LEA.HI.X R157, R228, R116.reuse, R161, 0x1, P5 ;  /* 0x00000074e49d0211 */ /* 0x090fe400028f0ca1 */
[----:B------:R-:W-:Y:S03]  /*64d0*/  SHF.R.S32.HI R160, RZ, 0x1f, R229 ;  /* 0x0000001fffa07819 */ /* 0x000fe600000114e5 */
[----:B------:R1:W-:Y:S01]  /*64e0*/  @P0 LDGSTS.E.BYPASS.LTC128B.128 [R193+0x5080], [R156.64], !P3 ;  /* 0x050800009cc10fae */ /* 0x0003e2000d901d46 */
[----:B------:R-:W-:Y:S05]  /*64f0*/  @P0 LEA.HI.X R3, R229, R116, R160, 0x1, P2 ;  /* 0x00000074e5030211 */ /* 0x000fea00010f0ca0 */
[----:B------:R1:W-:Y:S02]  /*6500*/  @P0 LDGSTS.E.BYPASS.LTC128B.128 [R193+0x5c80], [R2.64], !P6 ;  /* 0x05c8000002c10fae */ /* 0x0003e4000f101d46 */
.L_x_71:
[----:B------:R-:W-:Y:S05]  /*6510*/  BSYNC B0 ;  /* 0x0000000000007941 */ /* 0x000fea0003800000 */
.L_x_70:
[----:B------:R-:W-:Y:S01]  /*6520*/  FMNMX.FTZ R122, R4, R122, !PT ;  /* 0x0000007a047a7209 */ /* 0x000fe20007810000 */
[----:B------:R-:W0:Y:S01]  /*6530*/  LDGDEPBAR ;  /* 0x00000000000079af */ /* 0x000e220000000000 */
[----:B------:R-:W-:Y:S02]  /*6540*/  FMNMX.FTZ R116, R6, R121, !PT ;  /* 0x0000007906747209 */ /* 0x000fe40007810000 */
[----:B-1----:R-:W-:Y:S02]  /*6550*/  FMNMX.FTZ R3, R8, R120, !PT ;  /* 0x0000007808037209 */ /* 0x002fe40007810000 */
        /* <DEDUP_REMOVED lines=45> */
[----:B------:R-:W-:-:S05]  /*6830*/  BRA.DIV ~URZ, `(.L_x_75) ;  /* 0x000075027f007947 */ /* 0x000fca000b800000 */
[----:B------:R1:W2:Y:S02]  /*6840*/  SHFL.BFLY PT, R2, R116, 0x2, 0x1f ;  /* 0x0c401f0074027f89 */ /* 0x0002a400000e0000 */
.L_x_165:
[----:B--2---:R-:W-:Y:S01]  /*6850*/  FMNMX.FTZ R122, R116, R2, !PT ;  /* 0x00000002747a7209 */ /* 0x004fe20007810000 */
[----:B------:R-:W-:-:S05]  /*6860*/  BRA.DIV ~URZ, `(.L_x_76) ;  /* 0x000075227f007947 */ /* 0x000fca000b800000 */
[----:B------:R-:W-:Y:S04]  /*6870*/  SHFL.BFLY PT, R3, R120, 0x2, 0x1f ;  /* 0x0c401f0078037f89 */ /* 0x000fe800000e0000 */
[----:B------:R-:W-:Y:S04]  /*6880*/  SHFL.BFLY PT, R2, R156, 0x2, 0x1f ;  /* 0x0c401f009c027f89 */ /* 0x000fe800000e0000 */
[----:B-1----:R-:W-:Y:S04]  /*6890*/  SHFL.BFLY PT, R116, R157, 0x2, 0x1f ;  /* 0x0c401f009d747f89 */ /* 0x002fe800000e0000 */
[----:B------:R-:W1:Y:S02]  /*68a0*/  SHFL.BFLY PT, R121, R122, 0x1, 0x1f ;  /* 0x0c201f007a797f89 */ /* 0x000e6400000e0000 */
[----:B-1----:R-:W-:Y:S02]  /*68b0*/  FMNMX.FTZ R122, R122, R121, !PT ;  /* 0x000000797a7a7209 */ /* 0x002fe40007810000 */
[----:B------:R-:W-:Y:S02]  /*68c0*/  FMNMX.FTZ R3, R120, R3, !PT ;  /* 0x0000000378037209 */ /* 0x000fe40007810000 */
[----:B------:R-:W-:Y:S02]  /*68d0*/  FMNMX.FTZ R120, R156, R2, !PT ;  /* 0x000000029c787209 */ /* 0x000fe40007810000 */
[----:B------:R-:W-:Y:S01]  /*68e0*/  FMNMX.FTZ R116, R157, R116, !PT ;  /* 0x000000749d747209 */ /* 0x000fe20007810000 */
[----:B------:R-:W1:Y:S04]  /*68f0*/  SHFL.BFLY PT, R156, R3, 0x1, 0x1f ;  /* 0x0c201f00039c7f89 */ /* 0x000e6800000e0000 */
[----:B------:R-:W2:Y:S04]  /*6900*/  SHFL.BFLY PT, R158, R120, 0x1, 0x1f ;  /* 0x0c201f00789e7f89 */ /* 0x000ea800000e0000 */
[----:B------:R4:W3:Y:S01]  /*6910*/  SHFL.BFLY PT, R2, R116, 0x1, 0x1f ;  /* 0x0c201f0074027f89 */ /* 0x0008e200000e0000 */
[----:B-1----:R-:W-:Y:S02]  /*6920*/  FMNMX.FTZ R121, R3, R156, !PT ;  /* 0x0000009c03797209 */ /* 0x002fe40007810000 */
[----:B--2---:R-:W-:Y:S02]  /*6930*/  FMNMX.FTZ R120, R120, R158, !PT ;  /* 0x0000009e78787209 */ /* 0x004fe40007810000 */
.L_x_166:
[----:B------:R-:W-:Y:S01]  /*6940*/  FADD.FTZ R0, -R122, R0 ;  /* 0x000000007a007221 */ /* 0x000fe20000010100 */
[----:B---3--:R-:W-:Y:S01]  /*6950*/  FMNMX.FTZ R2, R2, R116, !PT ;  /* 0x0000007402027209 */ /* 0x008fe20007810000 */
[----:B------:R-:W-:Y:S01]  /*6960*/  FMUL.FTZ R157, R122, c[0x0][0x2d0] ;  /* 0x0000b4007a9d7a20 */ /* 0x000fe20000410000 */
[----:B------:R-:W-:Y:S01]  /*6970*/  WARPSYNC 0xffffffff ;  /* 0xffffffff00007948 */ /* 0x000fe20003800000 */
[----:B------:R-:W-:Y:S01]  /*6980*/  FMUL.FTZ R0, R0, c[0x0][0x2d0] ;  /* 0x0000b40000007a20 */ /* 0x000fe20000410000 */
[----:B------:R-:W-:Y:S01]  /*6990*/  ISETP.GT.AND P0, PT, R197, R231, PT ;  /* 0x000000e7c500720c */ /* 0x000fe20003f04270 */
[----:B------:R-:W-:Y:S02]  /*69a0*/  FMUL.FTZ R156, R121, c[0x0][0x2d0] ;  /* 0x0000b400799c7a20 */ /* 0x000fe40000410000 */
[----:B------:R1:W2:Y:S01]  /*69b0*/  MUFU.EX2 R3, R0 ;  /* 0x0000000000037308 */ /* 0x0002a20000000800 */
[----:B------:R-:W-:Y:S02]  /*69c0*/  FMUL.FTZ R158, R2, c[0x0][0x2d0] ;  /* 0x0000b400029e7a20 */ /* 0x000fe40000410000 */
[--C-:B------:R-:W-:Y:S02]  /*69d0*/  FFMA.FTZ R6, R6, c[0x0][0x2d0], -R156.reuse ;  /* 0x0000b40006067a23 */ /* 0x100fe4000001089c */
[--C-:B------:R-:W-:Y:S02]  /*69e0*/  FFMA.FTZ R164, R32, c[0x0][0x2d0], -R157.reuse ;  /* 0x0000b40020a47a23 */ /* 0x100fe4000001089d */
[--C-:B------:R-:W-:Y:S02]  /*69f0*/  FFMA.FTZ R163, R33, c[0x0][0x2d0], -R157.reuse ;  /* 0x0000b40021a37a23 */ /* 0x100fe4000001089d */
[--C-:B------:R-:W-:Y:S01]  /*6a00*/  FFMA.FTZ R160, R34, c[0x0][0x2d0], -R156.reuse ;  /* 0x0000b40022a07a23 */ /* 0x100fe2000001089c */
[----:B------:R3:W-:Y:S01]  /*6a10*/  MUFU.EX2 R167, R6 ;  /* 0x0000000600a77308 */ /* 0x0007e20000000800 */
[--C-:B------:R-:W-:Y:S02]  /*6a20*/  FFMA.FTZ R159, R35, c[0x0][0x2d0], -R156.reuse ;  /* 0x0000b400239f7a23 */ /* 0x100fe4000001089c */
[----:B------:R-:W5:Y:S01]  /*6a30*/  LDSM.16.MT88.4 R32, [R180] ;  /* 0x00000000b420783b */ /* 0x000f620000004200 */
[--C-:B------:R-:W-:Y:S02]  /*6a40*/  FFMA.FTZ R7, R7, c[0x0][0x2d0], -R156.reuse ;  /* 0x0000b40007077a23 */ /* 0x100fe4000001089c */
[--C-:B------:R-:W-:Y:S02]  /*6a50*/  FFMA.FTZ R178, R36, c[0x0][0x2d0], -R157.reuse ;  /* 0x0000b40024b27a23 */ /* 0x100fe4000001089d */
[--C-:B------:R-:W-:Y:S02]  /*6a60*/  FFMA.FTZ R177, R37, c[0x0][0x2d0], -R157.reuse ;  /* 0x0000b40025b17a23 */ /* 0x100fe4000001089d */
[----:B------:R-:W-:Y:S01]  /*6a70*/  MUFU.EX2 R206, R7 ;  /* 0x0000000700ce7308 */ /* 0x000fe20000000800 */
[--C-:B------:R-:W-:Y:S02]  /*6a80*/  FFMA.FTZ R162, R22, c[0x0][0x2d0], -R156.reuse ;  /* 0x0000b40016a27a23 */ /* 0x100fe4000001089c */
[--C-:B------:R-:W-:Y:S02]  /*6a90*/  FFMA.FTZ R161, R23, c[0x0][0x2d0], -R156.reuse ;  /* 0x0000b40017a17a23 */ /* 0x100fe4000001089c */
[--C-:B-1----:R-:W-:Y:S02]  /*6aa0*/  FFMA.FTZ R0, R4, c[0x0][0x2d0], -R157.reuse ;  /* 0x0000b40004007a23 */ /* 0x102fe4000001089d */
[----:B------:R-:W-:Y:S02]  /*6ab0*/  FMUL.FTZ R4, R120, c[0x0][0x2d0] ;  /* 0x0000b40078047a20 */ /* 0x000fe40000410000 */
[----:B------:R-:W-:Y:S01]  /*6ac0*/  FFMA.FTZ R173, R50, c[0x0][0x2d0], -R156 ;  /* 0x0000b40032ad7a23 */ /* 0x000fe2000001089c */
[----:B------:R1:W-:Y:S01]  /*6ad0*/  MUFU.EX2 R168, R0 ;  /* 0x0000000000a87308 */ /* 0x0003e20000000800 */
[--C-:B------:R-:W-:Y:S02]  /*6ae0*/  FFMA.FTZ R171, R40, c[0x0][0x2d0], -R4.reuse ;  /* 0x0000b40028ab7a23 */ /* 0x100fe40000010804 */
[----:B----4-:R-:W-:Y:S02]  /*6af0*/  FFMA.FTZ R116, R25, c[0x0][0x2d0], -R4 ;  /* 0x0000b40019747a23 */ /* 0x010fe40000010804 */
[----:B---3--:R-:W-:Y:S02]  /*6b00*/  FFMA.FTZ R6, R14, c[0x0][0x2d0], -R158 ;  /* 0x0000b4000e067a23 */ /* 0x008fe4000001089e */
[--C-:B------:R-:W-:Y:S02]  /*6b10*/  FFMA.FTZ R170, R41, c[0x0][0x2d0], -R4.reuse ;  /* 0x0000b40029aa7a23 */ /* 0x100fe40000010804 */
[--C-:B------:R-:W-:Y:S01]  /*6b20*/  FFMA.FTZ R169, R44, c[0x0][0x2d0], -R4.reuse ;  /* 0x0000b4002ca97a23 */ /* 0x100fe20000010804 */
[----:B------:R-:W-:Y:S01]  /*6b30*/  MUFU.EX2 R219, R6 ;  /* 0x0000000600db7308 */ /* 0x000fe20000000800 */
[----:B------:R-:W-:Y:S02]  /*6b40*/  FFMA.FTZ R172, R45, c[0x0][0x2d0], -R4 ;  /* 0x0000b4002dac7a23 */ /* 0x000fe40000010804 */
[--C-:B------:R-:W-:Y:S02]  /*6b50*/  FFMA.FTZ R166, R20, c[0x0][0x2d0], -R157.reuse ;  /* 0x0000b40014a67a23 */ /* 0x100fe4000001089d */
[--C-:B------:R-:W-:Y:S02]  /*6b60*/  FFMA.FTZ R165, R21, c[0x0][0x2d0], -R157.reuse ;  /* 0x0000b40015a57a23 */ /* 0x100fe4000001089d */
[----:B------:R-:W-:Y:S02]  /*6b70*/  FFMA.FTZ R176, R48, c[0x0][0x2d0], -R157 ;  /* 0x0000b40030b07a23 */ /* 0x000fe4000001089d */
[--C-:B------:R-:W-:Y:S01]  /*6b80*/  FFMA.FTZ R175, R38, c[0x0][0x2d0], -R156.reuse ;  /* 0x0000b40026af7a23 */ /* 0x100fe2000001089c */
[----:B------:R-:W-:Y:S01]  /*6b90*/  MUFU.EX2 R208, R116 ;  /* 0x0000007400d07308 */ /* 0x000fe20000000800 */
[----:B------:R-:W-:Y:S02]  /*6ba0*/  FFMA.FTZ R174, R39, c[0x0][0x2d0], -R156 ;  /* 0x0000b40027ae7a23 */ /* 0x000fe4000001089c */
[--C-:B------:R-:W-:Y:S02]  /*6bb0*/  FFMA.FTZ R25, R28, c[0x0][0x2d0], -R4.reuse ;  /* 0x0000b4001c197a23 */ /* 0x100fe40000010804 */
[----:B-1----:R-:W-:Y:S02]  /*6bc0*/  FADD.FTZ R0, -R121, R117 ;  /* 0x0000007579007221 */ /* 0x002fe40000010100 */
[--C-:B------:R-:W-:Y:S02]  /*6bd0*/  FFMA.FTZ R29, R29, c[0x0][0x2d0], -R4.reuse ;  /* 0x0000b4001d1d7a23 */ /* 0x100fe40000010804 */
[----:B------:R-:W-:Y:S01]  /*6be0*/  FMUL.FTZ R0, R0, c[0x0][0x2d0] ;  /* 0x0000b40000007a20 */ /* 0x000fe20000410000 */
[----:B------:R-:W-:Y:S10]  /*6bf0*/  MUFU.EX2 R214, R165 ;  /* 0x000000a500d67308 */ /* 0x000ff40000000800 */
[----:B------:R1:W-:Y:S10]  /*6c00*/  MUFU.EX2 R117, R0 ;  /* 0x0000000000757308 */ /* 0x0003f40000000800 */
[----:B------:R-:W-:Y:S10]  /*6c10*/  MUFU.EX2 R209, R162 ;  /* 0x000000a200d17308 */ /* 0x000ff40000000800 */
[----:B------:R-:W3:Y:S01]  /*6c20*/  MUFU.EX2 R212, R161 ;  /* 0x000000a100d47308 */ /* 0x000ee20000000800 */
[--C-:B-1----:R-:W-:Y:S02]  /*6c30*/  FFMA.FTZ R0, R5, c[0x0][0x2d0], -R157.reuse ;  /* 0x0000b40005007a23 */ /* 0x102fe4000001089d */
[--C-:B------:R-:W-:Y:S07]  /*6c40*/  FFMA.FTZ R5, R16, c[0x0][0x2d0], -R157.reuse ;  /* 0x0000b40010057a23 */ /* 0x100fee000001089d */
[----:B------:R1:W-:Y:S10]  /*6c50*/  MUFU.EX2 R207, R0 ;  /* 0x0000000000cf7308 */ /* 0x0003f40000000800 */
[----:B------:R4:W-:Y:S10]  /*6c60*/  MUFU.EX2 R211, R5 ;  /* 0x0000000500d37308 */ /* 0x0009f40000000800 */
[----:B------:R-:W-:Y:S01]  /*6c70*/  MUFU.EX2 R215, R164 ;  /* 0x000000a400d77308 */ /* 0x000fe20000000800 */
[--C-:B-1----:R-:W-:Y:S02]  /*6c80*/  FFMA.FTZ R0, R17, c[0x0][0x2d0], -R157.reuse ;  /* 0x0000b40011007a23 */ /* 0x102fe4000001089d */
[----:B------:R-:W-:Y:S07]  /*6c90*/  FFMA.FTZ R157, R49, c[0x0][0x2d0], -R157 ;  /* 0x0000b400319d7a23 */ /* 0x000fee000001089d */
[----:B------:R1:W1:Y:S01]  /*6ca0*/  MUFU.EX2 R226, R0 ;  /* 0x0000000000e27308 */ /* 0x0002620000000800 */
[----:B----4-:R-:W-:Y:S02]  /*6cb0*/  FFMA.FTZ R5, R8, c[0x0][0x2d0], -R4 ;  /* 0x0000b40008057a23 */ /* 0x010fe40000010804 */
[----:B------:R-:W-:Y:S07]  /*6cc0*/  FFMA.FTZ R8, R15, c[0x0][0x2d0], -R158 ;  /* 0x0000b4000f087a23 */ /* 0x000fee000001089e */
[----:B------:R4:W-:Y:S10]  /*6cd0*/  MUFU.EX2 R199, R5 ;  /* 0x0000000500c77308 */ /* 0x0009f40000000800 */
[----:B------:R-:W-:Y:S01]  /*6ce0*/  MUFU.EX2 R218, R8 ;  /* 0x0000000800da7308 */ /* 0x000fe20000000800 */
[----:B-1----:R-:W-:Y:S09]  /*6cf0*/  FFMA.FTZ R0, R18, c[0x0][0x2d0], -R156 ;  /* 0x0000b40012007a23 */ /* 0x002ff2000001089c */
[----:B------:R1:W-:Y:S01]  /*6d00*/  MUFU.EX2 R224, R0 ;  /* 0x0000000000e07308 */ /* 0x0003e20000000800 */
[----:B----4-:R-:W-:Y:S09]  /*6d10*/  FFMA.FTZ R5, R10, c[0x0][0x2d0], -R158 ;  /* 0x0000b4000a057a23 */ /* 0x010ff2000001089e */
[----:B------:R4:W-:Y:S10]  /*6d20*/  MUFU.EX2 R179, R5 ;  /* 0x0000000500b37308 */ /* 0x0009f40000000800 */
[----:B------:R-:W-:Y:S01]  /*6d30*/  MUFU.EX2 R217, R163 ;  /* 0x000000a300d97308 */ /* 0x000fe20000000800 */
[--C-:B-1----:R-:W-:Y:S02]  /*6d40*/  FFMA.FTZ R0, R19, c[0x0][0x2d0], -R156.reuse ;  /* 0x0000b40013007a23 */ /* 0x102fe4000001089c */
[----:B------:R-:W-:Y:S07]  /*6d50*/  FFMA.FTZ R156, R51, c[0x0][0x2d0], -R156 ;  /* 0x0000b400339c7a23 */ /* 0x000fee000001089c */
[----:B------:R1:W1:Y:S01]  /*6d60*/  MUFU.EX2 R225, R0 ;  /* 0x0000000000e17308 */ /* 0x0002620000000800 */
[----:B----4-:R-:W-:Y:S09]  /*6d70*/  FFMA.FTZ R5, R11, c[0x0][0x2d0], -R158 ;  /* 0x0000b4000b057a23 */ /* 0x010ff2000001089e */
[----:B------:R-:W-:Y:S10]  /*6d80*/  MUFU.EX2 R40, R5 ;  /* 0x0000000500287308 */ /* 0x000ff40000000800 */
[----:B------:R-:W-:Y:S01]  /*6d90*/  MUFU.EX2 R213, R160 ;  /* 0x000000a000d57308 */ /* 0x000fe20000000800 */
[----:B-1----:R-:W-:Y:S04]  /*6da0*/  FADD.FTZ R0, -R120, R118 ;  /* 0x0000007678007221 */ /* 0x002fe80000010100 */
[----:B------:R-:W-:Y:S05]  /*6db0*/  FMUL.FTZ R0, R0, c[0x0][0x2d0] ;  /* 0x0000b40000007a20 */ /* 0x000fea0000410000 */
[----:B------:R-:W-:Y:S10]  /*6dc0*/  MUFU.EX2 R216, R159 ;  /* 0x0000009f00d87308 */ /* 0x000ff40000000800 */
[----:B------:R1:W-:Y:S10]  /*6dd0*/  MUFU.EX2 R118, R0 ;  /* 0x0000000000767308 */ /* 0x0003f40000000800 */
[----:B------:R-:W-:Y:S10]  /*6de0*/  MUFU.EX2 R210, R25 ;  /* 0x0000001900d27308 */ /* 0x000ff40000000800 */
[----:B------:R-:W-:Y:S01]  /*6df0*/  MUFU.EX2 R204, R29 ;  /* 0x0000001d00cc7308 */ /* 0x000fe20000000800 */
[--C-:B-1----:R-:W-:Y:S09]  /*6e00*/  FFMA.FTZ R0, R9, c[0x0][0x2d0], -R4.reuse ;  /* 0x0000b40009007a23 */ /* 0x102ff20000010804 */
        /* <DEDUP_REMOVED lines=8> */
[----:B------:R1:W4:Y:S10]  /*6e90*/  MUFU.EX2 R223, R0 ;  /* 0x0000000000df7308 */ /* 0x0003340000000800 */
[----:B------:R-:W-:Y:S10]  /*6ea0*/  MUFU.EX2 R164, R173 ;  /* 0x000000ad00a47308 */ /* 0x000ff40000000800 */
[----:B------:R-:W-:Y:S01]  /*6eb0*/  MUFU.EX2 R161, R170 ;  /* 0x000000aa00a17308 */ /* 0x000fe20000000800 */
[----:B-1----:R-:W-:Y:S02]  /*6ec0*/  FADD.FTZ R0, -R2, R119 ;  /* 0x0000007702007221 */ /* 0x002fe40000010100 */
[----:B------:R-:W-:Y:S02]  /*6ed0*/  FFMA.FTZ R119, R24, c[0x0][0x2d0], -R4 ;  /* 0x0000b40018777a23 */ /* 0x000fe40000010804 */
[----:B------:R-:W-:Y:S05]  /*6ee0*/  FMUL.FTZ R0, R0, c[0x0][0x2d0] ;  /* 0x0000b40000007a20 */ /* 0x000fea0000410000 */
[----:B------:R-:W-:Y:S10]  /*6ef0*/  MUFU.EX2 R205, R119 ;  /* 0x0000007700cd7308 */ /* 0x000ff40000000800 */
[----:B------:R-:W1:Y:S10]  /*6f00*/  MUFU.EX2 R0, R0 ;  /* 0x0000000000007308 */ /* 0x000e740000000800 */
[----:B------:R-:W-:Y:S01]  /*6f10*/  MUFU.EX2 R162, R169 ;  /* 0x000000a900a27308 */ /* 0x000fe20000000800 */
[C---:B--2---:R-:W-:Y:S01]  /*6f20*/  FMUL.FTZ R16, R3.reuse, R132 ;  /* 0x0000008403107220 */ /* 0x044fe20000410000 */
[----:B---3--:R-:W-:Y:S01]  /*6f30*/  F2FP.PACK_AB R25, R212, R209 ;  /* 0x000000d1d419723e */ /* 0x008fe200000000ff */
[----:B------:R-:W-:Y:S02]  /*6f40*/  FMUL.FTZ R17, R3, R133 ;  /* 0x0000008503117220 */ /* 0x000fe40000410000 */
[C---:B------:R-:W-:Y:S02]  /*6f50*/  FMUL.FTZ R18, R117.reuse, R134 ;  /* 0x0000008675127220 */ /* 0x040fe40000410000 */
[C---:B------:R-:W-:Y:S02]  /*6f60*/  FMUL.FTZ R19, R117.reuse, R135 ;  /* 0x0000008775137220 */ /* 0x040fe40000410000 */
[----:B------:R-:W2:Y:S01]  /*6f70*/  LDSM.16.MT88.4 R132, [R181] ;  /* 0x00000000b584783b */ /* 0x000ea20000004200 */
[C---:B------:R-:W-:Y:S02]  /*6f80*/  FMUL.FTZ R6, R117.reuse, R138 ;  /* 0x0000008a75067220 */ /* 0x040fe40000410000 */
[C---:B------:R-:W-:Y:S02]  /*6f90*/  FMUL.FTZ R7, R117.reuse, R139 ;  /* 0x0000008b75077220 */ /* 0x040fe40000410000 */
[C---:B------:R-:W-:Y:S01]  /*6fa0*/  FMUL.FTZ R50, R117.reuse, R126 ;  /* 0x0000007e75327220 */ /* 0x040fe20000410000 */
[----:B------:R-:W-:Y:S01]  /*6fb0*/  F2FP.PACK_AB R126, R226, R211 ;  /* 0x000000d3e27e723e */ /* 0x000fe200000000ff */
[----:B------:R-:W-:Y:S01]  /*6fc0*/  FMUL.FTZ R51, R117, R127 ;  /* 0x0000007f75337220 */ /* 0x000fe20000410000 */
[----:B------:R-:W-:Y:S01]  /*6fd0*/  F2FP.PACK_AB R127, R225, R224 ;  /* 0x000000e0e17f723e */ /* 0x000fe200000000ff */
[C---:B------:R-:W-:Y:S02]  /*6fe0*/  FMUL.FTZ R4, R3.reuse, R136 ;  /* 0x0000008803047220 */ /* 0x040fe40000410000 */
[C---:B------:R-:W-:Y:S02]  /*6ff0*/  FMUL.FTZ R5, R3.reuse, R137 ;  /* 0x0000008903057220 */ /* 0x040fe40000410000 */
[----:B------:R-:W-:Y:S01]  /*7000*/  FMUL.FTZ R48, R3, R124 ;  /* 0x0000007c03307220 */ /* 0x000fe20000410000 */
[----:B------:R-:W-:Y:S01]  /*7010*/  F2FP.PACK_AB R124, R207, R168 ;  /* 0x000000a8cf7c723e */ /* 0x000fe200000000ff */
[----:B------:R-:W-:Y:S01]  /*7020*/  FMUL.FTZ R49, R3, R125 ;  /* 0x0000007d03317220 */ /* 0x000fe20000410000 */
[----:B------:R-:W-:Y:S01]  /*7030*/  F2FP.PACK_AB R125, R206, R167 ;  /* 0x000000a7ce7d723e */ /* 0x000fe200000000ff */
[----:B------:R-:W-:Y:S01]  /*7040*/  FMUL.FTZ R22, R117, R130 ;  /* 0x0000008275167220 */ /* 0x000fe20000410000 */
[----:B----4-:R-:W-:Y:S01]  /*7050*/  F2FP.PACK_AB R130, R223, R222 ;  /* 0x000000dedf82723e */ /* 0x010fe200000000ff */
[----:B------:R-:W-:Y:S01]  /*7060*/  FMUL.FTZ R23, R117, R131 ;  /* 0x0000008375177220 */ /* 0x000fe20000410000 */
[----:B------:R-:W-:Y:S01]  /*7070*/  F2FP.PACK_AB R131, R218, R219 ;  /* 0x000000dbda83723e */ /* 0x000fe200000000ff */
[C---:B------:R-:W-:Y:S02]  /*7080*/  FMUL.FTZ R8, R118.reuse, R140 ;  /* 0x0000008c76087220 */ /* 0x040fe40000410000 */
[-C--:B-----5:R-:W-:Y:S05]  /*7090*/  HMMA.16816.F32 R4, R124, R32.reuse, R4 ;  /* 0x000000207c04723c */ /* 0x0a0fea0000001804 */
[----:B------:R-:W-:Y:S02]  /*70a0*/  FMUL.FTZ R9, R118, R141 ;  /* 0x0000008d76097220 */ /* 0x000fe40000410000 */
[----:B------:R-:W-:Y:S01]  /*70b0*/  FMUL.FTZ R20, R3, R128 ;  /* 0x0000008003147220 */ /* 0x000fe20000410000 */
[----:B------:R-:W-:Y:S01]  /*70c0*/  F2FP.PACK_AB R128, R203, R199 ;  /* 0x000000c7cb80723e */ /* 0x000fe200000000ff */
[----:B------:R-:W-:Y:S03]  /*70d0*/  FMUL.FTZ R21, R3, R129 ;  /* 0x0000008103157220 */ /* 0x000fe60000410000 */
[----:B------:R-:W-:Y:S01]  /*70e0*/  F2FP.PACK_AB R129, R40, R179 ;  /* 0x000000b32881723e */ /* 0x000fe200000000ff */
[C---:B-1----:R-:W-:Y:S02]  /*70f0*/  FMUL.FTZ R10, R0.reuse, R142 ;  /* 0x0000008e000a7220 */ /* 0x042fe40000410000 */
[----:B------:R-:W-:Y:S02]  /*7100*/  FMUL.FTZ R11, R0, R143 ;  /* 0x0000008f000b7220 */ /* 0x000fe40000410000 */
[C---:B------:R-:W-:Y:S01]  /*7110*/  FMUL.FTZ R12, R118.reuse, R144 ;  /* 0x00000090760c7220 */ /* 0x040fe20000410000 */
[----:B------:R-:W1:Y:S01]  /*7120*/  MUFU.EX2 R143, R166 ;  /* 0x000000a6008f7308 */ /* 0x000e620000000800 */
[C---:B------:R-:W-:Y:S02]  /*7130*/  FMUL.FTZ R13, R118.reuse, R145 ;  /* 0x00000091760d7220 */ /* 0x040fe40000410000 */
[----:B------:R-:W-:Y:S01]  /*7140*/  FMUL.FTZ R36, R118, R152 ;  /* 0x0000009876247220 */ /* 0x000fe20000410000 */
[C---:B------:R-:W-:Y:S04]  /*7150*/  HMMA.16816.F32 R8, R128.reuse, R32, R8 ;  /* 0x000000208008723c */ /* 0x040fe80000001808 */
[C---:B------:R-:W-:Y:S02]  /*7160*/  FMUL.FTZ R14, R0.reuse, R146 ;  /* 0x00000092000e7220 */ /* 0x040fe40000410000 */
[----:B------:R-:W-:Y:S01]  /*7170*/  FMUL.FTZ R15, R0, R147 ;  /* 0x00000093000f7220 */ /* 0x000fe20000410000 */
[----:B------:R-:W-:Y:S01]  /*7180*/  MUFU.EX2 R166, R176 ;  /* 0x000000b000a67308 */ /* 0x000fe20000000800 */
[C---:B------:R-:W-:Y:S04]  /*7190*/  FMUL.FTZ R32, R118.reuse, R148 ;  /* 0x0000009476207220 */ /* 0x040fe80000410000 */
[C---:B------:R-:W-:Y:S01]  /*71a0*/  FMUL.FTZ R33, R118.reuse, R149 ;  /* 0x0000009576217220 */ /* 0x040fe20000410000 */
[-C--:B------:R-:W-:Y:S03]  /*71b0*/  HMMA.16816.F32 R12, R128, R34.reuse, R12 ;  /* 0x00000022800c723c */ /* 0x080fe6000000180c */
[C---:B------:R-:W-:Y:S02]  /*71c0*/  FMUL.FTZ R37, R118.reuse, R153 ;  /* 0x0000009976257220 */ /* 0x040fe40000410000 */
[C---:B------:R-:W-:Y:S02]  /*71d0*/  FMUL.FTZ R54, R117.reuse, R54 ;  /* 0x0000003675367220 */ /* 0x040fe40000410000 */
[C---:B------:R-:W-:Y:S01]  /*71e0*/  FMUL.FTZ R55, R117.reuse, R55 ;  /* 0x0000003775377220 */ /* 0x040fe20000410000 */
[C---:B------:R-:W-:Y:S04]  /*71f0*/  HMMA.16816.F32 R16, R124.reuse, R34, R16 ;  /* 0x000000227c10723c */ /* 0x040fe80000001810 */
[C---:B------:R-:W-:Y:S02]  /*7200*/  FMUL.FTZ R56, R118.reuse, R56 ;  /* 0x0000003876387220 */ /* 0x040fe40000410000 */
[----:B------:R-:W-:Y:S02]  /*7210*/  FMUL.FTZ R57, R118, R57 ;  /* 0x0000003976397220 */ /* 0x000fe40000410000 */
[-C--:B--2---:R-:W-:Y:S04]  /*7220*/  HMMA.16816.F32 R20, R124, R132.reuse, R20 ;  /* 0x000000847c14723c */ /* 0x084fe80000001814 */
[C---:B------:R-:W-:Y:S02]  /*7230*/  FMUL.FTZ R34, R0.reuse, R150 ;  /* 0x0000009600227220 */ /* 0x040fe40000410000 */
[----:B------:R-:W-:Y:S02]  /*7240*/  FMUL.FTZ R35, R0, R151 ;  /* 0x0000009700237220 */ /* 0x000fe40000410000 */
[C---:B------:R-:W-:Y:S04]  /*7250*/  FMUL.FTZ R60, R118.reuse, R60 ;  /* 0x0000003c763c7220 */ /* 0x040fe80000410000 */
[----:B------:R-:W-:Y:S01]  /*7260*/  FMUL.FTZ R61, R118, R61 ;  /* 0x0000003d763d7220 */ /* 0x000fe20000410000 */
[C---:B------:R-:W-:Y:S04]  /*7270*/  HMMA.16816.F32 R32, R128.reuse, R132, R32 ;  /* 0x000000848020723c */ /* 0x040fe80000001820 */
[C---:B------:R-:W-:Y:S02]  /*7280*/  FMUL.FTZ R38, R0.reuse, R154 ;  /* 0x0000009a00267220 */ /* 0x040fe40000410000 */
[----:B------:R-:W-:Y:S02]  /*7290*/  FMUL.FTZ R39, R0, R155 ;  /* 0x0000009b00277220 */ /* 0x000fe40000410000 */
[C---:B------:R-:W-:Y:S04]  /*72a0*/  FMUL.FTZ R66, R117.reuse, R66 ;  /* 0x0000004275427220 */ /* 0x040fe80000410000 */
[C---:B------:R-:W-:Y:S01]  /*72b0*/  FMUL.FTZ R67, R117.reuse, R67 ;  /* 0x0000004375437220 */ /* 0x040fe20000410000 */
[-C--:B------:R-:W-:Y:S03]  /*72c0*/  HMMA.16816.F32 R36, R128, R134.reuse, R36 ;  /* 0x000000868024723c */ /* 0x080fe60000001824 */
[C---:B------:R-:W-:Y:S02]  /*72d0*/  FMUL.FTZ R70, R117.reuse, R70 ;  /* 0x0000004675467220 */ /* 0x040fe40000410000 */
[----:B------:R-:W-:Y:S02]  /*72e0*/  FMUL.FTZ R71, R117, R71 ;  /* 0x0000004775477220 */ /* 0x000fe40000410000 */
[C---:B------:R-:W-:Y:S01]  /*72f0*/  FMUL.FTZ R72, R118.reuse, R72 ;  /* 0x0000004876487220 */ /* 0x040fe20000410000 */
[C---:B------:R-:W-:Y:S01]  /*7300*/  HMMA.16816.F32 R48, R124.reuse, R134, R48 ;  /* 0x000000867c30723c */ /* 0x040fe20000001830 */
[----:B------:R-:W2:Y:S03]  /*7310*/  LDSM.16.MT88.4 R132, [R180+0xc00] ;  /* 0x000c0000b484783b */ /* 0x000ea60000004200 */
[C---:B------:R-:W-:Y:S02]  /*7320*/  FMUL.FTZ R52, R3.reuse, R52 ;  /* 0x0000003403347220 */ /* 0x040fe40000410000 */
[----:B------:R-:W-:Y:S02]  /*7330*/  FMUL.FTZ R53, R3, R53 ;  /* 0x0000003503357220 */ /* 0x000fe40000410000 */
[C---:B------:R-:W-:Y:S04]  /*7340*/  FMUL.FTZ R73, R118.reuse, R73 ;  /* 0x0000004976497220 */ /* 0x040fe80000410000 */
[C---:B------:R-:W-:Y:S02]  /*7350*/  FMUL.FTZ R76, R118.reuse, R76 ;  /* 0x0000004c764c7220 */ /* 0x040fe40000410000 */
        /* <DEDUP_REMOVED lines=13> */
[----:B------:R-:W-:Y:S01]  /*7430*/  FMUL.FTZ R104, R118, R104 ;  /* 0x0000006876687220 */ /* 0x000fe20000410000 */
[-C--:B--2---:R-:W-:Y:S03]  /*7440*/  HMMA.16816.F32 R52, R124, R132.reuse, R52 ;  /* 0x000000847c34723c */ /* 0x084fe60000001834 */
[C---:B------:R-:W-:Y:S02]  /*7450*/  FMUL.FTZ R58, R0.reuse, R58 ;  /* 0x0000003a003a7220 */ /* 0x040fe40000410000 */
[----:B------:R-:W-:Y:S02]  /*7460*/  FMUL.FTZ R59, R0, R59 ;  /* 0x0000003b003b7220 */ /* 0x000fe40000410000 */
[----:B------:R-:W-:Y:S02]  /*7470*/  FMUL.FTZ R105, R118, R105 ;  /* 0x0000006976697220 */ /* 0x000fe40000410000 */
[----:B------:R-:W-:Y:S02]  /*7480*/  FFMA.FTZ R24, R117, R201, R167 ;  /* 0x000000c975187223 */ /* 0x000fe400000100a7 */
[----:B------:R-:W-:Y:S01]  /*7490*/  MUFU.EX2 R167, R156 ;  /* 0x0000009c00a77308 */ /* 0x000fe20000000800 */
[C---:B------:R-:W-:Y:S04]  /*74a0*/  HMMA.16816.F32 R56, R128.reuse, R132, R56 ;  /* 0x000000848038723c */ /* 0x040fe80000001838 */
[C---:B------:R-:W-:Y:S02]  /*74b0*/  FMUL.FTZ R62, R0.reuse, R62 ;  /* 0x0000003e003e7220 */ /* 0x040fe40000410000 */
[----:B------:R-:W-:Y:S02]  /*74c0*/  FMUL.FTZ R63, R0, R63 ;  /* 0x0000003f003f7220 */ /* 0x000fe40000410000 */
[C---:B------:R-:W-:Y:S04]  /*74d0*/  FMUL.FTZ R108, R118.reuse, R108 ;  /* 0x0000006c766c7220 */ /* 0x040fe80000410000 */
[----:B------:R-:W-:Y:S01]  /*74e0*/  FMUL.FTZ R109, R118, R109 ;  /* 0x0000006d766d7220 */ /* 0x000fe20000410000 */
[-C--:B------:R-:W-:Y:S03]  /*74f0*/  HMMA.16816.F32 R60, R128, R134.reuse, R60 ;  /* 0x00000086803c723c */ /* 0x080fe6000000183c */
[C---:B------:R-:W-:Y:S02]  /*7500*/  FMUL.FTZ R64, R3.reuse, R64 ;  /* 0x0000004003407220 */ /* 0x040fe40000410000 */
[----:B------:R-:W-:Y:S02]  /*7510*/  FMUL.FTZ R65, R3, R65 ;  /* 0x0000004103417220 */ /* 0x000fe40000410000 */
[C---:B------:R-:W-:Y:S02]  /*7520*/  FMUL.FTZ R114, R117.reuse, R114 ;  /* 0x0000007275727220 */ /* 0x040fe40000410000 */
[----:B------:R-:W-:Y:S03]  /*7530*/  FMUL.FTZ R115, R117, R115 ;  /* 0x0000007375737220 */ /* 0x000fe60000410000 */
[C---:B------:R-:W-:Y:S01]  /*7540*/  HMMA.16816.F32 R64, R124.reuse, R134, R64 ;  /* 0x000000867c40723c */ /* 0x040fe20000001840 */
[----:B------:R-:W2:Y:S03]  /*7550*/  LDSM.16.MT88.4 R132, [R181+0xc00] ;  /* 0x000c0000b584783b */ /* 0x000ea60000004200 */
[C---:B------:R-:W-:Y:S02]  /*7560*/  FMUL.FTZ R68, R3.reuse, R68 ;  /* 0x0000004403447220 */ /* 0x040fe40000410000 */
[----:B------:R-:W-:Y:S02]  /*7570*/  FMUL.FTZ R69, R3, R69 ;  /* 0x0000004503457220 */ /* 0x000fe40000410000 */
[--C-:B------:R-:W-:Y:S04]  /*7580*/  FFMA.FTZ R136, R42, c[0x0][0x2d0], -R158.reuse ;  /* 0x0000b4002a887a23 */ /* 0x100fe8000001089e */
[--C-:B------:R-:W-:Y:S01]  /*7590*/  FFMA.FTZ R137, R43, c[0x0][0x2d0], -R158.reuse ;  /* 0x0000b4002b897a23 */ /* 0x100fe2000001089e */
[----:B------:R-:W-:Y:S01]  /*75a0*/  MUFU.EX2 R156, R136 ;  /* 0x00000088009c7308 */ /* 0x000fe20000000800 */
[--C-:B------:R-:W-:Y:S02]  /*75b0*/  FFMA.FTZ R138, R46, c[0x0][0x2d0], -R158.reuse ;  /* 0x0000b4002e8a7a23 */ /* 0x100fe4000001089e */
[----:B------:R-:W-:Y:S02]  /*75c0*/  FFMA.FTZ R139, R47, c[0x0][0x2d0], -R158 ;  /* 0x0000b4002f8b7a23 */ /* 0x000fe4000001089e */
[----:B------:R-:W-:Y:S01]  /*75d0*/  LDSM.16.MT88.4 R44, [R180+0x1c00] ;  /* 0x001c0000b42c783b */ /* 0x000fe20000004200 */
        /* <DEDUP_REMOVED lines=10> */
[C---:B------:R-:W-:Y:S01]  /*7680*/  FMUL.FTZ R96, R3.reuse, R96 ;  /* 0x0000006003607220 */ /* 0x040fe20000410000 */
[-C--:B--2---:R-:W-:Y:S03]  /*7690*/  HMMA.16816.F32 R68, R124, R132.reuse, R68 ;  /* 0x000000847c44723c */ /* 0x084fe60000001844 */
[C---:B------:R-:W-:Y:S02]  /*76a0*/  FMUL.FTZ R97, R3.reuse, R97 ;  /* 0x0000006103617220 */ /* 0x040fe40000410000 */
[C---:B------:R-:W-:Y:S02]  /*76b0*/  FMUL.FTZ R100, R3.reuse, R100 ;  /* 0x0000006403647220 */ /* 0x040fe40000410000 */
[C---:B------:R-:W-:Y:S01]  /*76c0*/  FMUL.FTZ R101, R3.reuse, R101 ;  /* 0x0000006503657220 */ /* 0x040fe20000410000 */
[C---:B------:R-:W-:Y:S04]  /*76d0*/  HMMA.16816.F32 R72, R128.reuse, R132, R72 ;  /* 0x000000848048723c */ /* 0x040fe80000001848 */
[C---:B------:R-:W-:Y:S02]  /*76e0*/  FMUL.FTZ R112, R3.reuse, R112 ;  /* 0x0000007003707220 */ /* 0x040fe40000410000 */
[C---:B------:R-:W-:Y:S02]  /*76f0*/  FMUL.FTZ R113, R3.reuse, R113 ;  /* 0x0000007103717220 */ /* 0x040fe40000410000 */
[-C--:B------:R-:W-:Y:S04]  /*7700*/  HMMA.16816.F32 R76, R128, R134.reuse, R76 ;  /* 0x00000086804c723c */ /* 0x080fe8000000184c */
[C---:B------:R-:W-:Y:S02]  /*7710*/  FMUL.FTZ R94, R0.reuse, R94 ;  /* 0x0000005e005e7220 */ /* 0x040fe40000410000 */
[C---:B------:R-:W-:Y:S02]  /*7720*/  FMUL.FTZ R95, R0.reuse, R95 ;  /* 0x0000005f005f7220 */ /* 0x040fe40000410000 */
[C---:B------:R-:W-:Y:S01]  /*7730*/  HMMA.16816.F32 R80, R124.reuse, R134, R80 ;  /* 0x000000867c50723c */ /* 0x040fe20000001850 */
[----:B------:R-:W2:Y:S03]  /*7740*/  LDSM.16.MT88.4 R132, [R180+0x1800] ;  /* 0x00180000b484783b */ /* 0x000ea60000004200 */
[C---:B------:R-:W-:Y:S02]  /*7750*/  FMUL.FTZ R106, R0.reuse, R106 ;  /* 0x0000006a006a7220 */ /* 0x040fe40000410000 */
[C---:B------:R-:W-:Y:S02]  /*7760*/  FMUL.FTZ R107, R0.reuse, R107 ;  /* 0x0000006b006b7220 */ /* 0x040fe40000410000 */
[C---:B------:R-:W-:Y:S04]  /*7770*/  FMUL.FTZ R110, R0.reuse, R110 ;  /* 0x0000006e006e7220 */ /* 0x040fe80000410000 */
[----:B------:R-:W-:Y:S02]  /*7780*/  FMUL.FTZ R111, R0, R111 ;  /* 0x0000006f006f7220 */ /* 0x000fe40000410000 */
[----:B------:R-:W-:Y:S01]  /*7790*/  FADD.FTZ R142, R206, R24 ;  /* 0x00000018ce8e7221 */ /* 0x000fe20000010000 */
[----:B-1----:R-:W-:Y:S01]  /*77a0*/  F2FP.PACK_AB R24, R214, R143 ;  /* 0x0000008fd618723e */ /* 0x002fe200000000ff */
[----:B------:R-:W-:Y:S02]  /*77b0*/  FFMA.FTZ R0, R0, R221, R179 ;  /* 0x000000dd00007223 */ /* 0x000fe400000100b3 */
[----:B------:R-:W-:Y:S02]  /*77c0*/  FFMA.FTZ R28, R3, R200, R168 ;  /* 0x000000c8031c7223 */ /* 0x000fe400000100a8 */
[----:B------:R-:W-:Y:S01]  /*77d0*/  FADD.FTZ R140, R40, R0 ;  /* 0x00000000288c7221 */ /* 0x000fe20000010000 */
[----:B------:R-:W-:Y:S01]  /*77e0*/  MUFU.EX2 R168, R157 ;  /* 0x0000009d00a87308 */ /* 0x000fe20000000800 */
[----:B------:R-:W-:Y:S01]  /*77f0*/  LDSM.16.MT88.4 R40, [R181+0x1000] ;  /* 0x00100000b528783b */ /* 0x000fe20000004200 */
[----:B------:R-:W-:Y:S01]  /*7800*/  FFMA.FTZ R3, R26, c[0x0][0x2d0], -R158 ;  /* 0x0000b4001a037a23 */ /* 0x000fe2000001089e */
[----:B------:R-:W-:Y:S01]  /*7810*/  F2FP.PACK_AB R26, R217, R215 ;  /* 0x000000d7d91a723e */ /* 0x000fe200000000ff */
[----:B------:R-:W-:Y:S04]  /*7820*/  FADD.FTZ R28, R207, R28 ;  /* 0x0000001ccf1c7221 */ /* 0x000fe80000010000 */
[----:B------:R-:W-:Y:S01]  /*7830*/  FADD.FTZ R0, R211, R28 ;  /* 0x0000001cd3007221 */ /* 0x000fe20000010000 */
[----:B------:R-:W-:Y:S01]  /*7840*/  F2FP.PACK_AB R28, R208, R205 ;  /* 0x000000cdd01c723e */ /* 0x000fe200000000ff */
[----:B------:R1:W-:Y:S02]  /*7850*/  MUFU.EX2 R202, R3 ;  /* 0x0000000300ca7308 */ /* 0x0003e40000000800 */
[----:B------:R-:W-:Y:S01]  /*7860*/  FADD.FTZ R0, R226, R0 ;  /* 0x00000000e2007221 */ /* 0x000fe20000010000 */
[-C--:B--2---:R-:W-:Y:S07]  /*7870*/  HMMA.16816.F32 R84, R124, R132.reuse, R84 ;  /* 0x000000847c54723c */ /* 0x084fee0000001854 */
[----:B------:R-:W-:Y:S01]  /*7880*/  MUFU.EX2 R157, R172 ;  /* 0x000000ac009d7308 */ /* 0x000fe20000000800 */
[C---:B------:R-:W-:Y:S04]  /*7890*/  HMMA.16816.F32 R88, R128.reuse, R132, R88 ;  /* 0x000000848058723c */ /* 0x040fe80000001858 */
[--C-:B-1----:R-:W-:Y:S01]  /*78a0*/  FFMA.FTZ R3, R27, c[0x0][0x2d0], -R158.reuse ;  /* 0x0000b4001b037a23 */ /* 0x102fe2000001089e */
[----:B------:R-:W-:Y:S03]  /*78b0*/  F2FP.PACK_AB R27, R216, R213 ;  /* 0x000000d5d81b723e */ /* 0x000fe600000000ff */
[-C--:B------:R-:W-:Y:S01]  /*78c0*/  HMMA.16816.F32 R92, R128, R134.reuse, R92 ;  /* 0x00000086805c723c */ /* 0x080fe2000000185c */
[----:B------:R-:W1:Y:S07]  /*78d0*/  MUFU.EX2 R200, R3 ;  /* 0x0000000300c87308 */ /* 0x000e6e0000000800 */
[C---:B------:R-:W-:Y:S01]  /*78e0*/  HMMA.16816.F32 R96, R124.reuse, R134, R96 ;  /* 0x000000867c60723c */ /* 0x040fe20000001860 */
[----:B------:R-:W2:Y:S03]  /*78f0*/  LDSM.16.MT88.4 R132, [R181+0x1800] ;  /* 0x00180000b584783b */ /* 0x000ea60000004200 */
[----:B-1----:R-:W-:Y:S01]  /*7900*/  F2FP.PACK_AB R29, R200, R202 ;  /* 0x000000cac81d723e */ /* 0x002fe200000000ff */
[--C-:B------:R-:W-:Y:S01]  /*7910*/  FFMA.FTZ R3, R30, c[0x0][0x2d0], -R158.reuse ;  /* 0x0000b4001e037a23 */ /* 0x100fe2000001089e */
[----:B------:R-:W-:Y:S03]  /*7920*/  F2FP.PACK_AB R30, R204, R210 ;  /* 0x000000d2cc1e723e */ /* 0x000fe600000000ff */
[----:B------:R1:W-:Y:S01]  /*7930*/  MUFU.EX2 R201, R3 ;  /* 0x0000000300c97308 */ /* 0x0003e20000000800 */
[-C--:B--2---:R-:W-:Y:S03]  /*7940*/  HMMA.16816.F32 R100, R124, R132.reuse, R100 ;  /* 0x000000847c64723c */ /* 0x084fe60000001864 */
[----:B-1----:R-:W-:Y:S05]  /*7950*/  FFMA.FTZ R3, R31, c[0x0][0x2d0], -R158 ;  /* 0x0000b4001f037a23 */ /* 0x002fea000001089e */
[C---:B------:R-:W-:Y:S01]  /*7960*/  HMMA.16816.F32 R104, R128.reuse, R132, R104 ;  /* 0x000000848068723c */ /* 0x040fe20000001868 */
[----:B------:R-:W-:Y:S07]  /*7970*/  MUFU.EX2 R158, R171 ;  /* 0x000000ab009e7308 */ /* 0x000fee0000000800 */
[-C--:B------:R-:W-:Y:S01]  /*7980*/  HMMA.16816.F32 R108, R128, R134.reuse, R108 ;  /* 0x00000086806c723c */ /* 0x080fe2000000186c */
[----:B------:R-:W1:Y:S02]  /*7990*/  LDSM.16.MT88.4 R128, [R180+0x400] ;  /* 0x00040000b480783b */ /* 0x000e640000004200 */
[----:B------:R2:W3:Y:S05]  /*79a0*/  MUFU.EX2 R198, R3 ;  /* 0x0000000300c67308 */ /* 0x0004ea0000000800 */
[----:B------:R-:W-:Y:S01]  /*79b0*/  HMMA.16816.F32 R112, R124, R134, R112 ;  /* 0x000000867c70723c */ /* 0x000fe20000001870 */
[----:B------:R-:W4:Y:S08]  /*79c0*/  LDSM.16.MT88.4 R124, [R181+0x400] ;  /* 0x00040000b57c783b */ /* 0x000f300000004200 */
[----:B------:R-:W-:Y:S03]  /*79d0*/  LDSM.16.MT88.4 R132, [R180+0x800] ;  /* 0x00080000b484783b */ /* 0x000fe60000004200 */
[----:B--2---:R-:W-:Y:S01]  /*79e0*/  FFMA.FTZ R3, R118, R220, R199 ;  /* 0x000000dc76037223 */ /* 0x004fe200000100c7 */
[----:B---3--:R-:W-:Y:S04]  /*79f0*/  F2FP.PACK_AB R31, R198, R201 ;  /* 0x000000c9c61f723e */ /* 0x008fe800000000ff */
[----:B------:R-:W2:Y:S01]  /*7a00*/  LDSM.16.MT88.4 R116, [R180+0x1000] ;  /* 0x00100000b474783b */ /* 0x000ea20000004200 */
[----:B------:R-:W-:Y:S02]  /*7a10*/  FADD.FTZ R141, R203, R3 ;  /* 0x00000003cb8d7221 */ /* 0x000fe40000010000 */
[----:B------:R-:W-:Y:S01]  /*7a20*/  FADD.FTZ R3, R224, R142 ;  /* 0x0000008ee0037221 */ /* 0x000fe20000010000 */
[-C--:B-1----:R-:W-:Y:S08]  /*7a30*/  HMMA.16816.F32 R4, R24, R128.reuse, R4 ;  /* 0x000000801804723c */ /* 0x082ff00000001804 */
[C---:B------:R-:W-:Y:S08]  /*7a40*/  HMMA.16816.F32 R8, R28.reuse, R128, R8 ;  /* 0x000000801c08723c */ /* 0x040ff00000001808 */
[-C--:B------:R-:W-:Y:S08]  /*7a50*/  HMMA.16816.F32 R12, R28, R130.reuse, R12 ;  /* 0x000000821c0c723c */ /* 0x080ff0000000180c */
[C---:B------:R-:W-:Y:S08]  /*7a60*/  HMMA.16816.F32 R16, R24.reuse, R130, R16 ;  /* 0x000000821810723c */ /* 0x040ff00000001810 */
[-C--:B----4-:R-:W-:Y:S08]  /*7a70*/  HMMA.16816.F32 R20, R24, R124.reuse, R20 ;  /* 0x0000007c1814723c */ /* 0x090ff00000001814 */
[C---:B------:R-:W-:Y:S08]  /*7a80*/  HMMA.16816.F32 R32, R28.reuse, R124, R32 ;  /* 0x0000007c1c20723c */ /* 0x040ff00000001820 */
[-C--:B------:R-:W-:Y:S08]  /*7a90*/  HMMA.16816.F32 R36, R28, R126.reuse, R36 ;  /* 0x0000007e1c24723c */ /* 0x080ff00000001824 */
[C---:B------:R-:W-:Y:S01]  /*7aa0*/  HMMA.16816.F32 R48, R24.reuse, R126, R48 ;  /* 0x0000007e1830723c */ /* 0x040fe20000001830 */
[----:B------:R-:W-:Y:S07]  /*7ab0*/  LDSM.16.MT88.4 R124, [R181+0x800] ;  /* 0x00080000b57c783b */ /* 0x000fee0000004200 */
[-C--:B--2---:R-:W-:Y:S08]  /*7ac0*/  HMMA.16816.F32 R52, R24, R116.reuse, R52 ;  /* 0x000000741834723c */ /* 0x084ff00000001834 */
[C---:B------:R-:W-:Y:S08]  /*7ad0*/  HMMA.16816.F32 R56, R28.reuse, R116, R56 ;  /* 0x000000741c38723c */ /* 0x040ff00000001838 */
[-C--:B------:R-:W-:Y:S08]  /*7ae0*/  HMMA.16816.F32 R60, R28, R118.reuse, R60 ;  /* 0x000000761c3c723c */ /* 0x080ff0000000183c */
[C---:B------:R-:W-:Y:S01]  /*7af0*/  HMMA.16816.F32 R64, R24.reuse, R118, R64 ;  /* 0x000000761840723c */ /* 0x040fe20000001840 */
[----:B------:R-:W1:Y:S07]  /*7b00*/  LDSM.16.MT88.4 R116, [R181+0x1c00] ;  /* 0x001c0000b574783b */ /* 0x000e6e0000004200 */
[-C--:B------:R-:W-:Y:S08]  /*7b10*/  HMMA.16816.F32 R68, R24, R40.reuse, R68 ;  /* 0x000000281844723c */ /* 0x080ff00000001844 */
[C---:B------:R-:W-:Y:S07]  /*7b20*/  HMMA.16816.F32 R72, R28.reuse, R40, R72 ;  /* 0x000000281c48723c */ /* 0x040fee0000001848 */
[----:B------:R-:W-:Y:S01]  /*7b30*/  FADD.FTZ R40, R143, R0 ;  /* 0x000000008f287221 */ /* 0x000fe20000010000 */
[-C--:B------:R-:W-:Y:S08]  /*7b40*/  HMMA.16816.F32 R76, R28, R42.reuse, R76 ;  /* 0x0000002a1c4c723c */ /* 0x080ff0000000184c */
[C---:B------:R-:W-:Y:S01]  /*7b50*/  HMMA.16816.F32 R80, R24.reuse, R42, R80 ;  /* 0x0000002a1850723c */ /* 0x040fe20000001850 */
[----:B------:R-:W-:Y:S06]  /*7b60*/  MUFU.EX2 R43, R139 ;  /* 0x0000008b002b7308 */ /* 0x000fec0000000800 */
[----:B------:R-:W-:Y:S01]  /*7b70*/  FADD.FTZ R42, R225, R3 ;  /* 0x00000003e12a7221 */ /* 0x000fe20000010000 */
[-C--:B------:R-:W-:Y:S04]  /*7b80*/  HMMA.16816.F32 R84, R24, R44.reuse, R84 ;  /* 0x0000002c1854723c */ /* 0x080fe80000001854 */
[----:B------:R-:W-:Y:S04]  /*7b90*/  FADD.FTZ R0, R209, R42 ;  /* 0x0000002ad1007221 */ /* 0x000fe80000010000 */
[C---:B------:R-:W-:Y:S01]  /*7ba0*/  HMMA.16816.F32 R88, R28.reuse, R44, R88 ;  /* 0x0000002c1c58723c */ /* 0x040fe20000001858 */
[----:B------:R-:W2:Y:S07]  /*7bb0*/  MUFU.EX2 R45, R137 ;  /* 0x00000089002d7308 */ /* 0x000eae0000000800 */
[-C--:B------:R-:W-:Y:S03]  /*7bc0*/  HMMA.16816.F32 R92, R28, R46.reuse, R92 ;  /* 0x0000002e1c5c723c */ /* 0x080fe6000000185c */
[----:B------:R-:W3:Y:S05]  /*7bd0*/  MUFU.EX2 R44, R138 ;  /* 0x0000008a002c7308 */ /* 0x000eea0000000800 */
[C---:B------:R-:W-:Y:S08]  /*7be0*/  HMMA.16816.F32 R96, R24.reuse, R46, R96 ;  /* 0x0000002e1860723c */ /* 0x040ff00000001860 */
[-C--:B-1----:R-:W-:Y:S08]  /*7bf0*/  HMMA.16816.F32 R100, R24, R116.reuse, R100 ;  /* 0x000000741864723c */ /* 0x082ff00000001864 */
[C---:B------:R-:W-:Y:S08]  /*7c00*/  HMMA.16816.F32 R104, R28.reuse, R116, R104 ;  /* 0x000000741c68723c */ /* 0x040ff00000001868 */
[-C--:B------:R-:W-:Y:S07]  /*7c10*/  HMMA.16816.F32 R108, R28, R118.reuse, R108 ;  /* 0x000000761c6c723c */ /* 0x080fee000000186c */
[----:B------:R-:W-:Y:S01]  /*7c20*/  FADD.FTZ R29, R222, R141 ;  /* 0x0000008dde1d7221 */ /* 0x000fe20000010000 */
[----:B------:R-:W-:Y:S04]  /*7c30*/  HMMA.16816.F32 R112, R24, R118, R112 ;  /* 0x000000761870723c */ /* 0x000fe80000001870 */
[----:B------:R-:W-:Y:S01]  /*7c40*/  FADD.FTZ R28, R219, R140 ;  /* 0x0000008cdb1c7221 */ /* 0x000fe20000010000 */
[----:B------:R-:W-:Y:S01]  /*7c50*/  F2FP.PACK_AB R30, R157, R162 ;  /* 0x000000a29d1e723e */ /* 0x000fe200000000ff */
[----:B------:R-:W-:Y:S01]  /*7c60*/  FADD.FTZ R3, R223, R29 ;  /* 0x0000001ddf037221 */ /* 0x000fe20000010000 */
[----:B------:R-:W-:Y:S01]  /*7c70*/  F2FP.PACK_AB R24, R165, R160 ;  /* 0x000000a0a518723e */ /* 0x000fe200000000ff */
[----:B------:R-:W-:Y:S01]  /*7c80*/  FADD.FTZ R41, R218, R28 ;  /* 0x0000001cda297221 */ /* 0x000fe20000010000 */
[----:B------:R-:W-:Y:S03]  /*7c90*/  F2FP.PACK_AB R25, R163, R159 ;  /* 0x0000009fa319723e */ /* 0x000fe600000000ff */
[----:B------:R-:W-:Y:S01]  /*7ca0*/  F2FP.PACK_AB R26, R168, R166 ;  /* 0x000000a6a81a723e */ /* 0x000fe200000000ff */
[----:B------:R-:W-:Y:S01]  /*7cb0*/  FADD.FTZ R3, R205, R3 ;  /* 0x00000003cd037221 */ /* 0x000fe20000010000 */
[----:B------:R-:W-:Y:S02]  /*7cc0*/  F2FP.PACK_AB R27, R167, R164 ;  /* 0x000000a4a71b723e */ /* 0x000fe400000000ff */
[----:B------:R-:W-:Y:S01]  /*7cd0*/  F2FP.PACK_AB R28, R161, R158 ;  /* 0x0000009ea11c723e */ /* 0x000fe200000000ff */
[----:B------:R-:W-:Y:S01]  /*7ce0*/  FADD.FTZ R3, R208, R3 ;  /* 0x00000003d0037221 */ /* 0x000fe20000010000 */
[----:B--2---:R-:W-:Y:S02]  /*7cf0*/  F2FP.PACK_AB R29, R45, R156 ;  /* 0x0000009c2d1d723e */ /* 0x004fe400000000ff */
[----:B---3--:R-:W-:Y:S01]  /*7d00*/  F2FP.PACK_AB R31, R43, R44 ;  /* 0x0000002c2b1f723e */ /* 0x008fe200000000ff */
[-C--:B------:R-:W-:Y:S01]  /*7d10*/  HMMA.16816.F32 R136, R24, R132.reuse, R4 ;  /* 0x000000841888723c */ /* 0x080fe20000001804 */
[----:B------:R-:W1:Y:S02]  /*7d20*/  LDSM.16.MT88.4 R4, [R180+0x1400] ;  /* 0x00140000b404783b */ /* 0x000e640000004200 */
[----:B------:R-:W-:Y:S05]  /*7d30*/  MOV R119, R2 ;  /* 0x0000000200777202 */ /* 0x000fea0000000f00 */
[C---:B------:R-:W-:Y:S01]  /*7d40*/  HMMA.16816.F32 R140, R28.reuse, R132, R8 ;  /* 0x000000841c8c723c */ /* 0x040fe20000001808 */
[----:B------:R-:W2:Y:S07]  /*7d50*/  LDSM.16.MT88.4 R8, [R181+0x1400] ;  /* 0x00140000b508783b */ /* 0x000eae0000004200 */
[-C--:B------:R-:W-:Y:S01]  /*7d60*/  HMMA.16816.F32 R144, R28, R134.reuse, R12 ;  /* 0x000000861c90723c */ /* 0x080fe2000000180c */
[----:B------:R-:W3:Y:S07]  /*7d70*/  LDSM.16.MT88.4 R12, [R180+0x2000] ;  /* 0x00200000b40c783b */ /* 0x000eee0000004200 */
[C---:B------:R-:W-:Y:S01]  /*7d80*/  HMMA.16816.F32 R132, R24.reuse, R134, R16 ;  /* 0x000000861884723c */ /* 0x040fe20000001810 */
[----:B------:R-:W4:Y:S07]  /*7d90*/  LDSM.16.MT88.4 R16, [R181+0x2000] ;  /* 0x00200000b510783b */ /* 0x000f2e0000004200 */
[-C--:B------:R-:W-:Y:S08]  /*7da0*/  HMMA.16816.F32 R128, R24, R124.reuse, R20 ;  /* 0x0000007c1880723c */ /* 0x080ff00000001814 */
[C---:B------:R-:W-:Y:S08]  /*7db0*/  HMMA.16816.F32 R148, R28.reuse, R124, R32 ;  /* 0x0000007c1c94723c */ /* 0x040ff00000001820 */
[-C--:B------:R-:W-:Y:S08]  /*7dc0*/  HMMA.16816.F32 R152, R28, R126.reuse, R36 ;  /* 0x0000007e1c98723c */ /* 0x080ff00000001824 */
[C---:B------:R-:W-:Y:S08]  /*7dd0*/  HMMA.16816.F32 R124, R24.reuse, R126, R48 ;  /* 0x0000007e187c723c */ /* 0x040ff00000001830 */
[-C--:B-1----:R-:W-:Y:S08]  /*7de0*/  HMMA.16816.F32 R52, R24, R4.reuse, R52 ;  /* 0x000000041834723c */ /* 0x082ff00000001834 */
[C---:B------:R-:W-:Y:S07]  /*7df0*/  HMMA.16816.F32 R56, R28.reuse, R4, R56 ;  /* 0x000000041c38723c */ /* 0x040fee0000001838 */
[----:B------:R-:W-:Y:S01]  /*7e00*/  FADD.FTZ R5, R202, R41 ;  /* 0x00000029ca057221 */ /* 0x000fe20000010000 */
[-C--:B------:R-:W-:Y:S04]  /*7e10*/  HMMA.16816.F32 R60, R28, R6.reuse, R60 ;  /* 0x000000061c3c723c */ /* 0x080fe8000000183c */
[----:B------:R-:W-:Y:S02]  /*7e20*/  FADD.FTZ R4, R212, R0 ;  /* 0x00000000d4047221 */ /* 0x000fe40000010000 */
[----:B------:R-:W-:Y:S02]  /*7e30*/  FADD.FTZ R0, R200, R5 ;  /* 0x00000005c8007221 */ /* 0x000fe40000010000 */
[C---:B------:R-:W-:Y:S04]  /*7e40*/  HMMA.16816.F32 R64, R24.reuse, R6, R64 ;  /* 0x000000061840723c */ /* 0x040fe80000001840 */
[----:B------:R-:W-:Y:S03]  /*7e50*/  FADD.FTZ R5, R201, R0 ;  /* 0x00000000c9057221 */ /* 0x000fe60000010000 */
[----:B------:R-:W-:Y:S01]  /*7e60*/  FADD.FTZ R6, R214, R40 ;  /* 0x00000028d6067221 */ /* 0x000fe20000010000 */
[-C--:B--2---:R-:W-:Y:S04]  /*7e70*/  HMMA.16816.F32 R68, R24, R8.reuse, R68 ;  /* 0x000000081844723c */ /* 0x084fe80000001844 */
[----:B------:R-:W-:Y:S04]  /*7e80*/  FADD.FTZ R7, R213, R4 ;  /* 0x00000004d5077221 */ /* 0x000fe80000010000 */
[C---:B------:R-:W-:Y:S07]  /*7e90*/  HMMA.16816.F32 R72, R28.reuse, R8, R72 ;  /* 0x000000081c48723c */ /* 0x040fee0000001848 */
[----:B------:R-:W-:Y:S01]  /*7ea0*/  FADD.FTZ R8, R215, R6 ;  /* 0x00000006d7087221 */ /* 0x000fe20000010000 */
[-C--:B------:R-:W-:Y:S04]  /*7eb0*/  HMMA.16816.F32 R76, R28, R10.reuse, R76 ;  /* 0x0000000a1c4c723c */ /* 0x080fe8000000184c */
[----:B------:R-:W-:Y:S02]  /*7ec0*/  FADD.FTZ R6, R210, R3 ;  /* 0x00000003d2067221 */ /* 0x000fe40000010000 */
[----:B------:R-:W-:Y:S02]  /*7ed0*/  FADD.FTZ R4, R217, R8 ;  /* 0x00000008d9047221 */ /* 0x000fe40000010000 */
[C---:B------:R-:W-:Y:S04]  /*7ee0*/  HMMA.16816.F32 R80, R24.reuse, R10, R80 ;  /* 0x0000000a1850723c */ /* 0x040fe80000001850 */
[----:B------:R-:W-:Y:S02]  /*7ef0*/  FADD.FTZ R3, R216, R7 ;  /* 0x00000007d8037221 */ /* 0x000fe40000010000 */
[----:B------:R-:W-:Y:S02]  /*7f00*/  FADD.FTZ R0, R204, R6 ;  /* 0x00000006cc007221 */ /* 0x000fe40000010000 */
[-C--:B---3--:R-:W-:Y:S04]  /*7f10*/  HMMA.16816.F32 R84, R24, R12.reuse, R84 ;  /* 0x0000000c1854723c */ /* 0x088fe80000001854 */
        /* <DEDUP_REMOVED lines=15> */
[----:B------:R-:W-:Y:S01]  /*8010*/  FADD.FTZ R5, R164, R0 ;  /* 0x00000000a4057221 */ /* 0x000fe20000010000 */
[----:B------:R-:W-:Y:S01]  /*8020*/  IADD3 R0, R197, -0x1, RZ ;  /* 0xffffffffc5007810 */ /* 0x000fe20007ffe0ff */
[----:B------:R-:W-:Y:S02]  /*8030*/  FADD.FTZ R4, R162, R8 ;  /* 0x00000008a2047221 */ /* 0x000fe40000010000 */
[-C--:B------:R-:W-:Y:S04]  /*8040*/  HMMA.16816.F32 R108, R28, R18.reuse, R108 ;  /* 0x000000121c6c723c */ /* 0x080fe8000000186c */
[----:B------:R-:W-:Y:S01]  /*8050*/  FADD.FTZ R3, R44, R7 ;  /* 0x000000072c037221 */ /* 0x000fe20000010000 */
[----:B------:R-:W-:Y:S01]  /*8060*/  MOV R197, R0 ;  /* 0x0000000000c57202 */ /* 0x000fe20000000f00 */
[----:B------:R-:W-:Y:S02]  /*8070*/  FADD.FTZ R200, R168, R6 ;  /* 0x00000006a8c87221 */ /* 0x000fe40000010000 */
[----:B------:R-:W-:Y:S04]  /*8080*/  HMMA.16816.F32 R112, R24, R18, R112 ;  /* 0x000000121870723c */ /* 0x000fe80000001870 */
[----:B------:R-:W-:Y:S02]  /*8090*/  FADD.FTZ R201, R167, R5 ;  /* 0x00000005a7c97221 */ /* 0x000fe40000010000 */
[----:B------:R-:W-:Y:S02]  /*80a0*/  FADD.FTZ R220, R157, R4 ;  /* 0x000000049ddc7221 */ /* 0x000fe40000010000 */
[----:B------:R-:W-:Y:S01]  /*80b0*/  FADD.FTZ R221, R43, R3 ;  /* 0x000000032bdd7221 */ /* 0x000fe20000010000 */
[----:B------:R-:W-:-:S10]  /*80c0*/  @P0 BRA `(.L_x_77) ;  /* 0xffffd54000000947 */ /* 0x000fd4000383ffff */
.L_x_65:
[----:B------:R-:W-:Y:S05]  /*80d0*/  BRA.DIV ~URZ, `(.L_x_78) ;  /* 0x00005ec27f007947 */ /* 0x000fea000b800000 */
[----:B------:R-:W1:Y:S04]  /*80e0*/  SHFL.BFLY PT, R3, R200, 0x2, 0x1f ;  /* 0x0c401f00c8037f89 */ /* 0x000e6800000e0000 */
[----:B------:R-:W2:Y:S04]  /*80f0*/  SHFL.BFLY PT, R2, R201, 0x2, 0x1f ;  /* 0x0c401f00c9027f89 */ /* 0x000ea800000e0000 */
[----:B------:R-:W3:Y:S04]  /*8100*/  SHFL.BFLY PT, R0, R220, 0x2, 0x1f ;  /* 0x0c401f00dc007f89 */ /* 0x000ee800000e0000 */
[----:B------:R-:W4:Y:S01]  /*8110*/  SHFL.BFLY PT, R4, R221, 0x2, 0x1f ;  /* 0x0c401f00dd047f89 */ /* 0x000f2200000e0000 */
[----:B-1----:R-:W-:-:S02]  /*8120*/  FADD.FTZ R3, R3, R200 ;  /* 0x000000c803037221 */ /* 0x002fc40000010000 */
[----:B--2---:R-:W-:-:S03]  /*8130*/  FADD.FTZ R2, R2, R201 ;  /* 0x000000c902027221 */ /* 0x004fc60000010000 */
[----:B------:R-:W1:Y:S01]  /*8140*/  SHFL.BFLY PT, R7, R3, 0x1, 0x1f ;  /* 0x0c201f0003077f89 */ /* 0x000e6200000e0000 */
[----:B---3--:R-:W-:-:S03]  /*8150*/  FADD.FTZ R0, R0, R220 ;  /* 0x000000dc00007221 */ /* 0x008fc60000010000 */
[----:B------:R-:W2:Y:S01]  /*8160*/  SHFL.BFLY PT, R6, R2, 0x1, 0x1f ;  /* 0x0c201f0002067f89 */ /* 0x000ea200000e0000 */
[----:B----4-:R-:W-:-:S03]  /*8170*/  FADD.FTZ R4, R4, R221 ;  /* 0x000000dd04047221 */ /* 0x010fc60000010000 */
[----:B------:R-:W3:Y:S04]  /*8180*/  SHFL.BFLY PT, R5, R0, 0x1, 0x1f ;  /* 0x0c201f0000057f89 */ /* 0x000ee800000e0000 */
[----:B------:R4:W4:Y:S01]  /*8190*/  SHFL.BFLY PT, R8, R4, 0x1, 0x1f ;  /* 0x0c201f0004087f89 */ /* 0x00092200000e0000 */
[----:B-1----:R-:W-:Y:S02]  /*81a0*/  FADD.FTZ R7, R3, R7 ;  /* 0x0000000703077221 */ /* 0x002fe40000010000 */
[----:B--2---:R-:W-:Y:S02]  /*81b0*/  FADD.FTZ R6, R2, R6 ;  /* 0x0000000602067221 */ /* 0x004fe40000010000 */
[----:B---3--:R-:W-:Y:S02]  /*81c0*/  FADD.FTZ R5, R0, R5 ;  /* 0x0000000500057221 */ /* 0x008fe40000010000 */
.L_x_167:
[----:B------:R-:W-:Y:S01]  /*81d0*/  FSETP.NE.FTZ.AND P3, PT, R7, RZ, PT ;  /* 0x000000ff0700720b */ /* 0x000fe20003f75000 */
[----:B------:R-:W-:Y:S01]  /*81e0*/  CS2R R2, SRZ ;  /* 0x0000000000027805 */ /* 0x000fe2000001ff00 */
[----:B------:R-:W-:Y:S01]  /*81f0*/  MOV R0, RZ ;  /* 0x000000ff00007202 */ /* 0x000fe20000000f00 */
[----:B----4-:R-:W-:Y:S01]  /*8200*/  FADD.FTZ R4, R8, R4 ;  /* 0x0000000408047221 */ /* 0x010fe20000010000 */
[----:B------:R-:W-:-:S02]  /*8210*/  FSETP.NE.FTZ.AND P2, PT, R6, RZ, PT ;  /* 0x000000ff0600720b */ /* 0x000fc40003f55000 */
[----:B------:R-:W-:Y:S02]  /*8220*/  FSETP.NE.FTZ.AND P1, PT, R5, RZ, PT ;  /* 0x000000ff0500720b */ /* 0x000fe40003f35000 */
[----:B------:R-:W-:Y:S02]  /*8230*/  FSETP.NE.FTZ.AND P0, PT, R4, RZ, PT ;  /* 0x000000ff0400720b */ /* 0x000fe40003f15000 */
[----:B------:R-:W-:Y:S02]  /*8240*/  MOV R24, 0xff800000 ;  /* 0xff80000000187802 */ /* 0x000fe40000000f00 */
[----:B------:R-:W-:Y:S01]  /*8250*/  MOV R22, 0xff800000 ;  /* 0xff80000000167802 */ /* 0x000fe20000000f00 */
[----:B------:R-:W1:Y:S01]  /*8260*/  @P3 MUFU.RCP R0, R7 ;  /* 0x0000000700003308 */ /* 0x000e620000001000 */
[----:B------:R-:W-:Y:S02]  /*8270*/  MOV R23, 0xff800000 ;  /* 0xff80000000177802 */ /* 0x000fe40000000f00 */
[----:B------:R-:W-:-:S03]  /*8280*/  MOV R19, 0xff800000 ;  /* 0xff80000000137802 */ /* 0x000fc60000000f00 */
[----:B------:R-:W-:Y:S02]  /*8290*/  @P1 MOV R10, 0x3f317218 ;  /* 0x3f317218000a1802 */ /* 0x000fe40000000f00 */
[----:B------:R-:W2:Y:S01]  /*82a0*/  @P3 MUFU.LG2 R8, R7 ;  /* 0x0000000700083308 */ /* 0x000ea20000000c00 */
[----:B-1----:R-:W-:-:S07]  /*82b0*/  FMUL.FTZ R116, R0, R136 ;  /* 0x0000008800747220 */ /* 0x002fce0000410000 */
[----:B------:R-:W1:Y:S01]  /*82c0*/  @P2 MUFU.LG2 R7, R6 ;  /* 0x0000000600072308 */ /* 0x000e620000000c00 */
[C---:B------:R-:W-:Y:S02]  /*82d0*/  FMUL.FTZ R117, R0.reuse, R137 ;  /* 0x0000008900757220 */ /* 0x040fe40000410000 */
[C---:B------:R-:W-:Y:S02]  /*82e0*/  FMUL.FTZ R160, R0.reuse, R80 ;  /* 0x0000005000a07220 */ /* 0x040fe40000410000 */
[C---:B------:R-:W-:Y:S02]  /*82f0*/  FMUL.FTZ R161, R0.reuse, R81 ;  /* 0x0000005100a17220 */ /* 0x040fe40000410000 */
[C---:B------:R-:W-:Y:S01]  /*8300*/  FMUL.FTZ R166, R0.reuse, R96 ;  /* 0x0000006000a67220 */ /* 0x040fe20000410000 */
[----:B------:R-:W3:Y:S01]  /*8310*/  @P2 MUFU.RCP R3, R6 ;  /* 0x0000000600032308 */ /* 0x000ee20000001000 */
[C---:B------:R-:W-:Y:S02]  /*8320*/  FMUL.FTZ R167, R0.reuse, R97 ;  /* 0x0000006100a77220 */ /* 0x040fe40000410000 */
[----:B------:R-:W-:-:S02]  /*8330*/  FMUL.FTZ R132, R0, R132 ;  /* 0x0000008400847220 */ /* 0x000fc40000410000 */
[C---:B------:R-:W-:Y:S02]  /*8340*/  FMUL.FTZ R133, R0.reuse, R133 ;  /* 0x0000008500857220 */ /* 0x040fe40000410000 */
[C---:B------:R-:W-:Y:S01]  /*8350*/  FMUL.FTZ R128, R0.reuse, R128 ;  /* 0x0000008000807220 */ /* 0x040fe20000410000 */
[----:B------:R-:W-:Y:S01]  /*8360*/  @P1 MUFU.RCP R2, R5 ;  /* 0x0000000500021308 */ /* 0x000fe20000001000 */
        /* <DEDUP_REMOVED lines=14> */
[----:B------:R-:W-:Y:S02]  /*8450*/  FMUL.FTZ R81, R0, R113 ;  /* 0x0000007100517220 */ /* 0x000fe40000410000 */
[----:B------:R4:W5:Y:S01]  /*8460*/  @P1 MUFU.LG2 R0, R5 ;  /* 0x0000000500001308 */ /* 0x0009620000000c00 */
[----:B--2---:R-:W-:-:S02]  /*8470*/  @P3 FMUL.FTZ R9, R8, 0.69314718246459960938 ;  /* 0x3f31721808093820 */ /* 0x004fc40000410000 */
[----:B-1----:R-:W-:Y:S02]  /*8480*/  @P2 FMUL.FTZ R8, R7, 0.69314718246459960938 ;  /* 0x3f31721807082820 */ /* 0x002fe40000410000 */
[C---:B---3--:R-:W-:Y:S02]  /*8490*/  FMUL.FTZ R162, R3.reuse, R134 ;  /* 0x0000008603a27220 */ /* 0x048fe40000410000 */
[C---:B------:R-:W-:Y:S02]  /*84a0*/  FMUL.FTZ R163, R3.reuse, R135 ;  /* 0x0000008703a37220 */ /* 0x040fe40000410000 */
[C---:B------:R-:W-:Y:S02]  /*84b0*/  FMUL.FTZ R164, R3.reuse, R130 ;  /* 0x0000008203a47220 */ /* 0x040fe40000410000 */
[C---:B------:R-:W-:Y:S02]  /*84c0*/  FMUL.FTZ R165, R3.reuse, R131 ;  /* 0x0000008303a57220 */ /* 0x040fe40000410000 */
[----:B------:R-:W-:-:S02]  /*84d0*/  FMUL.FTZ R100, R3, R126 ;  /* 0x0000007e03647220 */ /* 0x000fc40000410000 */
[C---:B------:R-:W-:Y:S01]  /*84e0*/  FMUL.FTZ R101, R3.reuse, R127 ;  /* 0x0000007f03657220 */ /* 0x040fe20000410000 */
[----:B----4-:R-:W-:Y:S01]  /*84f0*/  @P2 MOV R5, 0x3f317218 ;  /* 0x3f31721800052802 */ /* 0x010fe20000000f00 */
[----:B-----5:R-:W-:Y:S01]  /*8500*/  @P1 FMUL.FTZ R7, R0, 0.69314718246459960938 ;  /* 0x3f31721800071820 */ /* 0x020fe20000410000 */
[----:B------:R-:W-:Y:S01]  /*8510*/  MOV R0, RZ ;  /* 0x000000ff00007202 */ /* 0x000fe20000000f00 */
[C---:B------:R-:W-:Y:S02]  /*8520*/  FMUL.FTZ R134, R3.reuse, R82 ;  /* 0x0000005203867220 */ /* 0x040fe40000410000 */
[C---:B------:R-:W-:Y:S02]  /*8530*/  FMUL.FTZ R135, R3.reuse, R83 ;  /* 0x0000005303877220 */ /* 0x040fe40000410000 */
[C---:B------:R-:W-:Y:S01]  /*8540*/  FMUL.FTZ R168, R3.reuse, R86 ;  /* 0x0000005603a87220 */ /* 0x040fe20000410000 */
[----:B------:R-:W1:Y:S01]  /*8550*/  @P0 MUFU.RCP R0, R4 ;  /* 0x0000000400000308 */ /* 0x000e620000001000 */
[----:B------:R-:W-:-:S02]  /*8560*/  FMUL.FTZ R169, R3, R87 ;  /* 0x0000005703a97220 */ /* 0x000fc40000410000 */
[C---:B------:R-:W-:Y:S02]  /*8570*/  FMUL.FTZ R40, R2.reuse, R60 ;  /* 0x0000003c02287220 */ /* 0x040fe40000410000 */
[----:B------:R-:W-:Y:S02]  /*8580*/  FMUL.FTZ R41, R2, R61 ;  /* 0x0000003d02297220 */ /* 0x000fe40000410000 */
        /* <DEDUP_REMOVED lines=36> */
[----:B------:R-:W-:Y:S02]  /*87d0*/  FMUL.FTZ R27, R2, R109 ;  /* 0x0000006d021b7220 */ /* 0x000fe40000410000 */
[----:B------:R2:W3:Y:S01]  /*87e0*/  @P0 MUFU.LG2 R2, R4 ;  /* 0x0000000400020308 */ /* 0x0004e20000000c00 */
[----:B------:R-:W-:Y:S02]  /*87f0*/  @P3 FMUL.FTZ R6, R3, c[0x0][0x2d0] ;  /* 0x0000b40003063a20 */ /* 0x000fe40000410000 */
[----:B------:R-:W-:Y:S02]  /*8800*/  @P1 FMUL.FTZ R3, R10, c[0x0][0x2d0] ;  /* 0x0000b4000a031a20 */ /* 0x000fe40000410000 */
[----:B------:R-:W-:Y:S02]  /*8810*/  @P2 FMUL.FTZ R5, R5, c[0x0][0x2d0] ;  /* 0x0000b40005052a20 */ /* 0x000fe40000410000 */
[----:B------:R-:W-:Y:S01]  /*8820*/  @P1 FFMA.FTZ R24, R3, R120, R7 ;  /* 0x0000007803181223 */ /* 0x000fe20000010007 */
[----:B------:R-:W-:Y:S01]  /*8830*/  @P0 MOV R3, 0x3f317218 ;  /* 0x3f31721800030802 */ /* 0x000fe20000000f00 */
[----:B-1----:R-:W-:-:S02]  /*8840*/  FMUL.FTZ R38, R0, R58 ;  /* 0x0000003a00267220 */ /* 0x002fc40000410000 */
[C---:B------:R-:W-:Y:S02]  /*8850*/  FMUL.FTZ R39, R0.reuse, R59 ;  /* 0x0000003b00277220 */ /* 0x040fe40000410000 */
[----:B------:R-:W-:Y:S02]  /*8860*/  @P0 FMUL.FTZ R3, R3, c[0x0][0x2d0] ;  /* 0x0000b40003030a20 */ /* 0x000fe40000410000 */
[----:B------:R-:W-:Y:S01]  /*8870*/  FMUL.FTZ R54, R0, R62 ;  /* 0x0000003e00367220 */ /* 0x000fe20000410000 */
[----:B--2---:R-:W-:Y:S01]  /*8880*/  MOV R4, 0x1 ;  /* 0x0000000100047802 */ /* 0x004fe20000000f00 */
[----:B---3--:R-:W-:Y:S02]  /*8890*/  @P0 FMUL.FTZ R2, R2, 0.69314718246459960938 ;  /* 0x3f31721802020820 */ /* 0x008fe40000410000 */
        /* <DEDUP_REMOVED lines=20> */
[----:B------:R-:W-:Y:S01]  /*89e0*/  FMUL.FTZ R29, R0, R111 ;  /* 0x0000006f001d7220 */ /* 0x000fe20000410000 */
[----:B------:R-:W-:Y:S01]  /*89f0*/  PRMT R0, R4, 0x7610, R0 ;  /* 0x0000761004007816 */ /* 0x000fe20000000000 */
[----:B------:R-:W-:Y:S02]  /*8a00*/  @P3 FFMA.FTZ R22, R6, R122, R9 ;  /* 0x0000007a06163223 */ /* 0x000fe40000010009 */
[----:B------:R-:W-:Y:S02]  /*8a10*/  @P2 FFMA.FTZ R23, R5, R121, R8 ;  /* 0x0000007905172223 */ /* 0x000fe40000010008 */
[----:B------:R-:W-:Y:S02]  /*8a20*/  @P0 FFMA.FTZ R19, R3, R119, R2 ;  /* 0x0000007703130223 */ /* 0x000fe40000010002 */
.L_x_40:
[----:B------:R-:W2:Y:S01]  /*8a30*/  S2R R2, SR_TID.X ;  /* 0x0000000000027919 */ /* 0x000ea20000002100 */
[----:B------:R-:W-:Y:S01]  /*8a40*/  BSSY B0, `(.L_x_79) ;  /* 0x0000010000007945 */ /* 0x000fe20003800000 */
[----:B--2---:R-:W-:-:S13]  /*8a50*/  LOP3.LUT P0, RZ, R2, 0x7f, RZ, 0xc0, !PT ;  /* 0x0000007f02ff7812 */ /* 0x004fda000780c0ff */
[----:B------:R-:W-:Y:S05]  /*8a60*/  @P0 BRA `(.L_x_80) ;  /* 0x000000d000000947 */ /* 0x000fea0003800000 */
[----:B------:R-:W2:Y:S01]  /*8a70*/  S2R R4, SR_LANEID ;  /* 0x0000000000047919 */ /* 0x000ea20000000000 */
[----:B------:R-:W-:Y:S01]  /*8a80*/  VOTEU.ANY UR4, UPT, PT ;  /* 0x0000000000047886 */ /* 0x000fe200038e0100 */
[----:B-1----:R-:W-:Y:S01]  /*8a90*/  IMAD.MOV.U32 R5, RZ, RZ, c[0x0][0x564] ;  /* 0x00015900ff057624 */ /* 0x002fe200078e00ff */
[----:B------:R-:W2:Y:S08]  /*8aa0*/  FLO.U32 R3, UR4 ;  /* 0x0000000400037d00 */ /* 0x000eb000080e0000 */
[----:B------:R-:W1:Y:S01]  /*8ab0*/  POPC R2, UR4 ;  /* 0x0000000400027d09 */ /* 0x000e620008000000 */
[----:B--2---:R-:W-:Y:S01]  /*8ac0*/  ISETP.EQ.U32.AND P0, PT, R3, R4, PT ;  /* 0x000000040300720c */ /* 0x004fe20003f02070 */
[----:B------:R-:W-:-:S12]  /*8ad0*/  IMAD.MOV.U32 R4, RZ, RZ, c[0x0][0x560] ;  /* 0x00015800ff047624 */ /* 0x000fd800078e00ff */
[----:B-1----:R1:W2:Y:S04]  /*8ae0*/  @P0 ATOMG.E.ADD.STRONG.GPU PT, R2, [R4.64], R2 ;  /* 0x00000002040209a8 */ /* 0x0022a800081ee1c6 */
[----:B-1----:R-:W1:Y:S04]  /*8af0*/  S2R R4, SR_LTMASK ;  /* 0x0000000000047919 */ /* 0x002e680000003900 */
[----:B--2---:R1:W2:Y:S02]  /*8b00*/  SHFL.IDX PT, R3, R2, R3, 0x1f ;  /* 0x00001f0302037589 */ /* 0x0042a400000e0000 */
[----:B-1----:R-:W-:-:S06]  /*8b10*/  LOP3.LUT R2, R4, UR4, RZ, 0xc0, !PT ;  /* 0x0000000404027c12 */ /* 0x002fcc000f8ec0ff */
[----:B------:R-:W2:Y:S02]  /*8b20*/  POPC R2, R2 ;  /* 0x0000000200027309 */ /* 0x000ea40000000000 */
[----:B--2---:R-:W-:-:S06]  /*8b30*/  IADD3 R244, R3, c[0x0][0xc], R2 ;  /* 0x0000030003f47a10 */ /* 0x004fcc0007ffe002 */
.L_x_80:
[----:B------:R-:W-:Y:S05]  /*8b40*/  BSYNC B0 ;  /* 0x0000000000007941 */ /* 0x000fea0003800000 */
.L_x_79:
[----:B------:R-:W-:Y:S01]  /*8b50*/  PRMT R0, R0, 0x9910, RZ ;  /* 0x0000991000007816 */ /* 0x000fe200000000ff */
[----:B------:R-:W-:Y:S01]  /*8b60*/  BSSY B1, `(.L_x_81) ;  /* 0x0000374000017945 */ /* 0x000fe20003800000 */
[----:B------:R-:W-:Y:S02]  /*8b70*/  IMAD.MOV.U32 R74, RZ, RZ, R244 ;  /* 0x000000ffff4a7224 */ /* 0x000fe400078e00f4 */
[----:B------:R-:W-:-:S13]  /*8b80*/  ISETP.NE.AND P0, PT, R0, RZ, PT ;  /* 0x000000ff0000720c */ /* 0x000fda0003f05270 */
[----:B------:R-:W-:Y:S05]  /*8b90*/  @!P0 BRA `(.L_x_82) ;  /* 0x00002a2000008947 */ /* 0x000fea0003800000 */
[----:B------:R-:W2:Y:S04]  /*8ba0*/  LDL R10, [R1+0x20] ;  /* 0x00002000010a7983 */ /* 0x000ea80000100800 */
[----:B------:R-:W3:Y:S04]  /*8bb0*/  LDL.LU R9, [R1+0x24] ;  /* 0x0000240001097983 */ /* 0x000ee80000300800 */
[----:B------:R-:W4:Y:S04]  /*8bc0*/  LDL R8, [R1+0x1c] ;  /* 0x00001c0001087983 */ /* 0x000f280000100800 */
[----:B------:R-:W3:Y:S01]  /*8bd0*/  LDL.LU R7, [R1+0x28] ;  /* 0x0000280001077983 */ /* 0x000ee20000300800 */
[----:B------:R-:W-:Y:S01]  /*8be0*/  WARPSYNC 0xffffffff ;  /* 0xffffffff00007948 */ /* 0x000fe20003800000 */
[----:B------:R-:W-:-:S02]  /*8bf0*/  F2FP.PACK_AB R0, R117, R116 ;  /* 0x000000747500723e */ /* 0x000fc400000000ff */
[----:B------:R-:W-:Y:S01]  /*8c00*/  BAR.SYNC.DEFER_BLOCKING 0x1, 0x80 ;  /* 0x0042000000007b1d */ /* 0x000fe20000010000 */
[----:B------:R-:W-:Y:S02]  /*8c10*/  F2FP.PACK_AB R3, R139, R138 ;  /* 0x0000008a8b03723e */ /* 0x000fe400000000ff */
[----:B------:R-:W-:Y:S02]  /*8c20*/  F2FP.PACK_AB R2, R133, R132 ;  /* 0x000000848502723e */ /* 0x000fe400000000ff */
[----:B------:R-:W-:Y:S01]  /*8c30*/  F2FP.PACK_AB R4, R51, R50 ;  /* 0x000000323304723e */ /* 0x000fe200000000ff */
[----:B------:R-:W3:Y:S01]  /*8c40*/  LDL.LU R6, [R1+0x30] ;  /* 0x0000300001067983 */ /* 0x000ee20000300800 */
[----:B-1----:R-:W-:Y:S01]  /*8c50*/  F2FP.PACK_AB R5, R73, R72 ;  /* 0x000000484905723e */ /* 0x002fe200000000ff */
[----:B------:R-:W-:Y:S01]  /*8c60*/  IMAD.MOV.U32 R11, RZ, RZ, c[0x0][0x388] ;  /* 0x0000e200ff0b7624 */ /* 0x000fe200078e00ff */
[----:B------:R-:W-:Y:S02]  /*8c70*/  ISETP.NE.U32.AND P2, PT, RZ, c[0x0][0x500], PT ;  /* 0x00014000ff007a0c */ /* 0x000fe40003f45070 */
[----:B------:R-:W-:-:S02]  /*8c80*/  ISETP.NE.U32.AND P3, PT, RZ, c[0x0][0x508], PT ;  /* 0x00014200ff007a0c */ /* 0x000fc40003f65070 */
[----:B------:R-:W-:Y:S02]  /*8c90*/  ISETP.NE.AND.EX P2, PT, RZ, c[0x0][0x504], PT, P2 ;  /* 0x00014100ff007a0c */ /* 0x000fe40003f45320 */
[----:B------:R-:W-:Y:S01]  /*8ca0*/  ISETP.NE.AND.EX P3, PT, RZ, c[0x0][0x50c], PT, P3 ;  /* 0x00014300ff007a0c */ /* 0x000fe20003f65330 */
[----:B------:R1:W-:Y:S04]  /*8cb0*/  STS [R243+0x80], R0 ;  /* 0x00008000f3007388 */ /* 0x0003e80000000800 */
[----:B------:R1:W-:Y:S04]  /*8cc0*/  STS [R243+0x280], R3 ;  /* 0x00028003f3007388 */ /* 0x0003e80000000800 */
[----:B------:R1:W-:Y:S02]  /*8cd0*/  STS [R248], R2 ;  /* 0x00000002f8007388 */ /* 0x0003e40000000800 */
[----:B-1----:R-:W-:-:S02]  /*8ce0*/  F2FP.PACK_AB R0, R163, R162 ;  /* 0x000000a2a300723e */ /* 0x002fc400000000ff */
[----:B------:R-:W-:-:S03]  /*8cf0*/  F2FP.PACK_AB R3, R31, R30 ;  /* 0x0000001e1f03723e */ /* 0x000fc600000000ff */
[----:B------:R1:W-:Y:S01]  /*8d00*/  STS [R248+0x200], R0 ;  /* 0x00020000f8007388 */ /* 0x0003e20000000800 */
[----:B------:R-:W-:-:S03]  /*8d10*/  F2FP.PACK_AB R2, R65, R64 ;  /* 0x000000404102723e */ /* 0x000fc600000000ff */
[----:B------:R1:W-:Y:S04]  /*8d20*/  STS [R243+0x1080], R3 ;  /* 0x00108003f3007388 */ /* 0x0003e80000000800 */
[----:B------:R1:W-:Y:S04]  /*8d30*/  STS [R243+0x1280], R2 ;  /* 0x00128002f3007388 */ /* 0x0003e80000000800 */
[----:B------:R1:W-:Y:S02]  /*8d40*/  STS [R248+0x1200], R4 ;  /* 0x00120004f8007388 */ /* 0x0003e40000000800 */
[----:B-1----:R-:W-:-:S02]  /*8d50*/  F2FP.PACK_AB R0, R33, R32 ;  /* 0x000000202100723e */ /* 0x002fc400000000ff */
[----:B------:R-:W-:-:S03]  /*8d60*/  F2FP.PACK_AB R3, R129, R128 ;  /* 0x000000808103723e */ /* 0x000fc600000000ff */
[----:B------:R1:W-:Y:S01]  /*8d70*/  STS [R248+0x1000], R0 ;  /* 0x00100000f8007388 */ /* 0x0003e20000000800 */
[----:B------:R-:W-:Y:S02]  /*8d80*/  F2FP.PACK_AB R2, R165, R164 ;  /* 0x000000a4a502723e */ /* 0x000fe400000000ff */
[----:B------:R-:W-:Y:S02]  /*8d90*/  F2FP.PACK_AB R4, R35, R34 ;  /* 0x000000222304723e */ /* 0x000fe400000000ff */
[----:B-1----:R-:W-:Y:S01]  /*8da0*/  F2FP.PACK_AB R0, R125, R124 ;  /* 0x0000007c7d00723e */ /* 0x002fe200000000ff */
[----:B--2---:R1:W-:Y:S04]  /*8db0*/  STS [R10+0x80], R3 ;  /* 0x000080030a007388 */ /* 0x0043e80000000800 */
[----:B------:R2:W-:Y:S04]  /*8dc0*/  STS [R10+0x280], R2 ;  /* 0x000280020a007388 */ /* 0x0005e80000000800 */
[----:B----4-:R4:W-:Y:S01]  /*8dd0*/  STS [R8], R0 ;  /* 0x0000000008007388 */ /* 0x0109e20000000800 */
[----:B-1----:R-:W-:-:S02]  /*8de0*/  F2FP.PACK_AB R3, R101, R100 ;  /* 0x000000646503723e */ /* 0x002fc400000000ff */
[----:B--2---:R-:W-:-:S03]  /*8df0*/  F2FP.PACK_AB R2, R71, R70 ;  /* 0x000000464702723e */ /* 0x004fc600000000ff */
[----:B------:R1:W-:Y:S01]  /*8e00*/  STS [R8+0x200], R3 ;  /* 0x0002000308007388 */ /* 0x0003e20000000800 */
[----:B----4-:R-:W-:-:S03]  /*8e10*/  F2FP.PACK_AB R0, R37, R36 ;  /* 0x000000242500723e */ /* 0x010fc600000000ff */
[----:B------:R2:W-:Y:S04]  /*8e20*/  STS [R10+0x1080], R4 ;  /* 0x001080040a007388 */ /* 0x0005e80000000800 */
[----:B------:R4:W-:Y:S04]  /*8e30*/  STS [R10+0x1280], R2 ;  /* 0x001280020a007388 */ /* 0x0009e80000000800 */
[----:B------:R3:W-:Y:S01]  /*8e40*/  STS [R8+0x1000], R0 ;  /* 0x0010000008007388 */ /* 0x0007e20000000800 */
[----:B-1----:R-:W-:Y:S02]  /*8e50*/  F2FP.PACK_AB R3, R137, R136 ;  /* 0x000000888903723e */ /* 0x002fe400000000ff */
[----:B--2---:R-:W-:-:S02]  /*8e60*/  F2FP.PACK_AB R4, R67, R66 ;  /* 0x000000424304723e */ /* 0x004fc400000000ff */
[----:B----4-:R-:W-:-:S03]  /*8e70*/  F2FP.PACK_AB R2, R113, R112 ;  /* 0x000000707102723e */ /* 0x010fc600000000ff */
[----:B------:R1:W-:Y:S01]  /*8e80*/  STS [R8+0x1200], R4 ;  /* 0x0012000408007388 */ /* 0x0003e20000000800 */
[----:B---3--:R-:W-:-:S03]  /*8e90*/  F2FP.PACK_AB R0, R157, R156 ;  /* 0x0000009c9d00723e */ /* 0x008fc600000000ff */
[----:B------:R2:W-:Y:S04]  /*8ea0*/  STS [R243+0x2080], R3 ;  /* 0x00208003f3007388 */ /* 0x0005e80000000800 */
[----:B------:R3:W-:Y:S04]  /*8eb0*/  STS [R243+0x2280], R2 ;  /* 0x00228002f3007388 */ /* 0x0007e80000000800 */
[----:B------:R4:W-:Y:S01]  /*8ec0*/  STS [R248+0x2000], R0 ;  /* 0x00200000f8007388 */ /* 0x0009e20000000800 */
[----:B-1----:R-:W-:Y:S02]  /*8ed0*/  F2FP.PACK_AB R4, R53, R52 ;  /* 0x000000343504723e */ /* 0x002fe400000000ff */
[----:B--2---:R-:W-:-:S02]  /*8ee0*/  F2FP.PACK_AB R3, R127, R126 ;  /* 0x0000007e7f03723e */ /* 0x004fc400000000ff */
[----:B---3--:R-:W-:-:S03]  /*8ef0*/  F2FP.PACK_AB R2, R39, R38 ;  /* 0x000000262702723e */ /* 0x008fc600000000ff */
[----:B------:R1:W-:Y:S01]  /*8f00*/  STS [R248+0x2200], R3 ;  /* 0x00220003f8007388 */ /* 0x0003e20000000800 */
[----:B----4-:R-:W-:-:S03]  /*8f10*/  F2FP.PACK_AB R0, R41, R40 ;  /* 0x000000282900723e */ /* 0x010fc600000000ff */
        /* <DEDUP_REMOVED lines=18> */
[----:B------:R4:W-:Y:S04]  /*9040*/  STS [R8+0x3000], R0 ;  /* 0x0030000008007388 */ /* 0x0009e80000000800 */
[----:B------:R-:W-:Y:S01]  /*9050*/  STS [R8+0x3200], R5 ;  /* 0x0032000508007388 */ /* 0x000fe20000000800 */
[----:B-1----:R-:W-:-:S02]  /*9060*/  F2FP.PACK_AB R3, R169, R168 ;  /* 0x000000a8a903723e */ /* 0x002fc400000000ff */
[----:B--2---:R-:W-:-:S03]  /*9070*/  F2FP.PACK_AB R4, R85, R84 ;  /* 0x000000545504723e */ /* 0x004fc600000000ff */
[----:B------:R1:W-:Y:S01]  /*9080*/  STS [R243+0x4280], R3 ;  /* 0x00428003f3007388 */ /* 0x0003e20000000800 */
[----:B---3--:R-:W-:-:S03]  /*9090*/  F2FP.PACK_AB R2, R167, R166 ;  /* 0x000000a6a702723e */ /* 0x008fc600000000ff */
[----:B------:R2:W-:Y:S01]  /*90a0*/  STS [R243+0x4080], R4 ;  /* 0x00408004f3007388 */ /* 0x0005e20000000800 */
[----:B----4-:R-:W-:-:S03]  /*90b0*/  F2FP.PACK_AB R0, R99, R98 ;  /* 0x000000626300723e */ /* 0x010fc600000000ff */
[----:B------:R3:W-:Y:S04]  /*90c0*/  STS [R248+0x4000], R2 ;  /* 0x00400002f8007388 */ /* 0x0007e80000000800 */
[----:B------:R4:W-:Y:S01]  /*90d0*/  STS [R248+0x4200], R0 ;  /* 0x00420000f8007388 */ /* 0x0009e20000000800 */
[----:B-1----:R-:W-:Y:S02]  /*90e0*/  F2FP.PACK_AB R3, R63, R62 ;  /* 0x0000003e3f03723e */ /* 0x002fe400000000ff */
        /* <DEDUP_REMOVED lines=8> */
[----:B--2---:R-:W-:Y:S02]  /*9170*/  F2FP.PACK_AB R4, R87, R86 ;  /* 0x000000565704723e */ /* 0x004fe400000000ff */
[----:B---3--:R-:W-:Y:S02]  /*9180*/  F2FP.PACK_AB R2, R83, R82 ;  /* 0x000000525302723e */ /* 0x008fe400000000ff */
[----:B----4-:R-:W-:-:S05]  /*9190*/  F2FP.PACK_AB R0, R97, R96 ;  /* 0x000000606100723e */ /* 0x010fca00000000ff */
[----:B------:R1:W-:Y:S04]  /*91a0*/  STS [R10+0x4080], R0 ;  /* 0x004080000a007388 */ /* 0x0003e80000000800 */
[----:B------:R2:W-:Y:S04]  /*91b0*/  STS [R10+0x4280], R4 ;  /* 0x004280040a007388 */ /* 0x0005e80000000800 */
[----:B------:R3:W-:Y:S04]  /*91c0*/  STS [R8+0x4000], R3 ;  /* 0x0040000308007388 */ /* 0x0007e80000000800 */
[----:B------:R4:W-:Y:S01]  /*91d0*/  STS [R8+0x4200], R2 ;  /* 0x0042000208007388 */ /* 0x0009e20000000800 */
[----:B-1----:R-:W-:-:S02]  /*91e0*/  F2FP.PACK_AB R0, R47, R46 ;  /* 0x0000002e2f00723e */ /* 0x002fc400000000ff */
[----:B--2---:R-:W-:-:S03]  /*91f0*/  @P3 IADD3 R4, P0, R9, c[0x0][0x508], RZ ;  /* 0x0001420009043a10 */ /* 0x004fc60007f1e0ff */
[----:B------:R1:W-:Y:S01]  /*9200*/  STS [R10+0x5080], R0 ;  /* 0x005080000a007388 */ /* 0x0003e20000000800 */
[----:B---3--:R-:W-:Y:S02]  /*9210*/  F2FP.PACK_AB R3, R29, R28 ;  /* 0x0000001c1d03723e */ /* 0x008fe400000000ff */
[----:B------:R-:W-:Y:S02]  /*9220*/  @P3 IADD3.X R5, R7, c[0x0][0x50c], RZ, P0, !PT ;  /* 0x0001430007053a10 */ /* 0x000fe400007fe4ff */
[----:B----4-:R-:W-:-:S05]  /*9230*/  F2FP.PACK_AB R2, R49, R48 ;  /* 0x000000303102723e */ /* 0x010fca00000000ff */
[----:B------:R2:W-:Y:S01]  /*9240*/  STS [R10+0x5280], R2 ;  /* 0x005280020a007388 */ /* 0x0005e20000000800 */
[----:B-1----:R-:W-:-:S05]  /*9250*/  F2FP.PACK_AB R0, R27, R26 ;  /* 0x0000001a1b00723e */ /* 0x002fca00000000ff */
[----:B------:R1:W-:Y:S04]  /*9260*/  STS [R8+0x5000], R0 ;  /* 0x0050000008007388 */ /* 0x0003e80000000800 */
[----:B------:R3:W-:Y:S04]  /*9270*/  STS [R8+0x5200], R3 ;  /* 0x0052000308007388 */ /* 0x0007e80000000800 */
[----:B------:R-:W-:Y:S01]  /*9280*/  BAR.SYNC.DEFER_BLOCKING 0x1, 0x80 ;  /* 0x0042000000007b1d */ /* 0x000fe20000010000 */
[----:B--2---:R-:W-:Y:S01]  /*9290*/  IADD3 R2, P1, R9, c[0x0][0x500], RZ ;  /* 0x0001400009027a10 */ /* 0x004fe20007f3e0ff */
[----:B-1----:R-:W-:-:S03]  /*92a0*/  IMAD.MOV.U32 R0, RZ, RZ, RZ ;  /* 0x000000ffff007224 */ /* 0x002fc600078e00ff */
[----:B---3--:R-:W-:Y:S02]  /*92b0*/  IADD3.X R3, R7, c[0x0][0x504], RZ, P1, !PT ;  /* 0x0001410007037a10 */ /* 0x008fe40000ffe4ff */
[C---:B------:R-:W-:Y:S01]  /*92c0*/  ISETP.NE.AND P0, PT, R6.reuse, RZ, PT ;  /* 0x000000ff0600720c */ /* 0x040fe20003f05270 */
[----:B------:R1:W5:Y:S04]  /*92d0*/  @P3 LDG.E R11, [R4.64] ;  /* 0x00000006040b3981 */ /* 0x000368000c1e1900 */
[----:B------:R2:W5:Y:S01]  /*92e0*/  @P2 LDG.E R0, [R2.64] ;  /* 0x0000000602002981 */ /* 0x000562000c1e1900 */
[----:B-1----:R-:W-:Y:S01]  /*92f0*/  SEL R5, R6, c[0x0][0x3d4], P0 ;  /* 0x0000f50006057a07 */ /* 0x002fe20000000000 */
[----:B------:R-:W-:Y:S05]  /*9300*/  @P3 BRA `(.L_x_83) ;  /* 0x0000004000003947 */ /* 0x000fea0003800000 */
[----:B------:R-:W-:Y:S05]  /*9310*/  @!P2 BRA `(.L_x_83) ;  /* 0x000000300000a947 */ /* 0x000fea0003800000 */
[----:B------:R1:W3:Y:S04]  /*9320*/  LDG.E R4, [R2.64] ;  /* 0x0000000602047981 */ /* 0x0002e8000c1e1900 */
[----:B-12---:R-:W3:Y:S02]  /*9330*/  LDG.E R2, [R2.64+0x4] ;  /* 0x0000040602027981 */ /* 0x006ee4000c1e1900 */
[----:B---3-5:R-:W-:-:S02]  /*9340*/  IADD3 R11, -R4, R2, RZ ;  /* 0x00000002040b7210 */ /* 0x028fc40007ffe1ff */
.L_x_83:
[----:B------:R-:W3:Y:S04]  /*9350*/  LDL R4, [R1+0x64] ;  /* 0x0000640001047983 */ /* 0x000ee80000100800 */
[----:B--2---:R-:W2:Y:S04]  /*9360*/  LDL.LU R3, [R1+0x34] ;  /* 0x0000340001037983 */ /* 0x004ea80000300800 */
[----:B------:R-:W4:Y:S01]  /*9370*/  LDL R18, [R1+0x38] ;  /* 0x0000380001127983 */ /* 0x000f220000100800 */
[----:B------:R-:W-:Y:S01]  /*9380*/  IMAD.MOV.U32 R2, RZ, RZ, 0x368 ;  /* 0x00000368ff027424 */ /* 0x000fe200078e00ff */
[----:B------:R-:W-:-:S02]  /*9390*/  ISETP.GT.AND P3, PT, R5, 0x1, PT ;  /* 0x000000010500780c */ /* 0x000fc40003f64270 */
[----:B------:R-:W4:Y:S01]  /*93a0*/  LDL R75, [R1+0x60] ;  /* 0x00006000014b7983 */ /* 0x000f220000100800 */
[----:B------:R-:W-:Y:S02]  /*93b0*/  ISETP.NE.U32.AND P0, PT, RZ, c[0x0][0x500], PT ;  /* 0x00014000ff007a0c */ /* 0x000fe40003f05070 */
[----:B------:R-:W-:Y:S02]  /*93c0*/  SEL R2, R2, 0x328, P3 ;  /* 0x0000032802027807 */ /* 0x000fe40001800000 */
[----:B------:R-:W-:Y:S02]  /*93d0*/  ISETP.NE.AND.EX P0, PT, RZ, c[0x0][0x504], PT, P0 ;  /* 0x00014100ff007a0c */ /* 0x000fe40003f05300 */
[----:B------:R1:W3:Y:S08]  /*93e0*/  LDC.64 R6, c[0x0][R2+0x170] ;  /* 0x00005c0002067b82 */ /* 0x0002f00000000a00 */
[----:B------:R1:W2:Y:S08]  /*93f0*/  LDC.64 R14, c[0x0][R2+0x168] ;  /* 0x00005a00020e7b82 */ /* 0x0002b00000000a00 */
[----:B------:R1:W2:Y:S08]  /*9400*/  LDC.64 R16, c[0x0][R2+0x178] ;  /* 0x00005e0002107b82 */ /* 0x0002b00000000a00 */
[----:B------:R1:W2:Y:S02]  /*9410*/  LDC.64 R20, c[0x0][R2+0x160] ;  /* 0x0000580002147b82 */ /* 0x0002a40000000a00 */
[----:B-1----:R-:W-:-:S05]  /*9420*/  IMAD.MOV.U32 R2, RZ, RZ, c[0x0][0x4e8] ;  /* 0x00013a00ff027624 */ /* 0x002fca00078e00ff */
[----:B------:R-:W-:Y:S02]  /*9430*/  ISETP.NE.AND P2, PT, R2, 0x1, PT ;  /* 0x000000010200780c */ /* 0x000fe40003f45270 */
[----:B------:R-:W-:Y:S01]  /*9440*/  SEL R2, R242, RZ, !P0 ;  /* 0x000000fff2027207 */ /* 0x000fe20004000000 */
[----:B------:R-:W1:Y:S02]  /*9450*/  S2R R76, SR_TID.X ;  /* 0x00000000004c7919 */ /* 0x000e640000002100 */
[----:B-1----:R-:W-:-:S04]  /*9460*/  SHF.R.S32.HI R25, RZ, 0x1f, R76 ;  /* 0x0000001fff197819 */ /* 0x002fc8000001144c */
[----:B------:R-:W-:-:S04]  /*9470*/  LEA.HI R25, R25, R76, RZ, 0x5 ;  /* 0x0000004c19197211 */ /* 0x000fc800078f28ff */
[----:B------:R-:W-:-:S05]  /*9480*/  LOP3.LUT R25, R25, 0xffffffe0, RZ, 0xc0, !PT ;  /* 0xffffffe019197812 */ /* 0x000fca00078ec0ff */
[----:B------:R-:W-:Y:S02]  /*9490*/  IMAD.IADD R25, R76, 0x1, -R25 ;  /* 0x000000014c197824 */ /* 0x000fe400078e0a19 */
[----:B---3--:R-:W-:Y:S02]  /*94a0*/  IMAD R10, R245, 0x80, R4 ;  /* 0x00000080f50a7824 */ /* 0x008fe400078e0204 */
[----:B------:R-:W-:Y:S01]  /*94b0*/  IMAD R4, R7, R2, RZ ;  /* 0x0000000207047224 */ /* 0x000fe200078e02ff */
[----:B--2---:R-:W-:Y:S02]  /*94c0*/  SEL R5, R3, RZ, !P0 ;  /* 0x000000ff03057207 */ /* 0x004fe40004000000 */
[----:B------:R-:W-:-:S03]  /*94d0*/  LOP3.LUT R3, R246, 0xffff, RZ, 0xc0, !PT ;  /* 0x0000fffff6037812 */ /* 0x000fc600078ec0ff */
[----:B------:R-:W-:Y:S02]  /*94e0*/  IMAD R13, R6, R5, R4 ;  /* 0x00000005060d7224 */ /* 0x000fe400078e0204 */
[----:B------:R-:W-:-:S04]  /*94f0*/  @P2 IMAD.HI.U32 R5, R10, c[0x0][0x4ec], RZ ;  /* 0x00013b000a052a27 */ /* 0x000fc800078e00ff */
[----:B------:R-:W-:-:S04]  /*9500*/  IMAD.WIDE.U32 R6, R6, R2, RZ ;  /* 0x0000000206067225 */ /* 0x000fc800078e00ff */
[----:B------:R-:W-:-:S04]  /*9510*/  IMAD.WIDE.U32 R8, R14, R3, RZ ;  /* 0x000000030e087225 */ /* 0x000fc800078e00ff */
[----:B------:R-:W-:Y:S01]  /*9520*/  IMAD.MOV.U32 R4, RZ, RZ, R10 ;  /* 0x000000ffff047224 */ /* 0x000fe200078e000a */
[----:B------:R-:W-:Y:S01]  /*9530*/  @P2 SHF.R.U32.HI R4, RZ, c[0x0][0x4f0], R5 ;  /* 0x00013c00ff042a19 */ /* 0x000fe20000011605 */
[----:B------:R-:W-:Y:S01]  /*9540*/  IMAD R12, R15, R3, RZ ;  /* 0x000000030f0c7224 */ /* 0x000fe200078e02ff */
[----:B----4-:R-:W-:Y:S02]  /*9550*/  SEL R5, R18, RZ, P3 ;  /* 0x000000ff12057207 */ /* 0x010fe40001800000 */
[----:B-----5:R-:W-:Y:S01]  /*9560*/  IADD3 R14, P1, P0, R6, R8, R0 ;  /* 0x00000008060e7210 */ /* 0x020fe2000783e000 */
[----:B------:R-:W-:Y:S01]  /*9570*/  IMAD.IADD R8, R9, 0x1, R12 ;  /* 0x0000000109087824 */ /* 0x000fe200078e020c */
[----:B------:R-:W-:Y:S01]  /*9580*/  SHF.R.S32.HI R18, RZ, 0x1f, R0 ;  /* 0x0000001fff127819 */ /* 0x000fe20000011400 */
[----:B------:R-:W-:Y:S02]  /*9590*/  IMAD.IADD R13, R7, 0x1, R13 ;  /* 0x00000001070d7824 */ /* 0x000fe400078e020d */
[----:B------:R-:W-:-:S02]  /*95a0*/  IMAD.MOV R9, RZ, RZ, -R4 ;  /* 0x000000ffff097224 */ /* 0x000fc400078e0a04 */
[-C--:B------:R-:W-:Y:S02]  /*95b0*/  IMAD R12, R17, R5.reuse, RZ ;  /* 0x00000005110c7224 */ /* 0x080fe400078e02ff */
[----:B------:R-:W-:Y:S01]  /*95c0*/  IMAD.WIDE.U32 R6, R16, R5, RZ ;  /* 0x0000000510067225 */ /* 0x000fe200078e00ff */
[----:B------:R-:W-:-:S03]  /*95d0*/  IADD3.X R13, R13, R8, R18, P1, P0 ;  /* 0x000000080d0d7210 */ /* 0x000fc60000fe0412 */
[----:B------:R-:W-:Y:S01]  /*95e0*/  IMAD R5, R9, c[0x0][0x4e8], R10 ;  /* 0x00013a0009057a24 */ /* 0x000fe200078e020a */
[----:B------:R-:W-:Y:S01]  /*95f0*/  IADD3 R6, P1, P0, R4, R14, R6 ;  /* 0x0000000e04067210 */ /* 0x000fe2000783e006 */
[----:B------:R-:W-:Y:S01]  /*9600*/  IMAD.IADD R12, R7, 0x1, R12 ;  /* 0x00000001070c7824 */ /* 0x000fe200078e020c */
[----:B------:R-:W-:Y:S01]  /*9610*/  SHF.R.S32.HI R7, RZ, 0x1f, R4 ;  /* 0x0000001fff077819 */ /* 0x000fe20000011404 */
[----:B------:R-:W-:Y:S01]  /*9620*/  IMAD R4, R21, R5, RZ ;  /* 0x0000000515047224 */ /* 0x000fe200078e02ff */
[----:B------:R-:W-:Y:S02]  /*9630*/  SHF.R.S32.HI R8, RZ, 0x1f, R5 ;  /* 0x0000001fff087819 */ /* 0x000fe40000011405 */
[----:B------:R-:W-:Y:S01]  /*9640*/  IADD3.X R7, R7, R13, R12, P1, P0 ;  /* 0x0000000d07077210 */ /* 0x000fe20000fe040c */
[----:B------:R-:W-:Y:S02]  /*9650*/  IMAD.MOV.U32 R9, RZ, RZ, c[0x0][0x4a8] ;  /* 0x00012a00ff097624 */ /* 0x000fe400078e00ff */
[----:B------:R-:W-:-:S02]  /*9660*/  IMAD R8, R20, R8, R4 ;  /* 0x0000000814087224 */ /* 0x000fc400078e0204 */
[----:B------:R-:W-:Y:S01]  /*9670*/  IMAD.WIDE.U32 R4, R20, R5, R6 ;  /* 0x0000000514047225 */ /* 0x000fe200078e0006 */
[----:B------:R-:W-:-:S03]  /*9680*/  SEL R6, R9, c[0x0][0x450], P3 ;  /* 0x0001140009067a07 */ /* 0x000fc60001800000 */
[----:B------:R-:W-:Y:S01]  /*9690*/  IMAD.MOV.U32 R7, RZ, RZ, c[0x0][0x4ac] ;  /* 0x00012b00ff077624 */ /* 0x000fe200078e00ff */
[----:B------:R-:W-:Y:S01]  /*96a0*/  LEA R6, P0, R4, R6, 0x2 ;  /* 0x0000000604067211 */ /* 0x000fe200078010ff */
[----:B------:R-:W-:-:S03]  /*96b0*/  IMAD.IADD R5, R5, 0x1, R8 ;  /* 0x0000000105057824 */ /* 0x000fc600078e0208 */
[----:B------:R-:W-:-:S04]  /*96c0*/  SEL R7, R7, c[0x0][0x454], P3 ;  /* 0x0001150007077a07 */ /* 0x000fc80001800000 */
[----:B------:R-:W-:Y:S01]  /*96d0*/  LEA.HI.X R5, R4, R7, R5, 0x2, P0 ;  /* 0x0000000704057211 */ /* 0x000fe200000f1405 */
[----:B------:R-:W-:Y:S04]  /*96e0*/  SHFL.IDX PT, R14, R6, RZ, 0x1c1f ;  /* 0x001c1fff060e7589 */ /* 0x000fe800000e0000 */
[----:B------:R-:W1:Y:S04]  /*96f0*/  SHFL.IDX PT, R15, R5, RZ, 0x1c1f ;  /* 0x001c1fff050f7589 */ /* 0x000e6800000e0000 */
[----:B------:R-:W-:Y:S04]  /*9700*/  SHFL.IDX PT, R12, R6, 0x1, 0x1c1f ;  /* 0x003c1f00060c7f89 */ /* 0x000fe800000e0000 */
[----:B------:R-:W2:Y:S04]  /*9710*/  SHFL.IDX PT, R13, R5, 0x1, 0x1c1f ;  /* 0x003c1f00050d7f89 */ /* 0x000ea800000e0000 */
[----:B------:R-:W-:Y:S04]  /*9720*/  SHFL.IDX PT, R8, R6, 0x2, 0x1c1f ;  /* 0x005c1f0006087f89 */ /* 0x000fe800000e0000 */
[----:B------:R-:W3:Y:S04]  /*9730*/  SHFL.IDX PT, R9, R5, 0x2, 0x1c1f ;  /* 0x005c1f0005097f89 */ /* 0x000ee800000e0000 */
[----:B------:R4:W-:Y:S01]  /*9740*/  SHFL.IDX PT, R7, R5, 0x3, 0x1c1f ;  /* 0x007c1f0005077f89 */ /* 0x0009e200000e0000 */
[----:B------:R-:W-:-:S03]  /*9750*/  IMAD R4, R11, c[0x0][0x4e8], RZ ;  /* 0x00013a000b047a24 */ /* 0x000fc600078e02ff */
[----:B------:R-:W1:Y:S01]  /*9760*/  SHFL.IDX PT, R6, R6, 0x3, 0x1c1f ;  /* 0x007c1f0006067f89 */ /* 0x000e6200000e0000 */
[----:B------:R-:W-:Y:S01]  /*9770*/  LOP3.LUT P0, RZ, R25, 0x3, RZ, 0xc0, !PT ;  /* 0x0000000319ff7812 */ /* 0x000fe2000780c0ff */
[----:B----4-:R-:W-:-:S05]  /*9780*/  IMAD R5, R245, 0x80, R75 ;  /* 0x00000080f5057824 */ /* 0x010fca00078e024b */
[C---:B------:R-:W-:Y:S02]  /*9790*/  IADD3 R17, R5.reuse, 0x8, RZ ;  /* 0x0000000805117810 */ /* 0x040fe40007ffe0ff */
[C---:B------:R-:W-:Y:S02]  /*97a0*/  IADD3 R16, R5.reuse, 0x40, RZ ;  /* 0x0000004005107810 */ /* 0x040fe40007ffe0ff */
[C---:B------:R-:W-:Y:S02]  /*97b0*/  IADD3 R11, R5.reuse, 0x48, RZ ;  /* 0x00000048050b7810 */ /* 0x040fe40007ffe0ff */
[-C--:B------:R-:W-:Y:S02]  /*97c0*/  ISETP.GE.OR P5, PT, R5, R4.reuse, P0 ;  /* 0x000000040500720c */ /* 0x080fe400007a6670 */
[-C--:B------:R-:W-:Y:S02]  /*97d0*/  ISETP.GE.OR P4, PT, R17, R4.reuse, P0 ;  /* 0x000000041100720c */ /* 0x080fe40000786670 */
[----:B------:R-:W-:-:S02]  /*97e0*/  ISETP.GE.OR P1, PT, R16, R4, P0 ;  /* 0x000000041000720c */ /* 0x000fc40000726670 */
[----:B------:R-:W-:-:S07]  /*97f0*/  ISETP.GE.OR P0, PT, R11, R4, P0 ;  /* 0x000000040b00720c */ /* 0x000fce0000706670 */
[----:B-1----:R1:W-:Y:S01]  /*9800*/  @!P5 ST.E [R14.64], R22 ;  /* 0x000000160e00d985 */ /* 0x0023e2000c101906 */
[----:B------:R-:W-:-:S03]  /*9810*/  ISETP.GE.AND P5, PT, R11, R4, PT ;  /* 0x000000040b00720c */ /* 0x000fc60003fa6270 */
[----:B--2---:R1:W-:Y:S01]  /*9820*/  @!P4 ST.E [R12.64], R23 ;  /* 0x000000170c00c985 */ /* 0x0043e2000c101906 */
[----:B------:R-:W-:-:S03]  /*9830*/  ISETP.GE.AND P4, PT, R16, R4, PT ;  /* 0x000000041000720c */ /* 0x000fc60003f86270 */
[----:B---3--:R1:W-:Y:S01]  /*9840*/  @!P1 ST.E [R8.64], R24 ;  /* 0x0000001808009985 */ /* 0x0083e2000c101906 */
[----:B------:R-:W-:-:S03]  /*9850*/  ISETP.GE.AND P1, PT, R5, R4, PT ;  /* 0x000000040500720c */ /* 0x000fc60003f26270 */
[----:B------:R1:W-:Y:S01]  /*9860*/  @!P0 ST.E [R6.64], R19 ;  /* 0x0000001306008985 */ /* 0x0003e2000c101906 */
[----:B------:R-:W-:Y:S01]  /*9870*/  ISETP.GE.AND P0, PT, R17, R4, PT ;  /* 0x000000041100720c */ /* 0x000fe20003f06270 */
[----:B------:R-:W-:Y:S05]  /*9880*/  @P3 BRA `(.L_x_84) ;  /* 0x000008a000003947 */ /* 0x000fea0003800000 */
[----:B------:R-:W2:Y:S01]  /*9890*/  LDL R20, [R1+0x3c] ;  /* 0x00003c0001147983 */ /* 0x000ea20000100800 */
[----:B------:R-:W-:Y:S01]  /*98a0*/  IMAD R5, R18, c[0x0][0x3a0], RZ ;  /* 0x0000e80012057a24 */ /* 0x000fe200078e02ff */
[----:B-1----:R-:W-:Y:S01]  /*98b0*/  LEA R8, R227, R230, 0x5 ;  /* 0x000000e6e3087211 */ /* 0x002fe200078e28ff */
[----:B------:R-:W-:-:S03]  /*98c0*/  IMAD.WIDE.U32 R6, R0, c[0x0][0x3a0], RZ ;  /* 0x0000e80000067a25 */ /* 0x000fc600078e00ff */
[----:B------:R-:W-:Y:S01]  /*98d0*/  LEA R8, R245, R8, 0x7 ;  /* 0x00000008f5087211 */ /* 0x000fe200078e38ff */
[----:B------:R-:W-:-:S03]  /*98e0*/  IMAD R0, R0, c[0x0][0x3a4], R5 ;  /* 0x0000e90000007a24 */ /* 0x000fc600078e0205 */
[----:B------:R-:W-:Y:S01]  /*98f0*/  MOV R5, R8 ;  /* 0x0000000800057202 */ /* 0x000fe20000000f00 */
[----:B------:R-:W-:Y:S01]  /*9900*/  @P2 IMAD.HI.U32 R9, R8, c[0x0][0x4ec], RZ ;  /* 0x00013b0008092a27 */ /* 0x000fe200078e00ff */
[----:B------:R-:W-:Y:S02]  /*9910*/  IADD3 R7, R7, R0, RZ ;  /* 0x0000000007077210 */ /* 0x000fe40007ffe0ff */
[----:B------:R-:W-:Y:S02]  /*9920*/  SHF.R.S32.HI R0, RZ, 0x1f, R2 ;  /* 0x0000001fff007819 */ /* 0x000fe40000011402 */
[----:B------:R-:W-:Y:S01]  /*9930*/  @P2 SHF.R.U32.HI R5, RZ, c[0x0][0x4f0], R9 ;  /* 0x00013c00ff052a19 */ /* 0x000fe20000011609 */
[----:B------:R-:W-:-:S04]  /*9940*/  IMAD.WIDE.U32 R6, R3, c[0x0][0x3e8], R6 ;  /* 0x0000fa0003067a25 */ /* 0x000fc800078e0006 */
[----:B------:R-:W-:Y:S02]  /*9950*/  IMAD R7, R3, c[0x0][0x3ec], R7 ;  /* 0x0000fb0003077a24 */ /* 0x000fe400078e0207 */
[----:B------:R-:W-:-:S04]  /*9960*/  IMAD R3, R0, c[0x0][0x3f0], RZ ;  /* 0x0000fc0000037a24 */ /* 0x000fc800078e02ff */
[C---:B------:R-:W-:Y:S02]  /*9970*/  IMAD R9, R2.reuse, c[0x0][0x3f4], R3 ;  /* 0x0000fd0002097a24 */ /* 0x040fe400078e0203 */
[----:B------:R-:W-:Y:S01]  /*9980*/  IMAD.WIDE.U32 R2, R2, c[0x0][0x3f0], R6 ;  /* 0x0000fc0002027a25 */ /* 0x000fe200078e0006 */
[----:B------:R-:W-:-:S04]  /*9990*/  SHF.R.S32.HI R6, RZ, 0x1f, R5 ;  /* 0x0000001fff067819 */ /* 0x000fc80000011405 */
[----:B------:R-:W-:Y:S01]  /*99a0*/  IADD3 R3, R3, R9, RZ ;  /* 0x0000000903037210 */ /* 0x000fe20007ffe0ff */
[----:B------:R-:W-:-:S04]  /*99b0*/  IMAD R6, R6, c[0x0][0x3e0], RZ ;  /* 0x0000f80006067a24 */ /* 0x000fc800078e02ff */
[C---:B------:R-:W-:Y:S02]  /*99c0*/  IMAD R6, R5.reuse, c[0x0][0x3e4], R6 ;  /* 0x0000f90005067a24 */ /* 0x040fe400078e0206 */
[----:B------:R-:W-:-:S05]  /*99d0*/  IMAD.WIDE.U32 R2, R5, c[0x0][0x3e0], R2 ;  /* 0x0000f80005027a25 */ /* 0x000fca00078e0002 */
[----:B------:R-:W-:Y:S02]  /*99e0*/  IADD3 R3, R3, R6, RZ ;  /* 0x0000000603037210 */ /* 0x000fe40007ffe0ff */
[----:B--2---:R-:W-:-:S05]  /*99f0*/  SHF.L.U32 R0, R20, 0x1, RZ ;  /* 0x0000000114007819 */ /* 0x004fca00000006ff */
[----:B------:R-:W1:Y:S04]  /*9a00*/  LDS.128 R24, [R0+0x80] ;  /* 0x0000800000187984 */ /* 0x000e680000000c00 */
[----:B------:R-:W2:Y:S04]  /*9a10*/  LDS.128 R36, [R0+0x880] ;  /* 0x0008800000247984 */ /* 0x000ea80000000c00 */
[----:B------:R-:W3:Y:S04]  /*9a20*/  LDS.128 R48, [R0+0x1080] ;  /* 0x0010800000307984 */ /* 0x000ee80000000c00 */
[----:B------:R-:W4:Y:S04]  /*9a30*/  LDS.128 R60, [R0+0x1880] ;  /* 0x00188000003c7984 */ /* 0x000f280000000c00 */
[----:B------:R-:W1:Y:S04]  /*9a40*/  LDS.128 R20, [R0+0x2080] ;  /* 0x0020800000147984 */ /* 0x000e680000000c00 */
[----:B------:R-:W1:Y:S04]  /*9a50*/  LDS.128 R32, [R0+0x2880] ;  /* 0x0028800000207984 */ /* 0x000e680000000c00 */
[----:B------:R-:W1:Y:S04]  /*9a60*/  LDS.128 R44, [R0+0x3080] ;  /* 0x00308000002c7984 */ /* 0x000e680000000c00 */
[----:B------:R-:W1:Y:S04]  /*9a70*/  LDS.128 R56, [R0+0x3880] ;  /* 0x0038800000387984 */ /* 0x000e680000000c00 */
[----:B------:R-:W1:Y:S04]  /*9a80*/  LDS.128 R16, [R0+0x4080] ;  /* 0x0040800000107984 */ /* 0x000e680000000c00 */
[----:B------:R-:W1:Y:S04]  /*9a90*/  LDS.128 R28, [R0+0x4880] ;  /* 0x00488000001c7984 */ /* 0x000e680000000c00 */
[----:B------:R-:W1:Y:S04]  /*9aa0*/  LDS.128 R40, [R0+0x5080] ;  /* 0x0050800000287984 */ /* 0x000e680000000c00 */
[----:B------:R5:W1:Y:S02]  /*9ab0*/  LDS.128 R52, [R0+0x5880] ;  /* 0x0058800000347984 */ /* 0x000a640000000c00 */
[----:B-----5:R-:W-:-:S05]  /*9ac0*/  IADD3 R0, -R5, RZ, RZ ;  /* 0x000000ff05007210 */ /* 0x020fca0007ffe1ff */
[----:B------:R-:W-:-:S04]  /*9ad0*/  IMAD R0, R0, c[0x0][0x4e8], R8 ;  /* 0x00013a0000007a24 */ /* 0x000fc800078e0208 */
[----:B------:R-:W-:Y:S01]  /*9ae0*/  IMAD.WIDE.U32 R2, R0, c[0x0][0x3d8], R2 ;  /* 0x0000f60000027a25 */ /* 0x000fe200078e0002 */
[----:B------:R-:W-:-:S04]  /*9af0*/  SHF.R.S32.HI R5, RZ, 0x1f, R0 ;  /* 0x0000001fff057819 */ /* 0x000fc80000011400 */
[----:B------:R-:W-:Y:S01]  /*9b00*/  LEA R12, P0, R2, c[0x0][0x380], 0x1 ;  /* 0x0000e000020c7a11 */ /* 0x000fe200078008ff */
[----:B------:R-:W-:-:S04]  /*9b10*/  IMAD R5, R5, c[0x0][0x3d8], RZ ;  /* 0x0000f60005057a24 */ /* 0x000fc800078e02ff */
[----:B------:R-:W-:-:S05]  /*9b20*/  IMAD R0, R0, c[0x0][0x3dc], R5 ;  /* 0x0000f70000007a24 */ /* 0x000fca00078e0205 */
[----:B------:R-:W-:-:S04]  /*9b30*/  IADD3 R0, R3, R0, RZ ;  /* 0x0000000003007210 */ /* 0x000fc80007ffe0ff */
[----:B------:R-:W-:Y:S01]  /*9b40*/  LEA.HI.X R10, R2, c[0x0][0x384], R0, 0x1, P0 ;  /* 0x0000e100020a7a11 */ /* 0x000fe200000f0c00 */
[----:B------:R-:W-:Y:S05]  /*9b50*/  BRA.DIV ~URZ, `(.L_x_85) ;  /* 0x000046c27f007947 */ /* 0x000fea000b800000 */
[----:B-1234-:R1:W2:Y:S02]  /*9b60*/  SHFL.IDX PT, R5, R10, RZ, 0x1c1f ;  /* 0x001c1fff0a057589 */ /* 0x01e2a400000e0000 */
.L_x_168:
[----:B------:R-:W-:Y:S05]  /*9b70*/  BRA.DIV ~URZ, `(.L_x_86) ;  /* 0x000047127f007947 */ /* 0x000fea000b800000 */
[----:B------:R3:W4:Y:S02]  /*9b80*/  SHFL.IDX PT, R0, R12, RZ, 0x1c1f ;  /* 0x001c1fff0c007589 */ /* 0x00072400000e0000 */
.L_x_169:
[----:B------:R-:W-:Y:S01]  /*9b90*/  LEA R11, R245, R230, 0x7 ;  /* 0x000000e6f50b7211 */ /* 0x000fe200078e38ff */
[----:B------:R-:W-:Y:S03]  /*9ba0*/  BSSY B0, `(.L_x_87) ;  /* 0x0000012000007945 */ /* 0x000fe60003800000 */
[----:B------:R-:W-:-:S13]  /*9bb0*/  ISETP.GE.AND P0, PT, R11, R4, PT ;  /* 0x000000040b00720c */ /* 0x000fda0003f06270 */
[----:B------:R-:W-:Y:S05]  /*9bc0*/  @P0 BRA `(.L_x_88) ;  /* 0x000000f000000947 */ /* 0x000fea0003800000 */
[----:B------:R-:W-:Y:S02]  /*9bd0*/  ISETP.GE.AND P5, PT, R196, c[0x0][0x3c8], PT ;  /* 0x0000f200c4007a0c */ /* 0x000fe40003fa6270 */
[----:B------:R-:W-:Y:S02]  /*9be0*/  ISETP.GE.AND P4, PT, R228, c[0x0][0x3c8], PT ;  /* 0x0000f200e4007a0c */ /* 0x000fe40003f86270 */
[----:B------:R-:W-:Y:S02]  /*9bf0*/  ISETP.GE.AND P3, PT, R229, c[0x0][0x3c8], PT ;  /* 0x0000f200e5007a0c */ /* 0x000fe40003f66270 */
[----:B------:R-:W-:Y:S02]  /*9c00*/  SHF.R.S32.HI R15, RZ, 0x1f, R196 ;  /* 0x0000001fff0f7819 */ /* 0x000fe400000114c4 */
[----:B------:R-:W-:Y:S02]  /*9c10*/  SHF.R.S32.HI R14, RZ, 0x1f, R228 ;  /* 0x0000001fff0e7819 */ /* 0x000fe400000114e4 */
[----:B------:R-:W-:-:S03]  /*9c20*/  SHF.R.S32.HI R13, RZ, 0x1f, R229 ;  /* 0x0000001fff0d7819 */ /* 0x000fc600000114e5 */
[-C--:B----4-:R-:W-:Y:S02]  /*9c30*/  @!P5 LEA R8, P2, R196, R0.reuse, 0x1 ;  /* 0x00000000c408d211 */ /* 0x090fe400078408ff */
[-C--:B------:R-:W-:Y:S02]  /*9c40*/  @!P4 LEA R6, P1, R228, R0.reuse, 0x1 ;  /* 0x00000000e406c211 */ /* 0x080fe400078208ff */
[C---:B------:R-:W-:Y:S02]  /*9c50*/  @!P3 LEA R2, P0, R229.reuse, R0, 0x1 ;  /* 0x00000000e502b211 */ /* 0x040fe400078008ff */
[-C--:B--2---:R-:W-:Y:S02]  /*9c60*/  @!P5 LEA.HI.X R9, R196, R5.reuse, R15, 0x1, P2 ;  /* 0x00000005c409d211 */ /* 0x084fe400010f0c0f */
[-C--:B------:R-:W-:Y:S02]  /*9c70*/  @!P4 LEA.HI.X R7, R228, R5.reuse, R14, 0x1, P1 ;  /* 0x00000005e407c211 */ /* 0x080fe400008f0c0e */
[----:B------:R-:W-:Y:S01]  /*9c80*/  @!P3 LEA.HI.X R3, R229, R5, R13, 0x1, P0 ;  /* 0x00000005e503b211 */ /* 0x000fe200000f0c0d */
[----:B------:R2:W-:Y:S04]  /*9c90*/  @!P5 ST.E.128 [R8.64], R24 ;  /* 0x000000180800d985 */ /* 0x0005e8000c101d06 */
[----:B------:R2:W-:Y:S04]  /*9ca0*/  @!P4 ST.E.128 [R6.64], R20 ;  /* 0x000000140600c985 */ /* 0x0005e8000c101d06 */
[----:B------:R2:W-:Y:S02]  /*9cb0*/  @!P3 ST.E.128 [R2.64], R16 ;  /* 0x000000100200b985 */ /* 0x0005e4000c101d06 */
.L_x_88:
[----:B------:R-:W-:Y:S05]  /*9cc0*/  BSYNC B0 ;  /* 0x0000000000007941 */ /* 0x000fea0003800000 */
.L_x_87:
[----:B------:R-:W-:Y:S05]  /*9cd0*/  BRA.DIV ~URZ, `(.L_x_89) ;  /* 0x000046227f007947 */ /* 0x000fea000b800000 */
[----:B--2---:R2:W1:Y:S04]  /*9ce0*/  SHFL.IDX PT, R5, R10, 0x1, 0x1c1f ;  /* 0x003c1f000a057f89 */ /* 0x00446800000e0000 */
[----:B----4-:R2:W4:Y:S02]  /*9cf0*/  SHFL.IDX PT, R0, R12, 0x1, 0x1c1f ;  /* 0x003c1f000c007f89 */ /* 0x01052400000e0000 */
.L_x_170:
[----:B------:R-:W-:Y:S01]  /*9d00*/  IADD3 R2, R11, 0x20, RZ ;  /* 0x000000200b027810 */ /* 0x000fe20007ffe0ff */
        /* <DEDUP_REMOVED lines=12> */
[-C--:B-1----:R-:W-:Y:S02]  /*9dd0*/  @!P2 LEA.HI.X R9, R196, R5.reuse, R15, 0x1, P5 ;  /* 0x00000005c409a211 */ /* 0x082fe400028f0c0f */
[-C--:B------:R-:W-:Y:S02]  /*9de0*/  @!P1 LEA.HI.X R7, R228, R5.reuse, R14, 0x1, P4 ;  /* 0x00000005e4079211 */ /* 0x080fe400020f0c0e */
[----:B------:R-:W-:Y:S01]  /*9df0*/  @!P0 LEA.HI.X R3, R229, R5, R13, 0x1, P3 ;  /* 0x00000005e5038211 */ /* 0x000fe200018f0c0d */
[----:B------:R1:W-:Y:S04]  /*9e00*/  @!P2 ST.E.128 [R8.64], R36 ;  /* 0x000000240800a985 */ /* 0x0003e8000c101d06 */
[----:B------:R1:W-:Y:S04]  /*9e10*/  @!P1 ST.E.128 [R6.64], R32 ;  /* 0x0000002006009985 */ /* 0x0003e8000c101d06 */
[----:B------:R1:W-:Y:S02]  /*9e20*/  @!P0 ST.E.128 [R2.64], R28 ;  /* 0x0000001c02008985 */ /* 0x0003e4000c101d06 */
.L_x_91:
[----:B------:R-:W-:Y:S05]  /*9e30*/  BSYNC B0 ;  /* 0x0000000000007941 */ /* 0x000fea0003800000 */
.L_x_90:
[----:B------:R-:W-:Y:S05]  /*9e40*/  BRA.DIV ~URZ, `(.L_x_92) ;  /* 0x000045827f007947 */ /* 0x000fea000b800000 */
[----:B-1----:R1:W2:Y:S02]  /*9e50*/  SHFL.IDX PT, R5, R10, 0x2, 0x1c1f ;  /* 0x005c1f000a057f89 */ /* 0x0022a400000e0000 */
.L_x_171:
[----:B------:R-:W-:Y:S05]  /*9e60*/  BRA.DIV ~URZ, `(.L_x_93) ;  /* 0x000045d27f007947 */ /* 0x000fea000b800000 */
[----:B----4-:R4:W1:Y:S02]  /*9e70*/  SHFL.IDX PT, R0, R12, 0x2, 0x1c1f ;  /* 0x005c1f000c007f89 */ /* 0x01086400000e0000 */
.L_x_172:
        /* <DEDUP_REMOVED lines=10> */
[-C--:B-1----:R-:W-:Y:S02]  /*9f20*/  @!P2 LEA R8, P5, R196, R0.reuse, 0x1 ;  /* 0x00000000c408a211 */ /* 0x082fe400078a08ff */
        /* <DEDUP_REMOVED lines=8> */
.L_x_95:
[----:B------:R-:W-:Y:S05]  /*9fb0*/  BSYNC B0 ;  /* 0x0000000000007941 */ /* 0x000fea0003800000 */
.L_x_94:
[----:B------:R-:W-:Y:S05]  /*9fc0*/  BRA.DIV ~URZ, `(.L_x_96) ;  /* 0x000044e27f007947 */ /* 0x000fea000b800000 */
[----:B-1----:R1:W3:Y:S04]  /*9fd0*/  SHFL.IDX PT, R6, R10, 0x3, 0x1c1f ;  /* 0x007c1f000a067f89 */ /* 0x0022e800000e0000 */
[----:B------:R1:W4:Y:S02]  /*9fe0*/  SHFL.IDX PT, R0, R12, 0x3, 0x1c1f ;  /* 0x007c1f000c007f89 */ /* 0x00032400000e0000 */
.L_x_173:
[----:B------:R-:W-:-:S04]  /*9ff0*/  IADD3 R2, R11, 0x60, RZ ;  /* 0x000000600b027810 */ /* 0x000fc80007ffe0ff */
[----:B------:R-:W-:-:S13]  /*a000*/  ISETP.GE.AND P0, PT, R2, R4, PT ;  /* 0x000000040200720c */ /* 0x000fda0003f06270 */
[----:B------:R-:W-:Y:S05]  /*a010*/  @P0 BRA `(.L_x_97) ;  /* 0x0000228000000947 */ /* 0x000fea0003800000 */
[----:B------:R-:W-:Y:S02]  /*a020*/  ISETP.GE.AND P1, PT, R196, c[0x0][0x3c8], PT ;  /* 0x0000f200c4007a0c */ /* 0x000fe40003f26270 */
[----:B------:R-:W-:Y:S02]  /*a030*/  ISETP.GE.AND P0, PT, R228, c[0x0][0x3c8], PT ;  /* 0x0000f200e4007a0c */ /* 0x000fe40003f06270 */
[----:B------:R-:W-:Y:S02]  /*a040*/  SHF.R.S32.HI R8, RZ, 0x1f, R196 ;  /* 0x0000001fff087819 */ /* 0x000fe400000114c4 */
[----:B------:R-:W-:-:S07]  /*a050*/  SHF.R.S32.HI R7, RZ, 0x1f, R228 ;  /* 0x0000001fff077819 */ /* 0x000fce00000114e4 */
[-C--:B----4-:R-:W-:Y:S02]  /*a060*/  @!P1 LEA R4, P3, R196, R0.reuse, 0x1 ;  /* 0x00000000c4049211 */ /* 0x090fe400078608ff */
[----:B------:R-:W-:Y:S02]  /*a070*/  @!P0 LEA R2, P2, R228, R0, 0x1 ;  /* 0x00000000e4028211 */ /* 0x000fe400078408ff */
[-C--:B--23--:R-:W-:Y:S02]  /*a080*/  @!P1 LEA.HI.X R5, R196, R6.reuse, R8, 0x1, P3 ;  /* 0x00000006c4059211 */ /* 0x08cfe400018f0c08 */
[----:B------:R-:W-:-:S03]  /*a090*/  @!P0 LEA.HI.X R3, R228, R6, R7, 0x1, P2 ;  /* 0x00000006e4038211 */ /* 0x000fc600010f0c07 */
[----:B------:R2:W-:Y:S04]  /*a0a0*/  @!P1 ST.E.128 [R4.64], R60 ;  /* 0x0000003c04009985 */ /* 0x0005e8000c101d06 */
[----:B------:R2:W-:Y:S01]  /*a0b0*/  @!P0 ST.E.128 [R2.64], R56 ;  /* 0x0000003802008985 */ /* 0x0005e2000c101d06 */
[----:B------:R-:W-:-:S13]  /*a0c0*/  ISETP.GE.AND P0, PT, R229, c[0x0][0x3c8], PT ;  /* 0x0000f200e5007a0c */ /* 0x000fda0003f06270 */
[----:B------:R-:W-:Y:S05]  /*a0d0*/  @P0 BRA `(.L_x_97) ;  /* 0x000021c000000947 */ /* 0x000fea0003800000 */
[----:B------:R-:W-:Y:S02]  /*a0e0*/  SHF.R.S32.HI R7, RZ, 0x1f, R229 ;  /* 0x0000001fff077819 */ /* 0x000fe400000114e5 */
[----:B--2---:R-:W-:-:S04]  /*a0f0*/  LEA R2, P0, R229, R0, 0x1 ;  /* 0x00000000e5027211 */ /* 0x004fc800078008ff */
[----:B------:R-:W-:-:S05]  /*a100*/  LEA.HI.X R3, R229, R6, R7, 0x1, P0 ;  /* 0x00000006e5037211 */ /* 0x000fca00000f0c07 */
[----:B------:R2:W-:Y:S01]  /*a110*/  ST.E.128 [R2.64], R52 ;  /* 0x0000003402007985 */ /* 0x0005e2000c101d06 */
[----:B------:R-:W-:Y:S05]  /*a120*/  BRA `(.L_x_97) ;  /* 0x0000217000007947 */ /* 0x000fea0003800000 */
.L_x_84:
[----:B-1----:R-:W2:Y:S01]  /*a130*/  LDL.LU R8, [R1+0x38] ;  /* 0x0000380001087983 */ /* 0x002ea20000300800 */
[----:B------:R-:W-:Y:S02]  /*a140*/  IMAD R6, R18, c[0x0][0x408], RZ ;  /* 0x0001020012067a24 */ /* 0x000fe400078e02ff */
[----:B------:R-:W-:-:S04]  /*a150*/  IMAD.WIDE.U32 R4, R0, c[0x0][0x408], RZ ;  /* 0x0001020000047a25 */ /* 0x000fc800078e00ff */
[----:B------:R-:W-:Y:S02]  /*a160*/  IMAD R0, R0, c[0x0][0x40c], R6 ;  /* 0x0001030000007a24 */ /* 0x000fe400078e0206 */
[----:B------:R-:W-:-:S03]  /*a170*/  @P2 IMAD.HI.U32 R7, R10, c[0x0][0x4ec], RZ ;  /* 0x00013b000a072a27 */ /* 0x000fc600078e00ff */
[----:B------:R-:W-:Y:S02]  /*a180*/  IADD3 R5, R5, R0, RZ ;  /* 0x0000000005057210 */ /* 0x000fe40007ffe0ff */
[----:B------:R-:W-:-:S03]  /*a190*/  SHF.R.S32.HI R0, RZ, 0x1f, R2 ;  /* 0x0000001fff007819 */ /* 0x000fc60000011402 */
[----:B------:R-:W-:-:S04]  /*a1a0*/  IMAD.WIDE.U32 R4, R3, c[0x0][0x438], R4 ;  /* 0x00010e0003047a25 */ /* 0x000fc800078e0004 */
[----:B------:R-:W-:Y:S02]  /*a1b0*/  IMAD R0, R0, c[0x0][0x440], RZ ;  /* 0x0001100000007a24 */ /* 0x000fe400078e02ff */
[----:B------:R-:W-:Y:S02]  /*a1c0*/  IMAD R5, R3, c[0x0][0x43c], R5 ;  /* 0x00010f0003057a24 */ /* 0x000fe400078e0205 */
[C---:B------:R-:W-:Y:S01]  /*a1d0*/  IMAD R6, R2.reuse, c[0x0][0x444], R0 ;  /* 0x0001110002067a24 */ /* 0x040fe200078e0200 */
[----:B------:R-:W-:Y:S01]  /*a1e0*/  MOV R0, R10 ;  /* 0x0000000a00007202 */ /* 0x000fe20000000f00 */
[----:B------:R-:W-:Y:S01]  /*a1f0*/  IMAD.WIDE.U32 R2, R2, c[0x0][0x440], R4 ;  /* 0x0001100002027a25 */ /* 0x000fe200078e0004 */
[----:B------:R-:W-:-:S04]  /*a200*/  @P2 SHF.R.U32.HI R0, RZ, c[0x0][0x4f0], R7 ;  /* 0x00013c00ff002a19 */ /* 0x000fc80000011607 */
[----:B------:R-:W-:Y:S02]  /*a210*/  IADD3 R3, R3, R6, RZ ;  /* 0x0000000603037210 */ /* 0x000fe40007ffe0ff */
[----:B------:R-:W-:Y:S02]  /*a220*/  SHF.R.S32.HI R5, RZ, 0x1f, R0 ;  /* 0x0000001fff057819 */ /* 0x000fe40000011400 */
[----:B------:R-:W-:-:S03]  /*a230*/  IADD3 R4, -R0, RZ, RZ ;  /* 0x000000ff00047210 */ /* 0x000fc60007ffe1ff */
[----:B------:R-:W-:Y:S02]  /*a240*/  IMAD R5, R5, c[0x0][0x430], RZ ;  /* 0x00010c0005057a24 */ /* 0x000fe400078e02ff */
[----:B------:R-:W-:Y:S02]  /*a250*/  IMAD R4, R4, c[0x0][0x4e8], R10 ;  /* 0x00013a0004047a24 */ /* 0x000fe400078e020a */
[----:B------:R-:W-:Y:S02]  /*a260*/  IMAD R5, R0, c[0x0][0x434], R5 ;  /* 0x00010d0000057a24 */ /* 0x000fe400078e0205 */
[----:B--2---:R-:W-:-:S04]  /*a270*/  IMAD.WIDE.U32 R2, R8, c[0x0][0x448], R2 ;  /* 0x0001120008027a25 */ /* 0x004fc800078e0002 */
[----:B------:R-:W-:-:S04]  /*a280*/  IMAD R3, R8, c[0x0][0x44c], R3 ;  /* 0x0001130008037a24 */ /* 0x000fc800078e0203 */
[----:B------:R-:W-:Y:S01]  /*a290*/  IMAD.WIDE.U32 R2, R0, c[0x0][0x430], R2 ;  /* 0x00010c0000027a25 */ /* 0x000fe200078e0002 */
[----:B------:R-:W-:-:S04]  /*a2a0*/  SHF.R.S32.HI R0, RZ, 0x1f, R4 ;  /* 0x0000001fff007819 */ /* 0x000fc80000011404 */
[----:B------:R-:W-:Y:S01]  /*a2b0*/  IADD3 R3, R3, R5, RZ ;  /* 0x0000000503037210 */ /* 0x000fe20007ffe0ff */
[----:B------:R-:W-:-:S04]  /*a2c0*/  IMAD R0, R0, c[0x0][0x428], RZ ;  /* 0x00010a0000007a24 */ /* 0x000fc800078e02ff */
[----:B------:R-:W-:-:S04]  /*a2d0*/  IMAD.WIDE.U32 R2, R4, c[0x0][0x428], R2 ;  /* 0x00010a0004027a25 */ /* 0x000fc800078e0002 */
[----:B------:R-:W-:Y:S01]  /*a2e0*/  IMAD R4, R4, c[0x0][0x42c], R0 ;  /* 0x00010b0004047a24 */ /* 0x000fe200078e0200 */
[----:B------:R-:W-:-:S04]  /*a2f0*/  LEA R12, P2, R2, c[0x0][0x400], 0x2 ;  /* 0x00010000020c7a11 */ /* 0x000fc800078410ff */
[----:B------:R-:W-:-:S04]  /*a300*/  IADD3 R4, R3, R4, RZ ;  /* 0x0000000403047210 */ /* 0x000fc80007ffe0ff */
[----:B------:R-:W-:Y:S01]  /*a310*/  LEA.HI.X R5, R2, c[0x0][0x404], R4, 0x2, P2 ;  /* 0x0001010002057a11 */ /* 0x000fe200010f1404 */
[----:B------:R-:W-:Y:S05]  /*a320*/  BRA.DIV ~URZ, `(.L_x_98) ;  /* 0x000042527f007947 */ /* 0x000fea000b800000 */
[----:B------:R1:W2:Y:S02]  /*a330*/  SHFL.IDX PT, R4, R5, RZ, 0x1c1f ;  /* 0x001c1fff05047589 */ /* 0x0002a400000e0000 */
.L_x_174:
[----:B------:R-:W-:Y:S05]  /*a340*/  BRA.DIV ~URZ, `(.L_x_99) ;  /* 0x000042a27f007947 */ /* 0x000fea000b800000 */
[----:B------:R3:W4:Y:S02]  /*a350*/  SHFL.IDX PT, R0, R12, RZ, 0x1c1f ;  /* 0x001c1fff0c007589 */ /* 0x00072400000e0000 */
.L_x_175:
[----:B------:R-:W-:Y:S01]  /*a360*/  BSSY B0, `(.L_x_100) ;  /* 0x0000046000007945 */ /* 0x000fe20003800000 */
[----:B------:R-:W-:Y:S05]  /*a370*/  @P1 BRA `(.L_x_101) ;  /* 0x0000044000001947 */ /* 0x000fea0003800000 */
[----:B------:R-:W5:Y:S04]  /*a380*/  LDL R6, [R1+0x2c] ;  /* 0x00002c0001067983 */ /* 0x000f680000100800 */
[----:B---3--:R-:W3:Y:S04]  /*a390*/  LDL R21, [R1+0x18] ;  /* 0x0000180001157983 */ /* 0x008ee80000100800 */
[----:B----4-:R-:W4:Y:S04]  /*a3a0*/  LDL R19, [R1+0x14] ;  /* 0x0000140001137983 */ /* 0x010f280000100800 */
[----:B--2---:R-:W2:Y:S04]  /*a3b0*/  LDL R22, [R1+0x58] ;  /* 0x0000580001167983 */ /* 0x004ea80000100800 */
[----:B------:R-:W2:Y:S04]  /*a3c0*/  LDL R17, [R1+0x10] ;  /* 0x0000100001117983 */ /* 0x000ea80000100800 */
[----:B------:R-:W2:Y:S04]  /*a3d0*/  LDL R15, [R1+0xc] ;  /* 0x00000c00010f7983 */ /* 0x000ea80000100800 */
[----:B------:R-:W2:Y:S04]  /*a3e0*/  LDL R20, [R1+0x54] ;  /* 0x0000540001147983 */ /* 0x000ea80000100800 */
[----:B------:R-:W2:Y:S04]  /*a3f0*/  LDL R8, [R1+0x8] ;  /* 0x0000080001087983 */ /* 0x000ea80000100800 */
[----:B------:R-:W2:Y:S04]  /*a400*/  LDL R18, [R1+0x50] ;  /* 0x0000500001127983 */ /* 0x000ea80000100800 */
[----:B------:R-:W2:Y:S04]  /*a410*/  LDL R16, [R1+0x4c] ;  /* 0x00004c0001107983 */ /* 0x000ea80000100800 */
[----:B------:R-:W2:Y:S04]  /*a420*/  LDL R13, [R1+0x4] ;  /* 0x00000400010d7983 */ /* 0x000ea80000100800 */
[----:B------:R-:W2:Y:S04]  /*a430*/  LDL R10, [R1] ;  /* 0x00000000010a7983 */ /* 0x000ea80000100800 */
[----:B------:R-:W2:Y:S04]  /*a440*/  LDL R9, [R1+0x48] ;  /* 0x0000480001097983 */ /* 0x000ea80000100800 */
[----:B------:R-:W2:Y:S04]  /*a450*/  LDL R14, [R1+0x44] ;  /* 0x00004400010e7983 */ /* 0x000ea80000100800 */
[----:B------:R-:W2:Y:S01]  /*a460*/  LDL R11, [R1+0x40] ;  /* 0x00004000010b7983 */ /* 0x000ea20000100800 */
[----:B-----5:R-:W-:-:S02]  /*a470*/  ISETP.GE.AND P6, PT, R6, c[0x0][0x3c8], PT ;  /* 0x0000f20006007a0c */ /* 0x020fc40003fc6270 */
[----:B---3--:R-:W-:Y:S02]  /*a480*/  ISETP.GE.AND P3, PT, R21, c[0x0][0x3c8], PT ;  /* 0x0000f20015007a0c */ /* 0x008fe40003f66270 */
[----:B----4-:R-:W-:-:S09]  /*a490*/  ISETP.GE.AND P1, PT, R19, c[0x0][0x3c8], PT ;  /* 0x0000f20013007a0c */ /* 0x010fd20003f26270 */
[----:B------:R-:W-:Y:S02]  /*a4a0*/  @!P6 IMAD.MOV.U32 R2, RZ, RZ, R0 ;  /* 0x000000ffff02e224 */ /* 0x000fe400078e0000 */
[----:B------:R-:W-:-:S04]  /*a4b0*/  @!P6 IMAD.MOV.U32 R3, RZ, RZ, R4 ;  /* 0x000000ffff03e224 */ /* 0x000fc800078e0004 */
[----:B------:R-:W-:Y:S01]  /*a4c0*/  @!P6 IMAD.WIDE R6, R6, 0x4, R2 ;  /* 0x000000040606e825 */ /* 0x000fe200078e0202 */
[----:B------:R-:W-:-:S04]  /*a4d0*/  @!P3 LEA R2, P2, R21, R0, 0x2 ;  /* 0x000000001502b211 */ /* 0x000fc800078410ff */
[----:B------:R3:W-:Y:S01]  /*a4e0*/  @!P6 ST.E.64 [R6.64], R116 ;  /* 0x000000740600e985 */ /* 0x0007e2000c101b06 */
[----:B--2---:R-:W-:Y:S02]  /*a4f0*/  @!P3 LEA.HI.X R3, R21, R4, R22, 0x2, P2 ;  /* 0x000000041503b211 */ /* 0x004fe400010f1416 */
[----:B------:R-:W-:-:S03]  /*a500*/  ISETP.GE.AND P6, PT, R17, c[0x0][0x3c8], PT ;  /* 0x0000f20011007a0c */ /* 0x000fc60003fc6270 */
[----:B------:R2:W-:Y:S01]  /*a510*/  @!P3 ST.E.64 [R2.64], R132 ;  /* 0x000000840200b985 */ /* 0x0005e2000c101b06 */
[----:B------:R-:W-:Y:S02]  /*a520*/  ISETP.GE.AND P3, PT, R15, c[0x0][0x3c8], PT ;  /* 0x0000f2000f007a0c */ /* 0x000fe40003f66270 */
[----:B---3--:R-:W-:-:S04]  /*a530*/  @!P1 LEA R6, P2, R19, R0, 0x2 ;  /* 0x0000000013069211 */ /* 0x008fc800078410ff */
[----:B------:R-:W-:-:S03]  /*a540*/  @!P1 LEA.HI.X R7, R19, R4, R20, 0x2, P2 ;  /* 0x0000000413079211 */ /* 0x000fc600010f1414 */
[C---:B--2---:R-:W-:Y:S02]  /*a550*/  @!P6 LEA R2, P2, R17.reuse, R0, 0x2 ;  /* 0x000000001102e211 */ /* 0x044fe400078410ff */
[----:B------:R2:W-:Y:S01]  /*a560*/  @!P1 ST.E.64 [R6.64], R128 ;  /* 0x0000008006009985 */ /* 0x0005e2000c101b06 */
[----:B------:R-:W-:Y:S02]  /*a570*/  ISETP.GE.AND P1, PT, R8, c[0x0][0x3c8], PT ;  /* 0x0000f20008007a0c */ /* 0x000fe40003f26270 */
[----:B------:R-:W-:-:S05]  /*a580*/  @!P6 LEA.HI.X R3, R17, R4, R18, 0x2, P2 ;  /* 0x000000041103e211 */ /* 0x000fca00010f1412 */
[----:B------:R3:W-:Y:S01]  /*a590*/  @!P6 ST.E.64 [R2.64], R124 ;  /* 0x0000007c0200e985 */ /* 0x0007e2000c101b06 */
[----:B------:R-:W-:Y:S02]  /*a5a0*/  ISETP.GE.AND P6, PT, R13, c[0x0][0x3c8], PT ;  /* 0x0000f2000d007a0c */ /* 0x000fe40003fc6270 */
[----:B--2---:R-:W-:-:S04]  /*a5b0*/  @!P3 LEA R6, P2, R15, R0, 0x2 ;  /* 0x000000000f06b211 */ /* 0x004fc800078410ff */
[----:B------:R-:W-:Y:S02]  /*a5c0*/  @!P3 LEA.HI.X R7, R15, R4, R16, 0x2, P2 ;  /* 0x000000040f07b211 */ /* 0x000fe400010f1410 */
[----:B---3--:R-:W-:-:S03]  /*a5d0*/  @!P1 LEA R2, P2, R8, R0, 0x2 ;  /* 0x0000000008029211 */ /* 0x008fc600078410ff */
[----:B------:R2:W-:Y:S01]  /*a5e0*/  @!P3 ST.E.64 [R6.64], R136 ;  /* 0x000000880600b985 */ /* 0x0005e2000c101b06 */
[----:B------:R-:W-:Y:S02]  /*a5f0*/  ISETP.GE.AND P3, PT, R10, c[0x0][0x3c8], PT ;  /* 0x0000f2000a007a0c */ /* 0x000fe40003f66270 */
[----:B------:R-:W-:Y:S02]  /*a600*/  @!P1 LEA.HI.X R3, R8, R4, R9, 0x2, P2 ;  /* 0x0000000408039211 */ /* 0x000fe400010f1409 */
[----:B------:R-:W-:-:S03]  /*a610*/  @!P6 LEA R8, P2, R13, R0, 0x2 ;  /* 0x000000000d08e211 */ /* 0x000fc600078410ff */
[----:B------:R3:W-:Y:S01]  /*a620*/  @!P1 ST.E.64 [R2.64], R156 ;  /* 0x0000009c02009985 */ /* 0x0007e2000c101b06 */
[----:B------:R-:W-:Y:S02]  /*a630*/  ISETP.GE.AND P1, PT, R252, c[0x0][0x3c8], PT ;  /* 0x0000f200fc007a0c */ /* 0x000fe40003f26270 */
[----:B------:R-:W-:-:S05]  /*a640*/  @!P6 LEA.HI.X R9, R13, R4, R14, 0x2, P2 ;  /* 0x000000040d09e211 */ /* 0x000fca00010f140e */
[----:B------:R4:W-:Y:S01]  /*a650*/  @!P6 ST.E.64 [R8.64], R158 ;  /* 0x0000009e0800e985 */ /* 0x0009e2000c101b06 */
[----:B------:R-:W-:Y:S02]  /*a660*/  ISETP.GE.AND P6, PT, R251, c[0x0][0x3c8], PT ;  /* 0x0000f200fb007a0c */ /* 0x000fe40003fc6270 */
[----:B--2---:R-:W-:-:S04]  /*a670*/  @!P3 LEA R6, P2, R10, R0, 0x2 ;  /* 0x000000000a06b211 */ /* 0x004fc800078410ff */
[----:B------:R-:W-:Y:S02]  /*a680*/  @!P3 LEA.HI.X R7, R10, R4, R11, 0x2, P2 ;  /* 0x000000040a07b211 */ /* 0x000fe400010f140b */
[----:B------:R-:W-:Y:S02]  /*a690*/  SHF.R.S32.HI R10, RZ, 0x1f, R252 ;  /* 0x0000001fff0a7819 */ /* 0x000fe400000114fc */
[----:B---3--:R-:W-:Y:S01]  /*a6a0*/  @!P1 LEA R2, P2, R252, R0, 0x2 ;  /* 0x00000000fc029211 */ /* 0x008fe200078410ff */
[----:B------:R2:W-:Y:S01]  /*a6b0*/  @!P3 ST.E.64 [R6.64], R160 ;  /* 0x000000a00600b985 */ /* 0x0005e2000c101b06 */
[----:B------:R-:W-:Y:S02]  /*a6c0*/  ISETP.GE.AND P3, PT, R250, c[0x0][0x3c8], PT ;  /* 0x0000f200fa007a0c */ /* 0x000fe40003f66270 */
[----:B------:R-:W-:Y:S02]  /*a6d0*/  @!P1 LEA.HI.X R3, R252, R4, R10, 0x2, P2 ;  /* 0x00000004fc039211 */ /* 0x000fe400010f140a */
[----:B------:R-:W-:-:S02]  /*a6e0*/  ISETP.GE.AND P2, PT, R249, c[0x0][0x3c8], PT ;  /* 0x0000f200f9007a0c */ /* 0x000fc40003f46270 */
[----:B------:R-:W-:Y:S01]  /*a6f0*/  SHF.R.S32.HI R10, RZ, 0x1f, R251 ;  /* 0x0000001fff0a7819 */ /* 0x000fe200000114fb */
[----:B------:R3:W-:Y:S01]  /*a700*/  @!P1 ST.E.64 [R2.64], R84 ;  /* 0x0000005402009985 */ /* 0x0007e2000c101b06 */
[C---:B----4-:R-:W-:Y:S02]  /*a710*/  @!P6 LEA R8, P1, R251.reuse, R0, 0x2 ;  /* 0x00000000fb08e211 */ /* 0x050fe400078210ff */
[----:B------:R-:W-:Y:S02]  /*a720*/  SHF.R.S32.HI R11, RZ, 0x1f, R250 ;  /* 0x0000001fff0b7819 */ /* 0x000fe400000114fa */
[----:B------:R-:W-:Y:S02]  /*a730*/  @!P6 LEA.HI.X R9, R251, R4, R10, 0x2, P1 ;  /* 0x00000004fb09e211 */ /* 0x000fe400008f140a */
[----:B------:R-:W-:Y:S02]  /*a740*/  SHF.R.S32.HI R10, RZ, 0x1f, R249 ;  /* 0x0000001fff0a7819 */ /* 0x000fe400000114f9 */
[----:B--2---:R-:W-:-:S04]  /*a750*/  @!P3 LEA R6, P1, R250, R0, 0x2 ;  /* 0x00000000fa06b211 */ /* 0x004fc800078210ff */
[----:B------:R-:W-:Y:S02]  /*a760*/  @!P3 LEA.HI.X R7, R250, R4, R11, 0x2, P1 ;  /* 0x00000004fa07b211 */ /* 0x000fe400008f140b */
[C---:B---3--:R-:W-:Y:S01]  /*a770*/  @!P2 LEA R2, P1, R249.reuse, R0, 0x2 ;  /* 0x00000000f902a211 */ /* 0x048fe200078210ff */
[----:B------:R2:W-:Y:S03]  /*a780*/  @!P6 ST.E.64 [R8.64], R166 ;  /* 0x000000a60800e985 */ /* 0x0005e6000c101b06 */
[----:B------:R-:W-:Y:S01]  /*a790*/  @!P2 LEA.HI.X R3, R249, R4, R10, 0x2, P1 ;  /* 0x00000004f903a211 */ /* 0x000fe200008f140a */
[----:B------:R2:W-:Y:S04]  /*a7a0*/  @!P3 ST.E.64 [R6.64], R96 ;  /* 0x000000600600b985 */ /* 0x0005e8000c101b06 */
[----:B------:R2:W-:Y:S04]  /*a7b0*/  @!P2 ST.E.64 [R2.64], R80 ;  /* 0x000000500200a985 */ /* 0x0005e8000c101b06 */
.L_x_101:
[----:B------:R-:W-:Y:S05]  /*a7c0*/  BSYNC B0 ;  /* 0x0000000000007941 */ /* 0x000fea0003800000 */
.L_x_100:
[----:B------:R-:W-:Y:S05]  /*a7d0*/  BRA.DIV ~URZ, `(.L_x_102) ;  /* 0x00003e827f007947 */ /* 0x000fea000b800000 */
[----:B--2---:R2:W1:Y:S04]  /*a7e0*/  SHFL.IDX PT, R4, R5, 0x1, 0x1c1f ;  /* 0x003c1f0005047f89 */ /* 0x00446800000e0000 */
[----:B----4-:R2:W4:Y:S02]  /*a7f0*/  SHFL.IDX PT, R0, R12, 0x1, 0x1c1f ;  /* 0x003c1f000c007f89 */ /* 0x01052400000e0000 */
.L_x_176:
[----:B------:R-:W-:Y:S01]  /*a800*/  BSSY B0, `(.L_x_103) ;  /* 0x0000046000007945 */ /* 0x000fe20003800000 */
[----:B------:R-:W-:Y:S05]  /*a810*/  @P0 BRA `(.L_x_104) ;  /* 0x0000044000000947 */ /* 0x000fea0003800000 */
[----:B------:R-:W5:Y:S04]  /*a820*/  LDL R23, [R1+0x2c] ;  /* 0x00002c0001177983 */ /* 0x000f680000100800 */
[----:B--2---:R-:W2:Y:S04]  /*a830*/  LDL R21, [R1+0x18] ;  /* 0x0000180001157983 */ /* 0x004ea80000100800 */
[----:B---3--:R-:W3:Y:S04]  /*a840*/  LDL R19, [R1+0x14] ;  /* 0x0000140001137983 */ /* 0x008ee80000100800 */
[----:B----4-:R-:W4:Y:S04]  /*a850*/  LDL R17, [R1+0x10] ;  /* 0x0000100001117983 */ /* 0x010f280000100800 */
[----:B------:R-:W4:Y:S04]  /*a860*/  LDL R22, [R1+0x58] ;  /* 0x0000580001167983 */ /* 0x000f280000100800 */
[----:B------:R-:W4:Y:S04]  /*a870*/  LDL R15, [R1+0xc] ;  /* 0x00000c00010f7983 */ /* 0x000f280000100800 */
[----:B------:R-:W4:Y:S04]  /*a880*/  LDL R20, [R1+0x54] ;  /* 0x0000540001147983 */ /* 0x000f280000100800 */
[----:B------:R-:W4:Y:S04]  /*a890*/  LDL R13, [R1+0x8] ;  /* 0x00000800010d7983 */ /* 0x000f280000100800 */
[----:B------:R-:W4:Y:S04]  /*a8a0*/  LDL R18, [R1+0x50] ;  /* 0x0000500001127983 */ /* 0x000f280000100800 */
[----:B------:R-:W4:Y:S04]  /*a8b0*/  LDL R10, [R1+0x4] ;  /* 0x00000400010a7983 */ /* 0x000f280000100800 */
[----:B------:R-:W4:Y:S04]  /*a8c0*/  LDL R8, [R1] ;  /* 0x0000000001087983 */ /* 0x000f280000100800 */
[----:B------:R-:W4:Y:S04]  /*a8d0*/  LDL R16, [R1+0x4c] ;  /* 0x00004c0001107983 */ /* 0x000f280000100800 */
[----:B------:R-:W4:Y:S04]  /*a8e0*/  LDL R14, [R1+0x48] ;  /* 0x00004800010e7983 */ /* 0x000f280000100800 */
[----:B------:R-:W4:Y:S04]  /*a8f0*/  LDL R11, [R1+0x44] ;  /* 0x00004400010b7983 */ /* 0x000f280000100800 */
[----:B------:R-:W4:Y:S01]  /*a900*/  LDL R9, [R1+0x40] ;  /* 0x0000400001097983 */ /* 0x000f220000100800 */
[----:B-----5:R-:W-:-:S02]  /*a910*/  ISETP.GE.AND P2, PT, R23, c[0x0][0x3c8], PT ;  /* 0x0000f20017007a0c */ /* 0x020fc40003f46270 */
[----:B--2---:R-:W-:Y:S02]  /*a920*/  ISETP.GE.AND P6, PT, R21, c[0x0][0x3c8], PT ;  /* 0x0000f20015007a0c */ /* 0x004fe40003fc6270 */
[----:B---3--:R-:W-:-:S09]  /*a930*/  ISETP.GE.AND P1, PT, R19, c[0x0][0x3c8], PT ;  /* 0x0000f20013007a0c */ /* 0x008fd20003f26270 */
[----:B------:R-:W-:Y:S02]  /*a940*/  @!P2 IMAD.MOV.U32 R6, RZ, RZ, R0 ;  /* 0x000000ffff06a224 */ /* 0x000fe400078e0000 */
[----:B-1----:R-:W-:Y:S01]  /*a950*/  @!P2 IMAD.MOV.U32 R7, RZ, RZ, R4 ;  /* 0x000000ffff07a224 */ /* 0x002fe200078e0004 */
[----:B----4-:R-:W-:Y:S02]  /*a960*/  ISETP.GE.AND P0, PT, R17, c[0x0][0x3c8], PT ;  /* 0x0000f20011007a0c */ /* 0x010fe40003f06270 */
[----:B------:R-:W-:Y:S01]  /*a970*/  @!P6 LEA R2, P3, R21, R0, 0x2 ;  /* 0x000000001502e211 */ /* 0x000fe200078610ff */
[----:B------:R-:W-:-:S03]  /*a980*/  @!P2 IMAD.WIDE R6, R23, 0x4, R6 ;  /* 0x000000041706a825 */ /* 0x000fc600078e0206 */
[----:B------:R-:W-:Y:S02]  /*a990*/  @!P6 LEA.HI.X R3, R21, R4, R22, 0x2, P3 ;  /* 0x000000041503e211 */ /* 0x000fe400018f1416 */
[----:B------:R1:W-:Y:S01]  /*a9a0*/  @!P2 ST.E.64 [R6.64], R138 ;  /* 0x0000008a0600a985 */ /* 0x0003e2000c101b06 */
[----:B------:R-:W-:-:S03]  /*a9b0*/  ISETP.GE.AND P2, PT, R15, c[0x0][0x3c8], PT ;  /* 0x0000f2000f007a0c */ /* 0x000fc60003f46270 */
[----:B------:R2:W-:Y:S01]  /*a9c0*/  @!P6 ST.E.64 [R2.64], R162 ;  /* 0x000000a20200e985 */ /* 0x0005e2000c101b06 */
[----:B------:R-:W-:Y:S02]  /*a9d0*/  ISETP.GE.AND P6, PT, R13, c[0x0][0x3c8], PT ;  /* 0x0000f2000d007a0c */ /* 0x000fe40003fc6270 */
[----:B-1----:R-:W-:-:S04]  /*a9e0*/  @!P1 LEA R6, P3, R19, R0, 0x2 ;  /* 0x0000000013069211 */ /* 0x002fc800078610ff */
[----:B------:R-:W-:Y:S02]  /*a9f0*/  @!P1 LEA.HI.X R7, R19, R4, R20, 0x2, P3 ;  /* 0x0000000413079211 */ /* 0x000fe400018f1414 */
[----:B--2---:R-:W-:-:S03]  /*aa00*/  @!P0 LEA R2, P3, R17, R0, 0x2 ;  /* 0x0000000011028211 */ /* 0x004fc600078610ff */
[----:B------:R1:W-:Y:S01]  /*aa10*/  @!P1 ST.E.64 [R6.64], R164 ;  /* 0x000000a406009985 */ /* 0x0003e2000c101b06 */
[----:B------:R-:W-:Y:S02]  /*aa20*/  @!P0 LEA.HI.X R3, R17, R4, R18, 0x2, P3 ;  /* 0x0000000411038211 */ /* 0x000fe400018f1412 */
        /* <DEDUP_REMOVED lines=10> */
[----:B------:R-:W-:Y:S02]  /*aad0*/  SHF.R.S32.HI R13, RZ, 0x1f, R251 ;  /* 0x0000001fff0d7819 */ /* 0x000fe400000114fb */
[----:B-1----:R-:W-:-:S04]  /*aae0*/  @!P1 LEA R6, P2, R10, R0, 0x2 ;  /* 0x000000000a069211 */ /* 0x002fc800078410ff */
[----:B------:R-:W-:Y:S02]  /*aaf0*/  @!P1 LEA.HI.X R7, R10, R4, R11, 0x2, P2 ;  /* 0x000000040a079211 */ /* 0x000fe400010f140b */
[C---:B--2---:R-:W-:Y:S02]  /*ab00*/  @!P0 LEA R2, P6, R8.reuse, R0, 0x2 ;  /* 0x0000000008028211 */ /* 0x044fe400078c10ff */
[----:B------:R-:W-:Y:S01]  /*ab10*/  ISETP.GE.AND P2, PT, R251, c[0x0][0x3c8], PT ;  /* 0x0000f200fb007a0c */ /* 0x000fe20003f46270 */
[----:B------:R1:W-:Y:S01]  /*ab20*/  @!P1 ST.E.64 [R6.64], R130 ;  /* 0x0000008206009985 */ /* 0x0003e2000c101b06 */
[----:B------:R-:W-:Y:S02]  /*ab30*/  @!P0 LEA.HI.X R3, R8, R4, R9, 0x2, P6 ;  /* 0x0000000408038211 */ /* 0x000fe400030f1409 */
[----:B------:R-:W-:Y:S02]  /*ab40*/  ISETP.GE.AND P1, PT, R250, c[0x0][0x3c8], PT ;  /* 0x0000f200fa007a0c */ /* 0x000fe40003f26270 */
[----:B------:R-:W-:Y:S01]  /*ab50*/  @!P3 LEA R10, P6, R252, R0, 0x2 ;  /* 0x00000000fc0ab211 */ /* 0x000fe200078c10ff */
[----:B------:R2:W-:Y:S01]  /*ab60*/  @!P0 ST.E.64 [R2.64], R134 ;  /* 0x0000008602008985 */ /* 0x0005e2000c101b06 */
[----:B------:R-:W-:-:S02]  /*ab70*/  SHF.R.S32.HI R8, RZ, 0x1f, R252 ;  /* 0x0000001fff087819 */ /* 0x000fc400000114fc */
[----:B------:R-:W-:Y:S02]  /*ab80*/  ISETP.GE.AND P0, PT, R249, c[0x0][0x3c8], PT ;  /* 0x0000f200f9007a0c */ /* 0x000fe40003f06270 */
[----:B------:R-:W-:Y:S02]  /*ab90*/  @!P3 LEA.HI.X R11, R252, R4, R8, 0x2, P6 ;  /* 0x00000004fc0bb211 */ /* 0x000fe400030f1408 */
[C---:B------:R-:W-:Y:S02]  /*aba0*/  @!P2 LEA R8, P6, R251.reuse, R0, 0x2 ;  /* 0x00000000fb08a211 */ /* 0x040fe400078c10ff */
[----:B------:R-:W-:Y:S02]  /*abb0*/  SHF.R.S32.HI R14, RZ, 0x1f, R250 ;  /* 0x0000001fff0e7819 */ /* 0x000fe400000114fa */
[----:B------:R-:W-:Y:S02]  /*abc0*/  @!P2 LEA.HI.X R9, R251, R4, R13, 0x2, P6 ;  /* 0x00000004fb09a211 */ /* 0x000fe400030f140d */
[----:B------:R-:W-:-:S02]  /*abd0*/  SHF.R.S32.HI R13, RZ, 0x1f, R249 ;  /* 0x0000001fff0d7819 */ /* 0x000fc400000114f9 */
[----:B-1----:R-:W-:-:S04]  /*abe0*/  @!P1 LEA R6, P6, R250, R0, 0x2 ;  /* 0x00000000fa069211 */ /* 0x002fc800078c10ff */
[----:B------:R-:W-:Y:S02]  /*abf0*/  @!P1 LEA.HI.X R7, R250, R4, R14, 0x2, P6 ;  /* 0x00000004fa079211 */ /* 0x000fe400030f140e */
[C---:B--2---:R-:W-:Y:S01]  /*ac00*/  @!P0 LEA R2, P6, R249.reuse, R0, 0x2 ;  /* 0x00000000f9028211 */ /* 0x044fe200078c10ff */
[----:B------:R1:W-:Y:S03]  /*ac10*/  @!P3 ST.E.64 [R10.64], R168 ;  /* 0x000000a80a00b985 */ /* 0x0003e6000c101b06 */
[----:B------:R-:W-:Y:S01]  /*ac20*/  @!P0 LEA.HI.X R3, R249, R4, R13, 0x2, P6 ;  /* 0x00000004f9038211 */ /* 0x000fe200030f140d */
[----:B------:R1:W-:Y:S04]  /*ac30*/  @!P2 ST.E.64 [R8.64], R98 ;  /* 0x000000620800a985 */ /* 0x0003e8000c101b06 */
[----:B------:R1:W-:Y:S04]  /*ac40*/  @!P1 ST.E.64 [R6.64], R86 ;  /* 0x0000005606009985 */ /* 0x0003e8000c101b06 */
[----:B------:R1:W-:Y:S02]  /*ac50*/  @!P0 ST.E.64 [R2.64], R82 ;  /* 0x0000005202008985 */ /* 0x0003e4000c101b06 */
.L_x_104:
[----:B------:R-:W-:Y:S05]  /*ac60*/  BSYNC B0 ;  /* 0x0000000000007941 */ /* 0x000fea0003800000 */
.L_x_103:
[----:B------:R-:W-:Y:S05]  /*ac70*/  BRA.DIV ~URZ, `(.L_x_105) ;  /* 0x00003ab27f007947 */ /* 0x000fea000b800000 */
[----:B-1----:R1:W2:Y:S02]  /*ac80*/  SHFL.IDX PT, R4, R5, 0x2, 0x1c1f ;  /* 0x005c1f0005047f89 */ /* 0x0022a400000e0000 */
.L_x_177:
[----:B------:R-:W-:Y:S05]  /*ac90*/  BRA.DIV ~URZ, `(.L_x_106) ;  /* 0x00003b027f007947 */ /* 0x000fea000b800000 */
[----:B----4-:R4:W1:Y:S02]  /*aca0*/  SHFL.IDX PT, R0, R12, 0x2, 0x1c1f ;  /* 0x005c1f000c007f89 */ /* 0x01086400000e0000 */
.L_x_178:
        /* <DEDUP_REMOVED lines=15> */
[----:B------:R-:W2:Y:S04]  /*ada0*/  LDL R14, [R1+0x44] ;  /* 0x00004400010e7983 */ /* 0x000ea80000100800 */
[----:B------:R-:W2:Y:S01]  /*adb0*/  LDL R11, [R1+0x40] ;  /* 0x00004000010b7983 */ /* 0x000ea20000100800 */
[----:B-----5:R-:W-:-:S02]  /*adc0*/  ISETP.GE.AND P0, PT, R23, c[0x0][0x3c8], PT ;  /* 0x0000f20017007a0c */ /* 0x020fc40003f06270 */
[----:B---3--:R-:W-:Y:S02]  /*add0*/  ISETP.GE.AND P1, PT, R21, c[0x0][0x3c8], PT ;  /* 0x0000f20015007a0c */ /* 0x008fe40003f26270 */
[----:B----4-:R-:W-:Y:S02]  /*ade0*/  ISETP.GE.AND P2, PT, R19, c[0x0][0x3c8], PT ;  /* 0x0000f20013007a0c */ /* 0x010fe40003f46270 */
[----:B--2---:R-:W-:-:S07]  /*adf0*/  ISETP.GE.AND P4, PT, R8, c[0x0][0x3c8], PT ;  /* 0x0000f20008007a0c */ /* 0x004fce0003f86270 */
[----:B-1----:R-:W-:Y:S02]  /*ae00*/  @!P0 IMAD.MOV.U32 R6, RZ, RZ, R0 ;  /* 0x000000ffff068224 */ /* 0x002fe400078e0000 */
[----:B------:R-:W-:Y:S01]  /*ae10*/  @!P0 IMAD.MOV.U32 R7, RZ, RZ, R4 ;  /* 0x000000ffff078224 */ /* 0x000fe200078e0004 */
[----:B------:R-:W-:-:S03]  /*ae20*/  @!P1 LEA R2, P3, R21, R0, 0x2 ;  /* 0x0000000015029211 */ /* 0x000fc600078610ff */
[----:B------:R-:W-:Y:S01]  /*ae30*/  @!P0 IMAD.WIDE R6, R23, 0x4, R6 ;  /* 0x0000000417068825 */ /* 0x000fe200078e0206 */
[----:B------:R-:W-:Y:S02]  /*ae40*/  @!P1 LEA.HI.X R3, R21, R4, R22, 0x2, P3 ;  /* 0x0000000415039211 */ /* 0x000fe400018f1416 */
[----:B------:R-:W-:Y:S02]  /*ae50*/  ISETP.GE.AND P3, PT, R17, c[0x0][0x3c8], PT ;  /* 0x0000f20011007a0c */ /* 0x000fe40003f66270 */
[----:B------:R1:W-:Y:S04]  /*ae60*/  @!P0 ST.E.64 [R6.64], R30 ;  /* 0x0000001e06008985 */ /* 0x0003e8000c101b06 */
[----:B------:R2:W-:Y:S01]  /*ae70*/  @!P1 ST.E.64 [R2.64], R32 ;  /* 0x0000002002009985 */ /* 0x0005e2000c101b06 */
[----:B------:R-:W-:-:S02]  /*ae80*/  ISETP.GE.AND P1, PT, R15, c[0x0][0x3c8], PT ;  /* 0x0000f2000f007a0c */ /* 0x000fc40003f26270 */
[CC--:B-1----:R-:W-:Y:S02]  /*ae90*/  @!P2 LEA R6, P0, R19.reuse, R0.reuse, 0x2 ;  /* 0x000000001306a211 */ /* 0x0c2fe400078010ff */
[C---:B--2---:R-:W-:Y:S02]  /*aea0*/  @!P4 LEA R2, P6, R8.reuse, R0, 0x2 ;  /* 0x000000000802c211 */ /* 0x044fe400078c10ff */
[-C--:B------:R-:W-:Y:S02]  /*aeb0*/  @!P2 LEA.HI.X R7, R19, R4.reuse, R20, 0x2, P0 ;  /* 0x000000041307a211 */ /* 0x080fe400000f1414 */
[----:B------:R-:W-:Y:S02]  /*aec0*/  ISETP.GE.AND P0, PT, R13, c[0x0][0x3c8], PT ;  /* 0x0000f2000d007a0c */ /* 0x000fe40003f06270 */
[----:B------:R-:W-:Y:S01]  /*aed0*/  @!P4 LEA.HI.X R3, R8, R4, R9, 0x2, P6 ;  /* 0x000000040803c211 */ /* 0x000fe200030f1409 */
[----:B------:R1:W-:Y:S01]  /*aee0*/  @!P2 ST.E.64 [R6.64], R34 ;  /* 0x000000220600a985 */ /* 0x0003e2000c101b06 */
[----:B------:R-:W-:-:S03]  /*aef0*/  @!P3 LEA R8, P2, R17, R0, 0x2 ;  /* 0x000000001108b211 */ /* 0x000fc600078410ff */
[----:B------:R2:W-:Y:S01]  /*af00*/  @!P4 ST.E.64 [R2.64], R36 ;  /* 0x000000240200c985 */ /* 0x0005e2000c101b06 */
[----:B------:R-:W-:Y:S02]  /*af10*/  ISETP.GE.AND P4, PT, R10, c[0x0][0x3c8], PT ;  /* 0x0000f2000a007a0c */ /* 0x000fe40003f86270 */
[----:B------:R-:W-:-:S05]  /*af20*/  @!P3 LEA.HI.X R9, R17, R4, R18, 0x2, P2 ;  /* 0x000000041109b211 */ /* 0x000fca00010f1412 */
[----:B------:R-:W-:Y:S01]  /*af30*/  @!P3 ST.E.64 [R8.64], R52 ;  /* 0x000000340800b985 */ /* 0x000fe2000c101b06 */
[----:B------:R-:W-:Y:S02]  /*af40*/  ISETP.GE.AND P3, PT, R252, c[0x0][0x3c8], PT ;  /* 0x0000f200fc007a0c */ /* 0x000fe40003f66270 */
[-C--:B-1----:R-:W-:Y:S02]  /*af50*/  @!P0 LEA R6, P2, R13, R0.reuse, 0x2 ;  /* 0x000000000d068211 */ /* 0x082fe400078410ff */
[----:B--2---:R-:W-:Y:S02]  /*af60*/  @!P1 LEA R2, P6, R15, R0, 0x2 ;  /* 0x000000000f029211 */ /* 0x004fe400078c10ff */
[-C--:B------:R-:W-:Y:S02]  /*af70*/  @!P0 LEA.HI.X R7, R13, R4.reuse, R14, 0x2, P2 ;  /* 0x000000040d078211 */ /* 0x080fe400010f140e */
[----:B------:R-:W-:Y:S02]  /*af80*/  @!P1 LEA.HI.X R3, R15, R4, R16, 0x2, P6 ;  /* 0x000000040f039211 */ /* 0x000fe400030f1410 */
[----:B------:R-:W-:-:S03]  /*af90*/  ISETP.GE.AND P2, PT, R251, c[0x0][0x3c8], PT ;  /* 0x0000f200fb007a0c */ /* 0x000fc60003f46270 */
[----:B------:R1:W-:Y:S01]  /*afa0*/  @!P1 ST.E.64 [R2.64], R40 ;  /* 0x0000002802009985 */ /* 0x0003e2000c101b06 */
[----:B------:R-:W-:-:S03]  /*afb0*/  ISETP.GE.AND P1, PT, R250, c[0x0][0x3c8], PT ;  /* 0x0000f200fa007a0c */ /* 0x000fc60003f26270 */
[----:B------:R2:W-:Y:S01]  /*afc0*/  @!P0 ST.E.64 [R6.64], R42 ;  /* 0x0000002a06008985 */ /* 0x0005e2000c101b06 */
[----:B------:R-:W-:Y:S02]  /*afd0*/  ISETP.GE.AND P0, PT, R249, c[0x0][0x3c8], PT ;  /* 0x0000f200f9007a0c */ /* 0x000fe40003f06270 */
[----:B------:R-:W-:Y:S02]  /*afe0*/  SHF.R.S32.HI R13, RZ, 0x1f, R252 ;  /* 0x0000001fff0d7819 */ /* 0x000fe400000114fc */
[----:B------:R-:W-:Y:S02]  /*aff0*/  SHF.R.S32.HI R15, RZ, 0x1f, R251 ;  /* 0x0000001fff0f7819 */ /* 0x000fe400000114fb */
[----:B------:R-:W-:Y:S02]  /*b000*/  SHF.R.S32.HI R14, RZ, 0x1f, R250 ;  /* 0x0000001fff0e7819 */ /* 0x000fe400000114fa */
[----:B-1----:R-:W-:-:S04]  /*b010*/  @!P4 LEA R2, P6, R10, R0, 0x2 ;  /* 0x000000000a02c211 */ /* 0x002fc800078c10ff */
[----:B------:R-:W-:Y:S02]  /*b020*/  @!P4 LEA.HI.X R3, R10, R4, R11, 0x2, P6 ;  /* 0x000000040a03c211 */ /* 0x000fe400030f140b */
[----:B------:R-:W-:-:S03]  /*b030*/  @!P3 LEA R10, P6, R252, R0, 0x2 ;  /* 0x00000000fc0ab211 */ /* 0x000fc600078c10ff */
[----:B------:R1:W-:Y:S01]  /*b040*/  @!P4 ST.E.64 [R2.64], R44 ;  /* 0x0000002c0200c985 */ /* 0x0003e2000c101b06 */
[C---:B------:R-:W-:Y:S02]  /*b050*/  @!P2 LEA R8, P4, R251.reuse, R0, 0x2 ;  /* 0x00000000fb08a211 */ /* 0x040fe400078810ff */
[----:B------:R-:W-:Y:S02]  /*b060*/  @!P3 LEA.HI.X R11, R252, R4, R13, 0x2, P6 ;  /* 0x00000004fc0bb211 */ /* 0x000fe400030f140d */
[C---:B--2---:R-:W-:Y:S02]  /*b070*/  @!P1 LEA R6, P6, R250.reuse, R0, 0x2 ;  /* 0x00000000fa069211 */ /* 0x044fe400078c10ff */
[-C--:B------:R-:W-:Y:S02]  /*b080*/  @!P2 LEA.HI.X R9, R251, R4.reuse, R15, 0x2, P4 ;  /* 0x00000004fb09a211 */ /* 0x080fe400020f140f */
[----:B------:R-:W-:Y:S02]  /*b090*/  SHF.R.S32.HI R13, RZ, 0x1f, R249 ;  /* 0x0000001fff0d7819 */ /* 0x000fe400000114f9 */
[----:B------:R-:W-:Y:S01]  /*b0a0*/  @!P1 LEA.HI.X R7, R250, R4, R14, 0x2, P6 ;  /* 0x00000004fa079211 */ /* 0x000fe200030f140e */
[----:B------:R2:W-:Y:S04]  /*b0b0*/  @!P3 ST.E.64 [R10.64], R68 ;  /* 0x000000440a00b985 */ /* 0x0005e8000c101b06 */
[----:B------:R2:W-:Y:S04]  /*b0c0*/  @!P2 ST.E.64 [R8.64], R60 ;  /* 0x0000003c0800a985 */ /* 0x0005e8000c101b06 */
[----:B------:R2:W-:Y:S01]  /*b0d0*/  @!P1 ST.E.64 [R6.64], R46 ;  /* 0x0000002e06009985 */ /* 0x0005e2000c101b06 */
[----:B-1----:R-:W-:-:S04]  /*b0e0*/  @!P0 LEA R2, P4, R249, R0, 0x2 ;  /* 0x00000000f9028211 */ /* 0x002fc800078810ff */
[----:B------:R-:W-:-:S05]  /*b0f0*/  @!P0 LEA.HI.X R3, R249, R4, R13, 0x2, P4 ;  /* 0x00000004f9038211 */ /* 0x000fca00020f140d */
[----:B------:R2:W-:Y:S04]  /*b100*/  @!P0 ST.E.64 [R2.64], R26 ;  /* 0x0000001a02008985 */ /* 0x0005e8000c101b06 */
.L_x_108:
[----:B------:R-:W-:Y:S05]  /*b110*/  BSYNC B0 ;  /* 0x0000000000007941 */ /* 0x000fea0003800000 */
.L_x_107:
[----:B------:R-:W-:Y:S05]  /*b120*/  BRA.DIV ~URZ, `(.L_x_109) ;  /* 0x000036e27f007947 */ /* 0x000fea000b800000 */
[----:B--2---:R2:W3:Y:S04]  /*b130*/  SHFL.IDX PT, R4, R5, 0x3, 0x1c1f ;  /* 0x007c1f0005047f89 */ /* 0x0044e800000e0000 */
[----:B-1----:R2:W1:Y:S02]  /*b140*/  SHFL.IDX PT, R0, R12, 0x3, 0x1c1f ;  /* 0x007c1f000c007f89 */ /* 0x00246400000e0000 */
.L_x_179:
[----:B------:R-:W-:Y:S05]  /*b150*/  @P5 BRA `(.L_x_97) ;  /* 0x0000114000005947 */ /* 0x000fea0003800000 */
[----:B------:R-:W5:Y:S04]  /*b160*/  LDL R21, [R1+0x2c] ;  /* 0x00002c0001157983 */ /* 0x000f680000100800 */
[----:B--2---:R-:W2:Y:S04]  /*b170*/  LDL R8, [R1+0x18] ;  /* 0x0000180001087983 */ /* 0x004ea80000100800 */
[----:B----4-:R-:W4:Y:S04]  /*b180*/  LDL R19, [R1+0x14] ;  /* 0x0000140001137983 */ /* 0x010f280000100800 */
[----:B---3--:R-:W3:Y:S04]  /*b190*/  LDL R17, [R1+0x10] ;  /* 0x0000100001117983 */ /* 0x008ee80000100800 */
[----:B------:R-:W3:Y:S04]  /*b1a0*/  LDL R15, [R1+0xc] ;  /* 0x00000c00010f7983 */ /* 0x000ee80000100800 */
[----:B------:R-:W3:Y:S04]  /*b1b0*/  LDL R9, [R1+0x58] ;  /* 0x0000580001097983 */ /* 0x000ee80000100800 */
[----:B------:R-:W3:Y:S04]  /*b1c0*/  LDL R13, [R1+0x8] ;  /* 0x00000800010d7983 */ /* 0x000ee80000100800 */
[----:B------:R-:W3:Y:S04]  /*b1d0*/  LDL R20, [R1+0x54] ;  /* 0x0000540001147983 */ /* 0x000ee80000100800 */
[----:B------:R-:W3:Y:S04]  /*b1e0*/  LDL R18, [R1+0x50] ;  /* 0x0000500001127983 */ /* 0x000ee80000100800 */
[----:B------:R-:W3:Y:S04]  /*b1f0*/  LDL R16, [R1+0x4c] ;  /* 0x00004c0001107983 */ /* 0x000ee80000100800 */
[----:B------:R-:W3:Y:S04]  /*b200*/  LDL R10, [R1+0x4] ;  /* 0x00000400010a7983 */ /* 0x000ee80000100800 */
[----:B------:R-:W3:Y:S04]  /*b210*/  LDL R5, [R1] ;  /* 0x0000000001057983 */ /* 0x000ee80000100800 */
[----:B------:R-:W3:Y:S04]  /*b220*/  LDL R14, [R1+0x48] ;  /* 0x00004800010e7983 */ /* 0x000ee80000100800 */
[----:B------:R-:W3:Y:S04]  /*b230*/  LDL R11, [R1+0x44] ;  /* 0x00004400010b7983 */ /* 0x000ee80000100800 */
[----:B------:R-:W3:Y:S01]  /*b240*/  LDL R12, [R1+0x40] ;  /* 0x00004000010c7983 */ /* 0x000ee20000100800 */
[----:B-----5:R-:W-:-:S02]  /*b250*/  ISETP.GE.AND P4, PT, R21, c[0x0][0x3c8], PT ;  /* 0x0000f20015007a0c */ /* 0x020fc40003f86270 */
[----:B--2---:R-:W-:Y:S02]  /*b260*/  ISETP.GE.AND P3, PT, R8, c[0x0][0x3c8], PT ;  /* 0x0000f20008007a0c */ /* 0x004fe40003f66270 */
[----:B----4-:R-:W-:Y:S02]  /*b270*/  ISETP.GE.AND P2, PT, R19, c[0x0][0x3c8], PT ;  /* 0x0000f20013007a0c */ /* 0x010fe40003f46270 */
[----:B---3--:R-:W-:-:S07]  /*b280*/  ISETP.GE.AND P1, PT, R17, c[0x0][0x3c8], PT ;  /* 0x0000f20011007a0c */ /* 0x008fce0003f26270 */
[----:B-1----:R-:W-:Y:S02]  /*b290*/  @!P4 IMAD.MOV.U32 R6, RZ, RZ, R0 ;  /* 0x000000ffff06c224 */ /* 0x002fe400078e0000 */
[----:B------:R-:W-:Y:S01]  /*b2a0*/  @!P4 IMAD.MOV.U32 R7, RZ, RZ, R4 ;  /* 0x000000ffff07c224 */ /* 0x000fe200078e0004 */
[----:B------:R-:W-:Y:S02]  /*b2b0*/  ISETP.GE.AND P0, PT, R15, c[0x0][0x3c8], PT ;  /* 0x0000f2000f007a0c */ /* 0x000fe40003f06270 */
[----:B------:R-:W-:Y:S01]  /*b2c0*/  @!P3 LEA R2, P5, R8, R0, 0x2 ;  /* 0x000000000802b211 */ /* 0x000fe200078a10ff */
[----:B------:R-:W-:-:S03]  /*b2d0*/  @!P4 IMAD.WIDE R6, R21, 0x4, R6 ;  /* 0x000000041506c825 */ /* 0x000fc600078e0206 */
[----:B------:R-:W-:Y:S02]  /*b2e0*/  @!P3 LEA.HI.X R3, R8, R4, R9, 0x2, P5 ;  /* 0x000000040803b211 */ /* 0x000fe400028f1409 */
[----:B------:R1:W-:Y:S01]  /*b2f0*/  @!P4 ST.E.64 [R6.64], R64 ;  /* 0x000000400600c985 */ /* 0x0003e2000c101b06 */
[----:B------:R-:W-:Y:S02]  /*b300*/  ISETP.GE.AND P4, PT, R13, c[0x0][0x3c8], PT ;  /* 0x0000f2000d007a0c */ /* 0x000fe40003f86270 */
[C---:B------:R-:W-:Y:S01]  /*b310*/  @!P2 LEA R8, P5, R19.reuse, R0, 0x2 ;  /* 0x000000001308a211 */ /* 0x040fe200078a10ff */
[----:B------:R2:W-:Y:S03]  /*b320*/  @!P3 ST.E.64 [R2.64], R50 ;  /* 0x000000320200b985 */ /* 0x0005e6000c101b06 */
[----:B------:R-:W-:-:S05]  /*b330*/  @!P2 LEA.HI.X R9, R19, R4, R20, 0x2, P5 ;  /* 0x000000041309a211 */ /* 0x000fca00028f1414 */
[----:B------:R-:W-:Y:S01]  /*b340*/  @!P2 ST.E.64 [R8.64], R70 ;  /* 0x000000460800a985 */ /* 0x000fe2000c101b06 */
[----:B------:R-:W-:Y:S02]  /*b350*/  ISETP.GE.AND P5, PT, R10, c[0x0][0x3c8], PT ;  /* 0x0000f2000a007a0c */ /* 0x000fe40003fa6270 */
[-C--:B-1----:R-:W-:Y:S02]  /*b360*/  @!P1 LEA R6, P6, R17, R0.reuse, 0x2 ;  /* 0x0000000011069211 */ /* 0x082fe400078c10ff */
[----:B--2---:R-:W-:Y:S02]  /*b370*/  @!P0 LEA R2, P3, R15, R0, 0x2 ;  /* 0x000000000f028211 */ /* 0x004fe400078610ff */
[-C--:B------:R-:W-:Y:S02]  /*b380*/  @!P1 LEA.HI.X R7, R17, R4.reuse, R18, 0x2, P6 ;  /* 0x0000000411079211 */ /* 0x080fe400030f1412 */
[----:B------:R-:W-:Y:S02]  /*b390*/  @!P0 LEA.HI.X R3, R15, R4, R16, 0x2, P3 ;  /* 0x000000040f038211 */ /* 0x000fe400018f1410 */
[----:B------:R-:W-:Y:S01]  /*b3a0*/  ISETP.GE.AND P3, PT, R5, c[0x0][0x3c8], PT ;  /* 0x0000f20005007a0c */ /* 0x000fe20003f66270 */
[----:B------:R1:W-:Y:S04]  /*b3b0*/  @!P1 ST.E.64 [R6.64], R66 ;  /* 0x0000004206009985 */ /* 0x0003e8000c101b06 */
[----:B------:R2:W-:Y:S01]  /*b3c0*/  @!P0 ST.E.64 [R2.64], R38 ;  /* 0x0000002602008985 */ /* 0x0005e2000c101b06 */
[----:B------:R-:W-:-:S02]  /*b3d0*/  ISETP.GE.AND P2, PT, R252, c[0x0][0x3c8], PT ;  /* 0x0000f200fc007a0c */ /* 0x000fc40003f46270 */
[----:B------:R-:W-:Y:S02]  /*b3e0*/  ISETP.GE.AND P1, PT, R251, c[0x0][0x3c8], PT ;  /* 0x0000f200fb007a0c */ /* 0x000fe40003f26270 */
[----:B-1----:R-:W-:-:S04]  /*b3f0*/  @!P4 LEA R6, P0, R13, R0, 0x2 ;  /* 0x000000000d06c211 */ /* 0x002fc800078010ff */
[----:B------:R-:W-:Y:S02]  /*b400*/  @!P4 LEA.HI.X R7, R13, R4, R14, 0x2, P0 ;  /* 0x000000040d07c211 */ /* 0x000fe400000f140e */
[----:B------:R-:W-:Y:S02]  /*b410*/  ISETP.GE.AND P0, PT, R250, c[0x0][0x3c8], PT ;  /* 0x0000f200fa007a0c */ /* 0x000fe40003f06270 */
[C---:B--2---:R-:W-:Y:S01]  /*b420*/  @!P5 LEA R2, P6, R10.reuse, R0, 0x2 ;  /* 0x000000000a02d211 */ /* 0x044fe200078c10ff */
[----:B------:R1:W-:Y:S03]  /*b430*/  @!P4 ST.E.64 [R6.64], R54 ;  /* 0x000000360600c985 */ /* 0x0003e6000c101b06 */
[----:B------:R-:W-:Y:S02]  /*b440*/  @!P5 LEA.HI.X R3, R10, R4, R11, 0x2, P6 ;  /* 0x000000040a03d211 */ /* 0x000fe400030f140b */
[----:B------:R-:W-:-:S02]  /*b450*/  @!P3 LEA R10, P4, R5, R0, 0x2 ;  /* 0x00000000050ab211 */ /* 0x000fc400078810ff */
[C---:B------:R-:W-:Y:S01]  /*b460*/  @!P2 LEA R8, P6, R252.reuse, R0, 0x2 ;  /* 0x00000000fc08a211 */ /* 0x040fe200078c10ff */
[----:B------:R2:W-:Y:S01]  /*b470*/  @!P5 ST.E.64 [R2.64], R56 ;  /* 0x000000380200d985 */ /* 0x0005e2000c101b06 */
[-C--:B------:R-:W-:Y:S02]  /*b480*/  @!P3 LEA.HI.X R11, R5, R4.reuse, R12, 0x2, P4 ;  /* 0x00000004050bb211 */ /* 0x080fe400020f140c */
[----:B------:R-:W-:Y:S02]  /*b490*/  SHF.R.S32.HI R13, RZ, 0x1f, R252 ;  /* 0x0000001fff0d7819 */ /* 0x000fe400000114fc */
[----:B------:R-:W-:Y:S02]  /*b4a0*/  SHF.R.S32.HI R12, RZ, 0x1f, R251 ;  /* 0x0000001fff0c7819 */ /* 0x000fe400000114fb */
[----:B------:R-:W-:Y:S02]  /*b4b0*/  SHF.R.S32.HI R5, RZ, 0x1f, R250 ;  /* 0x0000001fff057819 */ /* 0x000fe400000114fa */
[----:B------:R-:W-:Y:S01]  /*b4c0*/  @!P2 LEA.HI.X R9, R252, R4, R13, 0x2, P6 ;  /* 0x00000004fc09a211 */ /* 0x000fe200030f140d */
[----:B------:R3:W-:Y:S01]  /*b4d0*/  @!P3 ST.E.64 [R10.64], R72 ;  /* 0x000000480a00b985 */ /* 0x0007e2000c101b06 */
[----:B-1----:R-:W-:-:S04]  /*b4e0*/  @!P1 LEA R6, P5, R251, R0, 0x2 ;  /* 0x00000000fb069211 */ /* 0x002fc800078a10ff */
[----:B------:R-:W-:Y:S02]  /*b4f0*/  @!P1 LEA.HI.X R7, R251, R4, R12, 0x2, P5 ;  /* 0x00000004fb079211 */ /* 0x000fe400028f140c */
[C---:B--2---:R-:W-:Y:S01]  /*b500*/  @!P0 LEA R2, P4, R250.reuse, R0, 0x2 ;  /* 0x00000000fa028211 */ /* 0x044fe200078810ff */
[----:B------:R3:W-:Y:S03]  /*b510*/  @!P2 ST.E.64 [R8.64], R62 ;  /* 0x0000003e0800a985 */ /* 0x0007e6000c101b06 */
[----:B------:R-:W-:Y:S01]  /*b520*/  @!P0 LEA.HI.X R3, R250, R4, R5, 0x2, P4 ;  /* 0x00000004fa038211 */ /* 0x000fe200020f1405 */
[----:B------:R3:W-:Y:S04]  /*b530*/  @!P1 ST.E.64 [R6.64], R58 ;  /* 0x0000003a06009985 */ /* 0x0007e8000c101b06 */
[----:B------:R3:W-:Y:S01]  /*b540*/  @!P0 ST.E.64 [R2.64], R48 ;  /* 0x0000003002008985 */ /* 0x0007e2000c101b06 */
[----:B------:R-:W-:-:S13]  /*b550*/  ISETP.GE.AND P0, PT, R249, c[0x0][0x3c8], PT ;  /* 0x0000f200f9007a0c */ /* 0x000fda0003f06270 */
[----:B------:R-:W-:Y:S05]  /*b560*/  @P0 BRA `(.L_x_97) ;  /* 0x00000d3000000947 */ /* 0x000fea0003800000 */
[----:B------:R-:W-:Y:S02]  /*b570*/  SHF.R.S32.HI R5, RZ, 0x1f, R249 ;  /* 0x0000001fff057819 */ /* 0x000fe400000114f9 */
[----:B---3--:R-:W-:-:S04]  /*b580*/  LEA R2, P0, R249, R0, 0x2 ;  /* 0x00000000f9027211 */ /* 0x008fc800078010ff */
[----:B------:R-:W-:-:S05]  /*b590*/  LEA.HI.X R3, R249, R4, R5, 0x2, P0 ;  /* 0x00000004f9037211 */ /* 0x000fca00000f1405 */
[----:B------:R1:W-:Y:S01]  /*b5a0*/  ST.E.64 [R2.64], R28 ;  /* 0x0000001c02007985 */ /* 0x0003e2000c101b06 */
[----:B------:R-:W-:Y:S05]  /*b5b0*/  BRA `(.L_x_97) ;  /* 0x00000ce000007947 */ /* 0x000fea0003800000 */
.L_x_82:
[----:B------:R-:W2:Y:S04]  /*b5c0*/  LDL.LU R4, [R1+0x24] ;  /* 0x0000240001047983 */ /* 0x000ea80000300800 */
[----:B------:R-:W3:Y:S01]  /*b5d0*/  LDL.LU R7, [R1+0x28] ;  /* 0x0000280001077983 */ /* 0x000ee20000300800 */
[----:B------:R-:W-:Y:S02]  /*b5e0*/  ISETP.NE.U32.AND P1, PT, RZ, c[0x0][0x508], PT ;  /* 0x00014200ff007a0c */ /* 0x000fe40003f25070 */
[----:B------:R-:W-:Y:S01]  /*b5f0*/  ISETP.NE.U32.AND P3, PT, RZ, c[0x0][0x500], PT ;  /* 0x00014000ff007a0c */ /* 0x000fe20003f65070 */
[----:B------:R-:W4:Y:S01]  /*b600*/  LDL.LU R0, [R1+0x30] ;  /* 0x0000300001007983 */ /* 0x000f220000300800 */
[----:B------:R-:W-:Y:S01]  /*b610*/  ISETP.NE.AND.EX P1, PT, RZ, c[0x0][0x50c], PT, P1 ;  /* 0x00014300ff007a0c */ /* 0x000fe20003f25310 */
[----:B------:R-:W-:Y:S01]  /*b620*/  IMAD.MOV.U32 R6, RZ, RZ, RZ ;  /* 0x000000ffff067224 */ /* 0x000fe200078e00ff */
[----:B------:R-:W-:Y:S01]  /*b630*/  ISETP.NE.AND.EX P3, PT, RZ, c[0x0][0x504], PT, P3 ;  /* 0x00014100ff007a0c */ /* 0x000fe20003f65330 */
[----:B------:R-:W-:Y:S01]  /*b640*/  IMAD.MOV.U32 R20, RZ, RZ, c[0x0][0x388] ;  /* 0x0000e200ff147624 */ /* 0x000fe200078e00ff */
[----:B--2---:R-:W-:-:S09]  /*b650*/  IADD3 R2, P2, R4, c[0x0][0x500], RZ ;  /* 0x0001400004027a10 */ /* 0x004fd20007f5e0ff */
[----:B------:R-:W-:Y:S02]  /*b660*/  @P1 IADD3 R4, P0, R4, c[0x0][0x508], RZ ;  /* 0x0001420004041a10 */ /* 0x000fe40007f1e0ff */
[C---:B---3--:R-:W-:Y:S02]  /*b670*/  IADD3.X R3, R7.reuse, c[0x0][0x504], RZ, P2, !PT ;  /* 0x0001410007037a10 */ /* 0x048fe400017fe4ff */
[----:B-1----:R-:W-:-:S03]  /*b680*/  @P1 IADD3.X R5, R7, c[0x0][0x50c], RZ, P0, !PT ;  /* 0x0001430007051a10 */ /* 0x002fc600007fe4ff */
[----:B------:R1:W5:Y:S04]  /*b690*/  @P3 LDG.E R6, [R2.64] ;  /* 0x0000000602063981 */ /* 0x000368000c1e1900 */
[----:B------:R1:W5:Y:S01]  /*b6a0*/  @P1 LDG.E R20, [R4.64] ;  /* 0x0000000604141981 */ /* 0x000362000c1e1900 */
[----:B----4-:R-:W-:-:S04]  /*b6b0*/  ISETP.NE.AND P0, PT, R0, RZ, PT ;  /* 0x000000ff0000720c */ /* 0x010fc80003f05270 */
[----:B------:R-:W-:Y:S01]  /*b6c0*/  SEL R19, R0, c[0x0][0x3d4], P0 ;  /* 0x0000f50000137a07 */ /* 0x000fe20000000000 */
[----:B------:R-:W-:Y:S05]  /*b6d0*/  @P1 BRA `(.L_x_110) ;  /* 0x0000004000001947 */ /* 0x000fea0003800000 */
[----:B------:R-:W-:Y:S05]  /*b6e0*/  @!P3 BRA `(.L_x_110) ;  /* 0x000000300000b947 */ /* 0x000fea0003800000 */
[----:B------:R2:W3:Y:S04]  /*b6f0*/  LDG.E R0, [R2.64] ;  /* 0x0000000602007981 */ /* 0x0004e8000c1e1900 */
[----:B-12---:R-:W3:Y:S02]  /*b700*/  LDG.E R2, [R2.64+0x4] ;  /* 0x0000040602027981 */ /* 0x006ee4000c1e1900 */
[----:B---3-5:R-:W-:Y:S02]  /*b710*/  IADD3 R20, -R0, R2, RZ ;  /* 0x0000000200147210 */ /* 0x028fe40007ffe1ff */
.L_x_110:
[----:B------:R-:W2:Y:S01]  /*b720*/  LDL.LU R0, [R1+0x34] ;  /* 0x0000340001007983 */ /* 0x000ea20000300800 */
[----:B------:R-:W-:Y:S01]  /*b730*/  BSSY B0, `(.L_x_111) ;  /* 0x0000038000007945 */ /* 0x000fe20003800000 */
[----:B------:R-:W-:Y:S02]  /*b740*/  LOP3.LUT R12, R246, 0xffff, RZ, 0xc0, !PT ;  /* 0x0000fffff60c7812 */ /* 0x000fe400078ec0ff */
[----:B-1----:R-:W1:Y:S01]  /*b750*/  S2R R2, SR_TID.X ;  /* 0x0000000000027919 */ /* 0x002e620000002100 */
[----:B------:R-:W-:-:S02]  /*b760*/  SEL R13, R242, RZ, !P3 ;  /* 0x000000fff20d7207 */ /* 0x000fc40005800000 */
[----:B-----5:R-:W-:Y:S02]  /*b770*/  SHF.R.S32.HI R18, RZ, 0x1f, R6 ;  /* 0x0000001fff127819 */ /* 0x020fe40000011406 */
[----:B-1----:R-:W-:Y:S02]  /*b780*/  ISETP.GT.AND P0, PT, R2, 0x7f, PT ;  /* 0x0000007f0200780c */ /* 0x002fe40003f04270 */
[----:B--2---:R-:W-:-:S11]  /*b790*/  SEL R21, R0, RZ, !P3 ;  /* 0x000000ff00157207 */ /* 0x004fd60005800000 */
[----:B------:R-:W-:Y:S05]  /*b7a0*/  @P0 BRA `(.L_x_112) ;  /* 0x0000030000000947 */ /* 0x000fea0003800000 */
[----:B------:R-:W-:Y:S01]  /*b7b0*/  IMAD R0, R20, c[0x0][0x4e8], RZ ;  /* 0x00013a0014007a24 */ /* 0x000fe200078e02ff */
[----:B------:R-:W-:-:S04]  /*b7c0*/  LEA R16, R245, R2, 0x7 ;  /* 0x00000002f5107211 */ /* 0x000fc800078e38ff */
[----:B------:R-:W-:-:S13]  /*b7d0*/  ISETP.GE.AND P0, PT, R16, R0, PT ;  /* 0x000000001000720c */ /* 0x000fda0003f06270 */
[----:B------:R-:W-:Y:S05]  /*b7e0*/  @P0 BRA `(.L_x_112) ;  /* 0x000002c000000947 */ /* 0x000fea0003800000 */
[----:B------:R-:W2:Y:S01]  /*b7f0*/  LDL.LU R22, [R1+0x38] ;  /* 0x0000380001167983 */ /* 0x000ea20000300800 */
[----:B------:R-:W-:Y:S01]  /*b800*/  IMAD.MOV.U32 R0, RZ, RZ, 0x368 ;  /* 0x00000368ff007424 */ /* 0x000fe200078e00ff */
[----:B------:R-:W-:-:S04]  /*b810*/  ISETP.GT.AND P2, PT, R19, 0x1, PT ;  /* 0x000000011300780c */ /* 0x000fc80003f44270 */
[----:B------:R-:W-:-:S04]  /*b820*/  SEL R0, R0, 0x328, P2 ;  /* 0x0000032800007807 */ /* 0x000fc80001000000 */
[----:B------:R1:W3:Y:S08]  /*b830*/  LDC.64 R8, c[0x0][R0+0x170] ;  /* 0x00005c0000087b82 */ /* 0x0002f00000000a00 */
[----:B------:R1:W4:Y:S08]  /*b840*/  LDC.64 R4, c[0x0][R0+0x168] ;  /* 0x00005a0000047b82 */ /* 0x0003300000000a00 */
[----:B------:R1:W5:Y:S08]  /*b850*/  LDC.64 R14, c[0x0][R0+0x178] ;  /* 0x00005e00000e7b82 */ /* 0x0003700000000a00 */
[----:B------:R1:W2:Y:S02]  /*b860*/  LDC.64 R10, c[0x0][R0+0x160] ;  /* 0x00005800000a7b82 */ /* 0x0002a40000000a00 */
[----:B-1----:R-:W-:-:S02]  /*b870*/  IMAD.MOV.U32 R0, RZ, RZ, c[0x0][0x4e8] ;  /* 0x00013a00ff007624 */ /* 0x002fc400078e00ff */
[-C--:B---3--:R-:W-:Y:S02]  /*b880*/  IMAD R7, R9, R13.reuse, RZ ;  /* 0x0000000d09077224 */ /* 0x088fe400078e02ff */
[----:B------:R-:W-:Y:S01]  /*b890*/  IMAD.WIDE.U32 R2, R8, R13, RZ ;  /* 0x0000000d08027225 */ /* 0x000fe200078e00ff */
[----:B------:R-:W-:Y:S02]  /*b8a0*/  ISETP.NE.AND P0, PT, R0, 0x1, PT ;  /* 0x000000010000780c */ /* 0x000fe40003f05270 */
[----:B------:R-:W-:Y:S01]  /*b8b0*/  MOV R0, R16 ;  /* 0x0000001000007202 */ /* 0x000fe20000000f00 */
[----:B------:R-:W-:Y:S02]  /*b8c0*/  IMAD R8, R8, R21, R7 ;  /* 0x0000001508087224 */ /* 0x000fe400078e0207 */
[-C--:B----4-:R-:W-:Y:S02]  /*b8d0*/  IMAD R9, R5, R12.reuse, RZ ;  /* 0x0000000c05097224 */ /* 0x090fe400078e02ff */
[----:B------:R-:W-:Y:S01]  /*b8e0*/  IMAD.WIDE.U32 R4, R4, R12, RZ ;  /* 0x0000000c04047225 */ /* 0x000fe200078e00ff */
[----:B------:R-:W-:-:S03]  /*b8f0*/  IADD3 R3, R3, R8, RZ ;  /* 0x0000000803037210 */ /* 0x000fc60007ffe0ff */
[----:B------:R-:W-:Y:S02]  /*b900*/  IMAD.IADD R9, R5, 0x1, R9 ;  /* 0x0000000105097824 */ /* 0x000fe400078e0209 */
[----:B------:R-:W-:-:S05]  /*b910*/  @P0 IMAD.HI.U32 R17, R16, c[0x0][0x4ec], RZ ;  /* 0x00013b0010110a27 */ /* 0x000fca00078e00ff */
[----:B------:R-:W-:Y:S02]  /*b920*/  @P0 SHF.R.U32.HI R0, RZ, c[0x0][0x4f0], R17 ;  /* 0x00013c00ff000a19 */ /* 0x000fe40000011611 */
[----:B------:R-:W-:-:S03]  /*b930*/  IADD3 R17, P1, P0, R2, R4, R6 ;  /* 0x0000000402117210 */ /* 0x000fc6000783e006 */
[----:B------:R-:W-:Y:S01]  /*b940*/  IMAD.MOV R2, RZ, RZ, -R0 ;  /* 0x000000ffff027224 */ /* 0x000fe200078e0a00 */
[----:B------:R-:W-:Y:S02]  /*b950*/  IADD3.X R9, R3, R9, R18, P1, P0 ;  /* 0x0000000903097210 */ /* 0x000fe40000fe0412 */
[----:B------:R-:W-:Y:S01]  /*b960*/  SHF.R.S32.HI R3, RZ, 0x1f, R0 ;  /* 0x0000001fff037819 */ /* 0x000fe20000011400 */
[----:B------:R-:W-:Y:S01]  /*b970*/  IMAD R2, R2, c[0x0][0x4e8], R16 ;  /* 0x00013a0002027a24 */ /* 0x000fe200078e0210 */
[----:B--2---:R-:W-:-:S05]  /*b980*/  SEL R7, R22, RZ, P2 ;  /* 0x000000ff16077207 */ /* 0x004fca0001000000 */
[-C--:B-----5:R-:W-:Y:S02]  /*b990*/  IMAD R8, R15, R7.reuse, RZ ;  /* 0x000000070f087224 */ /* 0x0a0fe400078e02ff */
[----:B------:R-:W-:Y:S01]  /*b9a0*/  IMAD.WIDE.U32 R4, R14, R7, RZ ;  /* 0x000000070e047225 */ /* 0x000fe200078e00ff */
[----:B------:R-:W-:-:S04]  /*b9b0*/  SHF.R.S32.HI R7, RZ, 0x1f, R2 ;  /* 0x0000001fff077819 */ /* 0x000fc80000011402 */
[----:B------:R-:W-:Y:S01]  /*b9c0*/  IADD3 R5, R5, R8, RZ ;  /* 0x0000000805057210 */ /* 0x000fe20007ffe0ff */
[----:B------:R-:W-:Y:S01]  /*b9d0*/  IMAD.MOV.U32 R8, RZ, RZ, c[0x0][0x4a8] ;  /* 0x00012a00ff087624 */ /* 0x000fe200078e00ff */
[----:B------:R-:W-:Y:S01]  /*b9e0*/  IADD3 R4, P1, P0, R0, R17, R4 ;  /* 0x0000001100047210 */ /* 0x000fe2000783e004 */
[----:B------:R-:W-:-:S03]  /*b9f0*/  IMAD R0, R11, R2, RZ ;  /* 0x000000020b007224 */ /* 0x000fc600078e02ff */
[----:B------:R-:W-:Y:S01]  /*ba00*/  IADD3.X R5, R3, R9, R5, P1, P0 ;  /* 0x0000000903057210 */ /* 0x000fe20000fe0405 */
[----:B------:R-:W-:-:S04]  /*ba10*/  IMAD R0, R10, R7, R0 ;  /* 0x000000070a007224 */ /* 0x000fc800078e0200 */
[----:B------:R-:W-:Y:S01]  /*ba20*/  IMAD.WIDE.U32 R2, R10, R2, R4 ;  /* 0x000000020a027225 */ /* 0x000fe200078e0004 */
[----:B------:R-:W-:Y:S02]  /*ba30*/  MOV R5, c[0x0][0x4ac] ;  /* 0x00012b0000057a02 */ /* 0x000fe40000000f00 */
[----:B------:R-:W-:Y:S01]  /*ba40*/  SEL R4, R8, c[0x0][0x450], P2 ;  /* 0x0001140008047a07 */ /* 0x000fe20001000000 */
[----:B------:R-:W-:Y:S01]  /*ba50*/  IMAD.IADD R0, R3, 0x1, R0 ;  /* 0x0000000103007824 */ /* 0x000fe200078e0200 */
[----:B------:R-:W-:Y:S02]  /*ba60*/  SEL R5, R5, c[0x0][0x454], P2 ;  /* 0x0001150005057a07 */ /* 0x000fe40001000000 */
[----:B------:R-:W-:-:S04]  /*ba70*/  LEA R4, P0, R2, R4, 0x2 ;  /* 0x0000000402047211 */ /* 0x000fc800078010ff */
[----:B------:R-:W-:Y:S02]  /*ba80*/  LEA.HI.X R5, R2, R5, R0, 0x2, P0 ;  /* 0x0000000502057211 */ /* 0x000fe400000f1400 */
[----:B------:R-:W-:-:S05]  /*ba90*/  MOV R0, 0xff800000 ;  /* 0xff80000000007802 */ /* 0x000fca0000000f00 */
[----:B------:R1:W-:Y:S02]  /*baa0*/  STG.E [R4.64], R0 ;  /* 0x0000000004007986 */ /* 0x0003e4000c101906 */
.L_x_112:
[----:B------:R-:W-:Y:S05]  /*bab0*/  BSYNC B0 ;  /* 0x0000000000007941 */ /* 0x000fea0003800000 */
.L_x_111:
[----:B------:R-:W-:-:S13]  /*bac0*/  ISETP.GT.AND P0, PT, R19, 0x1, PT ;  /* 0x000000011300780c */ /* 0x000fda0003f04270 */
[----:B------:R-:W-:Y:S05]  /*bad0*/  @P0 BRA `(.L_x_97) ;  /* 0x000007c000000947 */ /* 0x000fea0003800000 */
[----:B------:R-:W-:Y:S01]  /*bae0*/  MOV R2, c[0x0][0x4e8] ;  /* 0x00013a0000027a02 */ /* 0x000fe20000000f00 */
[----:B-1----:R-:W-:Y:S01]  /*baf0*/  IMAD R0, R18, c[0x0][0x3a0], RZ ;  /* 0x0000e80012007a24 */ /* 0x002fe200078e02ff */
[----:B------:R-:W-:Y:S01]  /*bb00*/  LEA R4, R227, R230, 0x5 ;  /* 0x000000e6e3047211 */ /* 0x000fe200078e28ff */
[----:B------:R-:W-:Y:S01]  /*bb10*/  IMAD R5, R21, c[0x0][0x3f0], RZ ;  /* 0x0000fc0015057a24 */ /* 0x000fe200078e02ff */
[----:B------:R-:W-:Y:S01]  /*bb20*/  ISETP.NE.AND P0, PT, R2, 0x1, PT ;  /* 0x000000010200780c */ /* 0x000fe20003f05270 */
[----:B------:R-:W-:Y:S01]  /*bb30*/  IMAD.WIDE.U32 R2, R6, c[0x0][0x3a0], RZ ;  /* 0x0000e80006027a25 */ /* 0x000fe200078e00ff */
[----:B------:R-:W-:-:S03]  /*bb40*/  LEA R4, R245, R4, 0x7 ;  /* 0x00000004f5047211 */ /* 0x000fc600078e38ff */
[----:B------:R-:W-:Y:S01]  /*bb50*/  IMAD R6, R6, c[0x0][0x3a4], R0 ;  /* 0x0000e90006067a24 */ /* 0x000fe200078e0200 */
[----:B------:R-:W-:Y:S01]  /*bb60*/  MOV R0, R4 ;  /* 0x0000000400007202 */ /* 0x000fe20000000f00 */
[----:B------:R-:W-:-:S03]  /*bb70*/  IMAD R7, R13, c[0x0][0x3f4], R5 ;  /* 0x0000fd000d077a24 */ /* 0x000fc600078e0205 */
[----:B------:R-:W-:-:S03]  /*bb80*/  IADD3 R3, R3, R6, RZ ;  /* 0x0000000603037210 */ /* 0x000fc60007ffe0ff */
[----:B------:R-:W-:-:S04]  /*bb90*/  @P0 IMAD.HI.U32 R6, R4, c[0x0][0x4ec], RZ ;  /* 0x00013b0004060a27 */ /* 0x000fc800078e00ff */
[----:B------:R-:W-:Y:S01]  /*bba0*/  IMAD.WIDE.U32 R2, R12, c[0x0][0x3e8], R2 ;  /* 0x0000fa000c027a25 */ /* 0x000fe200078e0002 */
[----:B------:R-:W-:-:S03]  /*bbb0*/  @P0 SHF.R.U32.HI R0, RZ, c[0x0][0x4f0], R6 ;  /* 0x00013c00ff000a19 */ /* 0x000fc60000011606 */
[----:B------:R-:W-:Y:S01]  /*bbc0*/  IMAD R3, R12, c[0x0][0x3ec], R3 ;  /* 0x0000fb000c037a24 */ /* 0x000fe200078e0203 */
[----:B------:R-:W-:Y:S02]  /*bbd0*/  SHF.R.S32.HI R6, RZ, 0x1f, R0 ;  /* 0x0000001fff067819 */ /* 0x000fe40000011400 */
[----:B------:R-:W-:Y:S01]  /*bbe0*/  IADD3 R5, -R0, RZ, RZ ;  /* 0x000000ff00057210 */ /* 0x000fe20007ffe1ff */
[----:B------:R-:W-:-:S04]  /*bbf0*/  IMAD.WIDE.U32 R2, R13, c[0x0][0x3f0], R2 ;  /* 0x0000fc000d027a25 */ /* 0x000fc800078e0002 */
[----:B------:R-:W-:Y:S01]  /*bc00*/  IMAD R6, R6, c[0x0][0x3e0], RZ ;  /* 0x0000f80006067a24 */ /* 0x000fe200078e02ff */
[----:B------:R-:W-:Y:S01]  /*bc10*/  IADD3 R3, R3, R7, RZ ;  /* 0x0000000703037210 */ /* 0x000fe20007ffe0ff */
[----:B------:R-:W-:Y:S02]  /*bc20*/  IMAD R4, R5, c[0x0][0x4e8], R4 ;  /* 0x00013a0005047a24 */ /* 0x000fe400078e0204 */
[C---:B------:R-:W-:Y:S02]  /*bc30*/  IMAD R6, R0.reuse, c[0x0][0x3e4], R6 ;  /* 0x0000f90000067a24 */ /* 0x040fe400078e0206 */
        /* <DEDUP_REMOVED lines=11> */
.L_x_180:
[----:B------:R-:W-:Y:S05]  /*bcf0*/  BRA.DIV ~URZ, `(.L_x_114) ;  /* 0x00002c527f007947 */ /* 0x000fea000b800000 */
[----:B------:R3:W4:Y:S02]  /*bd00*/  SHFL.IDX PT, R0, R12, RZ, 0x1c1f ;  /* 0x001c1fff0c007589 */ /* 0x00072400000e0000 */
.L_x_181:
[----:B------:R-:W-:Y:S01]  /*bd10*/  IMAD R11, R20, c[0x0][0x4e8], RZ ;  /* 0x00013a00140b7a24 */ /* 0x000fe200078e02ff */
        /* <DEDUP_REMOVED lines=16> */
[----:B------:R2:W-:Y:S04]  /*be20*/  @!P2 ST.E.128 [R8.64], RZ ;  /* 0x000000ff0800a985 */ /* 0x0005e8000c101d06 */
[----:B------:R2:W-:Y:S04]  /*be30*/  @!P1 ST.E.128 [R6.64], RZ ;  /* 0x000000ff06009985 */ /* 0x0005e8000c101d06 */
[----:B------:R2:W-:Y:S02]  /*be40*/  @!P0 ST.E.128 [R2.64], RZ ;  /* 0x000000ff02008985 */ /* 0x0005e4000c101d06 */
.L_x_116:
[----:B------:R-:W-:Y:S05]  /*be50*/  BSYNC B0 ;  /* 0x0000000000007941 */ /* 0x000fea0003800000 */
.L_x_115:
[----:B------:R-:W-:Y:S05]  /*be60*/  BRA.DIV ~URZ, `(.L_x_117) ;  /* 0x00002b527f007947 */ /* 0x000fea000b800000 */
[----:B--2---:R2:W1:Y:S04]  /*be70*/  SHFL.IDX PT, R4, R5, 0x1, 0x1c1f ;  /* 0x003c1f0005047f89 */ /* 0x00446800000e0000 */
[----:B----4-:R2:W4:Y:S02]  /*be80*/  SHFL.IDX PT, R0, R12, 0x1, 0x1c1f ;  /* 0x003c1f000c007f89 */ /* 0x01052400000e0000 */
.L_x_182:
        /* <DEDUP_REMOVED lines=16> */
[----:B------:R1:W-:Y:S04]  /*bf90*/  @!P2 ST.E.128 [R8.64], RZ ;  /* 0x000000ff0800a985 */ /* 0x0003e8000c101d06 */
[----:B------:R1:W-:Y:S04]  /*bfa0*/  @!P1 ST.E.128 [R6.64], RZ ;  /* 0x000000ff06009985 */ /* 0x0003e8000c101d06 */
[----:B------:R1:W-:Y:S02]  /*bfb0*/  @!P0 ST.E.128 [R2.64], RZ ;  /* 0x000000ff02008985 */ /* 0x0003e4000c101d06 */
.L_x_119:
[----:B------:R-:W-:Y:S05]  /*bfc0*/  BSYNC B0 ;  /* 0x0000000000007941 */ /* 0x000fea0003800000 */
.L_x_118:
[----:B------:R-:W-:Y:S05]  /*bfd0*/  BRA.DIV ~URZ, `(.L_x_120) ;  /* 0x00002ab27f007947 */ /* 0x000fea000b800000 */
[----:B-1----:R1:W2:Y:S02]  /*bfe0*/  SHFL.IDX PT, R4, R5, 0x2, 0x1c1f ;  /* 0x005c1f0005047f89 */ /* 0x0022a400000e0000 */
.L_x_183:
[----:B------:R-:W-:Y:S05]  /*bff0*/  BRA.DIV ~URZ, `(.L_x_121) ;  /* 0x00002b027f007947 */ /* 0x000fea000b800000 */
[----:B----4-:R4:W1:Y:S02]  /*c000*/  SHFL.IDX PT, R0, R12, 0x2, 0x1c1f ;  /* 0x005c1f000c007f89 */ /* 0x01086400000e0000 */
.L_x_184:
        /* <DEDUP_REMOVED lines=19> */
.L_x_123:
[----:B------:R-:W-:Y:S05]  /*c140*/  BSYNC B0 ;  /* 0x0000000000007941 */ /* 0x000fea0003800000 */
.L_x_122:
[----:B------:R-:W-:Y:S05]  /*c150*/  BRA.DIV ~URZ, `(.L_x_124) ;  /* 0x00002a127f007947 */ /* 0x000fea000b800000 */
[----:B--2---:R2:W3:Y:S04]  /*c160*/  SHFL.IDX PT, R4, R5, 0x3, 0x1c1f ;  /* 0x007c1f0005047f89 */ /* 0x0044e800000e0000 */
[----:B-1----:R2:W1:Y:S02]  /*c170*/  SHFL.IDX PT, R0, R12, 0x3, 0x1c1f ;  /* 0x007c1f000c007f89 */ /* 0x00246400000e0000 */
.L_x_185:
[----:B------:R-:W-:-:S04]  /*c180*/  IADD3 R2, R10, 0x60, RZ ;  /* 0x000000600a027810 */ /* 0x000fc80007ffe0ff */
[----:B------:R-:W-:-:S13]  /*c190*/  ISETP.GE.AND P0, PT, R2, R11, PT ;  /* 0x0000000b0200720c */ /* 0x000fda0003f06270 */
[----:B------:R-:W-:Y:S05]  /*c1a0*/  @P0 BRA `(.L_x_97) ;  /* 0x000000f000000947 */ /* 0x000fea0003800000 */
[----:B------:R-:W-:Y:S02]  /*c1b0*/  ISETP.GE.AND P2, PT, R196, c[0x0][0x3c8], PT ;  /* 0x0000f200c4007a0c */ /* 0x000fe40003f46270 */
[----:B------:R-:W-:Y:S02]  /*c1c0*/  ISETP.GE.AND P1, PT, R228, c[0x0][0x3c8], PT ;  /* 0x0000f200e4007a0c */ /* 0x000fe40003f26270 */
[----:B------:R-:W-:Y:S02]  /*c1d0*/  ISETP.GE.AND P0, PT, R229, c[0x0][0x3c8], PT ;  /* 0x0000f200e5007a0c */ /* 0x000fe40003f06270 */
[----:B------:R-:W-:Y:S02]  /*c1e0*/  SHF.R.S32.HI R13, RZ, 0x1f, R196 ;  /* 0x0000001fff0d7819 */ /* 0x000fe400000114c4 */
[----:B--234-:R-:W-:Y:S02]  /*c1f0*/  SHF.R.S32.HI R12, RZ, 0x1f, R228 ;  /* 0x0000001fff0c7819 */ /* 0x01cfe400000114e4 */
[----:B------:R-:W-:-:S03]  /*c200*/  SHF.R.S32.HI R5, RZ, 0x1f, R229 ;  /* 0x0000001fff057819 */ /* 0x000fc600000114e5 */
[-C--:B-1----:R-:W-:Y:S02]  /*c210*/  @!P2 LEA R8, P5, R196, R0.reuse, 0x1 ;  /* 0x00000000c408a211 */ /* 0x082fe400078a08ff */
[-C--:B------:R-:W-:Y:S02]  /*c220*/  @!P1 LEA R6, P4, R228, R0.reuse, 0x1 ;  /* 0x00000000e4069211 */ /* 0x080fe400078808ff */
[C---:B------:R-:W-:Y:S02]  /*c230*/  @!P0 LEA R2, P3, R229.reuse, R0, 0x1 ;  /* 0x00000000e5028211 */ /* 0x040fe400078608ff */
[-C--:B------:R-:W-:Y:S02]  /*c240*/  @!P2 LEA.HI.X R9, R196, R4.reuse, R13, 0x1, P5 ;  /* 0x00000004c409a211 */ /* 0x080fe400028f0c0d */
[-C--:B------:R-:W-:Y:S02]  /*c250*/  @!P1 LEA.HI.X R7, R228, R4.reuse, R12, 0x1, P4 ;  /* 0x00000004e4079211 */ /* 0x080fe400020f0c0c */
[----:B------:R-:W-:Y:S01]  /*c260*/  @!P0 LEA.HI.X R3, R229, R4, R5, 0x1, P3 ;  /* 0x00000004e5038211 */ /* 0x000fe200018f0c05 */
[----:B------:R1:W-:Y:S04]  /*c270*/  @!P2 ST.E.128 [R8.64], RZ ;  /* 0x000000ff0800a985 */ /* 0x0003e8000c101d06 */
[----:B------:R1:W-:Y:S04]  /*c280*/  @!P1 ST.E.128 [R6.64], RZ ;  /* 0x000000ff06009985 */ /* 0x0003e8000c101d06 */
[----:B------:R1:W-:Y:S02]  /*c290*/  @!P0 ST.E.128 [R2.64], RZ ;  /* 0x000000ff02008985 */ /* 0x0003e4000c101d06 */
.L_x_97:
[----:B------:R-:W-:Y:S05]  /*c2a0*/  BSYNC B1 ;  /* 0x0000000000017941 */ /* 0x000fea0003800000 */
.L_x_81:
[----:B-1--4-:R-:W4:Y:S02]  /*c2b0*/  LDL R0, [R1+0x5c] ;  /* 0x00005c0001007983 */ /* 0x012f240000100800 */
[----:B----4-:R-:W-:-:S13]  /*c2c0*/  ISETP.NE.AND P0, PT, R0, RZ, PT ;  /* 0x000000ff0000720c */ /* 0x010fda0003f05270 */
[----:B------:R-:W-:Y:S01]  /*c2d0*/  @P0 WARPSYNC 0xffffffff ;  /* 0xffffffff00000948 */ /* 0x000fe20003800000 */
[----:B------:R-:W-:Y:S06]  /*c2e0*/  @P0 BAR.SYNC.DEFER_BLOCKING 0x5, 0x80 ;  /* 0x0142000000000b1d */ /* 0x000fec0000010000 */
[----:B------:R-:W1:Y:S04]  /*c2f0*/  @P0 LDS.128 R244, [0xc080] ;  /* 0x00c08000fff40984 */ /* 0x000e680000000c00 */
[----:B------:R-:W-:Y:S06]  /*c300*/  @P0 BAR.ARV 0x4, 0x80 ;  /* 0x0102000000000b1d */ /* 0x000fec0000002000 */
[----:B------:R-:W-:Y:S05]  /*c310*/  @P0 BRA `(.L_x_125) ;  /* 0x00000ad000000947 */ /* 0x000fea0003800000 */
[----:B------:R-:W4:Y:S01]  /*c320*/  S2R R0, SR_TID.X ;  /* 0x0000000000007919 */ /* 0x000f220000002100 */
[----:B---3--:R-:W-:Y:S01]  /*c330*/  IMAD.MOV.U32 R7, RZ, RZ, RZ ;  /* 0x000000ffff077224 */ /* 0x008fe200078e00ff */
[----:B----4-:R-:W-:-:S04]  /*c340*/  LOP3.LUT R13, R0, 0x1f, RZ, 0xc0, !PT ;  /* 0x0000001f000d7812 */ /* 0x010fc800078ec0ff */
[----:B------:R-:W-:Y:S01]  /*c350*/  ISETP.NE.AND P5, PT, R13, 0x1f, PT ;  /* 0x0000001f0d00780c */ /* 0x000fe20003fa5270 */
[----:B------:R-:W-:Y:S10]  /*c360*/  BRA.DIV ~URZ, `(.L_x_126) ;  /* 0x000028d27f007947 */ /* 0x000ff4000b800000 */
[----:B------:R3:W4:Y:S02]  /*c370*/  SHFL.IDX PT, R9, R74, RZ, 0x1f ;  /* 0x00001fff4a097589 */ /* 0x00072400000e0000 */
.L_x_186:
[----:B------:R-:W-:Y:S05]  /*c380*/  BRA.DIV ~URZ, `(.L_x_127) ;  /* 0x000029227f007947 */ /* 0x000fea000b800000 */
[----:B------:R3:W4:Y:S02]  /*c390*/  SHFL.IDX PT, R8, R74, 0x1, 0x1f ;  /* 0x00201f004a087f89 */ /* 0x00072400000e0000 */
.L_x_187:
[----:B-1----:R-:W-:Y:S02]  /*c3a0*/  IMAD.IADD R0, R247, 0x1, R13 ;  /* 0x00000001f7007824 */ /* 0x002fe400078e020d */
[----:B------:R-:W-:-:S03]  /*c3b0*/  IMAD.MOV.U32 R6, RZ, RZ, RZ ;  /* 0x000000ffff067224 */ /* 0x000fc600078e00ff */
[----:B------:R-:W-:-:S13]  /*c3c0*/  ISETP.GE.OR P0, PT, R0, c[0x0][0x53c], !P5 ;  /* 0x00014f0000007a0c */ /* 0x000fda0006f06670 */
[----:B--2---:R-:W-:Y:S01]  /*c3d0*/  @!P0 IMAD.MOV.U32 R2, RZ, RZ, 0x4 ;  /* 0x00000004ff028424 */ /* 0x004fe200078e00ff */
[----:B------:R-:W-:-:S03]  /*c3e0*/  @!P0 MOV R3, 0x4 ;  /* 0x0000000400038802 */ /* 0x000fc60000000f00 */
[----:B------:R-:W-:-:S04]  /*c3f0*/  @!P0 IMAD.WIDE R4, R0, R2, c[0x0][0x580] ;  /* 0x0001600000048625 */ /* 0x000fc800078e0202 */
[----:B------:R-:W-:Y:S01]  /*c400*/  @!P0 IMAD.WIDE R2, R0, R3, c[0x0][0x578] ;  /* 0x00015e0000028625 */ /* 0x000fe200078e0203 */
[----:B------:R-:W2:Y:S04]  /*c410*/  @!P0 LDG.E R6, [R4.64] ;  /* 0x0000000604068981 */ /* 0x000ea8000c1e1900 */
[----:B------:R-:W2:Y:S01]  /*c420*/  @!P0 LDG.E R7, [R2.64] ;  /* 0x0000000602078981 */ /* 0x000ea2000c1e1900 */
[C---:B------:R-:W-:Y:S02]  /*c430*/  ISETP.GE.U32.AND P4, PT, R13.reuse, 0x10, PT ;  /* 0x000000100d00780c */ /* 0x040fe40003f86070 */
[C---:B------:R-:W-:Y:S02]  /*c440*/  ISETP.GE.U32.AND P3, PT, R13.reuse, 0x8, PT ;  /* 0x000000080d00780c */ /* 0x040fe40003f66070 */
[----:B------:R-:W-:-:S02]  /*c450*/  ISETP.GE.U32.AND P2, PT, R13, 0x4, PT ;  /* 0x000000040d00780c */ /* 0x000fc40003f46070 */
[C---:B------:R-:W-:Y:S02]  /*c460*/  ISETP.GE.U32.AND P1, PT, R13.reuse, 0x2, PT ;  /* 0x000000020d00780c */ /* 0x040fe40003f26070 */
[----:B------:R-:W-:Y:S02]  /*c470*/  ISETP.NE.AND P0, PT, R13, RZ, PT ;  /* 0x000000ff0d00720c */ /* 0x000fe40003f05270 */
[----:B------:R-:W-:Y:S01]  /*c480*/  MOV R12, RZ ;  /* 0x000000ff000c7202 */ /* 0x000fe20000000f00 */
[----:B--2---:R-:W-:Y:S01]  /*c490*/  IMAD R0, R7, R6, RZ ;  /* 0x0000000607007224 */ /* 0x004fe200078e02ff */
[----:B------:R-:W-:Y:S07]  /*c4a0*/  BRA.DIV ~URZ, `(.L_x_128) ;  /* 0x000028727f007947 */ /* 0x000fee000b800000 */
[----:B------:R1:W2:Y:S02]  /*c4b0*/  SHFL.UP PT, R4, R0, 0x1, RZ ;  /* 0x0420000000047989 */ /* 0x0002a400000e00ff */
.L_x_188:
[----:B--2---:R-:W-:-:S04]  /*c4c0*/  SEL R4, R4, RZ, P0 ;  /* 0x000000ff04047207 */ /* 0x004fc80000000000 */
        /* <DEDUP_REMOVED lines=14> */
[----:B------:R1:W2:Y:S02]  /*c5b0*/  SHFL.IDX PT, R0, R4, 0x1f, 0x1f ;  /* 0x03e01f0004007f89 */ /* 0x0002a400000e0000 */
.L_x_189:
[----:B--2---:R-:W-:Y:S01]  /*c5c0*/  IMAD R0, R0, c[0x0][0x538], RZ ;  /* 0x00014e0000007a24 */ /* 0x004fe200078e02ff */
[----:B------:R-:W-:Y:S04]  /*c5d0*/  BSSY B1, `(.L_x_130) ;  /* 0x000007c000017945 */ /* 0x000fe80003800000 */
[----:B----4-:R-:W-:-:S04]  /*c5e0*/  IADD3 R8, R0, R8, RZ ;  /* 0x0000000800087210 */ /* 0x010fc80007ffe0ff */
[----:B------:R-:W-:-:S13]  /*c5f0*/  ISETP.GT.AND P6, PT, R8, R9, PT ;  /* 0x000000090800720c */ /* 0x000fda0003fc4270 */
[----:B------:R-:W-:Y:S05]  /*c600*/  @P6 BRA `(.L_x_131) ;  /* 0x0000024000006947 */ /* 0x000fea0003800000 */
.L_x_135:
[----:B------:R-:W-:-:S04]  /*c610*/  IADD3 R0, R247, 0x1f, RZ ;  /* 0x0000001ff7007810 */ /* 0x000fc80007ffe0ff */
[----:B------:R-:W-:-:S13]  /*c620*/  ISETP.GE.AND P6, PT, R0, c[0x0][0x53c], PT ;  /* 0x00014f0000007a0c */ /* 0x000fda0003fc6270 */
[----:B------:R-:W-:Y:S05]  /*c630*/  @P6 BRA `(.L_x_132) ;  /* 0x0000071000006947 */ /* 0x000fea0003800000 */
[----:B------:R-:W-:Y:S01]  /*c640*/  MOV R247, R0 ;  /* 0x0000000000f77202 */ /* 0x000fe20000000f00 */
[----:B------:R-:W-:-:S03]  /*c650*/  CS2R R6, SRZ ;  /* 0x0000000000067805 */ /* 0x000fc6000001ff00 */
[----:B------:R-:W-:-:S04]  /*c660*/  IADD3 R0, R247, R13, RZ ;  /* 0x0000000df7007210 */ /* 0x000fc80007ffe0ff */
[----:B------:R-:W-:-:S13]  /*c670*/  ISETP.GE.OR P6, PT, R0, c[0x0][0x53c], !P5 ;  /* 0x00014f0000007a0c */ /* 0x000fda0006fc6670 */
[----:B------:R-:W-:Y:S02]  /*c680*/  @!P6 MOV R2, 0x4 ;  /* 0x000000040002e802 */ /* 0x000fe40000000f00 */
[----:B------:R-:W-:-:S03]  /*c690*/  @!P6 MOV R3, 0x4 ;  /* 0x000000040003e802 */ /* 0x000fc60000000f00 */
[----:B-1----:R-:W-:-:S04]  /*c6a0*/  @!P6 IMAD.WIDE R4, R0, R2, c[0x0][0x580] ;  /* 0x000160000004e625 */ /* 0x002fc800078e0202 */
[----:B------:R-:W-:Y:S01]  /*c6b0*/  @!P6 IMAD.WIDE R2, R0, R3, c[0x0][0x578] ;  /* 0x00015e000002e625 */ /* 0x000fe200078e0203 */
[----:B------:R-:W2:Y:S04]  /*c6c0*/  @!P6 LDG.E R6, [R4.64] ;  /* 0x000000060406e981 */ /* 0x000ea8000c1e1900 */
[----:B------:R-:W2:Y:S02]  /*c6d0*/  @!P6 LDG.E R7, [R2.64] ;  /* 0x000000060207e981 */ /* 0x000ea4000c1e1900 */
[----:B--2---:R-:W-:Y:S01]  /*c6e0*/  IMAD R0, R7, R6, RZ ;  /* 0x0000000607007224 */ /* 0x004fe200078e02ff */
[----:B------:R-:W-:Y:S05]  /*c6f0*/  BRA.DIV ~URZ, `(.L_x_133) ;  /* 0x000028127f007947 */ /* 0x000fea000b800000 */
[----:B------:R1:W2:Y:S02]  /*c700*/  SHFL.UP PT, R2, R0, 0x1, RZ ;  /* 0x0420000000027989 */ /* 0x0002a400000e00ff */
.L_x_190:
        /* <DEDUP_REMOVED lines=16> */
.L_x_191:
[----:B--2---:R-:W-:-:S05]  /*c810*/  IMAD R0, R0, c[0x0][0x538], RZ ;  /* 0x00014e0000007a24 */ /* 0x004fca00078e02ff */
[----:B------:R-:W-:-:S04]  /*c820*/  IADD3 R8, R0, R8, RZ ;  /* 0x0000000800087210 */ /* 0x000fc80007ffe0ff */
[----:B------:R-:W-:-:S13]  /*c830*/  ISETP.GT.AND P6, PT, R8, R9, PT ;  /* 0x000000090800720c */ /* 0x000fda0003fc4270 */
[----:B-1-3--:R-:W-:Y:S05]  /*c840*/  @!P6 BRA `(.L_x_135) ;  /* 0xfffffdc00000e947 */ /* 0x00afea000383ffff */
.L_x_131:
[----:B------:R-:W-:-:S05]  /*c850*/  IADD3 R10, -R0, R8, RZ ;  /* 0x00000008000a7210 */ /* 0x000fca0007ffe1ff */
[----:B------:R-:W-:-:S05]  /*c860*/  IMAD R0, R4, c[0x0][0x538], R10 ;  /* 0x00014e0004007a24 */ /* 0x000fca00078e020a */
[----:B------:R-:W-:Y:S01]  /*c870*/  ISETP.GT.AND P0, PT, R0, R9, PT ;  /* 0x000000090000720c */ /* 0x000fe20003f04270 */
[----:B------:R-:W-:-:S12]  /*c880*/  BRA.DIV ~URZ, `(.L_x_136) ;  /* 0x000028827f007947 */ /* 0x000fd8000b800000 */
[----:B------:R-:W-:-:S04]  /*c890*/  VOTE.ANY R0, PT, !P0 ;  /* 0x0000000000007806 */ /* 0x000fc800040e0100 */
.L_x_192:
[----:B------:R2:W4:Y:S01]  /*c8a0*/  POPC R11, R0 ;  /* 0x00000000000b7309 */ /* 0x0005220000000000 */
[----:B------:R-:W-:Y:S05]  /*c8b0*/  BRA.DIV ~URZ, `(.L_x_137) ;  /* 0x000028927f007947 */ /* 0x000fea000b800000 */
[----:B----4-:R4:W1:Y:S04]  /*c8c0*/  SHFL.IDX PT, R8, R6, R11, 0x1f ;  /* 0x00001f0b06087589 */ /* 0x01086800000e0000 */
[----:B------:R4:W2:Y:S02]  /*c8d0*/  SHFL.IDX PT, R7, R7, R11, 0x1f ;  /* 0x00001f0b07077589 */ /* 0x0008a400000e0000 */
.L_x_193:
[----:B------:R-:W-:Y:S01]  /*c8e0*/  ISETP.NE.AND P0, PT, R0, RZ, PT ;  /* 0x000000ff0000720c */ /* 0x000fe20003f05270 */
[----:B------:R-:W-:-:S12]  /*c8f0*/  BSSY B0, `(.L_x_138) ;  /* 0x0000005000007945 */ /* 0x000fd80003800000 */
[----:B------:R-:W-:Y:S05]  /*c900*/  @!P0 BRA `(.L_x_139) ;  /* 0x0000003000008947 */ /* 0x000fea0003800000 */
[----:B--2---:R-:W-:Y:S01]  /*c910*/  IADD3 R0, R11, -0x1, RZ ;  /* 0xffffffff0b007810 */ /* 0x004fe20007ffe0ff */
[----:B------:R-:W-:Y:S05]  /*c920*/  BRA.DIV ~URZ, `(.L_x_140) ;  /* 0x000028f27f007947 */ /* 0x000fea000b800000 */
[----:B------:R2:W3:Y:S02]  /*c930*/  SHFL.IDX PT, R12, R4, R0, 0x1f ;  /* 0x00001f00040c7589 */ /* 0x0004e400000e0000 */
.L_x_139:
[----:B------:R-:W-:Y:S05]  /*c940*/  BSYNC B0 ;  /* 0x0000000000007941 */ /* 0x000fea0003800000 */
.L_x_138:
[-C--:B-1----:R-:W-:Y:S01]  /*c950*/  IABS R2, R8.reuse ;  /* 0x0000000800027213 */ /* 0x082fe20000000000 */
[----:B---3--:R-:W-:Y:S01]  /*c960*/  IMAD R244, R12, c[0x0][0x538], R10 ;  /* 0x00014e000cf47a24 */ /* 0x008fe200078e020a */
[----:B--2---:R-:W-:Y:S01]  /*c970*/  IABS R0, R7 ;  /* 0x0000000700007213 */ /* 0x004fe20000000000 */
[----:B------:R-:W-:Y:S01]  /*c980*/  IMAD.IADD R247, R11, 0x1, R247 ;  /* 0x000000010bf77824 */ /* 0x000fe200078e02f7 */
[----:B------:R-:W1:Y:S01]  /*c990*/  I2F.RP R4, R2 ;  /* 0x0000000200047306 */ /* 0x000e620000209400 */
[----:B------:R-:W-:Y:S02]  /*c9a0*/  IMAD.IADD R10, R9, 0x1, -R244 ;  /* 0x00000001090a7824 */ /* 0x000fe400078e0af4 */
[----:B----4-:R-:W-:Y:S01]  /*c9b0*/  IMAD.MOV.U32 R6, RZ, RZ, R0 ;  /* 0x000000ffff067224 */ /* 0x010fe200078e0000 */
[----:B------:R-:W-:Y:S02]  /*c9c0*/  IABS R0, R8 ;  /* 0x0000000800007213 */ /* 0x000fe40000000000 */
[----:B------:R-:W-:-:S02]  /*c9d0*/  IABS R9, R10 ;  /* 0x0000000a00097213 */ /* 0x000fc40000000000 */
[----:B------:R-:W-:Y:S01]  /*c9e0*/  I2F.RP R12, R6 ;  /* 0x00000006000c7306 */ /* 0x000fe20000209400 */
[----:B------:R-:W-:-:S07]  /*c9f0*/  IMAD.MOV R0, RZ, RZ, -R0 ;  /* 0x000000ffff007224 */ /* 0x000fce00078e0a00 */
[----:B-1----:R-:W1:Y:S02]  /*ca00*/  MUFU.RCP R4, R4 ;  /* 0x0000000400047308 */ /* 0x002e640000001000 */
[----:B-1----:R-:W-:-:S06]  /*ca10*/  IADD3 R4, R4, 0xffffffe, RZ ;  /* 0x0ffffffe04047810 */ /* 0x002fcc0007ffe0ff */
[----:B------:R-:W1:Y:S02]  /*ca20*/  F2I.FTZ.U32.TRUNC.NTZ R5, R4 ;  /* 0x0000000400057305 */ /* 0x000e64000021f000 */
[----:B-1----:R-:W-:Y:S01]  /*ca30*/  IMAD.MOV R3, RZ, RZ, -R5 ;  /* 0x000000ffff037224 */ /* 0x002fe200078e0a05 */
[----:B------:R-:W-:-:S03]  /*ca40*/  MOV R4, RZ ;  /* 0x000000ff00047202 */ /* 0x000fc60000000f00 */
[----:B------:R-:W-:-:S04]  /*ca50*/  IMAD R3, R3, R2, RZ ;  /* 0x0000000203037224 */ /* 0x000fc800078e02ff */
[----:B------:R-:W-:-:S04]  /*ca60*/  IMAD.HI.U32 R5, R5, R3, R4 ;  /* 0x0000000305057227 */ /* 0x000fc800078e0004 */
[----:B------:R-:W-:Y:S02]  /*ca70*/  IMAD.MOV.U32 R3, RZ, RZ, R9 ;  /* 0x000000ffff037224 */ /* 0x000fe400078e0009 */
[----:B------:R-:W-:Y:S02]  /*ca80*/  IMAD.MOV.U32 R4, RZ, RZ, R0 ;  /* 0x000000ffff047224 */ /* 0x000fe400078e0000 */
[----:B------:R-:W-:-:S04]  /*ca90*/  IMAD.HI.U32 R0, R5, R3, RZ ;  /* 0x0000000305007227 */ /* 0x000fc800078e00ff */
[----:B------:R-:W-:Y:S02]  /*caa0*/  IMAD R3, R0, R4, R3 ;  /* 0x0000000400037224 */ /* 0x000fe400078e0203 */
[----:B------:R-:W1:Y:S03]  /*cab0*/  MUFU.RCP R4, R12 ;  /* 0x0000000c00047308 */ /* 0x000e660000001000 */
[----:B------:R-:W-:-:S13]  /*cac0*/  ISETP.GT.U32.AND P1, PT, R2, R3, PT ;  /* 0x000000030200720c */ /* 0x000fda0003f24070 */
[-C--:B------:R-:W-:Y:S02]  /*cad0*/  @!P1 IADD3 R3, R3, -R2.reuse, RZ ;  /* 0x8000000203039210 */ /* 0x080fe40007ffe0ff */
[----:B-1----:R-:W-:Y:S02]  /*cae0*/  IADD3 R4, R4, 0xffffffe, RZ ;  /* 0x0ffffffe04047810 */ /* 0x002fe40007ffe0ff */
[----:B------:R-:W-:Y:S02]  /*caf0*/  ISETP.GE.U32.AND P2, PT, R3, R2, PT ;  /* 0x000000020300720c */ /* 0x000fe40003f46070 */
[----:B------:R-:W1:Y:S01]  /*cb00*/  F2I.FTZ.U32.TRUNC.NTZ R3, R4 ;  /* 0x0000000400037305 */ /* 0x000e62000021f000 */
[----:B------:R-:W-:Y:S02]  /*cb10*/  LOP3.LUT R2, R10, R8, RZ, 0x3c, !PT ;  /* 0x000000080a027212 */ /* 0x000fe400078e3cff */
[----:B------:R-:W-:Y:S02]  /*cb20*/  @!P1 IADD3 R0, R0, 0x1, RZ ;  /* 0x0000000100009810 */ /* 0x000fe40007ffe0ff */
[----:B------:R-:W-:-:S02]  /*cb30*/  ISETP.GE.AND P0, PT, R2, RZ, PT ;  /* 0x000000ff0200720c */ /* 0x000fc40003f06270 */
[----:B------:R-:W-:-:S04]  /*cb40*/  ISETP.NE.AND P1, PT, R8, RZ, PT ;  /* 0x000000ff0800720c */ /* 0x000fc80003f25270 */
[----:B------:R-:W-:Y:S01]  /*cb50*/  @P2 IADD3 R0, R0, 0x1, RZ ;  /* 0x0000000100002810 */ /* 0x000fe20007ffe0ff */
[----:B-1----:R-:W-:-:S06]  /*cb60*/  IMAD.MOV R2, RZ, RZ, -R3 ;  /* 0x000000ffff027224 */ /* 0x002fcc00078e0a03 */
[----:B------:R-:W-:Y:S02]  /*cb70*/  @!P0 IMAD.MOV R0, RZ, RZ, -R0 ;  /* 0x000000ffff008224 */ /* 0x000fe400078e0a00 */
[----:B------:R-:W-:Y:S01]  /*cb80*/  IMAD.MOV.U32 R4, RZ, RZ, R2 ;  /* 0x000000ffff047224 */ /* 0x000fe200078e0002 */
[----:B------:R-:W-:Y:S02]  /*cb90*/  IABS R2, R7 ;  /* 0x0000000700027213 */ /* 0x000fe40000000000 */
[----:B------:R-:W-:Y:S01]  /*cba0*/  @!P1 LOP3.LUT R0, RZ, R8, RZ, 0x33, !PT ;  /* 0x00000008ff009212 */ /* 0x000fe200078e33ff */
[----:B------:R-:W-:Y:S01]  /*cbb0*/  IMAD R4, R4, R6, RZ ;  /* 0x0000000604047224 */ /* 0x000fe200078e02ff */
[----:B------:R-:W-:Y:S01]  /*cbc0*/  IADD3 R5, RZ, -R2, RZ ;  /* 0x80000002ff057210 */ /* 0x000fe20007ffe0ff */
[----:B------:R-:W-:Y:S01]  /*cbd0*/  IMAD.MOV.U32 R2, RZ, RZ, RZ ;  /* 0x000000ffff027224 */ /* 0x000fe200078e00ff */
[----:B------:R-:W-:-:S03]  /*cbe0*/  IABS R9, R0 ;  /* 0x0000000000097213 */ /* 0x000fc60000000000 */
[----:B------:R-:W-:Y:S01]  /*cbf0*/  IMAD.HI.U32 R2, R3, R4, R2 ;  /* 0x0000000403027227 */ /* 0x000fe200078e0002 */
[----:B------:R-:W-:-:S03]  /*cc00*/  MOV R4, R5 ;  /* 0x0000000500047202 */ /* 0x000fc60000000f00 */
[----:B------:R-:W-:-:S04]  /*cc10*/  IMAD.MOV.U32 R3, RZ, RZ, R9 ;  /* 0x000000ffff037224 */ /* 0x000fc800078e0009 */
        /* <DEDUP_REMOVED lines=13> */
[----:B------:R-:W-:-:S04]  /*ccf0*/  @!P1 LOP3.LUT R2, RZ, R7, RZ, 0x33, !PT ;  /* 0x00000007ff029212 */ /* 0x000fc800078e33ff */
[----:B------:R-:W-:Y:S01]  /*cd00*/  IADD3 R3, -R2, RZ, RZ ;  /* 0x000000ff02037210 */ /* 0x000fe20007ffe1ff */
[----:B------:R-:W-:-:S04]  /*cd10*/  IMAD R2, R7, 0x1000000, R2 ;  /* 0x0100000007027824 */ /* 0x000fc800078e0202 */
[----:B------:R-:W-:-:S04]  /*cd20*/  IMAD R0, R7, R3, R0 ;  /* 0x0000000307007224 */ /* 0x000fc800078e0200 */
[----:B------:R-:W-:Y:S01]  /*cd30*/  IMAD R246, R0, 0x10000, R2 ;  /* 0x0001000000f67824 */ /* 0x000fe200078e0202 */
[----:B------:R-:W-:Y:S05]  /*cd40*/  BRA `(.L_x_141) ;  /* 0x0000004000007947 */ /* 0x000fea0003800000 */
.L_x_132:
[----:B------:R-:W-:Y:S01]  /*cd50*/  IMAD.MOV.U32 R244, RZ, RZ, R9 ;  /* 0x000000fffff47224 */ /* 0x000fe200078e0009 */
[----:B------:R-:W-:Y:S01]  /*cd60*/  MOV R246, RZ ;  /* 0x000000ff00f67202 */ /* 0x000fe20000000f00 */
[----:B------:R-:W-:Y:S01]  /*cd70*/  IMAD.MOV.U32 R245, RZ, RZ, RZ ;  /* 0x000000fffff57224 */ /* 0x000fe200078e00ff */
[----:B------:R-:W-:Y:S02]  /*cd80*/  MOV R247, c[0x0][0x53c] ;  /* 0x00014f0000f77a02 */ /* 0x000fe40000000f00 */
.L_x_141:
[----:B------:R-:W-:Y:S05]  /*cd90*/  BSYNC B1 ;  /* 0x0000000000017941 */ /* 0x000fea0003800000 */
.L_x_130:
[----:B------:R-:W-:Y:S01]  /*cda0*/  WARPSYNC 0xffffffff ;  /* 0xffffffff00007948 */ /* 0x000fe20003800000 */
[----:B------:R-:W-:Y:S01]  /*cdb0*/  BAR.SYNC.DEFER_BLOCKING 0x4, 0x80 ;  /* 0x0102000000007b1d */ /* 0x000fe20000010000 */
[----:B------:R-:W-:-:S13]  /*cdc0*/  ISETP.NE.AND P0, PT, R13, RZ, PT ;  /* 0x000000ff0d00720c */ /* 0x000fda0003f05270 */
[----:B------:R2:W-:Y:S04]  /*cdd0*/  @!P0 STS.128 [0xc080], R244 ;  /* 0x00c080f4ff008388 */ /* 0x0005e80000000c00 */
[----:B------:R-:W-:Y:S06]  /*cde0*/  BAR.ARV 0x5, 0x80 ;  /* 0x0142000000007b1d */ /* 0x000fec0000002000 */
.L_x_125:
[----:B-1----:R-:W-:-:S13]  /*cdf0*/  ISETP.GE.AND P0, PT, R247, c[0x0][0x53c], PT ;  /* 0x00014f00f7007a0c */ /* 0x002fda0003f06270 */
[----:B--23--:R-:W-:Y:S01]  /*ce00*/  @P0 CALL.REL.NOINC `(.L_x_142) ;  /* 0x0000001000000944 */ /* 0x00cfe20003c00000 */
[----:B------:R-:W-:Y:S05]  /*ce10*/  BRA `(.L_x_143) ;  /* 0xffff485000007947 */ /* 0x000fea000383ffff */
.L_x_142:
[----:B------:R-:W-:Y:S05]  /*ce20*/  EXIT ;  /* 0x000000000000794d */ /* 0x000fea0003800000 */
.L_x_26:
[----:B------:R-:W-:Y:S01]  /*ce30*/  IMAD.MOV.U32 R0, RZ, RZ, R5 ;  /* 0x000000ffff007224 */ /* 0x000fe200078e0005 */
[----:B------:R-:W-:Y:S02]  /*ce40*/  MOV R2, 0x1 ;  /* 0x0000000100027802 */ /* 0x000fe40000000f00 */
[----:B------:R-:W-:Y:S02]  /*ce50*/  MOV R3, 0xce70 ;  /* 0x0000ce7000037802 */ /* 0x000fe40000000f00 */
[----:B--2---:R-:W-:Y:S05]  /*ce60*/  CALL.REL.NOINC `($__internal_2_$__cuda_sm70_shflsync_up_p) ;  /* 0x000024d000007944 */ /* 0x004fea0003c00000 */
[----:B------:R-:W-:Y:S01]  /*ce70*/  MOV R0, R4 ;  /* 0x0000000400007202 */ /* 0x000fe20000000f00 */
[----:B------:R-:W-:Y:S05]  /*ce80*/  BRA `(.L_x_144) ;  /* 0xffff35c000007947 */ /* 0x000fea000383ffff */
.L_x_27:
[----:B------:R-:W-:Y:S01]  /*ce90*/  IMAD.MOV.U32 R0, RZ, RZ, R5 ;  /* 0x000000ffff007224 */ /* 0x000fe200078e0005 */
[----:B------:R-:W-:Y:S02]  /*cea0*/  MOV R2, 0x2 ;  /* 0x0000000200027802 */ /* 0x000fe40000000f00 */
[----:B------:R-:W-:Y:S02]  /*ceb0*/  MOV R3, 0xced0 ;  /* 0x0000ced000037802 */ /* 0x000fe40000000f00 */
[----:B--2---:R-:W-:Y:S05]  /*cec0*/  CALL.REL.NOINC `($__internal_2_$__cuda_sm70_shflsync_up_p) ;  /* 0x0000247000007944 */ /* 0x004fea0003c00000 */
[----:B------:R-:W-:Y:S01]  /*ced0*/  SEL R0, R4, RZ, P4 ;  /* 0x000000ff04007207 */ /* 0x000fe20002000000 */
[----:B------:R-:W-:Y:S01]  /*cee0*/  IMAD.MOV.U32 R2, RZ, RZ, 0x4 ;  /* 0x00000004ff027424 */ /* 0x000fe200078e00ff */
[----:B------:R-:W-:-:S03]  /*cef0*/  MOV R3, 0xcf20 ;  /* 0x0000cf2000037802 */ /* 0x000fc60000000f00 */
[----:B------:R-:W-:Y:S02]  /*cf00*/  IMAD.IADD R0, R5, 0x1, R0 ;  /* 0x0000000105007824 */ /* 0x000fe400078e0200 */
[----:B------:R-:W-:Y:S05]  /*cf10*/  CALL.REL.NOINC `($__internal_2_$__cuda_sm70_shflsync_up_p) ;  /* 0x0000242000007944 */ /* 0x000fea0003c00000 */
        /* <DEDUP_REMOVED lines=12> */
[----:B------:R-:W-:Y:S02]  /*cfe0*/  MOV R3, 0x1f ;  /* 0x0000001f00037802 */ /* 0x000fe40000000f00 */
[----:B------:R-:W-:Y:S01]  /*cff0*/  MOV R2, 0xd030 ;  /* 0x0000d03000027802 */ /* 0x000fe20000000f00 */
[----:B------:R-:W-:-:S04]  /*d000*/  IMAD.IADD R4, R0, 0x1, R4 ;  /* 0x0000000100047824 */ /* 0x000fc800078e0204 */
[----:B------:R-:W-:Y:S02]  /*d010*/  IMAD.MOV.U32 R199, RZ, RZ, R4 ;  /* 0x000000ffffc77224 */ /* 0x000fe400078e0004 */
[----:B------:R-:W-:Y:S05]  /*d020*/  CALL.REL.NOINC `($__internal_1_$__cuda_sm70_shflsync_idx_p) ;  /* 0x000022c000007944 */ /* 0x000fea0003c00000 */
[----:B------:R-:W-:Y:S01]  /*d030*/  MOV R0, R198 ;  /* 0x000000c600007202 */ /* 0x000fe20000000f00 */
[----:B------:R-:W-:Y:S05]  /*d040*/  BRA `(.L_x_145) ;  /* 0xffff350000007947 */ /* 0x000fea000383ffff */
.L_x_29:
[----:B------:R-:W-:Y:S02]  /*d050*/  SEL R0, RZ, 0x1, P0 ;  /* 0x00000001ff007807 */ /* 0x000fe40000000000 */
[----:B------:R-:W-:Y:S02]  /*d060*/  MOV R2, 0xd080 ;  /* 0x0000d08000027802 */ /* 0x000fe40000000f00 */
[----:B------:R-:W-:Y:S05]  /*d070*/  CALL.REL.NOINC `($__internal_3_$__cuda_sm70_votesync_ballot) ;  /* 0x0000233000007944 */ /* 0x000fea0003c00000 */
[----:B------:R-:W-:Y:S05]  /*d080*/  BRA `(.L_x_146) ;  /* 0xffff355000007947 */ /* 0x000fea000383ffff */
.L_x_30:
[----:B------:R-:W-:Y:S01]  /*d090*/  IMAD.MOV.U32 R199, RZ, RZ, R8 ;  /* 0x000000ffffc77224 */ /* 0x000fe200078e0008 */
[----:B--2---:R-:W-:Y:S01]  /*d0a0*/  MOV R198, R247 ;  /* 0x000000f700c67202 */ /* 0x004fe20000000f00 */
[----:B------:R-:W-:Y:S01]  /*d0b0*/  IMAD.MOV.U32 R3, RZ, RZ, 0x1f ;  /* 0x0000001fff037424 */ /* 0x000fe200078e00ff */
[----:B------:R-:W-:Y:S02]  /*d0c0*/  MOV R2, 0xd0e0 ;  /* 0x0000d0e000027802 */ /* 0x000fe40000000f00 */
[----:B-1----:R-:W-:Y:S05]  /*d0d0*/  CALL.REL.NOINC `($__internal_1_$__cuda_sm70_shflsync_idx_p) ;  /* 0x0000221000007944 */ /* 0x002fea0003c00000 */
[----:B------:R-:W-:Y:S01]  /*d0e0*/  IMAD.MOV.U32 R11, RZ, RZ, R198 ;  /* 0x000000ffff0b7224 */ /* 0x000fe200078e00c6 */
[----:B------:R-:W-:Y:S01]  /*d0f0*/  MOV R199, R7 ;  /* 0x0000000700c77202 */ /* 0x000fe20000000f00 */
[----:B------:R-:W-:Y:S01]  /*d100*/  IMAD.MOV.U32 R6, RZ, RZ, RZ ;  /* 0x000000ffff067224 */ /* 0x000fe200078e00ff */
[----:B------:R-:W-:Y:S01]  /*d110*/  MOV R198, R247 ;  /* 0x000000f700c67202 */ /* 0x000fe20000000f00 */
[----:B------:R-:W-:Y:S01]  /*d120*/  IMAD.MOV.U32 R3, RZ, RZ, 0x1f ;  /* 0x0000001fff037424 */ /* 0x000fe200078e00ff */
[----:B------:R-:W-:-:S02]  /*d130*/  MOV R2, 0xd150 ;  /* 0x0000d15000027802 */ /* 0x000fc40000000f00 */
[----:B------:R-:W-:Y:S05]  /*d140*/  CALL.REL.NOINC `($__internal_1_$__cuda_sm70_shflsync_idx_p) ;  /* 0x000021a000007944 */ /* 0x000fea0003c00000 */
[----:B------:R-:W-:Y:S01]  /*d150*/  MOV R10, R198 ;  /* 0x000000c6000a7202 */ /* 0x000fe20000000f00 */
[----:B------:R-:W-:Y:S05]  /*d160*/  BRA `(.L_x_147) ;  /* 0xffff34c000007947 */ /* 0x000fea000383ffff */
.L_x_33:
[----:B------:R-:W-:Y:S01]  /*d170*/  IMAD.MOV.U32 R199, RZ, RZ, R4 ;  /* 0x000000ffffc77224 */ /* 0x000fe200078e0004 */
[----:B------:R-:W-:-:S02]  /*d180*/  MOV R3, 0x1f ;  /* 0x0000001f00037802 */ /* 0x000fc40000000f00 */
[----:B------:R-:W-:Y:S02]  /*d190*/  MOV R2, 0xd1b0 ;  /* 0x0000d1b000027802 */ /* 0x000fe40000000f00 */
[----:B-1234-:R-:W-:Y:S05]  /*d1a0*/  CALL.REL.NOINC `($__internal_1_$__cuda_sm70_shflsync_idx_p) ;  /* 0x0000214000007944 */ /* 0x01efea0003c00000 */
[----:B------:R-:W-:Y:S01]  /*d1b0*/  MOV R6, R198 ;  /* 0x000000c600067202 */ /* 0x000fe20000000f00 */
[----:B------:R-:W-:Y:S05]  /*d1c0*/  BRA `(.L_x_32) ;  /* 0xffff34c000007947 */ /* 0x000fea000383ffff */
.L_x_41:
[----:B------:R-:W-:Y:S01]  /*d1d0*/  IMAD.MOV.U32 R199, RZ, RZ, R5 ;  /* 0x000000ffffc77224 */ /* 0x000fe200078e0005 */
[----:B------:R-:W-:Y:S01]  /*d1e0*/  MOV R198, RZ ;  /* 0x000000ff00c67202 */ /* 0x000fe20000000f00 */
[----:B------:R-:W-:Y:S01]  /*d1f0*/  IMAD.MOV.U32 R3, RZ, RZ, 0x1c1f ;  /* 0x00001c1fff037424 */ /* 0x000fe200078e00ff */
[----:B------:R-:W-:Y:S02]  /*d200*/  MOV R2, 0xd220 ;  /* 0x0000d22000027802 */ /* 0x000fe40000000f00 */
[----:B-----5:R-:W-:Y:S05]  /*d210*/  CALL.REL.NOINC `($__internal_1_$__cuda_sm70_shflsync_idx_p) ;  /* 0x000020d000007944 */ /* 0x020fea0003c00000 */
[----:B------:R-:W-:Y:S01]  /*d220*/  MOV R4, R198 ;  /* 0x000000c600047202 */ /* 0x000fe20000000f00 */
[----:B------:R-:W-:Y:S05]  /*d230*/  BRA `(.L_x_148) ;  /* 0xffff50b000007947 */ /* 0x000fea000383ffff */
.L_x_42:
[----:B------:R-:W-:Y:S01]  /*d240*/  IMAD.MOV.U32 R199, RZ, RZ, R12 ;  /* 0x000000ffffc77224 */ /* 0x000fe200078e000c */
[----:B------:R-:W-:Y:S01]  /*d250*/  MOV R198, RZ ;  /* 0x000000ff00c67202 */ /* 0x000fe20000000f00 */
[----:B------:R-:W-:Y:S01]  /*d260*/  IMAD.MOV.U32 R3, RZ, RZ, 0x1c1f ;  /* 0x00001c1fff037424 */ /* 0x000fe200078e00ff */
[----:B------:R-:W-:Y:S02]  /*d270*/  MOV R2, 0xd290 ;  /* 0x0000d29000027802 */ /* 0x000fe40000000f00 */
[----:B-12--5:R-:W-:Y:S05]  /*d280*/  CALL.REL.NOINC `($__internal_1_$__cuda_sm70_shflsync_idx_p) ;  /* 0x0000206000007944 */ /* 0x026fea0003c00000 */
[----:B------:R-:W-:Y:S01]  /*d290*/  MOV R0, R198 ;  /* 0x000000c600007202 */ /* 0x000fe20000000f00 */
[----:B------:R-:W-:Y:S05]  /*d2a0*/  BRA `(.L_x_149) ;  /* 0xffff506000007947 */ /* 0x000fea000383ffff */
.L_x_45:
[----:B------:R-:W-:Y:S01]  /*d2b0*/  IMAD.MOV.U32 R199, RZ, RZ, R5 ;  /* 0x000000ffffc77224 */ /* 0x000fe200078e0005 */
[----:B------:R-:W-:Y:S01]  /*d2c0*/  MOV R198, 0x1 ;  /* 0x0000000100c67802 */ /* 0x000fe20000000f00 */
[----:B--2---:R-:W-:Y:S01]  /*d2d0*/  IMAD.MOV.U32 R3, RZ, RZ, 0x1c1f ;  /* 0x00001c1fff037424 */ /* 0x004fe200078e00ff */
[----:B------:R-:W-:-:S02]  /*d2e0*/  MOV R2, 0xd300 ;  /* 0x0000d30000027802 */ /* 0x000fc40000000f00 */
[----:B-1-345:R-:W-:Y:S05]  /*d2f0*/  CALL.REL.NOINC `($__internal_1_$__cuda_sm70_shflsync_idx_p) ;  /* 0x00001ff000007944 */ /* 0x03afea0003c00000 */
[----:B------:R-:W-:Y:S01]  /*d300*/  IMAD.MOV.U32 R4, RZ, RZ, R198 ;  /* 0x000000ffff047224 */ /* 0x000fe200078e00c6 */
[----:B------:R-:W-:Y:S01]  /*d310*/  MOV R198, 0x1 ;  /* 0x0000000100c67802 */ /* 0x000fe20000000f00 */
[----:B------:R-:W-:Y:S01]  /*d320*/  IMAD.MOV.U32 R199, RZ, RZ, R12 ;  /* 0x000000ffffc77224 */ /* 0x000fe200078e000c */
[----:B------:R-:W-:-:S02]  /*d330*/  MOV R3, 0x1c1f ;  /* 0x00001c1f00037802 */ /* 0x000fc40000000f00 */
[----:B------:R-:W-:Y:S02]  /*d340*/  MOV R2, 0xd360 ;  /* 0x0000d36000027802 */ /* 0x000fe40000000f00 */
[----:B------:R-:W-:Y:S05]  /*d350*/  CALL.REL.NOINC `($__internal_1_$__cuda_sm70_shflsync_idx_p) ;  /* 0x00001f9000007944 */ /* 0x000fea0003c00000 */
[----:B------:R-:W-:Y:S01]  /*d360*/  MOV R0, R198 ;  /* 0x000000c600007202 */ /* 0x000fe20000000f00 */
[----:B------:R-:W-:Y:S05]  /*d370*/  BRA `(.L_x_150) ;  /* 0xffff513000007947 */ /* 0x000fea000383ffff */
.L_x_48:
[----:B------:R-:W-:Y:S01]  /*d380*/  IMAD.MOV.U32 R199, RZ, RZ, R5 ;  /* 0x000000ffffc77224 */ /* 0x000fe200078e0005 */
[----:B------:R-:W-:Y:S01]  /*d390*/  MOV R198, 0x2 ;  /* 0x0000000200c67802 */ /* 0x000fe20000000f00 */
[----:B-1----:R-:W-:Y:S01]  /*d3a0*/  IMAD.MOV.U32 R3, RZ, RZ, 0x1c1f ;  /* 0x00001c1fff037424 */ /* 0x002fe200078e00ff */
[----:B------:R-:W-:Y:S02]  /*d3b0*/  MOV R2, 0xd3d0 ;  /* 0x0000d3d000027802 */ /* 0x000fe40000000f00 */
[----:B--2345:R-:W-:Y:S05]  /*d3c0*/  CALL.REL.NOINC `($__internal_1_$__cuda_sm70_shflsync_idx_p) ;  /* 0x00001f2000007944 */ /* 0x03cfea0003c00000 */
[----:B------:R-:W-:Y:S01]  /*d3d0*/  MOV R4, R198 ;  /* 0x000000c600047202 */ /* 0x000fe20000000f00 */
[----:B------:R-:W-:Y:S05]  /*d3e0*/  BRA `(.L_x_151) ;  /* 0xffff524000007947 */ /* 0x000fea000383ffff */
.L_x_49:
[----:B------:R-:W-:Y:S01]  /*d3f0*/  IMAD.MOV.U32 R199, RZ, RZ, R12 ;  /* 0x000000ffffc77224 */ /* 0x000fe200078e000c */
[----:B------:R-:W-:Y:S01]  /*d400*/  MOV R198, 0x2 ;  /* 0x0000000200c67802 */ /* 0x000fe20000000f00 */
[----:B------:R-:W-:Y:S01]  /*d410*/  IMAD.MOV.U32 R3, RZ, RZ, 0x1c1f ;  /* 0x00001c1fff037424 */ /* 0x000fe200078e00ff */
[----:B------:R-:W-:Y:S02]  /*d420*/  MOV R2, 0xd440 ;  /* 0x0000d44000027802 */ /* 0x000fe40000000f00 */
[----:B-12345:R-:W-:Y:S05]  /*d430*/  CALL.REL.NOINC `($__internal_1_$__cuda_sm70_shflsync_idx_p) ;  /* 0x00001eb000007944 */ /* 0x03efea0003c00000 */
[----:B------:R-:W-:Y:S01]  /*d440*/  MOV R0, R198 ;  /* 0x000000c600007202 */ /* 0x000fe20000000f00 */
[----:B------:R-:W-:Y:S05]  /*d450*/  BRA `(.L_x_152) ;  /* 0xffff51f000007947 */ /* 0x000fea000383ffff */
.L_x_52:
[----:B------:R-:W-:Y:S01]  /*d460*/  IMAD.MOV.U32 R199, RZ, RZ, R5 ;  /* 0x000000ffffc77224 */ /* 0x000fe200078e0005 */
[----:B------:R-:W-:Y:S01]  /*d470*/  MOV R198, 0x3 ;  /* 0x0000000300c67802 */ /* 0x000fe20000000f00 */
[----:B-1----:R-:W-:Y:S01]  /*d480*/  IMAD.MOV.U32 R3, RZ, RZ, 0x1c1f ;  /* 0x00001c1fff037424 */ /* 0x002fe200078e00ff */
[----:B------:R-:W-:-:S02]  /*d490*/  MOV R2, 0xd4b0 ;  /* 0x0000d4b000027802 */ /* 0x000fc40000000f00 */
[----:B--2345:R-:W-:Y:S05]  /*d4a0*/  CALL.REL.NOINC `($__internal_1_$__cuda_sm70_shflsync_idx_p) ;  /* 0x00001e4000007944 */ /* 0x03cfea0003c00000 */
        /* <DEDUP_REMOVED lines=8> */
.L_x_55:
[----:B------:R-:W-:Y:S01]  /*d530*/  IMAD.MOV.U32 R199, RZ, RZ, R24 ;  /* 0x000000ffffc77224 */ /* 0x000fe200078e0018 */
[----:B------:R-:W-:Y:S01]  /*d540*/  MOV R198, 0x1 ;  /* 0x0000000100c67802 */ /* 0x000fe20000000f00 */
[----:B---3--:R-:W-:Y:S01]  /*d550*/  IMAD.MOV.U32 R3, RZ, RZ, 0x1c1f ;  /* 0x00001c1fff037424 */ /* 0x008fe200078e00ff */
[----:B------:R-:W-:Y:S02]  /*d560*/  MOV R2, 0xd580 ;  /* 0x0000d58000027802 */ /* 0x000fe40000000f00 */
[----:B------:R-:W-:Y:S05]  /*d570*/  CALL.REL.NOINC `($__internal_1_$__cuda_sm70_shflsync_idx_p) ;  /* 0x00001d7000007944 */ /* 0x000fea0003c00000 */
[----:B------:R-:W-:Y:S01]  /*d580*/  IMAD.MOV.U32 R20, RZ, RZ, R198 ;  /* 0x000000ffff147224 */ /* 0x000fe200078e00c6 */
[----:B------:R-:W-:Y:S01]  /*d590*/  MOV R198, 0x1 ;  /* 0x0000000100c67802 */ /* 0x000fe20000000f00 */
[----:B------:R-:W-:Y:S01]  /*d5a0*/  IMAD.MOV.U32 R199, RZ, RZ, R25 ;  /* 0x000000ffffc77224 */ /* 0x000fe200078e0019 */
[----:B------:R-:W-:Y:S02]  /*d5b0*/  MOV R3, 0x1c1f ;  /* 0x00001c1f00037802 */ /* 0x000fe40000000f00 */
[----:B------:R-:W-:Y:S02]  /*d5c0*/  MOV R2, 0xd5e0 ;  /* 0x0000d5e000027802 */ /* 0x000fe40000000f00 */
[----:B------:R-:W-:Y:S05]  /*d5d0*/  CALL.REL.NOINC `($__internal_1_$__cuda_sm70_shflsync_idx_p) ;  /* 0x00001d1000007944 */ /* 0x000fea0003c00000 */
[----:B------:R-:W-:Y:S01]  /*d5e0*/  MOV R2, R198 ;  /* 0x000000c600027202 */ /* 0x000fe20000000f00 */
[----:B------:R-:W-:Y:S05]  /*d5f0*/  BRA `(.L_x_154) ;  /* 0xffff5b2000007947 */ /* 0x000fea000383ffff */
.L_x_58:
[----:B------:R-:W-:Y:S01]  /*d600*/  IMAD.MOV.U32 R199, RZ, RZ, R5 ;  /* 0x000000ffffc77224 */ /* 0x000fe200078e0005 */
[----:B------:R-:W-:Y:S01]  /*d610*/  MOV R198, RZ ;  /* 0x000000ff00c67202 */ /* 0x000fe20000000f00 */
[----:B------:R-:W-:Y:S01]  /*d620*/  IMAD.MOV.U32 R3, RZ, RZ, 0x1c1f ;  /* 0x00001c1fff037424 */ /* 0x000fe200078e00ff */
[----:B------:R-:W-:-:S02]  /*d630*/  MOV R2, 0xd650 ;  /* 0x0000d65000027802 */ /* 0x000fc40000000f00 */
[----:B------:R-:W-:Y:S05]  /*d640*/  CALL.REL.NOINC `($__internal_1_$__cuda_sm70_shflsync_idx_p) ;  /* 0x00001ca000007944 */ /* 0x000fea0003c00000 */
[----:B------:R-:W-:Y:S01]  /*d650*/  MOV R4, R198 ;  /* 0x000000c600047202 */ /* 0x000fe20000000f00 */
[----:B------:R-:W-:Y:S05]  /*d660*/  BRA `(.L_x_155) ;  /* 0xffff644000007947 */ /* 0x000fea000383ffff */
.L_x_59:
[----:B------:R-:W-:Y:S01]  /*d670*/  IMAD.MOV.U32 R199, RZ, RZ, R10 ;  /* 0x000000ffffc77224 */ /* 0x000fe200078e000a */
[----:B------:R-:W-:Y:S01]  /*d680*/  MOV R198, RZ ;  /* 0x000000ff00c67202 */ /* 0x000fe20000000f00 */
[----:B------:R-:W-:Y:S01]  /*d690*/  IMAD.MOV.U32 R3, RZ, RZ, 0x1c1f ;  /* 0x00001c1fff037424 */ /* 0x000fe200078e00ff */
[----:B------:R-:W-:-:S02]  /*d6a0*/  MOV R2, 0xd6c0 ;  /* 0x0000d6c000027802 */ /* 0x000fc40000000f00 */
[----:B-12---:R-:W-:Y:S05]  /*d6b0*/  CALL.REL.NOINC `($__internal_1_$__cuda_sm70_shflsync_idx_p) ;  /* 0x00001c3000007944 */ /* 0x006fea0003c00000 */
[----:B------:R-:W-:Y:S01]  /*d6c0*/  MOV R0, R198 ;  /* 0x000000c600007202 */ /* 0x000fe20000000f00 */
[----:B------:R-:W-:Y:S05]  /*d6d0*/  BRA `(.L_x_156) ;  /* 0xffff63f000007947 */ /* 0x000fea000383ffff */
.L_x_62:
[----:B------:R-:W-:Y:S01]  /*d6e0*/  IMAD.MOV.U32 R199, RZ, RZ, R5 ;  /* 0x000000ffffc77224 */ /* 0x000fe200078e0005 */
[----:B------:R-:W-:Y:S01]  /*d6f0*/  MOV R198, 0x1 ;  /* 0x0000000100c67802 */ /* 0x000fe20000000f00 */
[----:B--2---:R-:W-:Y:S01]  /*d700*/  IMAD.MOV.U32 R3, RZ, RZ, 0x1c1f ;  /* 0x00001c1fff037424 */ /* 0x004fe200078e00ff */
[----:B------:R-:W-:-:S03]  /*d710*/  MOV R2, 0xd730 ;  /* 0x0000d73000027802 */ /* 0x000fc60000000f00 */
[----:B-1-34-:R-:W-:Y:S05]  /*d720*/  CALL.REL.NOINC `($__internal_1_$__cuda_sm70_shflsync_idx_p) ;  /* 0x00001bc000007944 */ /* 0x01afea0003c00000 */
        /* <DEDUP_REMOVED lines=8> */
.L_x_63:
[----:B------:R-:W-:Y:S01]  /*d7b0*/  IMAD.MOV.U32 R116, RZ, RZ, R0 ;  /* 0x000000ffff747224 */ /* 0x000fe200078e0000 */
[----:B------:R-:W-:Y:S02]  /*d7c0*/  MOV R3, 0x2 ;  /* 0x0000000200037802 */ /* 0x000fe40000000f00 */
[----:B------:R-:W-:Y:S02]  /*d7d0*/  MOV R2, 0xd7f0 ;  /* 0x0000d7f000027802 */ /* 0x000fe40000000f00 */
[----:B------:R-:W-:Y:S05]  /*d7e0*/  CALL.REL.NOINC `($__internal_0_$__cuda_sm70_shflsync_bfly_p) ;  /* 0x00001aa000007944 */ /* 0x000fea0003c00000 */
[----:B------:R-:W-:Y:S01]  /*d7f0*/  MOV R2, R158 ;  /* 0x0000009e00027202 */ /* 0x000fe20000000f00 */
[----:B------:R-:W-:Y:S05]  /*d800*/  BRA `(.L_x_158) ;  /* 0xffff6c0000007947 */ /* 0x000fea000383ffff */
.L_x_64:
[----:B------:R-:W-:Y:S01]  /*d810*/  IMAD.MOV.U32 R116, RZ, RZ, R4 ;  /* 0x000000ffff747224 */ /* 0x000fe200078e0004 */
[----:B------:R-:W-:Y:S02]  /*d820*/  MOV R3, 0x1 ;  /* 0x0000000100037802 */ /* 0x000fe40000000f00 */
[----:B------:R-:W-:Y:S02]  /*d830*/  MOV R2, 0xd850 ;  /* 0x0000d85000027802 */ /* 0x000fe40000000f00 */
[----:B-1----:R-:W-:Y:S05]  /*d840*/  CALL.REL.NOINC `($__internal_0_$__cuda_sm70_shflsync_bfly_p) ;  /* 0x00001a4000007944 */ /* 0x002fea0003c00000 */
[----:B------:R-:W-:Y:S01]  /*d850*/  FMNMX.FTZ R122, R4, R158, !PT ;  /* 0x0000009e047a7209 */ /* 0x000fe20007810000 */
[----:B------:R-:W-:Y:S01]  /*d860*/  IMAD.MOV.U32 R116, RZ, RZ, R5 ;  /* 0x000000ffff747224 */ /* 0x000fe200078e0005 */
[----:B------:R-:W-:Y:S01]  /*d870*/  MOV R2, 0xd8a0 ;  /* 0x0000d8a000027802 */ /* 0x000fe20000000f00 */
[----:B------:R-:W-:-:S02]  /*d880*/  IMAD.MOV.U32 R3, RZ, RZ, 0x2 ;  /* 0x00000002ff037424 */ /* 0x000fc400078e00ff */
[----:B------:R-:W-:Y:S05]  /*d890*/  CALL.REL.NOINC `($__internal_0_$__cuda_sm70_shflsync_bfly_p) ;  /* 0x000019f000007944 */ /* 0x000fea0003c00000 */
[----:B------:R-:W-:Y:S01]  /*d8a0*/  FMNMX.FTZ R5, R5, R158, !PT ;  /* 0x0000009e05057209 */ /* 0x000fe20007810000 */
[----:B------:R-:W-:Y:S01]  /*d8b0*/  IMAD.MOV.U32 R3, RZ, RZ, 0x1 ;  /* 0x00000001ff037424 */ /* 0x000fe200078e00ff */
[----:B------:R-:W-:-:S03]  /*d8c0*/  MOV R2, 0xd8f0 ;  /* 0x0000d8f000027802 */ /* 0x000fc60000000f00 */
[----:B------:R-:W-:Y:S02]  /*d8d0*/  IMAD.MOV.U32 R116, RZ, RZ, R5 ;  /* 0x000000ffff747224 */ /* 0x000fe400078e0005 */
[----:B------:R-:W-:Y:S05]  /*d8e0*/  CALL.REL.NOINC `($__internal_0_$__cuda_sm70_shflsync_bfly_p) ;  /* 0x000019a000007944 */ /* 0x000fea0003c00000 */
[----:B------:R-:W-:Y:S01]  /*d8f0*/  FMNMX.FTZ R121, R5, R158, !PT ;  /* 0x0000009e05797209 */ /* 0x000fe20007810000 */
[----:B------:R-:W-:Y:S01]  /*d900*/  IMAD.MOV.U32 R116, RZ, RZ, R6 ;  /* 0x000000ffff747224 */ /* 0x000fe200078e0006 */
[----:B------:R-:W-:Y:S01]  /*d910*/  MOV R2, 0xd940 ;  /* 0x0000d94000027802 */ /* 0x000fe20000000f00 */
[----:B------:R-:W-:Y:S02]  /*d920*/  IMAD.MOV.U32 R3, RZ, RZ, 0x2 ;  /* 0x00000002ff037424 */ /* 0x000fe400078e00ff */
        /* <DEDUP_REMOVED lines=16> */
[----:B------:R-:W-:Y:S01]  /*da30*/  MOV R8, R158 ;  /* 0x0000009e00087202 */ /* 0x000fe20000000f00 */
[----:B------:R-:W-:Y:S05]  /*da40*/  BRA `(.L_x_159) ;  /* 0xffff6ab000007947 */ /* 0x000fea000383ffff */
.L_x_66:
[----:B------:R-:W-:Y:S01]  /*da50*/  MOV R198, RZ ;  /* 0x000000ff00c67202 */ /* 0x000fe20000000f00 */
[----:B------:R-:W-:Y:S01]  /*da60*/  IMAD.MOV.U32 R199, RZ, RZ, R10 ;  /* 0x000000ffffc77224 */ /* 0x000fe200078e000a */
[----:B------:R-:W-:Y:S01]  /*da70*/  MOV R2, 0xdaa0 ;  /* 0x0000daa000027802 */ /* 0x000fe20000000f00 */
[----:B------:R-:W-:Y:S02]  /*da80*/  IMAD.MOV.U32 R3, RZ, RZ, 0x1c1f ;  /* 0x00001c1fff037424 */ /* 0x000fe400078e00ff */
[----:B-1234-:R-:W-:Y:S05]  /*da90*/  CALL.REL.NOINC `($__internal_1_$__cuda_sm70_shflsync_idx_p) ;  /* 0x0000185000007944 */ /* 0x01efea0003c00000 */
[----:B------:R-:W-:Y:S01]  /*daa0*/  MOV R2, R198 ;  /* 0x000000c600027202 */ /* 0x000fe20000000f00 */
[----:B------:R-:W-:-:S05]  /*dab0*/  BRA `(.L_x_160) ;  /* 0xffff7d5000007947 */ /* 0x000fca000383ffff */
.L_x_69:
[----:B------:R-:W-:Y:S01]  /*dac0*/  MOV R198, 0x1 ;  /* 0x0000000100c67802 */ /* 0x000fe20000000f00 */
[----:B------:R-:W-:Y:S01]  /*dad0*/  IMAD.MOV.U32 R199, RZ, RZ, R10 ;  /* 0x000000ffffc77224 */ /* 0x000fe200078e000a */
[----:B------:R-:W-:Y:S01]  /*dae0*/  MOV R2, 0xdb10 ;  /* 0x0000db1000027802 */ /* 0x000fe20000000f00 */
[----:B------:R-:W-:Y:S02]  /*daf0*/  IMAD.MOV.U32 R3, RZ, RZ, 0x1c1f ;  /* 0x00001c1fff037424 */ /* 0x000fe400078e00ff */
[----:B-12-4-:R-:W-:Y:S05]  /*db00*/  CALL.REL.NOINC `($__internal_1_$__cuda_sm70_shflsync_idx_p) ;  /* 0x000017e000007944 */ /* 0x016fea0003c00000 */
[----:B------:R-:W-:Y:S01]  /*db10*/  MOV R3, 0x1c1f ;  /* 0x00001c1f00037802 */ /* 0x000fe20000000f00 */
[----:B------:R-:W-:Y:S01]  /*db20*/  IMAD.MOV.U32 R4, RZ, RZ, R198 ;  /* 0x000000ffff047224 */ /* 0x000fe200078e00c6 */
[----:B------:R-:W-:Y:S01]  /*db30*/  MOV R198, 0x1 ;  /* 0x0000000100c67802 */ /* 0x000fe20000000f00 */
[----:B------:R-:W-:Y:S01]  /*db40*/  IMAD.MOV.U32 R199, RZ, RZ, R11 ;  /* 0x000000ffffc77224 */ /* 0x000fe200078e000b */
[----:B------:R-:W-:Y:S02]  /*db50*/  MOV R2, 0xdb70 ;  /* 0x0000db7000027802 */ /* 0x000fe40000000f00 */
[----:B------:R-:W-:Y:S05]  /*db60*/  CALL.REL.NOINC `($__internal_1_$__cuda_sm70_shflsync_idx_p) ;  /* 0x0000178000007944 */ /* 0x000fea0003c00000 */
[----:B------:R-:W-:Y:S01]  /*db70*/  MOV R2, R198 ;  /* 0x000000c600027202 */ /* 0x000fe20000000f00 */
[----:B------:R-:W-:-:S05]  /*db80*/  BRA `(.L_x_161) ;  /* 0xffff7df000007947 */ /* 0x000fca000383ffff */
.L_x_72:
[----:B------:R-:W-:Y:S01]  /*db90*/  MOV R198, RZ ;  /* 0x000000ff00c67202 */ /* 0x000fe20000000f00 */
[----:B------:R-:W-:Y:S01]  /*dba0*/  IMAD.MOV.U32 R199, RZ, RZ, R157 ;  /* 0x000000ffffc77224 */ /* 0x000fe200078e009d */
[----:B------:R-:W-:Y:S01]  /*dbb0*/  MOV R2, 0xdbe0 ;  /* 0x0000dbe000027802 */ /* 0x000fe20000000f00 */
[----:B------:R-:W-:Y:S02]  /*dbc0*/  IMAD.MOV.U32 R3, RZ, RZ, 0x1c1f ;  /* 0x00001c1fff037424 */ /* 0x000fe400078e00ff */
[----:B------:R-:W-:Y:S05]  /*dbd0*/  CALL.REL.NOINC `($__internal_1_$__cuda_sm70_shflsync_idx_p) ;  /* 0x0000171000007944 */ /* 0x000fea0003c00000 */
[----:B------:R-:W-:Y:S01]  /*dbe0*/  MOV R116, R198 ;  /* 0x000000c600747202 */ /* 0x000fe20000000f00 */
[----:B------:R-:W-:-:S05]  /*dbf0*/  BRA `(.L_x_162) ;  /* 0xffff86d000007947 */ /* 0x000fca000383ffff */
.L_x_73:
[----:B------:R-:W-:Y:S01]  /*dc00*/  MOV R198, RZ ;  /* 0x000000ff00c67202 */ /* 0x000fe20000000f00 */
[----:B------:R-:W-:Y:S01]  /*dc10*/  IMAD.MOV.U32 R199, RZ, RZ, R162 ;  /* 0x000000ffffc77224 */ /* 0x000fe200078e00a2 */
[----:B------:R-:W-:Y:S01]  /*dc20*/  MOV R2, 0xdc50 ;  /* 0x0000dc5000027802 */ /* 0x000fe20000000f00 */
[----:B------:R-:W-:Y:S02]  /*dc30*/  IMAD.MOV.U32 R3, RZ, RZ, 0x1c1f ;  /* 0x00001c1fff037424 */ /* 0x000fe400078e00ff */
[----:B-12---:R-:W-:Y:S05]  /*dc40*/  CALL.REL.NOINC `($__internal_1_$__cuda_sm70_shflsync_idx_p) ;  /* 0x000016a000007944 */ /* 0x006fea0003c00000 */
[----:B------:R-:W-:Y:S01]  /*dc50*/  MOV R2, R198 ;  /* 0x000000c600027202 */ /* 0x000fe20000000f00 */
[----:B------:R-:W-:-:S05]  /*dc60*/  BRA `(.L_x_163) ;  /* 0xffff868000007947 */ /* 0x000fca000383ffff */
.L_x_74:
[----:B------:R-:W-:Y:S01]  /*dc70*/  MOV R198, 0x1 ;  /* 0x0000000100c67802 */ /* 0x000fe20000000f00 */
[----:B------:R-:W-:Y:S01]  /*dc80*/  IMAD.MOV.U32 R199, RZ, RZ, R157 ;  /* 0x000000ffffc77224 */ /* 0x000fe200078e009d */
[----:B--2---:R-:W-:Y:S01]  /*dc90*/  MOV R2, 0xdcc0 ;  /* 0x0000dcc000027802 */ /* 0x004fe20000000f00 */
[----:B------:R-:W-:Y:S02]  /*dca0*/  IMAD.MOV.U32 R3, RZ, RZ, 0x1c1f ;  /* 0x00001c1fff037424 */ /* 0x000fe400078e00ff */
[----:B-1-3--:R-:W-:Y:S05]  /*dcb0*/  CALL.REL.NOINC `($__internal_1_$__cuda_sm70_shflsync_idx_p) ;  /* 0x0000163000007944 */ /* 0x00afea0003c00000 */
        /* <DEDUP_REMOVED lines=8> */
.L_x_75:
[----:B------:R-:W-:Y:S02]  /*dd40*/  MOV R3, 0x2 ;  /* 0x0000000200037802 */ /* 0x000fe40000000f00 */
[----:B------:R-:W-:Y:S02]  /*dd50*/  MOV R2, 0xdd70 ;  /* 0x0000dd7000027802 */ /* 0x000fe40000000f00 */
[----:B---3--:R-:W-:Y:S05]  /*dd60*/  CALL.REL.NOINC `($__internal_0_$__cuda_sm70_shflsync_bfly_p) ;  /* 0x0000152000007944 */ /* 0x008fea0003c00000 */
[----:B------:R-:W-:Y:S01]  /*dd70*/  MOV R2, R158 ;  /* 0x0000009e00027202 */ /* 0x000fe20000000f00 */
[----:B------:R-:W-:-:S05]  /*dd80*/  BRA `(.L_x_165) ;  /* 0xffff8ac000007947 */ /* 0x000fca000383ffff */
.L_x_76:
[----:B------:R-:W-:Y:S01]  /*dd90*/  MOV R3, 0x1 ;  /* 0x0000000100037802 */ /* 0x000fe20000000f00 */
[----:B-1----:R-:W-:Y:S01]  /*dda0*/  IMAD.MOV.U32 R116, RZ, RZ, R122 ;  /* 0x000000ffff747224 */ /* 0x002fe200078e007a */
[----:B------:R-:W-:Y:S02]  /*ddb0*/  MOV R2, 0xddd0 ;  /* 0x0000ddd000027802 */ /* 0x000fe40000000f00 */
[----:B---3--:R-:W-:Y:S05]  /*ddc0*/  CALL.REL.NOINC `($__internal_0_$__cuda_sm70_shflsync_bfly_p) ;  /* 0x000014c000007944 */ /* 0x008fea0003c00000 */
[----:B------:R-:W-:Y:S01]  /*ddd0*/  IMAD.MOV.U32 R116, RZ, RZ, R120 ;  /* 0x000000ffff747224 */ /* 0x000fe200078e0078 */
[----:B------:R-:W-:Y:S01]  /*dde0*/  FMNMX.FTZ R122, R122, R158, !PT ;  /* 0x0000009e7a7a7209 */ /* 0x000fe20007810000 */
[----:B------:R-:W-:Y:S01]  /*ddf0*/  IMAD.MOV.U32 R3, RZ, RZ, 0x2 ;  /* 0x00000002ff037424 */ /* 0x000fe200078e00ff */
[----:B------:R-:W-:Y:S02]  /*de00*/  MOV R2, 0xde20 ;  /* 0x0000de2000027802 */ /* 0x000fe40000000f00 */
[----:B------:R-:W-:Y:S05]  /*de10*/  CALL.REL.NOINC `($__internal_0_$__cuda_sm70_shflsync_bfly_p) ;  /* 0x0000147000007944 */ /* 0x000fea0003c00000 */
[----:B------:R-:W-:Y:S01]  /*de20*/  FMNMX.FTZ R116, R120, R158, !PT ;  /* 0x0000009e78747209 */ /* 0x000fe20007810000 */
[----:B------:R-:W-:Y:S01]  /*de30*/  IMAD.MOV.U32 R3, RZ, RZ, 0x1 ;  /* 0x00000001ff037424 */ /* 0x000fe200078e00ff */
[----:B------:R-:W-:Y:S02]  /*de40*/  MOV R2, 0xde60 ;  /* 0x0000de6000027802 */ /* 0x000fe40000000f00 */
[----:B------:R-:W-:Y:S05]  /*de50*/  CALL.REL.NOINC `($__internal_0_$__cuda_sm70_shflsync_bfly_p) ;  /* 0x0000143000007944 */ /* 0x000fea0003c00000 */
[----:B------:R-:W-:Y:S01]  /*de60*/  IMAD.MOV.U32 R3, RZ, RZ, 0x2 ;  /* 0x00000002ff037424 */ /* 0x000fe200078e00ff */
[----:B------:R-:W-:Y:S01]  /*de70*/  FMNMX.FTZ R121, R116, R158, !PT ;  /* 0x0000009e74797209 */ /* 0x000fe20007810000 */
[----:B------:R-:W-:Y:S01]  /*de80*/  IMAD.MOV.U32 R116, RZ, RZ, R156 ;  /* 0x000000ffff747224 */ /* 0x000fe200078e009c */
        /* <DEDUP_REMOVED lines=15> */
[----:B------:R-:W-:Y:S01]  /*df80*/  MOV R2, R158 ;  /* 0x0000009e00027202 */ /* 0x000fe20000000f00 */
[----:B------:R-:W-:-:S05]  /*df90*/  BRA `(.L_x_166) ;  /* 0xffff89a000007947 */ /* 0x000fca000383ffff */
.L_x_78:
[----:B------:R-:W-:Y:S01]  /*dfa0*/  IMAD.MOV.U32 R116, RZ, RZ, R200 ;  /* 0x000000ffff747224 */ /* 0x000fe200078e00c8 */
[----:B------:R-:W-:-:S02]  /*dfb0*/  MOV R3, 0x2 ;  /* 0x0000000200037802 */ /* 0x000fc40000000f00 */
[----:B------:R-:W-:Y:S02]  /*dfc0*/  MOV R2, 0xdfe0 ;  /* 0x0000dfe000027802 */ /* 0x000fe40000000f00 */
[----:B------:R-:W-:Y:S05]  /*dfd0*/  CALL.REL.NOINC `($__internal_0_$__cuda_sm70_shflsync_bfly_p) ;  /* 0x000012b000007944 */ /* 0x000fea0003c00000 */
[----:B------:R-:W-:Y:S01]  /*dfe0*/  FADD.FTZ R116, R200, R158 ;  /* 0x0000009ec8747221 */ /* 0x000fe20000010000 */
[----:B------:R-:W-:Y:S02]  /*dff0*/  MOV R3, 0x1 ;  /* 0x0000000100037802 */ /* 0x000fe40000000f00 */
[----:B------:R-:W-:Y:S02]  /*e000*/  MOV R2, 0xe020 ;  /* 0x0000e02000027802 */ /* 0x000fe40000000f00 */
[----:B------:R-:W-:Y:S05]  /*e010*/  CALL.REL.NOINC `($__internal_0_$__cuda_sm70_shflsync_bfly_p) ;  /* 0x0000127000007944 */ /* 0x000fea0003c00000 */
[----:B------:R-:W-:Y:S01]  /*e020*/  FADD.FTZ R7, R116, R158 ;  /* 0x0000009e74077221 */ /* 0x000fe20000010000 */
[----:B------:R-:W-:Y:S02]  /*e030*/  MOV R116, R201 ;  /* 0x000000c900747202 */ /* 0x000fe40000000f00 */
[----:B------:R-:W-:Y:S02]  /*e040*/  MOV R3, 0x2 ;  /* 0x0000000200037802 */ /* 0x000fe40000000f00 */
[----:B------:R-:W-:Y:S02]  /*e050*/  MOV R2, 0xe070 ;  /* 0x0000e07000027802 */ /* 0x000fe40000000f00 */
[----:B------:R-:W-:Y:S05]  /*e060*/  CALL.REL.NOINC `($__internal_0_$__cuda_sm70_shflsync_bfly_p) ;  /* 0x0000122000007944 */ /* 0x000fea0003c00000 */
[----:B------:R-:W-:Y:S01]  /*e070*/  FADD.FTZ R6, R201, R158 ;  /* 0x0000009ec9067221 */ /* 0x000fe20000010000 */
[----:B------:R-:W-:Y:S02]  /*e080*/  MOV R3, 0x1 ;  /* 0x0000000100037802 */ /* 0x000fe40000000f00 */
[----:B------:R-:W-:-:S02]  /*e090*/  MOV R2, 0xe0c0 ;  /* 0x0000e0c000027802 */ /* 0x000fc40000000f00 */
[----:B------:R-:W-:Y:S02]  /*e0a0*/  MOV R116, R6 ;  /* 0x0000000600747202 */ /* 0x000fe40000000f00 */
        /* <DEDUP_REMOVED lines=8> */
[----:B------:R-:W-:Y:S02]  /*e130*/  MOV R2, 0xe160 ;  /* 0x0000e16000027802 */ /* 0x000fe40000000f00 */
[----:B------:R-:W-:-:S02]  /*e140*/  MOV R116, R5 ;  /* 0x0000000500747202 */ /* 0x000fc40000000f00 */
[----:B------:R-:W-:Y:S05]  /*e150*/  CALL.REL.NOINC `($__internal_0_$__cuda_sm70_shflsync_bfly_p) ;  /* 0x0000113000007944 */ /* 0x000fea0003c00000 */
[----:B------:R-:W-:Y:S01]  /*e160*/  FADD.FTZ R5, R5, R158 ;  /* 0x0000009e05057221 */ /* 0x000fe20000010000 */
[----:B------:R-:W-:-:S02]  /*e170*/  MOV R116, R221 ;  /* 0x000000dd00747202 */ /* 0x000fc40000000f00 */
[----:B------:R-:W-:Y:S02]  /*e180*/  MOV R3, 0x2 ;  /* 0x0000000200037802 */ /* 0x000fe40000000f00 */
[----:B------:R-:W-:Y:S02]  /*e190*/  MOV R2, 0xe1b0 ;  /* 0x0000e1b000027802 */ /* 0x000fe40000000f00 */
[----:B------:R-:W-:Y:S05]  /*e1a0*/  CALL.REL.NOINC `($__internal_0_$__cuda_sm70_shflsync_bfly_p) ;  /* 0x000010e000007944 */ /* 0x000fea0003c00000 */
[----:B------:R-:W-:Y:S01]  /*e1b0*/  FADD.FTZ R4, R221, R158 ;  /* 0x0000009edd047221 */ /* 0x000fe20000010000 */
[----:B------:R-:W-:Y:S02]  /*e1c0*/  MOV R3, 0x1 ;  /* 0x0000000100037802 */ /* 0x000fe40000000f00 */
[----:B------:R-:W-:Y:S02]  /*e1d0*/  MOV R2, 0xe200 ;  /* 0x0000e20000027802 */ /* 0x000fe40000000f00 */
[----:B------:R-:W-:Y:S02]  /*e1e0*/  MOV R116, R4 ;  /* 0x0000000400747202 */ /* 0x000fe40000000f00 */
[----:B------:R-:W-:Y:S05]  /*e1f0*/  CALL.REL.NOINC `($__internal_0_$__cuda_sm70_shflsync_bfly_p) ;  /* 0x0000109000007944 */ /* 0x000fea0003c00000 */
[----:B------:R-:W-:Y:S01]  /*e200*/  MOV R8, R158 ;  /* 0x0000009e00087202 */ /* 0x000fe20000000f00 */
[----:B------:R-:W-:Y:S05]  /*e210*/  BRA `(.L_x_167) ;  /* 0xffff9fb000007947 */ /* 0x000fea000383ffff */
.L_x_85:
[----:B-1234-:R-:W-:Y:S01]  /*e220*/  IMAD.MOV.U32 R199, RZ, RZ, R10 ;  /* 0x000000ffffc77224 */ /* 0x01efe200078e000a */
[----:B------:R-:W-:Y:S01]  /*e230*/  MOV R198, RZ ;  /* 0x000000ff00c67202 */ /* 0x000fe20000000f00 */
[----:B------:R-:W-:Y:S01]  /*e240*/  IMAD.MOV.U32 R3, RZ, RZ, 0x1c1f ;  /* 0x00001c1fff037424 */ /* 0x000fe200078e00ff */
[----:B------:R-:W-:-:S02]  /*e250*/  MOV R2, 0xe270 ;  /* 0x0000e27000027802 */ /* 0x000fc40000000f00 */
[----:B------:R-:W-:Y:S05]  /*e260*/  CALL.REL.NOINC `($__internal_1_$__cuda_sm70_shflsync_idx_p) ;  /* 0x0000108000007944 */ /* 0x000fea0003c00000 */
[----:B------:R-:W-:Y:S01]  /*e270*/  MOV R5, R198 ;  /* 0x000000c600057202 */ /* 0x000fe20000000f00 */
[----:B------:R-:W-:Y:S05]  /*e280*/  BRA `(.L_x_168) ;  /* 0xffffb8e000007947 */ /* 0x000fea000383ffff */
.L_x_86:
[----:B------:R-:W-:Y:S01]  /*e290*/  IMAD.MOV.U32 R199, RZ, RZ, R12 ;  /* 0x000000ffffc77224 */ /* 0x000fe200078e000c */
[----:B------:R-:W-:Y:S01]  /*e2a0*/  MOV R198, RZ ;  /* 0x000000ff00c67202 */ /* 0x000fe20000000f00 */
[----:B------:R-:W-:Y:S01]  /*e2b0*/  IMAD.MOV.U32 R3, RZ, RZ, 0x1c1f ;  /* 0x00001c1fff037424 */ /* 0x000fe200078e00ff */
[----:B------:R-:W-:-:S02]  /*e2c0*/  MOV R2, 0xe2e0 ;  /* 0x0000e2e000027802 */ /* 0x000fc40000000f00 */
[----:B-12---:R-:W-:Y:S05]  /*e2d0*/  CALL.REL.NOINC `($__internal_1_$__cuda_sm70_shflsync_idx_p) ;  /* 0x0000101000007944 */ /* 0x006fea0003c00000 */
[----:B------:R-:W-:Y:S01]  /*e2e0*/  MOV R0, R198 ;  /* 0x000000c600007202 */ /* 0x000fe20000000f00 */
[----:B------:R-:W-:Y:S05]  /*e2f0*/  BRA `(.L_x_169) ;  /* 0xffffb89000007947 */ /* 0x000fea000383ffff */
.L_x_89:
[----:B------:R-:W-:Y:S01]  /*e300*/  IMAD.MOV.U32 R199, RZ, RZ, R10 ;  /* 0x000000ffffc77224 */ /* 0x000fe200078e000a */
[----:B------:R-:W-:Y:S01]  /*e310*/  MOV R198, 0x1 ;  /* 0x0000000100c67802 */ /* 0x000fe20000000f00 */
[----:B--2---:R-:W-:Y:S01]  /*e320*/  IMAD.MOV.U32 R3, RZ, RZ, 0x1c1f ;  /* 0x00001c1fff037424 */ /* 0x004fe200078e00ff */
[----:B------:R-:W-:-:S02]  /*e330*/  MOV R2, 0xe350 ;  /* 0x0000e35000027802 */ /* 0x000fc40000000f00 */
        /* <DEDUP_REMOVED lines=9> */
.L_x_92:
[----:B------:R-:W-:Y:S01]  /*e3d0*/  IMAD.MOV.U32 R199, RZ, RZ, R10 ;  /* 0x000000ffffc77224 */ /* 0x000fe200078e000a */
[----:B------:R-:W-:Y:S01]  /*e3e0*/  MOV R198, 0x2 ;  /* 0x0000000200c67802 */ /* 0x000fe20000000f00 */
[----:B-1----:R-:W-:Y:S01]  /*e3f0*/  IMAD.MOV.U32 R3, RZ, RZ, 0x1c1f ;  /* 0x00001c1fff037424 */ /* 0x002fe200078e00ff */
[----:B------:R-:W-:Y:S02]  /*e400*/  MOV R2, 0xe420 ;  /* 0x0000e42000027802 */ /* 0x000fe40000000f00 */
[----:B--234-:R-:W-:Y:S05]  /*e410*/  CALL.REL.NOINC `($__internal_1_$__cuda_sm70_shflsync_idx_p) ;  /* 0x00000ed000007944 */ /* 0x01cfea0003c00000 */
[----:B------:R-:W-:Y:S01]  /*e420*/  MOV R5, R198 ;  /* 0x000000c600057202 */ /* 0x000fe20000000f00 */
[----:B------:R-:W-:Y:S05]  /*e430*/  BRA `(.L_x_171) ;  /* 0xffffba2000007947 */ /* 0x000fea000383ffff */
.L_x_93:
[----:B------:R-:W-:Y:S01]  /*e440*/  IMAD.MOV.U32 R199, RZ, RZ, R12 ;  /* 0x000000ffffc77224 */ /* 0x000fe200078e000c */
[----:B------:R-:W-:Y:S01]  /*e450*/  MOV R198, 0x2 ;  /* 0x0000000200c67802 */ /* 0x000fe20000000f00 */
[----:B------:R-:W-:Y:S01]  /*e460*/  IMAD.MOV.U32 R3, RZ, RZ, 0x1c1f ;  /* 0x00001c1fff037424 */ /* 0x000fe200078e00ff */
[----:B------:R-:W-:Y:S02]  /*e470*/  MOV R2, 0xe490 ;  /* 0x0000e49000027802 */ /* 0x000fe40000000f00 */
[----:B-1234-:R-:W-:Y:S05]  /*e480*/  CALL.REL.NOINC `($__internal_1_$__cuda_sm70_shflsync_idx_p) ;  /* 0x00000e6000007944 */ /* 0x01efea0003c00000 */
[----:B------:R-:W-:Y:S01]  /*e490*/  MOV R0, R198 ;  /* 0x000000c600007202 */ /* 0x000fe20000000f00 */
[----:B------:R-:W-:Y:S05]  /*e4a0*/  BRA `(.L_x_172) ;  /* 0xffffb9d000007947 */ /* 0x000fea000383ffff */
.L_x_96:
[----:B------:R-:W-:Y:S01]  /*e4b0*/  IMAD.MOV.U32 R199, RZ, RZ, R10 ;  /* 0x000000ffffc77224 */ /* 0x000fe200078e000a */
[----:B------:R-:W-:Y:S01]  /*e4c0*/  MOV R198, 0x3 ;  /* 0x0000000300c67802 */ /* 0x000fe20000000f00 */
[----:B-1----:R-:W-:Y:S01]  /*e4d0*/  IMAD.MOV.U32 R3, RZ, RZ, 0x1c1f ;  /* 0x00001c1fff037424 */ /* 0x002fe200078e00ff */
[----:B------:R-:W-:-:S02]  /*e4e0*/  MOV R2, 0xe500 ;  /* 0x0000e50000027802 */ /* 0x000fc40000000f00 */
[----:B--234-:R-:W-:Y:S05]  /*e4f0*/  CALL.REL.NOINC `($__internal_1_$__cuda_sm70_shflsync_idx_p) ;  /* 0x00000df000007944 */ /* 0x01cfea0003c00000 */
        /* <DEDUP_REMOVED lines=8> */
.L_x_98:
[----:B------:R-:W-:Y:S01]  /*e580*/  IMAD.MOV.U32 R199, RZ, RZ, R5 ;  /* 0x000000ffffc77224 */ /* 0x000fe200078e0005 */
[----:B------:R-:W-:Y:S01]  /*e590*/  MOV R198, RZ ;  /* 0x000000ff00c67202 */ /* 0x000fe20000000f00 */
[----:B------:R-:W-:Y:S01]  /*e5a0*/  IMAD.MOV.U32 R3, RZ, RZ, 0x1c1f ;  /* 0x00001c1fff037424 */ /* 0x000fe200078e00ff */
[----:B------:R-:W-:Y:S02]  /*e5b0*/  MOV R2, 0xe5d0 ;  /* 0x0000e5d000027802 */ /* 0x000fe40000000f00 */
[----:B------:R-:W-:Y:S05]  /*e5c0*/  CALL.REL.NOINC `($__internal_1_$__cuda_sm70_shflsync_idx_p) ;  /* 0x00000d2000007944 */ /* 0x000fea0003c00000 */
[----:B------:R-:W-:Y:S01]  /*e5d0*/  MOV R4, R198 ;  /* 0x000000c600047202 */ /* 0x000fe20000000f00 */
[----:B------:R-:W-:Y:S05]  /*e5e0*/  BRA `(.L_x_174) ;  /* 0xffffbd5000007947 */ /* 0x000fea000383ffff */
.L_x_99:
[----:B------:R-:W-:Y:S01]  /*e5f0*/  IMAD.MOV.U32 R199, RZ, RZ, R12 ;  /* 0x000000ffffc77224 */ /* 0x000fe200078e000c */
[----:B------:R-:W-:Y:S01]  /*e600*/  MOV R198, RZ ;  /* 0x000000ff00c67202 */ /* 0x000fe20000000f00 */
[----:B------:R-:W-:Y:S01]  /*e610*/  IMAD.MOV.U32 R3, RZ, RZ, 0x1c1f ;  /* 0x00001c1fff037424 */ /* 0x000fe200078e00ff */
[----:B------:R-:W-:Y:S02]  /*e620*/  MOV R2, 0xe640 ;  /* 0x0000e64000027802 */ /* 0x000fe40000000f00 */
[----:B-12---:R-:W-:Y:S05]  /*e630*/  CALL.REL.NOINC `($__internal_1_$__cuda_sm70_shflsync_idx_p) ;  /* 0x00000cb000007944 */ /* 0x006fea0003c00000 */
[----:B------:R-:W-:Y:S01]  /*e640*/  MOV R0, R198 ;  /* 0x000000c600007202 */ /* 0x000fe20000000f00 */
[----:B------:R-:W-:Y:S05]  /*e650*/  BRA `(.L_x_175) ;  /* 0xffffbd0000007947 */ /* 0x000fea000383ffff */
.L_x_102:
        /* <DEDUP_REMOVED lines=13> */
.L_x_105:
[----:B------:R-:W-:Y:S01]  /*e730*/  IMAD.MOV.U32 R199, RZ, RZ, R5 ;  /* 0x000000ffffc77224 */ /* 0x000fe200078e0005 */
[----:B------:R-:W-:Y:S01]  /*e740*/  MOV R198, 0x2 ;  /* 0x0000000200c67802 */ /* 0x000fe20000000f00 */
[----:B-1----:R-:W-:Y:S01]  /*e750*/  IMAD.MOV.U32 R3, RZ, RZ, 0x1c1f ;  /* 0x00001c1fff037424 */ /* 0x002fe200078e00ff */
[----:B------:R-:W-:Y:S02]  /*e760*/  MOV R2, 0xe780 ;  /* 0x0000e78000027802 */ /* 0x000fe40000000f00 */
[----:B--234-:R-:W-:Y:S05]  /*e770*/  CALL.REL.NOINC `($__internal_1_$__cuda_sm70_shflsync_idx_p) ;  /* 0x00000b7000007944 */ /* 0x01cfea0003c00000 */
[----:B------:R-:W-:Y:S01]  /*e780*/  MOV R4, R198 ;  /* 0x000000c600047202 */ /* 0x000fe20000000f00 */
[----:B------:R-:W-:Y:S05]  /*e790*/  BRA `(.L_x_177) ;  /* 0xffffc4f000007947 */ /* 0x000fea000383ffff */
.L_x_106:
[----:B------:R-:W-:Y:S01]  /*e7a0*/  IMAD.MOV.U32 R199, RZ, RZ, R12 ;  /* 0x000000ffffc77224 */ /* 0x000fe200078e000c */
[----:B------:R-:W-:Y:S01]  /*e7b0*/  MOV R198, 0x2 ;  /* 0x0000000200c67802 */ /* 0x000fe20000000f00 */
[----:B------:R-:W-:Y:S01]  /*e7c0*/  IMAD.MOV.U32 R3, RZ, RZ, 0x1c1f ;  /* 0x00001c1fff037424 */ /* 0x000fe200078e00ff */
[----:B------:R-:W-:Y:S02]  /*e7d0*/  MOV R2, 0xe7f0 ;  /* 0x0000e7f000027802 */ /* 0x000fe40000000f00 */
[----:B-1234-:R-:W-:Y:S05]  /*e7e0*/  CALL.REL.NOINC `($__internal_1_$__cuda_sm70_shflsync_idx_p) ;  /* 0x00000b0000007944 */ /* 0x01efea0003c00000 */
[----:B------:R-:W-:Y:S01]  /*e7f0*/  MOV R0, R198 ;  /* 0x000000c600007202 */ /* 0x000fe20000000f00 */
[----:B------:R-:W-:Y:S05]  /*e800*/  BRA `(.L_x_178) ;  /* 0xffffc4a000007947 */ /* 0x000fea000383ffff */
.L_x_109:
        /* <DEDUP_REMOVED lines=13> */
.L_x_113:
[----:B------:R-:W-:Y:S01]  /*e8e0*/  IMAD.MOV.U32 R199, RZ, RZ, R5 ;  /* 0x000000ffffc77224 */ /* 0x000fe200078e0005 */
[----:B------:R-:W-:Y:S01]  /*e8f0*/  MOV R198, RZ ;  /* 0x000000ff00c67202 */ /* 0x000fe20000000f00 */
[----:B------:R-:W-:Y:S01]  /*e900*/  IMAD.MOV.U32 R3, RZ, RZ, 0x1c1f ;  /* 0x00001c1fff037424 */ /* 0x000fe200078e00ff */
[----:B------:R-:W-:Y:S02]  /*e910*/  MOV R2, 0xe930 ;  /* 0x0000e93000027802 */ /* 0x000fe40000000f00 */
[----:B------:R-:W-:Y:S05]  /*e920*/  CALL.REL.NOINC `($__internal_1_$__cuda_sm70_shflsync_idx_p) ;  /* 0x000009c000007944 */ /* 0x000fea0003c00000 */
[----:B------:R-:W-:Y:S01]  /*e930*/  MOV R4, R198 ;  /* 0x000000c600047202 */ /* 0x000fe20000000f00 */
[----:B------:R-:W-:Y:S05]  /*e940*/  BRA `(.L_x_180) ;  /* 0xffffd3a000007947 */ /* 0x000fea000383ffff */
.L_x_114:
[----:B------:R-:W-:Y:S01]  /*e950*/  IMAD.MOV.U32 R199, RZ, RZ, R12 ;  /* 0x000000ffffc77224 */ /* 0x000fe200078e000c */
[----:B------:R-:W-:Y:S01]  /*e960*/  MOV R198, RZ ;  /* 0x000000ff00c67202 */ /* 0x000fe20000000f00 */
[----:B------:R-:W-:Y:S01]  /*e970*/  IMAD.MOV.U32 R3, RZ, RZ, 0x1c1f ;  /* 0x00001c1fff037424 */ /* 0x000fe200078e00ff */
[----:B------:R-:W-:Y:S02]  /*e980*/  MOV R2, 0xe9a0 ;  /* 0x0000e9a000027802 */ /* 0x000fe40000000f00 */
[----:B-12---:R-:W-:Y:S05]  /*e990*/  CALL.REL.NOINC `($__internal_1_$__cuda_sm70_shflsync_idx_p) ;  /* 0x0000095000007944 */ /* 0x006fea0003c00000 */
[----:B------:R-:W-:Y:S01]  /*e9a0*/  MOV R0, R198 ;  /* 0x000000c600007202 */ /* 0x000fe20000000f00 */
[----:B------:R-:W-:Y:S05]  /*e9b0*/  BRA `(.L_x_181) ;  /* 0xffffd35000007947 */ /* 0x000fea000383ffff */
.L_x_117:
        /* <DEDUP_REMOVED lines=13> */
.L_x_120:
[----:B------:R-:W-:Y:S01]  /*ea90*/  IMAD.MOV.U32 R199, RZ, RZ, R5 ;  /* 0x000000ffffc77224 */ /* 0x000fe200078e0005 */
[----:B------:R-:W-:Y:S01]  /*eaa0*/  MOV R198, 0x2 ;  /* 0x0000000200c67802 */ /* 0x000fe20000000f00 */
[----:B-1----:R-:W-:Y:S01]  /*eab0*/  IMAD.MOV.U32 R3, RZ, RZ, 0x1c1f ;  /* 0x00001c1fff037424 */ /* 0x002fe200078e00ff */
[----:B------:R-:W-:Y:S02]  /*eac0*/  MOV R2, 0xeae0 ;  /* 0x0000eae000027802 */ /* 0x000fe40000000f00 */
[----:B--234-:R-:W-:Y:S05]  /*ead0*/  CALL.REL.NOINC `($__internal_1_$__cuda_sm70_shflsync_idx_p) ;  /* 0x0000081000007944 */ /* 0x01cfea0003c00000 */
[----:B------:R-:W-:Y:S01]  /*eae0*/  MOV R4, R198 ;  /* 0x000000c600047202 */ /* 0x000fe20000000f00 */
[----:B------:R-:W-:Y:S05]  /*eaf0*/  BRA `(.L_x_183) ;  /* 0xffffd4f000007947 */ /* 0x000fea000383ffff */
.L_x_121:
[----:B------:R-:W-:Y:S01]  /*eb00*/  IMAD.MOV.U32 R199, RZ, RZ, R12 ;  /* 0x000000ffffc77224 */ /* 0x000fe200078e000c */
[----:B------:R-:W-:Y:S01]  /*eb10*/  MOV R198, 0x2 ;  /* 0x0000000200c67802 */ /* 0x000fe20000000f00 */
[----:B------:R-:W-:Y:S01]  /*eb20*/  IMAD.MOV.U32 R3, RZ, RZ, 0x1c1f ;  /* 0x00001c1fff037424 */ /* 0x000fe200078e00ff */
[----:B------:R-:W-:Y:S02]  /*eb30*/  MOV R2, 0xeb50 ;  /* 0x0000eb5000027802 */ /* 0x000fe40000000f00 */
[----:B-1234-:R-:W-:Y:S05]  /*eb40*/  CALL.REL.NOINC `($__internal_1_$__cuda_sm70_shflsync_idx_p) ;  /* 0x000007a000007944 */ /* 0x01efea0003c00000 */
[----:B------:R-:W-:Y:S01]  /*eb50*/  MOV R0, R198 ;  /* 0x000000c600007202 */ /* 0x000fe20000000f00 */
[----:B------:R-:W-:Y:S05]  /*eb60*/  BRA `(.L_x_184) ;  /* 0xffffd4a000007947 */ /* 0x000fea000383ffff */
.L_x_124:
        /* <DEDUP_REMOVED lines=13> */
.L_x_126:
[----:B------:R-:W-:Y:S01]  /*ec40*/  IMAD.MOV.U32 R199, RZ, RZ, R74 ;  /* 0x000000ffffc77224 */ /* 0x000fe200078e004a */
[----:B------:R-:W-:Y:S01]  /*ec50*/  MOV R198, RZ ;  /* 0x000000ff00c67202 */ /* 0x000fe20000000f00 */
[----:B--2---:R-:W-:Y:S01]  /*ec60*/  IMAD.MOV.U32 R3, RZ, RZ, 0x1f ;  /* 0x0000001fff037424 */ /* 0x004fe200078e00ff */
[----:B------:R-:W-:Y:S02]  /*ec70*/  MOV R2, 0xec90 ;  /* 0x0000ec9000027802 */ /* 0x000fe40000000f00 */
[----:B-1----:R-:W-:Y:S05]  /*ec80*/  CALL.REL.NOINC `($__internal_1_$__cuda_sm70_shflsync_idx_p) ;  /* 0x0000066000007944 */ /* 0x002fea0003c00000 */
[----:B------:R-:W-:Y:S01]  /*ec90*/  MOV R9, R198 ;  /* 0x000000c600097202 */ /* 0x000fe20000000f00 */
[----:B------:R-:W-:Y:S05]  /*eca0*/  BRA `(.L_x_186) ;  /* 0xffffd6d000007947 */ /* 0x000fea000383ffff */
.L_x_127:
[----:B------:R-:W-:Y:S01]  /*ecb0*/  IMAD.MOV.U32 R199, RZ, RZ, R74 ;  /* 0x000000ffffc77224 */ /* 0x000fe200078e004a */
[----:B------:R-:W-:Y:S01]  /*ecc0*/  MOV R198, 0x1 ;  /* 0x0000000100c67802 */ /* 0x000fe20000000f00 */
[----:B--2---:R-:W-:Y:S01]  /*ecd0*/  IMAD.MOV.U32 R3, RZ, RZ, 0x1f ;  /* 0x0000001fff037424 */ /* 0x004fe200078e00ff */
[----:B------:R-:W-:Y:S02]  /*ece0*/  MOV R2, 0xed00 ;  /* 0x0000ed0000027802 */ /* 0x000fe40000000f00 */
[----:B-1-34-:R-:W-:Y:S05]  /*ecf0*/  CALL.REL.NOINC `($__internal_1_$__cuda_sm70_shflsync_idx_p) ;  /* 0x000005f000007944 */ /* 0x01afea0003c00000 */
[----:B------:R-:W-:Y:S01]  /*ed00*/  MOV R8, R198 ;  /* 0x000000c600087202 */ /* 0x000fe20000000f00 */
[----:B------:R-:W-:Y:S05]  /*ed10*/  BRA `(.L_x_187) ;  /* 0xffffd68000007947 */ /* 0x000fea000383ffff */
.L_x_128:
[----:B------:R-:W-:Y:S02]  /*ed20*/  MOV R2, 0x1 ;  /* 0x0000000100027802 */ /* 0x000fe40000000f00 */
[----:B------:R-:W-:-:S02]  /*ed30*/  MOV R3, 0xed50 ;  /* 0x0000ed5000037802 */ /* 0x000fc40000000f00 */
[----:B---34-:R-:W-:Y:S05]  /*ed40*/  CALL.REL.NOINC `($__internal_2_$__cuda_sm70_shflsync_up_p) ;  /* 0x000005f000007944 */ /* 0x018fea0003c00000 */
[----:B------:R-:W-:Y:S05]  /*ed50*/  BRA `(.L_x_188) ;  /* 0xffffd76000007947 */ /* 0x000fea000383ffff */
.L_x_129:
[----:B------:R-:W-:Y:S02]  /*ed60*/  MOV R2, 0x2 ;  /* 0x0000000200027802 */ /* 0x000fe40000000f00 */
[----:B------:R-:W-:-:S02]  /*ed70*/  MOV R3, 0xed90 ;  /* 0x0000ed9000037802 */ /* 0x000fc40000000f00 */
[----:B---34-:R-:W-:Y:S05]  /*ed80*/  CALL.REL.NOINC `($__internal_2_$__cuda_sm70_shflsync_up_p) ;  /* 0x000005b000007944 */ /* 0x018fea0003c00000 */
        /* <DEDUP_REMOVED lines=24> */
.L_x_133:
[----:B------:R-:W-:Y:S02]  /*ef10*/  MOV R2, 0x1 ;  /* 0x0000000100027802 */ /* 0x000fe40000000f00 */
[----:B------:R-:W-:Y:S02]  /*ef20*/  MOV R3, 0xef40 ;  /* 0x0000ef4000037802 */ /* 0x000fe40000000f00 */
[----:B---3--:R-:W-:Y:S05]  /*ef30*/  CALL.REL.NOINC `($__internal_2_$__cuda_sm70_shflsync_up_p) ;  /* 0x0000040000007944 */ /* 0x008fea0003c00000 */
[----:B------:R-:W-:Y:S01]  /*ef40*/  MOV R2, R4 ;  /* 0x0000000400027202 */ /* 0x000fe20000000f00 */
[----:B------:R-:W-:Y:S05]  /*ef50*/  BRA `(.L_x_190) ;  /* 0xffffd7b000007947 */ /* 0x000fea000383ffff */
.L_x_134:
[----:B------:R-:W-:Y:S02]  /*ef60*/  MOV R2, 0x2 ;  /* 0x0000000200027802 */ /* 0x000fe40000000f00 */
[----:B------:R-:W-:Y:S02]  /*ef70*/  MOV R3, 0xef90 ;  /* 0x0000ef9000037802 */ /* 0x000fe40000000f00 */
[----:B---3--:R-:W-:Y:S05]  /*ef80*/  CALL.REL.NOINC `($__internal_2_$__cuda_sm70_shflsync_up_p) ;  /* 0x000003b000007944 */ /* 0x008fea0003c00000 */
        /* <DEDUP_REMOVED lines=24> */
.L_x_136:
[----:B------:R-:W-:Y:S02]  /*f110*/  SEL R0, RZ, 0x1, P0 ;  /* 0x00000001ff007807 */ /* 0x000fe40000000000 */
[----:B------:R-:W-:Y:S02]  /*f120*/  MOV R2, 0xf140 ;  /* 0x0000f14000027802 */ /* 0x000fe40000000f00 */
[----:B-1-3--:R-:W-:Y:S05]  /*f130*/  CALL.REL.NOINC `($__internal_3_$__cuda_sm70_votesync_ballot) ;  /* 0x0000027000007944 */ /* 0x00afea0003c00000 */
[----:B------:R-:W-:Y:S05]  /*f140*/  BRA `(.L_x_192) ;  /* 0xffffd75000007947 */ /* 0x000fea000383ffff */
.L_x_137:
[----:B------:R-:W-:Y:S01]  /*f150*/  IMAD.MOV.U32 R199, RZ, RZ, R6 ;  /* 0x000000ffffc77224 */ /* 0x000fe200078e0006 */
[----:B----4-:R-:W-:Y:S01]  /*f160*/  MOV R198, R11 ;  /* 0x0000000b00c67202 */ /* 0x010fe20000000f00 */
[----:B------:R-:W-:Y:S01]  /*f170*/  IMAD.MOV.U32 R3, RZ, RZ, 0x1f ;  /* 0x0000001fff037424 */ /* 0x000fe200078e00ff */
[----:B------:R-:W-:Y:S02]  /*f180*/  MOV R2, 0xf1a0 ;  /* 0x0000f1a000027802 */ /* 0x000fe40000000f00 */
[----:B-123--:R-:W-:Y:S05]  /*f190*/  CALL.REL.NOINC `($__internal_1_$__cuda_sm70_shflsync_idx_p) ;  /* 0x0000015000007944 */ /* 0x00efea0003c00000 */
[----:B------:R-:W-:Y:S01]  /*f1a0*/  IMAD.MOV.U32 R8, RZ, RZ, R198 ;  /* 0x000000ffff087224 */ /* 0x000fe200078e00c6 */
[----:B------:R-:W-:Y:S01]  /*f1b0*/  MOV R198, R11 ;  /* 0x0000000b00c67202 */ /* 0x000fe20000000f00 */
[----:B------:R-:W-:Y:S01]  /*f1c0*/  IMAD.MOV.U32 R199, RZ, RZ, R7 ;  /* 0x000000ffffc77224 */ /* 0x000fe200078e0007 */
[----:B------:R-:W-:Y:S02]  /*f1d0*/  MOV R3, 0x1f ;  /* 0x0000001f00037802 */ /* 0x000fe40000000f00 */
[----:B------:R-:W-:-:S02]  /*f1e0*/  MOV R2, 0xf200 ;  /* 0x0000f20000027802 */ /* 0x000fc40000000f00 */
[----:B------:R-:W-:Y:S05]  /*f1f0*/  CALL.REL.NOINC `($__internal_1_$__cuda_sm70_shflsync_idx_p) ;  /* 0x000000f000007944 */ /* 0x000fea0003c00000 */
[----:B------:R-:W-:Y:S01]  /*f200*/  MOV R7, R198 ;  /* 0x000000c600077202 */ /* 0x000fe20000000f00 */
[----:B------:R-:W-:Y:S05]  /*f210*/  BRA `(.L_x_193) ;  /* 0xffffd6c000007947 */ /* 0x000fea000383ffff */
.L_x_140:
[----:B------:R-:W-:Y:S01]  /*f220*/  IMAD.MOV.U32 R199, RZ, RZ, R4 ;  /* 0x000000ffffc77224 */ /* 0x000fe200078e0004 */
[----:B------:R-:W-:Y:S01]  /*f230*/  MOV R198, R0 ;  /* 0x0000000000c67202 */ /* 0x000fe20000000f00 */
[----:B------:R-:W-:Y:S01]  /*f240*/  IMAD.MOV.U32 R3, RZ, RZ, 0x1f ;  /* 0x0000001fff037424 */ /* 0x000fe200078e00ff */
[----:B------:R-:W-:-:S02]  /*f250*/  MOV R2, 0xf270 ;  /* 0x0000f27000027802 */ /* 0x000fc40000000f00 */
[----:B-1-34-:R-:W-:Y:S05]  /*f260*/  CALL.REL.NOINC `($__internal_1_$__cuda_sm70_shflsync_idx_p) ;  /* 0x0000008000007944 */ /* 0x01afea0003c00000 */
[----:B------:R-:W-:Y:S01]  /*f270*/  MOV R12, R198 ;  /* 0x000000c6000c7202 */ /* 0x000fe20000000f00 */
[----:B------:R-:W-:Y:S05]  /*f280*/  BRA `(.L_x_139) ;  /* 0xffffd6b000007947 */ /* 0x000fea000383ffff */
        .weak           $__internal_0_$__cuda_sm70_shflsync_bfly_p
        .type           $__internal_0_$__cuda_sm70_shflsync_bfly_p,@function
        .size           $__internal_0_$__cuda_sm70_shflsync_bfly_p,($__internal_1_$__cuda_sm70_shflsync_idx_p - $__internal_0_$__cuda_sm70_shflsync_bfly_p)
$__internal_0_$__cuda_sm70_shflsync_bfly_p:
[----:B------:R-:W-:Y:S02]  /*f290*/  MOV R158, 0x1f ;  /* 0x0000001f009e7802 */ /* 0x000fe40000000f00 */
[----:B------:R-:W-:-:S04]  /*f2a0*/  MOV R159, 0xffffffff ;  /* 0xffffffff009f7802 */ /* 0x000fc80000000f00 */
[----:B------:R-:W-:Y:S04]  /*f2b0*/  WARPSYNC R159 ;  /* 0x0000009f00007348 */ /* 0x000fe80003800000 */
[----:B------:R1:W2:Y:S02]  /*f2c0*/  SHFL.BFLY PT, R158, R116, R3, R158 ;  /* 0x0c000003749e7389 */ /* 0x0002a400000e009e */
[----:B-1----:R-:W-:-:S04]  /*f2d0*/  MOV R3, 0x0 ;  /* 0x0000000000037802 */ /* 0x002fc80000000f00 */
[----:B--2---:R-:W-:Y:S05]  /*f2e0*/  RET.REL.NODEC R2 `(_ZN7cutlass13device_kernelIN5flash19enable_sm80_to_sm89INS1_16FlashAttnFwdSm80INS1_25CollectiveMainloopFwdSm80ILi4ELi1ELb0EN4cute5tupleIJNS5_1CILi128EEENS7_ILi48EEENS7_ILi96EEEEEELi96ENS_6half_tEfNS_4arch4Sm80ELb0ELb0ELb0ELb1ELb1ELb0ELb1ELb1EEENS1_21CollectiveEpilogueFwdINS6_IJS8_SA_S9_EEENS6_IJNS7_ILi1EEESI_SI_EEESC_SE_Li128ELb1ELb1ELb1ELb0EEENS1_36VarlenDynamicPersistentTileSchedulerILi128ELi48ELi128ELi128ELb1ELb1ELb0ELb0ELb1ELb1EEEEEEEEEvNT_6ParamsE) ;  /* 0xffff0d1002007950 */ /* 0x004fea0003c3ffff */
        .weak           $__internal_1_$__cuda_sm70_shflsync_idx_p
        .type           $__internal_1_$__cuda_sm70_shflsync_idx_p,@function
        .size           $__internal_1_$__cuda_sm70_shflsync_idx_p,($__internal_2_$__cuda_sm70_shflsync_up_p - $__internal_1_$__cuda_sm70_shflsync_idx_p)
$__internal_1_$__cuda_sm70_shflsync_idx_p:
[----:B------:R-:W-:-:S04]  /*f2f0*/  MOV R202, 0xffffffff ;  /* 0xffffffff00ca7802 */ /* 0x000fc80000000f00 */
[----:B------:R-:W-:Y:S04]  /*f300*/  WARPSYNC R202 ;  /* 0x000000ca00007348 */ /* 0x000fe80003800000 */
[----:B------:R1:W2:Y:S02]  /*f310*/  SHFL.IDX PT, R198, R199, R198, R3 ;  /* 0x000000c6c7c67389 */ /* 0x0002a400000e0003 */
[----:B-1----:R-:W-:-:S04]  /*f320*/  MOV R3, 0x0 ;  /* 0x0000000000037802 */ /* 0x002fc80000000f00 */
[----:B--2---:R-:W-:Y:S05]  /*f330*/  RET.REL.NODEC R2 `(_ZN7cutlass13device_kernelIN5flash19enable_sm80_to_sm89INS1_16FlashAttnFwdSm80INS1_25CollectiveMainloopFwdSm80ILi4ELi1ELb0EN4cute5tupleIJNS5_1CILi128EEENS7_ILi48EEENS7_ILi96EEEEEELi96ENS_6half_tEfNS_4arch4Sm80ELb0ELb0ELb0ELb1ELb1ELb0ELb1ELb1EEENS1_21CollectiveEpilogueFwdINS6_IJS8_SA_S9_EEENS6_IJNS7_ILi1EEESI_SI_EEESC_SE_Li128ELb1ELb1ELb1ELb0EEENS1_36VarlenDynamicPersistentTileSchedulerILi128ELi48ELi128ELi128ELb1ELb1ELb0ELb0ELb1ELb1EEEEEEEEEvNT_6ParamsE) ;  /* 0xffff0cc002007950 */ /* 0x004fea0003c3ffff */
        .weak           $__internal_2_$__cuda_sm70_shflsync_up_p
        .type           $__internal_2_$__cuda_sm70_shflsync_up_p,@function
        .size           $__internal_2_$__cuda_sm70_shflsync_up_p,($__internal_3_$__cuda_sm70_votesync_ballot - $__internal_2_$__cuda_sm70_shflsync_up_p)
$__internal_2_$__cuda_sm70_shflsync_up_p:
[----:B------:R-:W-:Y:S02]  /*f340*/  IMAD.MOV.U32 R4, RZ, RZ, RZ ;  /* 0x000000ffff047224 */ /* 0x000fe400078e00ff */
[----:B------:R-:W-:-:S04]  /*f350*/  IMAD.MOV.U32 R10, RZ, RZ, -0x1 ;  /* 0xffffffffff0a7424 */ /* 0x000fc800078e00ff */
[----:B------:R-:W-:Y:S04]  /*f360*/  WARPSYNC R10 ;  /* 0x0000000a00007348 */ /* 0x000fe80003800000 */
[----:B------:R1:W2:Y:S02]  /*f370*/  SHFL.UP PT, R4, R0, R2, R4 ;  /* 0x0400000200047389 */ /* 0x0002a400000e0004 */
[----:B-1----:R-:W-:Y:S02]  /*f380*/  MOV R2, R3 ;  /* 0x0000000300027202 */ /* 0x002fe40000000f00 */
[----:B------:R-:W-:-:S04]  /*f390*/  MOV R3, 0x0 ;  /* 0x0000000000037802 */ /* 0x000fc80000000f00 */
[----:B--2---:R-:W-:Y:S05]  /*f3a0*/  RET.REL.NODEC R2 `(_ZN7cutlass13device_kernelIN5flash19enable_sm80_to_sm89INS1_16FlashAttnFwdSm80INS1_25CollectiveMainloopFwdSm80ILi4ELi1ELb0EN4cute5tupleIJNS5_1CILi128EEENS7_ILi48EEENS7_ILi96EEEEEELi96ENS_6half_tEfNS_4arch4Sm80ELb0ELb0ELb0ELb1ELb1ELb0ELb1ELb1EEENS1_21CollectiveEpilogueFwdINS6_IJS8_SA_S9_EEENS6_IJNS7_ILi1EEESI_SI_EEESC_SE_Li128ELb1ELb1ELb1ELb0EEENS1_36VarlenDynamicPersistentTileSchedulerILi128ELi48ELi128ELi128ELb1ELb1ELb0ELb0ELb1ELb1EEEEEEEEEvNT_6ParamsE) ;  /* 0xffff0c5002007950 */ /* 0x004fea0003c3ffff */
        .weak           $__internal_3_$__cuda_sm70_votesync_ballot
        .type           $__internal_3_$__cuda_sm70_votesync_ballot,@function
        .size           $__internal_3_$__cuda_sm70_votesync_ballot,(.L_x_1815 - $__internal_3_$__cuda_sm70_votesync_ballot)
$__internal_3_$__cuda_sm70_votesync_ballot:
[----:B------:R-:W-:Y:S01]  /*f3b0*/  ISETP.NE.U32.AND P0, PT, R0, 0x1, PT ;  /* 0x000000010000780c */ /* 0x000fe20003f05070 */
[----:B------:R-:W-:-:S04]  /*f3c0*/  IMAD.MOV.U32 R3, RZ, RZ, -0x1 ;  /* 0xffffffffff037424 */ /* 0x000fc800078e00ff */
[----:B------:R-:W-:Y:S08]  /*f3d0*/  WARPSYNC R3 ;  /* 0x0000000300007348 */ /* 0x000ff00003800000 */
[----:B------:R-:W-:-:S04]  /*f3e0*/  VOTE.ANY R0, PT, !P0 ;  /* 0x0000000000007806 */ /* 0x000fc800040e0100 */
[----:B------:R-:W-:Y:S01]  /*f3f0*/  LOP3.LUT R0, R0, R3, RZ, 0xc0, !PT ;  /* 0x0000000300007212 */ /* 0x000fe200078ec0ff */
[----:B------:R-:W-:-:S04]  /*f400*/  IMAD.MOV.U32 R3, RZ, RZ, 0x0 ;  /* 0x00000000ff037424 */ /* 0x000fc800078e00ff */
[----:B------:R-:W-:Y:S05]  /*f410*/  RET.REL.NODEC R2 `(_ZN7cutlass13device_kernelIN5flash19enable_sm80_to_sm89INS1_16FlashAttnFwdSm80INS1_25CollectiveMainloopFwdSm80ILi4ELi1ELb0EN4cute5tupleIJNS5_1CILi128EEENS7_ILi48EEENS7_ILi96EEEEEELi96ENS_6half_tEfNS_4arch4Sm80ELb0ELb0ELb0ELb1ELb1ELb0ELb1ELb1EEENS1_21CollectiveEpilogueFwdINS6_IJS8_SA_S9_EEENS6_IJNS7_ILi1EEESI_SI_EEESC_SE_Li128ELb1ELb1ELb1ELb0EEENS1_36VarlenDynamicPersistentTileSchedulerILi128ELi48ELi128ELi128ELb1ELb1ELb0ELb0ELb1ELb1EEEEEEEEEvNT_6ParamsE) ;  /* 0xffff0be002007950 */ /* 0x000fea0003c3ffff */
.L_x_194:
        /* <DEDUP_REMOVED lines=14> */
.L_x_1815:


//--------------------- .text._ZN7cutlass13device_kernelIN5flash19enable_sm80_to_sm89INS1_16FlashAttnFwdSm80INS1_25CollectiveMainloopFwdSm80ILi4ELi1ELb0EN4cute5tupleIJNS5_1CILi128EEENS7_ILi48EEENS7_ILi96EEEEEELi96ENS_6half_tEfNS_4arch4Sm80ELb0ELb0ELb0ELb1ELb1ELb1ELb1ELb1EEENS1_21CollectiveEpilogueFwdINS6_IJS8_SA_S9_EEENS6_IJNS7_ILi1EEESI_SI_EEESC_SE_Li128ELb1ELb1ELb1ELb0EEENS1_36VarlenDynamicPersistentTileSchedulerILi128ELi48ELi128ELi128ELb1ELb1ELb0ELb0ELb1ELb1EEEEEEEEEvNT_6ParamsE --------------------------
	.section	.text._ZN7cutlass13device_kernelIN5flash19enable_sm80_to_sm89INS1_16FlashAttnFwdSm80INS1_25CollectiveMainloopFwdSm80ILi4ELi1ELb0EN4cute5tupleIJNS5_1CILi128EEENS7_ILi48EEENS7_ILi96EEEEEELi96ENS_6half_tEfNS_4arch4Sm80ELb0ELb0ELb0ELb1ELb1ELb1ELb1ELb1EEENS1_21CollectiveEpilogueFwdINS6_IJS8_SA_S9_EEENS6_IJNS7_ILi1EEESI_SI_EEESC_SE_Li128ELb1ELb1ELb1ELb0EEENS1_36VarlenDynamicPersistentTileSchedulerILi128ELi48ELi128ELi128ELb1ELb1ELb0ELb0ELb1ELb1EEEEEEEEEvNT_6ParamsE,"ax",@progbits
	.sectioninfo	@"SHI_REGISTERS=255"
	.align	128
.text._ZN7cutlass13device_kernelIN5flash19enable_sm80_to_sm89INS1_16FlashAttnFwdSm80INS1_25CollectiveMainloopFwdSm80ILi4ELi1ELb0EN4cute5tupleIJNS5_1CILi128EEENS7_ILi48EEENS7_ILi96EEEEEELi96ENS_6half_tEfNS_4arch4Sm80ELb0ELb0ELb0ELb1ELb1ELb1ELb1ELb1EEENS1_21CollectiveEpilogueFwdINS6_IJS8_SA_S9_EEENS6_IJNS7_ILi1EEESI_SI_EEESC_SE_Li128ELb1ELb1ELb1ELb0EEENS1_36VarlenDynamicPersistentTileSchedulerILi128ELi48ELi128ELi128ELb1ELb1ELb0ELb0ELb1ELb1EEEEEEEEEvNT_6ParamsE:
        .type           _ZN7cutlass13device_kernelIN5flash19enable_sm80_to_sm89INS1_16FlashAttnFwdSm80INS1_25CollectiveMainloopFwdSm80ILi4ELi1ELb0EN4cute5tupleIJNS5_1CILi128EEENS7_ILi48EEENS7_ILi96EEEEEELi96ENS_6half_tEfNS_4arch4Sm80ELb0ELb0ELb0ELb1ELb1ELb1ELb1ELb1EEENS1_21CollectiveEpilogueFwdINS6_IJS8_SA_S9_EEENS6_IJNS7_ILi1EEESI_SI_EEESC_SE_Li128ELb1ELb1ELb1ELb0EEENS1_36VarlenDynamicPersistentTileSchedulerILi128ELi48ELi128ELi128ELb1ELb1ELb0ELb0ELb1ELb1EEEEEEEEEvNT_6ParamsE,@function
        .size           _ZN7cutlass13device_kernelIN5flash19enable_sm80_to_sm89INS1_16FlashAttnFwdSm80INS1_25CollectiveMainloopFwdSm80ILi4ELi1ELb0EN4cute5tupleIJNS5_1CILi128EEENS7_ILi48EEENS7_ILi96EEEEEELi96ENS_6half_tEfNS_4arch4Sm80ELb0ELb0ELb0ELb1ELb1ELb1ELb1ELb1EEENS1_21CollectiveEpilogueFwdINS6_IJS8_SA_S9_EEENS6_IJNS7_ILi1EEESI_SI_EEESC_SE_Li128ELb1ELb1ELb1ELb0EEENS1_36VarlenDynamicPersistentTileSchedulerILi128ELi48ELi128ELi128ELb1ELb1ELb0ELb0ELb1ELb1EEEEEEEEEvNT_6ParamsE,(.L_x_1820 - _ZN7cutlass13device_kernelIN5flash19enable_sm80_to_sm89INS1_16FlashAttnFwdSm80INS1_25CollectiveMainloopFwdSm80ILi4ELi1ELb0EN4cute5tupleIJNS5_1CILi128EEENS7_ILi48EEENS7_ILi96EEEEEELi96ENS_6half_tEfNS_4arch4Sm80ELb0ELb0ELb0ELb1ELb1ELb1ELb1ELb1EEENS1_21CollectiveEpilogueFwdINS6_IJS8_SA_S9_EEENS6_IJNS7_ILi1EEESI_SI_EEESC_SE_Li128ELb1ELb1ELb1ELb0EEENS1_36VarlenDynamicPersistentTileSchedulerILi128ELi48ELi128ELi128ELb1ELb1ELb0ELb0ELb1ELb1EEEEEEEEEvNT_6ParamsE)
        .other          _ZN7cutlass13device_kernelIN5flash19enable_sm80_to_sm89INS1_16FlashAttnFwdSm80INS1_25CollectiveMainloopFwdSm80ILi4ELi1ELb0EN4cute5tupleIJNS5_1CILi128EEENS7_ILi48EEENS7_ILi96EEEEEELi96ENS_6half_tEfNS_4arch4Sm80ELb0ELb0ELb0ELb1ELb1ELb1ELb1ELb1EEENS1_21CollectiveEpilogueFwdINS6_IJS8_SA_S9_EEENS6_IJNS7_ILi1EEESI_SI_EEESC_SE_Li128ELb1ELb1ELb1ELb0EEENS1_36VarlenDynamicPersistentTileSchedulerILi128ELi48ELi128ELi128ELb1ELb1ELb0ELb0ELb1ELb1EEEEEEEEEvNT_6ParamsE,@"STO_CUDA_ENTRY STV_DEFAULT"
_ZN7cutlass13device_kernelIN5flash19enable_sm80_to_sm89INS1_16FlashAttnFwdSm80INS1_25CollectiveMainloopFwdSm80ILi4ELi1ELb0EN4cute5tupleIJNS5_1CILi128EEENS7_ILi48EEENS7_ILi96EEEEEELi96ENS_6half_tEfNS_4arch4Sm80ELb0ELb0ELb0ELb1ELb1ELb1ELb1ELb1EEENS1_21CollectiveEpilogueFwdINS6_IJS8_SA_S9_EEENS6_IJNS7_ILi1EEESI_SI_EEESC_SE_Li128ELb1ELb1ELb1ELb0EEENS1_36VarlenDynamicPersistentTileSchedulerILi128ELi48ELi128ELi128ELb1ELb1ELb0ELb0ELb1ELb1EEEEEEEEEvNT_6ParamsE:
[----:B------:R-:W-:-:S03]  /*0000*/  MOV R1, c[0x0][0x28] ;  /* 0x00000a0000017a02 */ /* 0x000fc60000000f00 */
[----:B------:R-:W1:Y:S01]  /*0010*/  S2R R2, SR_TID.X ;  /* 0x0000000000027919 */ /* 0x000e620000002100 */
[----:B------:R-:W-:Y:S01]  /*0020*/  IADD3 R1, R1, -0x138, RZ ;  /* 0xfffffec801017810 */ /* 0x000fe20007ffe0ff */
[----:B------:R-:W-:Y:S01]  /*0030*/  ULDC.64 UR8, c[0x0][0x118] ;  /* 0x0000460000087ab9 */ /* 0x000fe20000000a00 */
[----:B-1----:R-:W-:-:S05]  /*0040*/  SHF.R.U32.HI R0, RZ, 0x5, R2 ;  /* 0x00000005ff007819 */ /* 0x002fca0000011602 */
[----:B------:R-:W1:Y:S02]  /*0050*/  SHFL.IDX PT, R3, R0, RZ, 0x1f ;  /* 0x00001fff00037589 */ /* 0x000e6400000e0000 */
[----:B-1----:R-:W-:Y:S02]  /*0060*/  ISETP.NE.AND P0, PT, R3, RZ, PT ;  /* 0x000000ff0300720c */ /* 0x002fe40003f05270 */
[----:B------:R-:W-:Y:S11]  /*0070*/  STL [R1+0x12c], R3 ;  /* 0x00012c0301007387 */ /* 0x000ff60000100800 */
[----:B------:R-:W-:Y:S06]  /*0080*/  @P0 BAR.SYNC.DEFER_BLOCKING 0x5, 0x80 ;  /* 0x0142000000000b1d */ /* 0x000fec0000010000 */
[----:B------:R-:W1:Y:S04]  /*0090*/  @P0 LDS.128 R4, [0xc080] ;  /* 0x00c08000ff040984 */ /* 0x000e680000000c00 */
[----:B-1----:R1:W-:Y:S04]  /*00a0*/  @P0 STL.64 [R1+0x50], R4 ;  /* 0x0000500401000387 */ /* 0x0023e80000100a00 */
[----:B------:R1:W-:Y:S04]  /*00b0*/  @P0 STL.64 [R1+0x58], R6 ;  /* 0x0000580601000387 */ /* 0x0003e80000100a00 */
[----:B------:R-:W-:Y:S06]  /*00c0*/  @P0 BAR.ARV 0x4, 0x80 ;  /* 0x0102000000000b1d */ /* 0x000fec0000002000 */
[----:B------:R-:W-:Y:S05]  /*00d0*/  @P0 BRA `(.L_x_195) ;  /* 0x00000b1000000947 */ /* 0x000fea0003800000 */
[----:B------:R-:W-:Y:S01]  /*00e0*/  LOP3.LUT R14, R2, 0x1f, RZ, 0xc0, !PT ;  /* 0x0000001f020e7812 */ /* 0x000fe200078ec0ff */
[----:B------:R-:W-:Y:S01]  /*00f0*/  CS2R R8, SRZ ;  /* 0x0000000000087805 */ /* 0x000fe2000001ff00 */
[----:B-1----:R-:W-:-:S02]  /*0100*/  IMAD.MOV.U32 R7, RZ, RZ, RZ ;  /* 0x000000ffff077224 */ /* 0x002fc400078e00ff */
[----:B------:R-:W-:-:S04]  /*0110*/  ISETP.NE.AND P6, PT, R14, 0x1f, PT ;  /* 0x0000001f0e00780c */ /* 0x000fc80003fc5270 */
[----:B------:R-:W-:-:S13]  /*0120*/  ISETP.GE.OR P0, PT, R14, c[0x0][0x53c], !P6 ;  /* 0x00014f000e007a0c */ /* 0x000fda0007706670 */
[----:B------:R-:W-:Y:S02]  /*0130*/  @!P0 IMAD.MOV.U32 R4, RZ, RZ, 0x4 ;  /* 0x00000004ff048424 */ /* 0x000fe400078e00ff */
[----:B------:R-:W-:Y:S02]  /*0140*/  @!P0 IMAD.MOV.U32 R2, RZ, RZ, 0x4 ;  /* 0x00000004ff028424 */ /* 0x000fe400078e00ff */
[----:B------:R-:W-:-:S04]  /*0150*/  @!P0 IMAD.WIDE.U32 R4, R14, R4, c[0x0][0x580] ;  /* 0x000160000e048625 */ /* 0x000fc800078e0004 */
[C---:B------:R-:W-:Y:S01]  /*0160*/  @!P0 IMAD.WIDE.U32 R2, R14.reuse, R2, c[0x0][0x578] ;  /* 0x00015e000e028625 */ /* 0x040fe200078e0002 */
[----:B------:R-:W2:Y:S04]  /*0170*/  @!P0 LDG.E R8, [R4.64] ;  /* 0x0000000804088981 */ /* 0x000ea8000c1e1900 */
[----:B------:R-:W2:Y:S01]  /*0180*/  @!P0 LDG.E R7, [R2.64] ;  /* 0x0000000802078981 */ /* 0x000ea2000c1e1900 */
[C---:B------:R-:W-:Y:S01]  /*0190*/  ISETP.NE.AND P5, PT, R14.reuse, RZ, PT ;  /* 0x000000ff0e00720c */ /* 0x040fe20003fa5270 */
[----:B------:R-:W1:Y:S01]  /*01a0*/  S2UR UR4, SR_CTAID.X ;  /* 0x00000000000479c3 */ /* 0x000e620000002500 */
[C---:B------:R-:W-:Y:S02]  /*01b0*/  ISETP.GE.U32.AND P4, PT, R14.reuse, 0x2, PT ;  /* 0x000000020e00780c */ /* 0x040fe40003f86070 */
[----:B------:R-:W-:-:S02]  /*01c0*/  ISETP.GE.U32.AND P3, PT, R14, 0x4, PT ;  /* 0x000000040e00780c */ /* 0x000fc40003f66070 */
[C---:B------:R-:W-:Y:S02]  /*01d0*/  ISETP.GE.U32.AND P2, PT, R14.reuse, 0x8, PT ;  /* 0x000000080e00780c */ /* 0x040fe40003f46070 */
[----:B------:R-:W-:Y:S01]  /*01e0*/  ISETP.GE.U32.AND P1, PT, R14, 0x10, PT ;  /* 0x000000100e00780c */ /* 0x000fe20003f26070 */
[----:B--2---:R-:W-:-:S05]  /*01f0*/  IMAD R4, R8, R7, RZ ;  /* 0x0000000708047224 */ /* 0x004fca00078e02ff */
[----:B------:R-:W2:Y:S02]  /*0200*/  SHFL.UP PT, R0, R4, 0x1, RZ ;  /* 0x0420000004007989 */ /* 0x000ea400000e00ff */
[----:B--2---:R-:W-:-:S05]  /*0210*/  SEL R0, R0, RZ, P5 ;  /* 0x000000ff00007207 */ /* 0x004fca0002800000 */
[----:B------:R-:W-:-:S05]  /*0220*/  IMAD.IADD R4, R4, 0x1, R0 ;  /* 0x0000000104047824 */ /* 0x000fca00078e0200 */
        /* <DEDUP_REMOVED lines=12> */
[----:B------:R-:W2:Y:S02]  /*02f0*/  SHFL.IDX PT, R6, R4, 0x1f, 0x1f ;  /* 0x03e01f0004067f89 */ /* 0x000ea400000e0000 */
[----:B--2---:R-:W-:-:S04]  /*0300*/  IMAD R6, R6, c[0x0][0x538], RZ ;  /* 0x00014e0006067a24 */ /* 0x004fc800078e02ff */
[----:B------:R-:W-:Y:S01]  /*0310*/  IMAD.MOV.U32 R0, RZ, RZ, R6 ;  /* 0x000000ffff007224 */ /* 0x000fe200078e0006 */
[----:B-1----:R-:W-:-:S13]  /*0320*/  ISETP.GT.AND P0, PT, R6, UR4, PT ;  /* 0x0000000406007c0c */ /* 0x002fda000bf04270 */
[----:B------:R-:W-:Y:S05]  /*0330*/  @P0 BRA `(.L_x_196) ;  /* 0x0000027000000947 */ /* 0x000fea0003800000 */
[----:B------:R-:W-:Y:S02]  /*0340*/  MOV R6, R0 ;  /* 0x0000000000067202 */ /* 0x000fe40000000f00 */
[----:B------:R-:W-:-:S04]  /*0350*/  MOV R9, RZ ;  /* 0x000000ff00097202 */ /* 0x000fc80000000f00 */
.L_x_200:
        /* <DEDUP_REMOVED lines=12> */
[----:B------:R-:W2:Y:S04]  /*0420*/  @!P0 LDG.E R8, [R4.64] ;  /* 0x0000000804088981 */ /* 0x000ea8000c1e1900 */
[----:B------:R-:W2:Y:S02]  /*0430*/  @!P0 LDG.E R7, [R2.64] ;  /* 0x0000000802078981 */ /* 0x000ea4000c1e1900 */
[----:B--2---:R-:W-:Y:S01]  /*0440*/  IMAD R5, R8, R7, RZ ;  /* 0x0000000708057224 */ /* 0x004fe200078e02ff */
[----:B------:R-:W-:Y:S05]  /*0450*/  BRA.DIV ~URZ, `(.L_x_198) ;  /* 0x000187527f007947 */ /* 0x000fea000b800000 */
[----:B------:R1:W2:Y:S02]  /*0460*/  SHFL.UP PT, R0, R5, 0x1, RZ ;  /* 0x0420000005007989 */ /* 0x0002a400000e00ff */
.L_x_386:
        /* <DEDUP_REMOVED lines=16> */
.L_x_387:
[----:B--2---:R-:W-:-:S05]  /*0570*/  IMAD R0, R0, c[0x0][0x538], RZ ;  /* 0x00014e0000007a24 */ /* 0x004fca00078e02ff */
[----:B------:R-:W-:-:S04]  /*0580*/  IADD3 R6, R0, R6, RZ ;  /* 0x0000000600067210 */ /* 0x000fc80007ffe0ff */
[----:B------:R-:W-:-:S13]  /*0590*/  ISETP.GT.AND P0, PT, R6, UR4, PT ;  /* 0x0000000406007c0c */ /* 0x000fda000bf04270 */
[----:B-1----:R-:W-:Y:S05]  /*05a0*/  @!P0 BRA `(.L_x_200) ;  /* 0xfffffdb000008947 */ /* 0x002fea000383ffff */
.L_x_196:
[----:B------:R-:W-:-:S05]  /*05b0*/  IADD3 R12, -R0, R6, RZ ;  /* 0x00000006000c7210 */ /* 0x000fca0007ffe1ff */
[----:B------:R-:W-:-:S05]  /*05c0*/  IMAD R0, R4, c[0x0][0x538], R12 ;  /* 0x00014e0004007a24 */ /* 0x000fca00078e020c */
[----:B------:R-:W-:Y:S01]  /*05d0*/  ISETP.GT.AND P0, PT, R0, UR4, PT ;  /* 0x0000000400007c0c */ /* 0x000fe2000bf04270 */
[----:B------:R-:W-:-:S12]  /*05e0*/  BRA.DIV ~URZ, `(.L_x_201) ;  /* 0x000187e27f007947 */ /* 0x000fd8000b800000 */
[----:B------:R-:W-:-:S04]  /*05f0*/  VOTE.ANY R0, PT, !P0 ;  /* 0x0000000000007806 */ /* 0x000fc800040e0100 */
.L_x_388:
[----:B------:R1:W2:Y:S01]  /*0600*/  POPC R13, R0 ;  /* 0x00000000000d7309 */ /* 0x0002a20000000000 */
[----:B------:R-:W-:Y:S05]  /*0610*/  BRA.DIV ~URZ, `(.L_x_202) ;  /* 0x000187f27f007947 */ /* 0x000fea000b800000 */
[----:B--2---:R2:W3:Y:S01]  /*0620*/  SHFL.IDX PT, R11, R8, R13, 0x1f ;  /* 0x00001f0d080b7589 */ /* 0x0044e200000e0000 */
[----:B------:R-:W-:-:S03]  /*0630*/  MOV R6, RZ ;  /* 0x000000ff00067202 */ /* 0x000fc60000000f00 */
[----:B------:R2:W4:Y:S04]  /*0640*/  SHFL.IDX PT, R10, R7, R13, 0x1f ;  /* 0x00001f0d070a7589 */ /* 0x00052800000e0000 */
.L_x_389:
[----:B------:R-:W-:Y:S01]  /*0650*/  ISETP.NE.AND P0, PT, R0, RZ, PT ;  /* 0x000000ff0000720c */ /* 0x000fe20003f05270 */
[----:B------:R-:W-:-:S12]  /*0660*/  BSSY B0, `(.L_x_203) ;  /* 0x0000005000007945 */ /* 0x000fd80003800000 */
[----:B------:R-:W-:Y:S05]  /*0670*/  @!P0 BRA `(.L_x_204) ;  /* 0x0000003000008947 */ /* 0x000fea0003800000 */
[----:B------:R-:W-:Y:S01]  /*0680*/  IADD3 R211, R13, -0x1, RZ ;  /* 0xffffffff0dd37810 */ /* 0x000fe20007ffe0ff */
[----:B------:R-:W-:Y:S05]  /*0690*/  BRA.DIV ~URZ, `(.L_x_205) ;  /* 0x000188527f007947 */ /* 0x000fea000b800000 */
[----:B------:R1:W2:Y:S02]  /*06a0*/  SHFL.IDX PT, R6, R4, R211, 0x1f ;  /* 0x00001fd304067589 */ /* 0x0002a400000e0000 */
.L_x_204:
[----:B------:R-:W-:Y:S05]  /*06b0*/  BSYNC B0 ;  /* 0x0000000000007941 */ /* 0x000fea0003800000 */
.L_x_203:
[----:B-1-3--:R-:W-:Y:S01]  /*06c0*/  IABS R0, R11 ;  /* 0x0000000b00007213 */ /* 0x00afe20000000000 */
[----:B--2---:R-:W-:-:S04]  /*06d0*/  IMAD R4, R6, c[0x0][0x538], R12 ;  /* 0x00014e0006047a24 */ /* 0x004fc800078e020c */
[----:B------:R-:W-:Y:S01]  /*06e0*/  IMAD.MOV.U32 R5, RZ, RZ, R0 ;  /* 0x000000ffff057224 */ /* 0x000fe200078e0000 */
[----:B----4-:R-:W-:Y:S01]  /*06f0*/  IABS R0, R10 ;  /* 0x0000000a00007213 */ /* 0x010fe20000000000 */
[----:B------:R1:W-:Y:S01]  /*0700*/  STL [R1+0x50], R4 ;  /* 0x0000500401007387 */ /* 0x0003e20000100800 */
[----:B------:R-:W-:Y:S01]  /*0710*/  IADD3 R12, -R4, UR4, RZ ;  /* 0x00000004040c7c10 */ /* 0x000fe2000fffe1ff */
[----:B------:R-:W2:Y:S02]  /*0720*/  I2F.RP R2, R5 ;  /* 0x0000000500027306 */ /* 0x000ea40000209400 */
[----:B------:R-:W-:Y:S01]  /*0730*/  IMAD.MOV.U32 R7, RZ, RZ, R0 ;  /* 0x000000ffff077224 */ /* 0x000fe200078e0000 */
[----:B------:R-:W-:Y:S02]  /*0740*/  IABS R6, R12 ;  /* 0x0000000c00067213 */ /* 0x000fe40000000000 */
[----:B------:R-:W-:-:S03]  /*0750*/  IABS R0, R11 ;  /* 0x0000000b00007213 */ /* 0x000fc60000000000 */
[----:B------:R-:W-:Y:S01]  /*0760*/  I2F.RP R8, R7 ;  /* 0x0000000700087306 */ /* 0x000fe20000209400 */
[----:B------:R-:W-:-:S07]  /*0770*/  IADD3 R0, RZ, -R0, RZ ;  /* 0x80000000ff007210 */ /* 0x000fce0007ffe0ff */
[----:B--2---:R-:W2:Y:S02]  /*0780*/  MUFU.RCP R2, R2 ;  /* 0x0000000200027308 */ /* 0x004ea40000001000 */
[----:B--2---:R-:W-:-:S06]  /*0790*/  IADD3 R2, R2, 0xffffffe, RZ ;  /* 0x0ffffffe02027810 */ /* 0x004fcc0007ffe0ff */
[----:B------:R-:W2:Y:S02]  /*07a0*/  F2I.FTZ.U32.TRUNC.NTZ R3, R2 ;  /* 0x0000000200037305 */ /* 0x000ea4000021f000 */
[----:B--2---:R-:W-:-:S04]  /*07b0*/  IMAD.MOV R2, RZ, RZ, -R3 ;  /* 0x000000ffff027224 */ /* 0x004fc800078e0a03 */
[----:B-1----:R-:W-:Y:S02]  /*07c0*/  IMAD R4, R2, R5, RZ ;  /* 0x0000000502047224 */ /* 0x002fe400078e02ff */
[----:B------:R-:W-:-:S04]  /*07d0*/  IMAD.MOV.U32 R2, RZ, RZ, RZ ;  /* 0x000000ffff027224 */ /* 0x000fc800078e00ff */
[----:B------:R-:W-:-:S04]  /*07e0*/  IMAD.HI.U32 R2, R3, R4, R2 ;  /* 0x0000000403027227 */ /* 0x000fc800078e0002 */
[----:B------:R-:W-:-:S04]  /*07f0*/  IMAD.MOV.U32 R3, RZ, RZ, R6 ;  /* 0x000000ffff037224 */ /* 0x000fc800078e0006 */
[----:B------:R-:W-:-:S04]  /*0800*/  IMAD.HI.U32 R2, R2, R3, RZ ;  /* 0x0000000302027227 */ /* 0x000fc800078e00ff */
[----:B------:R-:W-:Y:S02]  /*0810*/  IMAD R0, R2, R0, R3 ;  /* 0x0000000002007224 */ /* 0x000fe400078e0203 */
[----:B------:R-:W1:Y:S03]  /*0820*/  MUFU.RCP R3, R8 ;  /* 0x0000000800037308 */ /* 0x000e660000001000 */
[----:B------:R-:W-:Y:S02]  /*0830*/  ISETP.GT.U32.AND P0, PT, R5, R0, PT ;  /* 0x000000000500720c */ /* 0x000fe40003f04070 */
[----:B-1----:R-:W-:-:S11]  /*0840*/  IADD3 R3, R3, 0xffffffe, RZ ;  /* 0x0ffffffe03037810 */ /* 0x002fd60007ffe0ff */
[----:B------:R-:W-:Y:S01]  /*0850*/  @!P0 IMAD.IADD R0, R0, 0x1, -R5 ;  /* 0x0000000100008824 */ /* 0x000fe200078e0a05 */
[----:B------:R-:W-:Y:S02]  /*0860*/  @!P0 IADD3 R2, R2, 0x1, RZ ;  /* 0x0000000102028810 */ /* 0x000fe40007ffe0ff */
[----:B------:R-:W-:Y:S01]  /*0870*/  ISETP.NE.AND P0, PT, R11, RZ, PT ;  /* 0x000000ff0b00720c */ /* 0x000fe20003f05270 */
[----:B------:R-:W1:Y:S01]  /*0880*/  F2I.FTZ.U32.TRUNC.NTZ R3, R3 ;  /* 0x0000000300037305 */ /* 0x000e62000021f000 */
[----:B------:R-:W-:Y:S02]  /*0890*/  ISETP.GE.U32.AND P2, PT, R0, R5, PT ;  /* 0x000000050000720c */ /* 0x000fe40003f46070 */
[----:B------:R-:W-:-:S04]  /*08a0*/  LOP3.LUT R0, R12, R11, RZ, 0x3c, !PT ;  /* 0x0000000b0c007212 */ /* 0x000fc800078e3cff */
[----:B------:R-:W-:-:S07]  /*08b0*/  ISETP.GE.AND P1, PT, R0, RZ, PT ;  /* 0x000000ff0000720c */ /* 0x000fce0003f26270 */
[----:B------:R-:W-:Y:S02]  /*08c0*/  @P2 IADD3 R2, R2, 0x1, RZ ;  /* 0x0000000102022810 */ /* 0x000fe40007ffe0ff */
[----:B-1----:R-:W-:-:S03]  /*08d0*/  IADD3 R0, RZ, -R3, RZ ;  /* 0x80000003ff007210 */ /* 0x002fc60007ffe0ff */
[----:B------:R-:W-:Y:S02]  /*08e0*/  IMAD.MOV.U32 R4, RZ, RZ, R2 ;  /* 0x000000ffff047224 */ /* 0x000fe400078e0002 */
[----:B------:R-:W-:Y:S01]  /*08f0*/  IMAD.MOV.U32 R2, RZ, RZ, R0 ;  /* 0x000000ffff027224 */ /* 0x000fe200078e0000 */
[----:B------:R-:W-:Y:S01]  /*0900*/  IABS R0, R10 ;  /* 0x0000000a00007213 */ /* 0x000fe20000000000 */
[----:B------:R-:W-:Y:S01]  /*0910*/  @!P1 IMAD.MOV R4, RZ, RZ, -R4 ;  /* 0x000000ffff049224 */ /* 0x000fe200078e0a04 */
[----:B------:R-:W-:Y:S01]  /*0920*/  @!P0 LOP3.LUT R4, RZ, R11, RZ, 0x33, !PT ;  /* 0x0000000bff048212 */ /* 0x000fe200078e33ff */
[----:B------:R-:W-:Y:S01]  /*0930*/  IMAD R5, R2, R7, RZ ;  /* 0x0000000702057224 */ /* 0x000fe200078e02ff */
[----:B------:R-:W-:Y:S01]  /*0940*/  MOV R2, RZ ;  /* 0x000000ff00027202 */ /* 0x000fe20000000f00 */
[----:B------:R-:W-:Y:S01]  /*0950*/  IMAD.MOV R6, RZ, RZ, -R0 ;  /* 0x000000ffff067224 */ /* 0x000fe200078e0a00 */
[----:B------:R-:W-:-:S03]  /*0960*/  IABS R8, R4 ;  /* 0x0000000400087213 */ /* 0x000fc60000000000 */
        /* <DEDUP_REMOVED lines=19> */
[----:B------:R-:W-:Y:S02]  /*0aa0*/  IMAD R2, R10, R2, R4 ;  /* 0x000000020a027224 */ /* 0x000fe400078e0204 */
[----:B------:R-:W-:Y:S02]  /*0ab0*/  IMAD.IADD R4, R13, 0x1, R9 ;  /* 0x000000010d047824 */ /* 0x000fe400078e0209 */
[----:B------:R-:W-:-:S03]  /*0ac0*/  IMAD R0, R2, 0x10000, R0 ;  /* 0x0001000002007824 */ /* 0x000fc600078e0200 */
[----:B------:R1:W-:Y:S04]  /*0ad0*/  STL [R1+0x5c], R4 ;  /* 0x00005c0401007387 */ /* 0x0003e80000100800 */
[----:B------:R1:W-:Y:S04]  /*0ae0*/  STL [R1+0x58], R0 ;  /* 0x0000580001007387 */ /* 0x0003e80000100800 */
[----:B------:R1:W-:Y:S01]  /*0af0*/  STL [R1+0x54], R3 ;  /* 0x0000540301007387 */ /* 0x0003e20000100800 */
[----:B------:R-:W-:Y:S05]  /*0b00*/  BRA `(.L_x_206) ;  /* 0x0000006000007947 */ /* 0x000fea0003800000 */
.L_x_197:
[----:B------:R-:W-:Y:S01]  /*0b10*/  MOV R0, UR4 ;  /* 0x0000000400007c02 */ /* 0x000fe20008000f00 */
[----:B------:R-:W-:Y:S04]  /*0b20*/  STL [R1+0x54], RZ ;  /* 0x000054ff01007387 */ /* 0x000fe80000100800 */
[----:B------:R-:W-:Y:S04]  /*0b30*/  STL [R1+0x58], RZ ;  /* 0x000058ff01007387 */ /* 0x000fe80000100800 */
[----:B------:R1:W-:Y:S02]  /*0b40*/  STL [R1+0x50], R0 ;  /* 0x0000500001007387 */ /* 0x0003e40000100800 */
[----:B-1----:R-:W-:-:S05]  /*0b50*/  MOV R0, c[0x0][0x53c] ;  /* 0x00014f0000007a02 */ /* 0x002fca0000000f00 */
[----:B------:R1:W-:Y:S02]  /*0b60*/  STL [R1+0x5c], R0 ;  /* 0x00005c0001007387 */ /* 0x0003e40000100800 */
.L_x_206:
[----:B-1----:R-:W2:Y:S04]  /*0b70*/  LDL R4, [R1+0x50] ;  /* 0x0000500001047983 */ /* 0x002ea80000100800 */
[----:B------:R-:W2:Y:S04]  /*0b80*/  LDL R5, [R1+0x54] ;  /* 0x0000540001057983 */ /* 0x000ea80000100800 */
[----:B------:R-:W2:Y:S04]  /*0b90*/  LDL R6, [R1+0x58] ;  /* 0x0000580001067983 */ /* 0x000ea80000100800 */
[----:B------:R-:W2:Y:S01]  /*0ba0*/  LDL R7, [R1+0x5c] ;  /* 0x00005c0001077983 */ /* 0x000ea20000100800 */
[----:B------:R-:W-:Y:S01]  /*0bb0*/  ISETP.NE.AND P0, PT, R14, RZ, PT ;  /* 0x000000ff0e00720c */ /* 0x000fe20003f05270 */
[----:B------:R-:W-:-:S12]  /*0bc0*/  WARPSYNC 0xffffffff ;  /* 0xffffffff00007948 */ /* 0x000fd80003800000 */
[----:B--2---:R1:W-:Y:S04]  /*0bd0*/  @!P0 STS.128 [0xc080], R4 ;  /* 0x00c08004ff008388 */ /* 0x0043e80000000c00 */
[----:B------:R-:W-:Y:S06]  /*0be0*/  BAR.ARV 0x5, 0x80 ;  /* 0x0142000000007b1d */ /* 0x000fec0000002000 */
.L_x_195:
[----:B------:R-:W2:Y:S02]  /*0bf0*/  LDL R0, [R1+0x5c] ;  /* 0x00005c0001007983 */ /* 0x000ea40000100800 */
[----:B--2---:R-:W-:-:S13]  /*0c00*/  ISETP.GE.AND P0, PT, R0, c[0x0][0x53c], PT ;  /* 0x00014f0000007a0c */ /* 0x004fda0003f06270 */
[----:B------:R-:W-:Y:S05]  /*0c10*/  @P0 EXIT ;  /* 0x000000000000094d */ /* 0x000fea0003800000 */
[----:B------:R-:W2:Y:S01]  /*0c20*/  S2R R12, SR_TID.X ;  /* 0x00000000000c7919 */ /* 0x000ea20000002100 */
[----:B------:R-:W-:Y:S02]  /*0c30*/  ULDC UR4, c[0x0][0x2ac] ;  /* 0x0000ab0000047ab9 */ /* 0x000fe40000000800 */
[----:B------:R-:W-:Y:S02]  /*0c40*/  ULDC UR6, c[0x0][0x1d0] ;  /* 0x0000740000067ab9 */ /* 0x000fe40000000800 */
[----:B------:R-:W-:Y:S01]  /*0c50*/  UIMAD UR6, UR4, UR6, URZ ;  /* 0x00000006040672a4 */ /* 0x000fe2000f8e023f */
[----:B--2---:R-:W-:Y:S02]  /*0c60*/  SHF.R.S32.HI R8, RZ, 0x1f, R12 ;  /* 0x0000001fff087819 */ /* 0x004fe4000001140c */
[-C--:B------:R-:W-:Y:S02]  /*0c70*/  LEA.HI R11, R12, R12.reuse, RZ, 0x1 ;  /* 0x0000000c0c0b7211 */ /* 0x080fe400078f08ff */
[----:B------:R-:W-:-:S02]  /*0c80*/  LEA.HI R3, R8, R12, RZ, 0x4 ;  /* 0x0000000c08037211 */ /* 0x000fc400078f20ff */
[----:B------:R-:W-:Y:S02]  /*0c90*/  SHF.R.S32.HI R112, RZ, 0x1, R11 ;  /* 0x00000001ff707819 */ /* 0x000fe4000001140b */
[----:B------:R-:W-:Y:S02]  /*0ca0*/  SHF.R.S32.HI R0, RZ, 0x4, R3 ;  /* 0x00000004ff007819 */ /* 0x000fe40000011403 */
[C---:B------:R-:W-:Y:S02]  /*0cb0*/  LOP3.LUT R2, R3.reuse, 0xfffffff0, RZ, 0xc0, !PT ;  /* 0xfffffff003027812 */ /* 0x040fe400078ec0ff */
[----:B-1----:R-:W-:Y:S02]  /*0cc0*/  LEA.HI R4, R3, R0, RZ, 0x1 ;  /* 0x0000000003047211 */ /* 0x002fe400078f08ff */
[----:B------:R-:W-:Y:S01]  /*0cd0*/  LEA.HI R5, R11, R112, RZ, 0x1 ;  /* 0x000000700b057211 */ /* 0x000fe200078f08ff */
[----:B------:R-:W-:Y:S01]  /*0ce0*/  IMAD.IADD R2, R12, 0x1, -R2 ;  /* 0x000000010c027824 */ /* 0x000fe200078e0a02 */
[----:B------:R-:W-:-:S02]  /*0cf0*/  LOP3.LUT R4, R4, 0xfffffffe, RZ, 0xc0, !PT ;  /* 0xfffffffe04047812 */ /* 0x000fc400078ec0ff */
[----:B------:R-:W-:Y:S02]  /*0d00*/  LOP3.LUT R3, R5, 0x7fffffe, RZ, 0xc0, !PT ;  /* 0x07fffffe05037812 */ /* 0x000fe400078ec0ff */
[----:B------:R-:W-:Y:S01]  /*0d10*/  LEA.HI R9, R2, R2, RZ, 0x1 ;  /* 0x0000000202097211 */ /* 0x000fe200078f08ff */
[----:B------:R-:W-:Y:S01]  /*0d20*/  IMAD.IADD R19, R0, 0x1, -R4 ;  /* 0x0000000100137824 */ /* 0x000fe200078e0a04 */
[----:B------:R-:W-:Y:S01]  /*0d30*/  SHF.R.S32.HI R5, RZ, 0x1f, R2 ;  /* 0x0000001fff057819 */ /* 0x000fe20000011402 */
[----:B------:R-:W-:Y:S01]  /*0d40*/  IMAD.IADD R3, R112, 0x1, -R3 ;  /* 0x0000000170037824 */ /* 0x000fe200078e0a03 */
[----:B------:R-:W-:Y:S02]  /*0d50*/  LOP3.LUT R4, R9, 0x7fffffe, RZ, 0xc0, !PT ;  /* 0x07fffffe09047812 */ /* 0x000fe400078ec0ff */
[-C--:B------:R-:W-:Y:S01]  /*0d60*/  LEA.HI R22, R8, R12.reuse, RZ, 0x3 ;  /* 0x0000000c08167211 */ /* 0x080fe200078f18ff */
[----:B------:R-:W-:Y:S01]  /*0d70*/  IMAD R0, R0, 0x8, R3 ;  /* 0x0000000800007824 */ /* 0x000fe200078e0203 */
[----:B------:R-:W-:Y:S01]  /*0d80*/  LEA.HI R13, R8, R12, RZ, 0x2 ;  /* 0x0000000c080d7211 */ /* 0x000fe200078f10ff */
[----:B------:R-:W-:Y:S01]  /*0d90*/  IMAD.IADD R14, R2, 0x1, -R4 ;  /* 0x00000001020e7824 */ /* 0x000fe200078e0a04 */
[----:B------:R-:W-:-:S02]  /*0da0*/  LEA.HI R17, R5, R2, RZ, 0x3 ;  /* 0x0000000205117211 */ /* 0x000fc400078f18ff */
[----:B------:R-:W-:Y:S02]  /*0db0*/  LOP3.LUT R3, R22, 0xfffffff8, RZ, 0xc0, !PT ;  /* 0xfffffff816037812 */ /* 0x000fe400078ec0ff */
[----:B------:R-:W-:Y:S02]  /*0dc0*/  SHF.R.S32.HI R2, RZ, 0x3, R22 ;  /* 0x00000003ff027819 */ /* 0x000fe40000011416 */
[C---:B------:R-:W-:Y:S01]  /*0dd0*/  LOP3.LUT R4, R13.reuse, 0xfffffffc, RZ, 0xc0, !PT ;  /* 0xfffffffc0d047812 */ /* 0x040fe200078ec0ff */
[----:B------:R-:W-:Y:S01]  /*0de0*/  IMAD.IADD R3, R12, 0x1, -R3 ;  /* 0x000000010c037824 */ /* 0x000fe200078e0a03 */
[----:B------:R-:W-:Y:S01]  /*0df0*/  SHF.R.S32.HI R249, RZ, 0x2, R13 ;  /* 0x00000002fff97819 */ /* 0x000fe2000001140d */
[----:B------:R-:W-:Y:S01]  /*0e00*/  IMAD.SHL.U32 R2, R2, 0x40, RZ ;  /* 0x0000004002027824 */ /* 0x000fe200078e00ff */
[----:B------:R-:W-:Y:S01]  /*0e10*/  LEA.HI R8, R8, R12, RZ, 0x5 ;  /* 0x0000000c08087211 */ /* 0x000fe200078f28ff */
[----:B------:R-:W-:Y:S01]  /*0e20*/  IMAD.IADD R24, R12, 0x1, -R4 ;  /* 0x000000010c187824 */ /* 0x000fe200078e0a04 */
[----:B------:R-:W-:-:S02]  /*0e30*/  LEA.HI R4, R13, R249, RZ, 0x1 ;  /* 0x000000f90d047211 */ /* 0x000fc400078f08ff */
[----:B------:R-:W-:Y:S01]  /*0e40*/  LEA.HI R10, R3, R3, RZ, 0x1 ;  /* 0x00000003030a7211 */ /* 0x000fe200078f08ff */
[----:B------:R-:W-:Y:S01]  /*0e50*/  IMAD.SHL.U32 R228, R24, 0x8, RZ ;  /* 0x0000000818e47824 */ /* 0x000fe200078e00ff */
[----:B------:R-:W-:Y:S02]  /*0e60*/  LOP3.LUT R2, R2, 0xc0, RZ, 0xc0, !PT ;  /* 0x000000c002027812 */ /* 0x000fe400078ec0ff */
[----:B------:R-:W-:Y:S02]  /*0e70*/  LOP3.LUT R4, R4, 0x7fffffe, RZ, 0xc0, !PT ;  /* 0x07fffffe04047812 */ /* 0x000fe400078ec0ff */
[----:B------:R-:W-:Y:S02]  /*0e80*/  LOP3.LUT R6, R10, 0x3fffffe, RZ, 0xc0, !PT ;  /* 0x03fffffe0a067812 */ /* 0x000fe400078ec0ff */
[----:B------:R-:W-:Y:S01]  /*0e90*/  SHF.R.U32.HI R5, RZ, 0x3, R2 ;  /* 0x00000003ff057819 */ /* 0x000fe20000011602 */
[----:B------:R-:W-:Y:S01]  /*0ea0*/  IMAD.IADD R4, R249, 0x1, -R4 ;  /* 0x00000001f9047824 */ /* 0x000fe200078e0a04 */
[----:B------:R-:W-:Y:S01]  /*0eb0*/  LOP3.LUT R2, R2, 0x18, R228, 0xf8, !PT ;  /* 0x0000001802027812 */ /* 0x000fe200078ef8e4 */
[----:B------:R-:W-:Y:S01]  /*0ec0*/  IMAD.IADD R21, R3, 0x1, -R6 ;  /* 0x0000000103157824 */ /* 0x000fe200078e0a06 */
[----:B------:R-:W-:-:S02]  /*0ed0*/  SHF.R.S32.HI R7, RZ, 0x5, R8 ;  /* 0x00000005ff077819 */ /* 0x000fc40000011408 */
[----:B------:R-:W-:Y:S02]  /*0ee0*/  LOP3.LUT R6, R2, R5, RZ, 0x3c, !PT ;  /* 0x0000000502067212 */ /* 0x000fe400078e3cff */
[----:B------:R-:W-:Y:S01]  /*0ef0*/  LOP3.LUT R2, R11, 0xfffffffe, RZ, 0xc0, !PT ;  /* 0xfffffffe0b027812 */ /* 0x000fe200078ec0ff */
[----:B------:R-:W-:Y:S01]  /*0f00*/  IMAD R3, R7, 0x8, R4 ;  /* 0x0000000807037824 */ /* 0x000fe200078e0204 */
[----:B------:R-:W-:Y:S02]  /*0f10*/  SHF.R.S32.HI R5, RZ, 0x1f, R8 ;  /* 0x0000001fff057819 */ /* 0x000fe40000011408 */
[----:B------:R-:W-:Y:S01]  /*0f20*/  LOP3.LUT R4, R8, 0xffffffe0, RZ, 0xc0, !PT ;  /* 0xffffffe008047812 */ /* 0x000fe200078ec0ff */
[----:B------:R-:W-:Y:S01]  /*0f30*/  IMAD.IADD R168, R12, 0x1, -R2 ;  /* 0x000000010ca87824 */ /* 0x000fe200078e0a02 */
[----:B------:R-:W-:Y:S01]  /*0f40*/  LEA.HI R2, R24, R24, RZ, 0x1 ;  /* 0x0000001818027211 */ /* 0x000fe200078f08ff */
[----:B------:R-:W-:Y:S01]  /*0f50*/  IMAD.U32 R250, R3, 0x20, R6 ;  /* 0x0000002003fa7824 */ /* 0x000fe200078e0006 */
[----:B------:R-:W-:Y:S01]  /*0f60*/  LEA.HI R3, R5, R7, RZ, 0x2 ;  /* 0x0000000705037211 */ /* 0x000fe200078f10ff */
[----:B------:R-:W-:Y:S01]  /*0f70*/  IMAD.SHL.U32 R114, R168, 0x4, RZ ;  /* 0x00000004a8727824 */ /* 0x000fe200078e00ff */
[----:B------:R-:W-:Y:S01]  /*0f80*/  IADD3 R8, R112, 0x40, RZ ;  /* 0x0000004070087810 */ /* 0x000fe20007ffe0ff */
[----:B------:R-:W-:Y:S01]  /*0f90*/  IMAD.IADD R31, R12, 0x1, -R4 ;  /* 0x000000010c1f7824 */ /* 0x000fe200078e0a04 */
[----:B------:R-:W-:Y:S01]  /*0fa0*/  LOP3.LUT R4, R3, 0xffffffc, RZ, 0xc0, !PT ;  /* 0x0ffffffc03047812 */ /* 0x000fe200078ec0ff */
[----:B------:R-:W-:Y:S01]  /*0fb0*/  IMAD.SHL.U32 R104, R168, 0x8, RZ ;  /* 0x00000008a8687824 */ /* 0x000fe200078e00ff */
[C---:B------:R-:W-:Y:S01]  /*0fc0*/  LOP3.LUT R3, R2.reuse, 0x1ffffffe, RZ, 0xc0, !PT ;  /* 0x1ffffffe02037812 */ /* 0x040fe200078ec0ff */
[----:B------:R-:W-:Y:S01]  /*0fd0*/  IMAD.SHL.U32 R2, R2, 0x20, RZ ;  /* 0x0000002002027824 */ /* 0x000fe200078e00ff */
[----:B------:R-:W-:Y:S01]  /*0fe0*/  IADD3 R164, R114, 0x10, RZ ;  /* 0x0000001072a47810 */ /* 0x000fe20007ffe0ff */
[----:B------:R-:W-:Y:S01]  /*0ff0*/  IMAD.IADD R6, R7, 0x1, -R4 ;  /* 0x0000000107067824 */ /* 0x000fe200078e0a04 */
[----:B------:R-:W-:Y:S01]  /*1000*/  SHF.R.S32.HI R5, RZ, 0x1f, R31 ;  /* 0x0000001fff057819 */ /* 0x000fe2000001141f */
[----:B------:R-:W-:Y:S01]  /*1010*/  IMAD.IADD R4, R24, 0x1, -R3 ;  /* 0x0000000118047824 */ /* 0x000fe200078e0a03 */
[----:B------:R-:W-:Y:S01]  /*1020*/  LOP3.LUT R3, R2, 0xffffffc0, RZ, 0xc0, !PT ;  /* 0xffffffc002037812 */ /* 0x000fe200078ec0ff */
[----:B------:R-:W-:Y:S01]  /*1030*/  IMAD.IADD R2, R114, 0x1, R164 ;  /* 0x0000000172027824 */ /* 0x000fe200078e02a4 */
[----:B------:R-:W-:-:S02]  /*1040*/  LEA.HI R20, R5, R31, RZ, 0x2 ;  /* 0x0000001f05147211 */ /* 0x000fc400078f10ff */
[----:B------:R-:W-:Y:S01]  /*1050*/  IADD3 R113, R114, 0x20, RZ ;  /* 0x0000002072717810 */ /* 0x000fe20007ffe0ff */
[----:B------:R-:W-:Y:S01]  /*1060*/  IMAD R23, R4, 0x8, R3 ;  /* 0x0000000804177824 */ /* 0x000fe200078e0203 */
[----:B------:R-:W-:Y:S02]  /*1070*/  SHF.R.S32.HI R4, RZ, 0x1f, R8 ;  /* 0x0000001fff047819 */ /* 0x000fe40000011408 */
[----:B------:R-:W-:Y:S02]  /*1080*/  SHF.R.S32.HI R3, RZ, 0x1f, R2 ;  /* 0x0000001fff037819 */ /* 0x000fe40000011402 */
[----:B------:R-:W-:Y:S02]  /*1090*/  SHF.R.S32.HI R5, RZ, 0x2, R20 ;  /* 0x00000002ff057819 */ /* 0x000fe40000011414 */
[----:B------:R-:W-:Y:S02]  /*10a0*/  LEA.HI R4, R4, R8, RZ, 0x3 ;  /* 0x0000000804047211 */ /* 0x000fe400078f18ff */
[CC--:B------:R-:W-:Y:S01]  /*10b0*/  LEA.HI R15, R3.reuse, R2.reuse, RZ, 0x3 ;  /* 0x00000002030f7211 */ /* 0x0c0fe200078f18ff */
[----:B------:R-:W-:Y:S01]  /*10c0*/  IMAD R29, R6, 0x10, R5 ;  /* 0x00000010061d7824 */ /* 0x000fe200078e0205 */
[----:B------:R-:W-:Y:S01]  /*10d0*/  LEA.HI R16, R3, R2, RZ, 0x5 ;  /* 0x0000000203107211 */ /* 0x000fe200078f28ff */
[----:B------:R-:W-:Y:S01]  /*10e0*/  IMAD.IADD R2, R114, 0x1, R113 ;  /* 0x0000000172027824 */ /* 0x000fe200078e0271 */
[----:B------:R-:W-:Y:S01]  /*10f0*/  LEA.HI R12, R8, R8, RZ, 0x1 ;  /* 0x00000008080c7211 */ /* 0x000fe200078f08ff */
[----:B------:R-:W-:Y:S01]  /*1100*/  IMAD.SHL.U32 R4, R4, 0x20, RZ ;  /* 0x0000002004047824 */ /* 0x000fe200078e00ff */
[----:B------:R-:W-:Y:S01]  /*1110*/  SHF.R.S32.HI R5, RZ, 0x1f, R13 ;  /* 0x0000001fff057819 */ /* 0x000fe2000001140d */
[----:B------:R-:W-:Y:S01]  /*1120*/  STL [R1+0x130], R29 ;  /* 0x0001301d01007387 */ /* 0x000fe20000100800 */
[----:B------:R-:W-:-:S02]  /*1130*/  LOP3.LUT R6, R12, 0x7fffffe, RZ, 0xc0, !PT ;  /* 0x07fffffe0c067812 */ /* 0x000fc400078ec0ff */
[----:B------:R-:W-:Y:S02]  /*1140*/  SHF.R.S32.HI R3, RZ, 0x1f, R2 ;  /* 0x0000001fff037819 */ /* 0x000fe40000011402 */
[----:B------:R-:W-:Y:S01]  /*1150*/  LEA.HI R11, R5, R249, RZ, 0x3 ;  /* 0x000000f9050b7211 */ /* 0x000fe200078f18ff */
[----:B------:R-:W-:Y:S01]  /*1160*/  IMAD.IADD R6, R8, 0x1, -R6 ;  /* 0x0000000108067824 */ /* 0x000fe200078e0a06 */
[----:B------:R-:W-:Y:S01]  /*1170*/  LOP3.LUT R4, R4, 0xffffff00, RZ, 0xc0, !PT ;  /* 0xffffff0004047812 */ /* 0x000fe200078ec0ff */
[----:B------:R-:W-:Y:S01]  /*1180*/  IMAD.SHL.U32 R8, R7, 0x200, RZ ;  /* 0x0000020007087824 */ /* 0x000fe200078e00ff */
[CC--:B------:R-:W-:Y:S02]  /*1190*/  LEA.HI R13, R3.reuse, R2.reuse, RZ, 0x3 ;  /* 0x00000002030d7211 */ /* 0x0c0fe400078f18ff */
[----:B------:R-:W-:Y:S01]  /*11a0*/  LEA.HI R18, R3, R2, RZ, 0x5 ;  /* 0x0000000203127211 */ /* 0x000fe200078f28ff */
[----:B------:R-:W-:Y:S01]  /*11b0*/  IMAD R25, R6, 0x20, R4 ;  /* 0x0000002006197824 */ /* 0x000fe200078e0204 */
[----:B------:R-:W-:-:S02]  /*11c0*/  LOP3.LUT R3, R11, 0xfffffff8, RZ, 0xc0, !PT ;  /* 0xfffffff80b037812 */ /* 0x000fc400078ec0ff */
[----:B------:R-:W-:Y:S02]  /*11d0*/  SHF.R.S32.HI R2, RZ, 0x1, R10 ;  /* 0x00000001ff027819 */ /* 0x000fe4000001140a */
[----:B------:R-:W-:Y:S01]  /*11e0*/  SHF.R.S32.HI R7, RZ, 0x1, R9 ;  /* 0x00000001ff077819 */ /* 0x000fe20000011409 */
[----:B------:R-:W-:Y:S01]  /*11f0*/  IMAD.IADD R6, R249, 0x1, -R3 ;  /* 0x00000001f9067824 */ /* 0x000fe200078e0a03 */
[----:B------:R-:W-:Y:S01]  /*1200*/  SHF.R.S32.HI R4, RZ, 0x1f, R9 ;  /* 0x0000001fff047819 */ /* 0x000fe20000011409 */
[C---:B------:R-:W-:Y:S01]  /*1210*/  IMAD.SHL.U32 R3, R2.reuse, 0x40, RZ ;  /* 0x0000004002037824 */ /* 0x040fe200078e00ff */
[----:B------:R-:W-:Y:S01]  /*1220*/  LOP3.LUT P3, RZ, R2, 0x2, RZ, 0xc0, !PT ;  /* 0x0000000202ff7812 */ /* 0x000fe2000786c0ff */
[----:B------:R-:W-:Y:S01]  /*1230*/  STL [R1+0xe8], R25 ;  /* 0x0000e81901007387 */ /* 0x000fe20000100800 */
[----:B------:R-:W-:Y:S01]  /*1240*/  LEA.HI R9, R4, R7, RZ, 0x2 ;  /* 0x0000000704097211 */ /* 0x000fe200078f10ff */
[----:B------:R-:W-:Y:S01]  /*1250*/  IMAD.SHL.U32 R4, R17, 0x20, RZ ;  /* 0x0000002011047824 */ /* 0x000fe200078e00ff */
[----:B------:R-:W-:-:S02]  /*1260*/  LOP3.LUT R3, R3, 0xc0, RZ, 0xc0, !PT ;  /* 0x000000c003037812 */ /* 0x000fc400078ec0ff */
[----:B------:R-:W-:Y:S02]  /*1270*/  LEA.HI R2, R6, R6, RZ, 0x1 ;  /* 0x0000000606027211 */ /* 0x000fe400078f08ff */
[----:B------:R-:W-:Y:S02]  /*1280*/  LOP3.LUT R10, R3, 0x8, R22, 0xf8, !PT ;  /* 0x00000008030a7812 */ /* 0x000fe400078ef816 */
[----:B------:R-:W-:Y:S02]  /*1290*/  SHF.R.U32.HI R3, RZ, 0x3, R3 ;  /* 0x00000003ff037819 */ /* 0x000fe40000011603 */
[----:B------:R-:W-:Y:S02]  /*12a0*/  LOP3.LUT R11, R9, 0xfffffffc, RZ, 0xc0, !PT ;  /* 0xfffffffc090b7812 */ /* 0x000fe400078ec0ff */
[----:B------:R-:W-:Y:S02]  /*12b0*/  LOP3.LUT R10, R10, R3, RZ, 0x3c, !PT ;  /* 0x000000030a0a7212 */ /* 0x000fe400078e3cff */
[----:B------:R-:W-:Y:S01]  /*12c0*/  LEA.HI R3, R5, R249, RZ, 0x2 ;  /* 0x000000f905037211 */ /* 0x000fe200078f10ff */
[----:B------:R-:W-:Y:S01]  /*12d0*/  IMAD R5, R24, 0x2, R8 ;  /* 0x0000000218057824 */ /* 0x000fe200078e0208 */
[----:B------:R-:W-:Y:S01]  /*12e0*/  LOP3.LUT R9, R2, 0x3fffffe, RZ, 0xc0, !PT ;  /* 0x03fffffe02097812 */ /* 0x000fe200078ec0ff */
[----:B------:R-:W-:Y:S01]  /*12f0*/  IMAD.IADD R11, R7, 0x1, -R11 ;  /* 0x00000001070b7824 */ /* 0x000fe200078e0a0b */
[----:B------:R-:W-:Y:S01]  /*1300*/  LOP3.LUT R3, R3, 0xfffffffc, RZ, 0xc0, !PT ;  /* 0xfffffffc03037812 */ /* 0x000fe200078ec0ff */
[----:B------:R-:W-:Y:S01]  /*1310*/  IMAD.SHL.U32 R7, R0, 0x20, RZ ;  /* 0x0000002000077824 */ /* 0x000fe200078e00ff */
[----:B------:R-:W-:Y:S01]  /*1320*/  LOP3.LUT R4, R4, 0xffffff00, RZ, 0xc0, !PT ;  /* 0xffffff0004047812 */ /* 0x000fe200078ec0ff */
[----:B------:R-:W-:Y:S01]  /*1330*/  IMAD.IADD R9, R6, 0x1, -R9 ;  /* 0x0000000106097824 */ /* 0x000fe200078e0a09 */
[----:B------:R-:W-:Y:S01]  /*1340*/  SHF.R.S32.HI R2, RZ, 0x1, R2 ;  /* 0x00000001ff027819 */ /* 0x000fe20000011402 */
[----:B------:R-:W-:Y:S01]  /*1350*/  IMAD.IADD R3, R249, 0x1, -R3 ;  /* 0x00000001f9037824 */ /* 0x000fe200078e0a03 */
[----:B------:R-:W-:Y:S01]  /*1360*/  LOP3.LUT P4, RZ, R11, 0x2, RZ, 0xc0, !PT ;  /* 0x000000020bff7812 */ /* 0x000fe2000788c0ff */
[----:B------:R-:W-:Y:S01]  /*1370*/  IMAD.IADD R6, R4, 0x1, R8 ;  /* 0x0000000104067824 */ /* 0x000fe200078e0208 */
[----:B------:R-:W-:Y:S01]  /*1380*/  LOP3.LUT P1, RZ, R2, 0x2, RZ, 0xc0, !PT ;  /* 0x0000000202ff7812 */ /* 0x000fe2000782c0ff */
[C---:B------:R-:W-:Y:S01]  /*1390*/  IMAD R17, R14.reuse, 0x20, R4 ;  /* 0x000000200e117824 */ /* 0x040fe200078e0204 */
[----:B------:R-:W-:Y:S01]  /*13a0*/  SHF.R.S32.HI R4, RZ, 0x1, R12 ;  /* 0x00000001ff047819 */ /* 0x000fe2000001140c */
[----:B------:R-:W-:Y:S01]  /*13b0*/  IMAD R14, R14, 0x20, R6 ;  /* 0x000000200e0e7824 */ /* 0x000fe200078e0206 */
[C---:B------:R-:W-:Y:S01]  /*13c0*/  LOP3.LUT P0, RZ, R3.reuse, 0x2, RZ, 0xc0, !PT ;  /* 0x0000000203ff7812 */ /* 0x040fe2000780c0ff */
[----:B------:R-:W-:Y:S01]  /*13d0*/  IMAD.SHL.U32 R3, R3, 0x40, RZ ;  /* 0x0000004003037824 */ /* 0x000fe200078e00ff */
[----:B------:R-:W-:Y:S01]  /*13e0*/  LOP3.LUT R6, R2, 0x1, RZ, 0xc0, !PT ;  /* 0x0000000102067812 */ /* 0x000fe200078ec0ff */
[----:B------:R-:W-:Y:S01]  /*13f0*/  IMAD.SHL.U32 R4, R4, 0x40, RZ ;  /* 0x0000004004047824 */ /* 0x000fe200078e00ff */
[----:B------:R-:W-:Y:S01]  /*1400*/  IADD3 R248, R104, 0x30, RZ ;  /* 0x0000003068f87810 */ /* 0x000fe20007ffe0ff */
[----:B------:R-:W-:Y:S01]  /*1410*/  IMAD.SHL.U32 R0, R2, 0x40, RZ ;  /* 0x0000004002007824 */ /* 0x000fe200078e00ff */
[----:B------:R-:W-:Y:S01]  /*1420*/  LOP3.LUT R28, R3, 0xc0, RZ, 0xc0, !PT ;  /* 0x000000c0031c7812 */ /* 0x000fe200078ec0ff */
[----:B------:R-:W-:Y:S01]  /*1430*/  IMAD R9, R9, 0x20, R5 ;  /* 0x0000002009097824 */ /* 0x000fe200078e0205 */
[----:B------:R-:W-:Y:S01]  /*1440*/  LOP3.LUT R30, R4, 0xc0, RZ, 0xc0, !PT ;  /* 0x000000c0041e7812 */ /* 0x000fe200078ec0ff */
[----:B------:R-:W-:Y:S01]  /*1450*/  IMAD.SHL.U32 R2, R16, 0x80, RZ ;  /* 0x0000008010027824 */ /* 0x000fe200078e00ff */
[----:B------:R-:W-:Y:S01]  /*1460*/  SHF.R.U32.HI R26, RZ, 0x3, R28 ;  /* 0x00000003ff1a7819 */ /* 0x000fe2000001161c */
[----:B------:R-:W-:Y:S01]  /*1470*/  IMAD R8, R19, 0x8, R21 ;  /* 0x0000000813087824 */ /* 0x000fe200078e0215 */
[----:B------:R-:W-:Y:S01]  /*1480*/  LOP3.LUT R3, R28, 0x18, R15, 0xf8, !PT ;  /* 0x000000181c037812 */ /* 0x000fe200078ef80f */
[----:B------:R-:W-:Y:S01]  /*1490*/  STL [R1+0xe0], R30 ;  /* 0x0000e01e01007387 */ /* 0x000fe20000100800 */
[----:B------:R-:W-:-:S02]  /*14a0*/  SHF.R.U32.HI R27, RZ, 0x3, R30 ;  /* 0x00000003ff1b7819 */ /* 0x000fc4000001161e */
[----:B------:R-:W-:Y:S01]  /*14b0*/  LOP3.LUT R5, R30, 0x18, R15, 0xf8, !PT ;  /* 0x000000181e057812 */ /* 0x000fe200078ef80f */
[----:B------:R-:W-:Y:S01]  /*14c0*/  STL [R1+0xc], R28 ;  /* 0x00000c1c01007387 */ /* 0x000fe20000100800 */
[----:B------:R-:W-:Y:S02]  /*14d0*/  LOP3.LUT R4, R3, R26, RZ, 0x3c, !PT ;  /* 0x0000001a03047212 */ /* 0x000fe400078e3cff */
[----:B------:R-:W-:Y:S01]  /*14e0*/  LOP3.LUT R2, R2, 0xfffff000, RZ, 0xc0, !PT ;  /* 0xfffff00002027812 */ /* 0x000fe200078ec0ff */
[----:B------:R-:W-:Y:S01]  /*14f0*/  STL [R1+0xe4], R27 ;  /* 0x0000e41b01007387 */ /* 0x000fe20000100800 */
[----:B------:R-:W-:Y:S02]  /*1500*/  LOP3.LUT R3, R5, R27, RZ, 0x3c, !PT ;  /* 0x0000001b05037212 */ /* 0x000fe400078e3cff */
[----:B------:R-:W-:Y:S01]  /*1510*/  ISETP.NE.U32.AND P2, PT, R6, 0x1, PT ;  /* 0x000000010600780c */ /* 0x000fe20003f45070 */
[----:B------:R-:W-:Y:S01]  /*1520*/  STL [R1+0x10], R26 ;  /* 0x0000101a01007387 */ /* 0x000fe20000100800 */
[----:B------:R-:W-:Y:S01]  /*1530*/  LOP3.LUT R6, R0, 0xc0, RZ, 0xc0, !PT ;  /* 0x000000c000067812 */ /* 0x000fe200078ec0ff */
[----:B------:R-:W-:Y:S01]  /*1540*/  IMAD.U32 R0, R8, 0x20, R10 ;  /* 0x0000002008007824 */ /* 0x000fe200078e000a */
[----:B------:R-:W-:Y:S01]  /*1550*/  IADD3 R16, R3, R25, R2 ;  /* 0x0000001903107210 */ /* 0x000fe20007ffe002 */
[----:B------:R-:W-:Y:S01]  /*1560*/  IMAD.SHL.U32 R3, R11, 0x40, RZ ;  /* 0x000000400b037824 */ /* 0x000fe200078e00ff */
[----:B------:R-:W-:-:S02]  /*1570*/  LEA.HI R5, R6, R6, RZ, 0x1d ;  /* 0x0000000606057211 */ /* 0x000fc400078fe8ff */
[----:B------:R-:W-:Y:S01]  /*1580*/  IADD3 R21, R4, R2, R7 ;  /* 0x0000000204157210 */ /* 0x000fe20007ffe007 */
[----:B------:R-:W-:Y:S01]  /*1590*/  IMAD.SHL.U32 R4, R19, 0x8, RZ ;  /* 0x0000000813047824 */ /* 0x000fe200078e00ff */
[----:B------:R-:W-:Y:S01]  /*15a0*/  LOP3.LUT R3, R3, 0xc0, RZ, 0xc0, !PT ;  /* 0x000000c003037812 */ /* 0x000fe200078ec0ff */
[----:B------:R-:W-:Y:S01]  /*15b0*/  IMAD.SHL.U32 R2, R18, 0x80, RZ ;  /* 0x0000008012027824 */ /* 0x000fe200078e00ff */
[----:B------:R-:W-:Y:S01]  /*15c0*/  LOP3.LUT R8, R30, 0x18, R13, 0xf8, !PT ;  /* 0x000000181e087812 */ /* 0x000fe200078ef80d */
[----:B------:R-:W-:Y:S01]  /*15d0*/  IMAD.IADD R9, R5, 0x1, R9 ;  /* 0x0000000105097824 */ /* 0x000fe200078e0209 */
[----:B------:R-:W-:Y:S02]  /*15e0*/  LOP3.LUT R6, R3, 0x8, R4, 0xf8, !PT ;  /* 0x0000000803067812 */ /* 0x000fe400078ef804 */
[----:B------:R-:W-:Y:S01]  /*15f0*/  LOP3.LUT R5, R28, 0x18, R13, 0xf8, !PT ;  /* 0x000000181c057812 */ /* 0x000fe200078ef80d */
[----:B------:R-:W-:Y:S01]  /*1600*/  IMAD.SHL.U32 R24, R9, 0x2, RZ ;  /* 0x0000000209187824 */ /* 0x000fe200078e00ff */
[----:B------:R-:W-:-:S02]  /*1610*/  SHF.R.U32.HI R3, RZ, 0x3, R3 ;  /* 0x00000003ff037819 */ /* 0x000fc40000011603 */
[----:B------:R-:W-:Y:S02]  /*1620*/  LOP3.LUT R2, R2, 0xfffff000, RZ, 0xc0, !PT ;  /* 0xfffff00002027812 */ /* 0x000fe400078ec0ff */
[----:B------:R-:W-:Y:S01]  /*1630*/  LOP3.LUT R4, R8, R27, RZ, 0x3c, !PT ;  /* 0x0000001b08047212 */ /* 0x000fe200078e3cff */
[----:B------:R-:W-:Y:S01]  /*1640*/  STL [R1+0x68], R24 ;  /* 0x0000681801007387 */ /* 0x000fe20000100800 */
[----:B------:R-:W-:Y:S02]  /*1650*/  LOP3.LUT R5, R5, R26, RZ, 0x3c, !PT ;  /* 0x0000001a05057212 */ /* 0x000fe400078e3cff */
[----:B------:R-:W-:Y:S02]  /*1660*/  LOP3.LUT R3, R6, R3, RZ, 0x3c, !PT ;  /* 0x0000000306037212 */ /* 0x000fe400078e3cff */
[----:B------:R-:W-:Y:S02]  /*1670*/  IADD3 R11, R4, R25, R2 ;  /* 0x00000019040b7210 */ /* 0x000fe40007ffe002 */
[----:B------:R-:W-:-:S02]  /*1680*/  IADD3 R4, R24, 0x80, RZ ;  /* 0x0000008018047810 */ /* 0x000fc40007ffe0ff */
[----:B------:R-:W-:Y:S01]  /*1690*/  IADD3 R12, R5, R2, R7 ;  /* 0x00000002050c7210 */ /* 0x000fe20007ffe007 */
[C---:B------:R-:W-:Y:S01]  /*16a0*/  IMAD.IADD R2, R3.reuse, 0x1, R14 ;  /* 0x0000000103027824 */ /* 0x040fe200078e020e */
[----:B------:R-:W-:Y:S01]  /*16b0*/  IADD3 R22, R24, 0x70, RZ ;  /* 0x0000007018167810 */ /* 0x000fe20007ffe0ff */
[----:B------:R-:W-:Y:S01]  /*16c0*/  IMAD.IADD R3, R3, 0x1, R17 ;  /* 0x0000000103037824 */ /* 0x000fe200078e0211 */
[----:B------:R-:W-:Y:S01]  /*16d0*/  @P2 IADD3 R22, R4, 0x10, RZ ;  /* 0x0000001004162810 */ /* 0x000fe20007ffe0ff */
[----:B------:R-:W-:Y:S01]  /*16e0*/  IMAD.MOV.U32 R14, RZ, RZ, 0x20 ;  /* 0x00000020ff0e7424 */ /* 0x000fe200078e00ff */
[----:B------:R-:W-:Y:S02]  /*16f0*/  IADD3 R247, R104, 0x40, RZ ;  /* 0x0000004068f77810 */ /* 0x000fe40007ffe0ff */
[----:B------:R-:W-:Y:S01]  /*1700*/  SHF.R.S32.HI R17, RZ, 0x1f, R248 ;  /* 0x0000001fff117819 */ /* 0x000fe200000114f8 */
[----:B------:R-:W-:Y:S01]  /*1710*/  STL [R1+0x6c], R22 ;  /* 0x00006c1601007387 */ /* 0x000fe20000100800 */
[----:B------:R-:W-:-:S02]  /*1720*/  IADD3 R167, R114, 0x8, RZ ;  /* 0x0000000872a77810 */ /* 0x000fc40007ffe0ff */
[----:B------:R-:W-:Y:S01]  /*1730*/  IADD3 R246, R104, 0x50, RZ ;  /* 0x0000005068f67810 */ /* 0x000fe20007ffe0ff */
[----:B------:R1:W-:Y:S01]  /*1740*/  STL [R1+0x24], R17 ;  /* 0x0000241101007387 */ /* 0x0003e20000100800 */
[----:B------:R-:W-:Y:S02]  /*1750*/  SHF.R.S32.HI R18, RZ, 0x1f, R247 ;  /* 0x0000001fff127819 */ /* 0x000fe400000114f7 */
[----:B------:R-:W-:Y:S02]  /*1760*/  SHF.R.S32.HI R10, RZ, 0x1f, R246 ;  /* 0x0000001fff0a7819 */ /* 0x000fe400000114f6 */
[C---:B------:R-:W-:Y:S01]  /*1770*/  IADD3 R166, R114.reuse, 0x18, RZ ;  /* 0x0000001872a67810 */ /* 0x040fe20007ffe0ff */
[----:B------:R2:W-:Y:S01]  /*1780*/  STL [R1+0x20], R18 ;  /* 0x0000201201007387 */ /* 0x0005e20000100800 */
[----:B------:R-:W-:Y:S02]  /*1790*/  IADD3 R165, R114, 0x28, RZ ;  /* 0x0000002872a57810 */ /* 0x000fe40007ffe0ff */
[----:B------:R-:W-:Y:S01]  /*17a0*/  SHF.R.S32.HI R9, RZ, 0x1f, R167 ;  /* 0x0000001fff097819 */ /* 0x000fe200000114a7 */
[----:B------:R3:W-:Y:S01]  /*17b0*/  STL [R1+0x14], R10 ;  /* 0x0000140a01007387 */ /* 0x0007e20000100800 */
[----:B------:R-:W-:-:S02]  /*17c0*/  SHF.R.S32.HI R8, RZ, 0x1f, R164 ;  /* 0x0000001fff087819 */ /* 0x000fc400000114a4 */
[----:B------:R-:W-:Y:S02]  /*17d0*/  SHF.R.S32.HI R6, RZ, 0x1f, R166 ;  /* 0x0000001fff067819 */ /* 0x000fe400000114a6 */
[----:B------:R-:W-:Y:S02]  /*17e0*/  SHF.R.S32.HI R5, RZ, 0x1f, R113 ;  /* 0x0000001fff057819 */ /* 0x000fe40000011471 */
[----:B------:R-:W-:Y:S02]  /*17f0*/  SHF.R.S32.HI R4, RZ, 0x1f, R165 ;  /* 0x0000001fff047819 */ /* 0x000fe400000114a5 */
[----:B------:R-:W-:Y:S02]  /*1800*/  LEA R169, R0, 0x3c80, 0x1 ;  /* 0x00003c8000a97811 */ /* 0x000fe400078e08ff */
[----:B------:R-:W-:Y:S02]  /*1810*/  LEA R0, R21, 0x6080, 0x1 ;  /* 0x0000608015007811 */ /* 0x000fe400078e08ff */
[----:B------:R-:W-:Y:S01]  /*1820*/  IADD3 R198, R169, 0x20, RZ ;  /* 0x00000020a9c67810 */ /* 0x000fe20007ffe0ff */
[----:B-1----:R-:W-:Y:S01]  /*1830*/  IMAD.SHL.U32 R17, R167, 0x2, RZ ;  /* 0x00000002a7117824 */ /* 0x002fe200078e00ff */
[----:B------:R-:W-:-:S02]  /*1840*/  LEA R196, R2, 0x6080, 0x1 ;  /* 0x0000608002c47811 */ /* 0x000fc400078e08ff */
[----:B------:R-:W-:Y:S02]  /*1850*/  LEA R170, R3, 0x1880, 0x1 ;  /* 0x0000188003aa7811 */ /* 0x000fe400078e08ff */
[----:B------:R1:W-:Y:S01]  /*1860*/  STL [R1+0x118], R17 ;  /* 0x0001181101007387 */ /* 0x0003e20000100800 */
[----:B--2---:R-:W-:Y:S01]  /*1870*/  IMAD.SHL.U32 R18, R164, 0x2, RZ ;  /* 0x00000002a4127824 */ /* 0x004fe200078e00ff */
[C---:B------:R-:W-:Y:S02]  /*1880*/  IADD3 R235, R228.reuse, 0x20, RZ ;  /* 0x00000020e4eb7810 */ /* 0x040fe40007ffe0ff */
[----:B------:R-:W-:Y:S01]  /*1890*/  IADD3 R227, R228, 0x40, RZ ;  /* 0x00000040e4e37810 */ /* 0x000fe20007ffe0ff */
[----:B---3--:R-:W-:Y:S01]  /*18a0*/  IMAD.SHL.U32 R10, R166, 0x2, RZ ;  /* 0x00000002a60a7824 */ /* 0x008fe200078e00ff */
[----:B------:R2:W-:Y:S01]  /*18b0*/  STL [R1+0x11c], R18 ;  /* 0x00011c1201007387 */ /* 0x0005e20000100800 */
[----:B------:R-:W-:Y:S02]  /*18c0*/  @P3 IADD3 R198, R169, -0x20, RZ ;  /* 0xffffffe0a9c63810 */ /* 0x000fe40007ffe0ff */
[----:B------:R-:W-:Y:S01]  /*18d0*/  SHF.R.S32.HI R105, RZ, 0x1f, R104 ;  /* 0x0000001fff697819 */ /* 0x000fe20000011468 */
[----:B------:R3:W-:Y:S01]  /*18e0*/  STL [R1+0x120], R10 ;  /* 0x0001200a01007387 */ /* 0x0007e20000100800 */
[----:B------:R-:W-:-:S02]  /*18f0*/  SHF.R.S32.HI R229, RZ, 0x1f, R228 ;  /* 0x0000001fffe57819 */ /* 0x000fc400000114e4 */
[----:B------:R-:W-:Y:S02]  /*1900*/  SHF.R.S32.HI R252, RZ, 0x1f, R235 ;  /* 0x0000001ffffc7819 */ /* 0x000fe400000114eb */
[----:B------:R-:W-:Y:S02]  /*1910*/  SHF.R.S32.HI R251, RZ, 0x1f, R227 ;  /* 0x0000001ffffb7819 */ /* 0x000fe400000114e3 */
[C---:B------:R-:W-:Y:S02]  /*1920*/  IADD3 R206, R198.reuse, 0x400, RZ ;  /* 0x00000400c6ce7810 */ /* 0x040fe40007ffe0ff */
[C---:B------:R-:W-:Y:S02]  /*1930*/  IADD3 R205, R198.reuse, 0x800, RZ ;  /* 0x00000800c6cd7810 */ /* 0x040fe40007ffe0ff */
[C---:B------:R-:W-:Y:S02]  /*1940*/  IADD3 R204, R198.reuse, 0xc00, RZ ;  /* 0x00000c00c6cc7810 */ /* 0x040fe40007ffe0ff */
[C---:B------:R-:W-:Y:S01]  /*1950*/  IADD3 R203, R198.reuse, 0x1000, RZ ;  /* 0x00001000c6cb7810 */ /* 0x040fe20007ffe0ff */
[----:B-1----:R-:W-:Y:S01]  /*1960*/  IMAD.SHL.U32 R17, R113, 0x2, RZ ;  /* 0x0000000271117824 */ /* 0x002fe200078e00ff */
[----:B------:R-:W-:-:S02]  /*1970*/  IADD3 R202, R198, 0x1400, RZ ;  /* 0x00001400c6ca7810 */ /* 0x000fc40007ffe0ff */
[C---:B------:R-:W-:Y:S02]  /*1980*/  IADD3 R201, R198.reuse, 0x1800, RZ ;  /* 0x00001800c6c97810 */ /* 0x040fe40007ffe0ff */
[----:B------:R1:W-:Y:S01]  /*1990*/  STL [R1+0x124], R17 ;  /* 0x0001241101007387 */ /* 0x0003e20000100800 */
[----:B--2---:R-:W-:Y:S01]  /*19a0*/  IMAD.SHL.U32 R18, R165, 0x2, RZ ;  /* 0x00000002a5127824 */ /* 0x004fe200078e00ff */
[C---:B------:R-:W-:Y:S02]  /*19b0*/  IADD3 R200, R198.reuse, 0x1c00, RZ ;  /* 0x00001c00c6c87810 */ /* 0x040fe40007ffe0ff */
[----:B------:R-:W-:Y:S02]  /*19c0*/  IADD3 R199, R198, 0x2000, RZ ;  /* 0x00002000c6c77810 */ /* 0x000fe40007ffe0ff */
[----:B---3--:R-:W-:Y:S01]  /*19d0*/  LOP3.LUT R10, R20, 0x7ffffffc, RZ, 0xc0, !PT ;  /* 0x7ffffffc140a7812 */ /* 0x008fe200078ec0ff */
[----:B------:R2:W-:Y:S01]  /*19e0*/  STL [R1+0x128], R18 ;  /* 0x0001281201007387 */ /* 0x0005e20000100800 */
[----:B-1----:R-:W-:-:S02]  /*19f0*/  SHF.L.U64.HI R17, R167, 0x1, R9 ;  /* 0x00000001a7117819 */ /* 0x002fc40000010209 */
[----:B------:R-:W-:Y:S02]  /*1a00*/  SHF.L.U64.HI R9, R164, 0x1, R8 ;  /* 0x00000001a4097819 */ /* 0x000fe40000010208 */
[----:B------:R-:W-:Y:S01]  /*1a10*/  SHF.L.U64.HI R8, R166, 0x1, R6 ;  /* 0x00000001a6087819 */ /* 0x000fe20000010206 */
[----:B------:R1:W-:Y:S01]  /*1a20*/  STL [R1+0x114], R17 ;  /* 0x0001141101007387 */ /* 0x0003e20000100800 */
[----:B------:R-:W-:Y:S02]  /*1a30*/  SHF.L.U64.HI R6, R113, 0x1, R5 ;  /* 0x0000000171067819 */ /* 0x000fe40000010205 */
[----:B------:R-:W-:Y:S01]  /*1a40*/  SHF.L.U64.HI R5, R165, 0x1, R4 ;  /* 0x00000001a5057819 */ /* 0x000fe20000010204 */
[----:B------:R-:W-:Y:S01]  /*1a50*/  STL [R1+0x110], R9 ;  /* 0x0001100901007387 */ /* 0x000fe20000100800 */
[----:B------:R-:W-:-:S03]  /*1a60*/  IMAD.IADD R4, R31, 0x1, -R10 ;  /* 0x000000011f047824 */ /* 0x000fc600078e0a0a */
[----:B------:R3:W-:Y:S01]  /*1a70*/  STL [R1+0x10c], R8 ;  /* 0x00010c0801007387 */ /* 0x0007e20000100800 */
[----:B------:R-:W-:Y:S01]  /*1a80*/  IMAD.SHL.U32 R10, R4, 0x2, RZ ;  /* 0x00000002040a7824 */ /* 0x000fe200078e00ff */
[----:B------:R-:W-:Y:S02]  /*1a90*/  SHF.R.S32.HI R4, RZ, 0x3, R15 ;  /* 0x00000003ff047819 */ /* 0x000fe4000001140f */
[----:B------:R4:W-:Y:S02]  /*1aa0*/  STL [R1+0x108], R6 ;  /* 0x0001080601007387 */ /* 0x0009e40000100800 */
[C---:B------:R-:W-:Y:S02]  /*1ab0*/  IADD3 R20, R10.reuse, 0x28, RZ ;  /* 0x000000280a147810 */ /* 0x040fe40007ffe0ff */
[----:B------:R5:W-:Y:S01]  /*1ac0*/  STL [R1+0x104], R5 ;  /* 0x0001040501007387 */ /* 0x000be20000100800 */
[C---:B------:R-:W-:Y:S02]  /*1ad0*/  IADD3 R19, R10.reuse, 0x30, RZ ;  /* 0x000000300a137810 */ /* 0x040fe40007ffe0ff */
[----:B--2---:R-:W-:-:S02]  /*1ae0*/  IADD3 R18, R10, 0x38, RZ ;  /* 0x000000380a127810 */ /* 0x004fc40007ffe0ff */
[C---:B------:R-:W-:Y:S02]  /*1af0*/  IADD3 R15, R10.reuse, 0x48, RZ ;  /* 0x000000480a0f7810 */ /* 0x040fe40007ffe0ff */
[----:B-1----:R-:W-:Y:S02]  /*1b00*/  IADD3 R17, R10, 0x40, RZ ;  /* 0x000000400a117810 */ /* 0x002fe40007ffe0ff */
[----:B---3--:R-:W-:Y:S01]  /*1b10*/  LOP3.LUT R8, R28, 0x8, R104, 0xf8, !PT ;  /* 0x000000081c087812 */ /* 0x008fe200078ef868 */
[----:B----4-:R-:W-:-:S03]  /*1b20*/  IMAD.IADD R6, R29, 0x1, R23 ;  /* 0x000000011d067824 */ /* 0x010fc600078e0217 */
[----:B------:R-:W-:Y:S02]  /*1b30*/  LOP3.LUT R8, R8, R26, RZ, 0x3c, !PT ;  /* 0x0000001a08087212 */ /* 0x000fe400078e3cff */
[----:B------:R-:W-:Y:S02]  /*1b40*/  IADD3 R23, R10, 0x20, RZ ;  /* 0x000000200a177810 */ /* 0x000fe40007ffe0ff */
[----:B-----5:R-:W-:Y:S01]  /*1b50*/  LOP3.LUT R5, R30, 0x18, R104, 0xf8, !PT ;  /* 0x000000181e057812 */ /* 0x020fe200078ef868 */
[----:B------:R1:W-:Y:S01]  /*1b60*/  STL [R1+0x134], R6 ;  /* 0x0001340601007387 */ /* 0x0003e20000100800 */
[----:B------:R-:W-:-:S03]  /*1b70*/  IMAD.IADD R244, R7, 0x1, R8 ;  /* 0x0000000107f47824 */ /* 0x000fc600078e0208 */
[----:B------:R-:W-:Y:S02]  /*1b80*/  STL [R1+0xa4], R10 ;  /* 0x0000a40a01007387 */ /* 0x000fe40000100800 */
[----:B------:R-:W-:Y:S02]  /*1b90*/  LEA R244, R244, 0x1880, 0x1 ;  /* 0x00001880f4f47811 */ /* 0x000fe400078e08ff */
[----:B------:R2:W-:Y:S02]  /*1ba0*/  STL [R1+0x8], R4 ;  /* 0x0000080401007387 */ /* 0x0005e40000100800 */
[C---:B------:R-:W-:Y:S02]  /*1bb0*/  IADD3 R245, R244.reuse, 0x20, RZ ;  /* 0x00000020f4f57810 */ /* 0x040fe40007ffe0ff */
[----:B------:R-:W-:Y:S02]  /*1bc0*/  @P0 IADD3 R245, R244, -0x20, RZ ;  /* 0xffffffe0f4f50810 */ /* 0x000fe40007ffe0ff */
[----:B-1----:R-:W-:-:S04]  /*1bd0*/  LOP3.LUT R6, R28, 0x18, R104, 0xf8, !PT ;  /* 0x000000181c067812 */ /* 0x002fc800078ef868 */
[----:B------:R-:W-:Y:S02]  /*1be0*/  LOP3.LUT R9, R6, R26, RZ, 0x3c, !PT ;  /* 0x0000001a06097212 */ /* 0x000fe400078e3cff */
[C---:B------:R-:W-:Y:S02]  /*1bf0*/  IADD3 R26, R10.reuse, 0x10, RZ ;  /* 0x000000100a1a7810 */ /* 0x040fe40007ffe0ff */
[----:B--2---:R-:W-:Y:S01]  /*1c00*/  LOP3.LUT R4, R5, R27, RZ, 0x3c, !PT ;  /* 0x0000001b05047212 */ /* 0x004fe200078e3cff */
[----:B------:R-:W-:Y:S01]  /*1c10*/  IMAD.IADD R9, R7, 0x1, R9 ;  /* 0x0000000107097824 */ /* 0x000fe200078e0209 */
[----:B------:R-:W-:Y:S02]  /*1c20*/  SHF.R.S32.HI R5, RZ, 0x3, R13 ;  /* 0x00000003ff057819 */ /* 0x000fe4000001140d */
[C---:B------:R-:W-:Y:S01]  /*1c30*/  IADD3 R27, R10.reuse, 0x8, RZ ;  /* 0x000000080a1b7810 */ /* 0x040fe20007ffe0ff */
[----:B------:R-:W-:Y:S01]  /*1c40*/  IMAD.IADD R6, R25, 0x1, R4 ;  /* 0x0000000119067824 */ /* 0x000fe200078e0204 */
[C---:B------:R-:W-:Y:S01]  /*1c50*/  IADD3 R25, R10.reuse, 0x18, RZ ;  /* 0x000000180a197810 */ /* 0x040fe20007ffe0ff */
[----:B------:R1:W-:Y:S01]  /*1c60*/  STL [R1+0x4], R5 ;  /* 0x0000040501007387 */ /* 0x0003e20000100800 */
[----:B------:R-:W-:-:S02]  /*1c70*/  IADD3 R13, R10, 0x50, RZ ;  /* 0x000000500a0d7810 */ /* 0x000fc40007ffe0ff */
[----:B------:R-:W-:Y:S01]  /*1c80*/  IADD3 R10, R10, 0x58, RZ ;  /* 0x000000580a0a7810 */ /* 0x000fe20007ffe0ff */
[----:B------:R-:W-:Y:S01]  /*1c90*/  STL [R1+0x98], R27 ;  /* 0x0000981b01007387 */ /* 0x000fe20000100800 */
[----:B------:R-:W-:Y:S02]  /*1ca0*/  SEL R4, R14, 0xffffffe0, !P4 ;  /* 0xffffffe00e047807 */ /* 0x000fe40006000000 */
[----:B------:R-:W-:Y:S01]  /*1cb0*/  SHF.R.S32.HI R8, RZ, 0x1f, R27 ;  /* 0x0000001fff087819 */ /* 0x000fe2000001141b */
[----:B------:R-:W-:Y:S02]  /*1cc0*/  STL [R1+0x94], R26 ;  /* 0x0000941a01007387 */ /* 0x000fe40000100800 */
[----:B------:R-:W-:Y:S02]  /*1cd0*/  IMAD.IADD R197, R196, 0x1, R4 ;  /* 0x00000001c4c57824 */ /* 0x000fe400078e0204 */
[----:B------:R-:W-:Y:S01]  /*1ce0*/  STL [R1+0x90], R25 ;  /* 0x0000901901007387 */ /* 0x000fe20000100800 */
[----:B------:R-:W-:-:S03]  /*1cf0*/  IMAD.IADD R171, R4, 0x1, R170 ;  /* 0x0000000104ab7824 */ /* 0x000fc600078e02aa */
[----:B------:R-:W-:Y:S04]  /*1d00*/  STL [R1+0x8c], R23 ;  /* 0x00008c1701007387 */ /* 0x000fe80000100800 */
[----:B------:R-:W-:Y:S04]  /*1d10*/  STL [R1+0x88], R20 ;  /* 0x0000881401007387 */ /* 0x000fe80000100800 */
[----:B------:R-:W-:Y:S01]  /*1d20*/  STL [R1+0x84], R19 ;  /* 0x0000841301007387 */ /* 0x000fe20000100800 */
[----:B-1----:R-:W-:Y:S02]  /*1d30*/  SEL R5, R14, 0xffffffe0, !P1 ;  /* 0xffffffe00e057807 */ /* 0x002fe40004800000 */
[----:B------:R-:W-:Y:S01]  /*1d40*/  LEA R14, R6, 0x6080, 0x1 ;  /* 0x00006080060e7811 */ /* 0x000fe200078e08ff */
[----:B------:R-:W-:Y:S01]  /*1d50*/  STL [R1+0x80], R18 ;  /* 0x0000801201007387 */ /* 0x000fe20000100800 */
[----:B------:R-:W-:-:S03]  /*1d60*/  SHF.R.S32.HI R6, RZ, 0x1f, R26 ;  /* 0x0000001fff067819 */ /* 0x000fc6000001141a */
[----:B------:R-:W-:Y:S04]  /*1d70*/  STL [R1+0x7c], R17 ;  /* 0x00007c1101007387 */ /* 0x000fe80000100800 */
[----:B------:R-:W-:Y:S04]  /*1d80*/  STL [R1+0x78], R15 ;  /* 0x0000780f01007387 */ /* 0x000fe80000100800 */
[----:B------:R-:W-:Y:S04]  /*1d90*/  STL [R1+0x74], R13 ;  /* 0x0000740d01007387 */ /* 0x000fe80000100800 */
[----:B------:R-:W-:Y:S04]  /*1da0*/  STL [R1+0x70], R10 ;  /* 0x0000700a01007387 */ /* 0x000fe80000100800 */
[----:B------:R1:W-:Y:S04]  /*1db0*/  STL [R1+0x100], R14 ;  /* 0x0001000e01007387 */ /* 0x0003e80000100800 */
[----:B------:R2:W-:Y:S04]  /*1dc0*/  STL [R1+0xdc], R8 ;  /* 0x0000dc0801007387 */ /* 0x0005e80000100800 */
[----:B------:R3:W-:Y:S01]  /*1dd0*/  STL [R1+0xd8], R6 ;  /* 0x0000d80601007387 */ /* 0x0007e20000100800 */
[----:B-1----:R-:W-:-:S02]  /*1de0*/  SHF.R.S32.HI R14, RZ, 0x1f, R25 ;  /* 0x0000001fff0e7819 */ /* 0x002fc40000011419 */
[----:B--2---:R-:W-:-:S03]  /*1df0*/  SHF.R.S32.HI R8, RZ, 0x1f, R23 ;  /* 0x0000001fff087819 */ /* 0x004fc60000011417 */
[----:B------:R1:W-:Y:S01]  /*1e00*/  STL [R1+0xd4], R14 ;  /* 0x0000d40e01007387 */ /* 0x0003e20000100800 */
[----:B---3--:R-:W-:-:S03]  /*1e10*/  SHF.R.S32.HI R6, RZ, 0x1f, R20 ;  /* 0x0000001fff067819 */ /* 0x008fc60000011414 */
[----:B------:R2:W-:Y:S04]  /*1e20*/  STL [R1+0xd0], R8 ;  /* 0x0000d00801007387 */ /* 0x0005e80000100800 */
[----:B------:R3:W-:Y:S01]  /*1e30*/  STL [R1+0xcc], R6 ;  /* 0x0000cc0601007387 */ /* 0x0007e20000100800 */
[----:B-1----:R-:W-:Y:S02]  /*1e40*/  SHF.R.S32.HI R14, RZ, 0x1f, R19 ;  /* 0x0000001fff0e7819 */ /* 0x002fe40000011413 */
[----:B--2---:R-:W-:-:S03]  /*1e50*/  SHF.R.S32.HI R8, RZ, 0x1f, R18 ;  /* 0x0000001fff087819 */ /* 0x004fc60000011412 */
[----:B------:R1:W-:Y:S01]  /*1e60*/  STL [R1+0xc8], R14 ;  /* 0x0000c80e01007387 */ /* 0x0003e20000100800 */
[----:B---3--:R-:W-:-:S03]  /*1e70*/  SHF.R.S32.HI R6, RZ, 0x1f, R17 ;  /* 0x0000001fff067819 */ /* 0x008fc60000011411 */
[----:B------:R2:W-:Y:S04]  /*1e80*/  STL [R1+0xc4], R8 ;  /* 0x0000c40801007387 */ /* 0x0005e80000100800 */
[----:B------:R3:W-:Y:S01]  /*1e90*/  STL [R1+0xc0], R6 ;  /* 0x0000c00601007387 */ /* 0x0007e20000100800 */
[----:B-1----:R-:W-:Y:S02]  /*1ea0*/  SHF.R.S32.HI R14, RZ, 0x1f, R15 ;  /* 0x0000001fff0e7819 */ /* 0x002fe4000001140f */
[----:B--2---:R-:W-:-:S03]  /*1eb0*/  SHF.R.S32.HI R8, RZ, 0x1f, R13 ;  /* 0x0000001fff087819 */ /* 0x004fc6000001140d */
[----:B------:R-:W-:Y:S01]  /*1ec0*/  STL [R1+0xbc], R14 ;  /* 0x0000bc0e01007387 */ /* 0x000fe20000100800 */
[----:B---3--:R-:W-:-:S03]  /*1ed0*/  SHF.R.S32.HI R6, RZ, 0x1f, R10 ;  /* 0x0000001fff067819 */ /* 0x008fc6000001140a */
[----:B------:R-:W-:Y:S04]  /*1ee0*/  STL [R1+0xb8], R8 ;  /* 0x0000b80801007387 */ /* 0x000fe80000100800 */
[----:B------:R1:W-:Y:S04]  /*1ef0*/  STL [R1+0xb4], R6 ;  /* 0x0000b40601007387 */ /* 0x0003e80000100800 */
[----:B------:R2:W-:Y:S01]  /*1f00*/  STL [R1+0xfc], R0 ;  /* 0x0000fc0001007387 */ /* 0x0005e20000100800 */
[----:B-1----:R-:W-:Y:S02]  /*1f10*/  LEA R6, R16, 0x6080, 0x1 ;  /* 0x0000608010067811 */ /* 0x002fe400078e08ff */
[----:B--2---:R-:W-:-:S03]  /*1f20*/  LEA R0, R12, 0x6080, 0x1 ;  /* 0x000060800c007811 */ /* 0x004fc600078e08ff */
[----:B------:R1:W-:Y:S04]  /*1f30*/  STL [R1+0xf8], R6 ;  /* 0x0000f80601007387 */ /* 0x0003e80000100800 */
[----:B------:R2:W-:Y:S01]  /*1f40*/  STL [R1+0xf4], R0 ;  /* 0x0000f40001007387 */ /* 0x0005e20000100800 */
[----:B-1----:R-:W-:Y:S02]  /*1f50*/  LEA R6, R11, 0x6080, 0x1 ;  /* 0x000060800b067811 */ /* 0x002fe400078e08ff */
[----:B--2---:R-:W-:-:S03]  /*1f60*/  LEA R0, R9, 0x6080, 0x1 ;  /* 0x0000608009007811 */ /* 0x004fc600078e08ff */
[----:B------:R-:W-:Y:S04]  /*1f70*/  STL [R1+0xf0], R6 ;  /* 0x0000f00601007387 */ /* 0x000fe80000100800 */
[----:B------:R1:W-:Y:S02]  /*1f80*/  STL [R1+0xec], R0 ;  /* 0x0000ec0001007387 */ /* 0x0003e40000100800 */
[----:B-1----:R-:W-:-:S05]  /*1f90*/  IMAD.IADD R0, R24, 0x1, R5 ;  /* 0x0000000118007824 */ /* 0x002fca00078e0205 */
[----:B------:R1:W-:Y:S02]  /*1fa0*/  STL [R1+0xa0], R0 ;  /* 0x0000a00001007387 */ /* 0x0003e40000100800 */
[----:B-1----:R-:W-:-:S05]  /*1fb0*/  IMAD.IADD R0, R5, 0x1, R22 ;  /* 0x0000000105007824 */ /* 0x002fca00078e0216 */
[----:B------:R1:W-:Y:S02]  /*1fc0*/  STL [R1+0x9c], R0 ;  /* 0x00009c0001007387 */ /* 0x0003e40000100800 */
.L_x_385:
[----:B-1----:R-:W2:Y:S01]  /*1fd0*/  LDL R0, [R1+0x5c] ;  /* 0x00005c0001007983 */ /* 0x002ea20000100800 */
[----:B------:R-:W-:Y:S01]  /*1fe0*/  IMAD.MOV.U32 R2, RZ, RZ, 0x4 ;  /* 0x00000004ff027424 */ /* 0x000fe200078e00ff */
[----:B------:R-:W-:-:S04]  /*1ff0*/  ISETP.NE.U32.AND P0, PT, RZ, c[0x0][0x370], PT ;  /* 0x0000dc00ff007a0c */ /* 0x000fc80003f05070 */
[----:B------:R-:W-:Y:S01]  /*2000*/  ISETP.NE.AND.EX P1, PT, RZ, c[0x0][0x374], PT, P0 ;  /* 0x0000dd00ff007a0c */ /* 0x000fe20003f25300 */
[----:B--2---:R-:W-:-:S05]  /*2010*/  IMAD.WIDE R2, R0, R2, c[0x0][0x588] ;  /* 0x0001620000027625 */ /* 0x004fca00078e0202 */
[----:B------:R-:W2:Y:S01]  /*2020*/  LDG.E R17, [R2.64] ;  /* 0x0000000802117981 */ /* 0x000ea2000c1e1900 */
[----:B------:R-:W-:Y:S01]  /*2030*/  ISETP.NE.U32.AND P4, PT, RZ, c[0x0][0x360], PT ;  /* 0x0000d800ff007a0c */ /* 0x000fe20003f85070 */
[----:B------:R-:W-:Y:S01]  /*2040*/  IMAD.MOV.U32 R10, RZ, RZ, RZ ;  /* 0x000000ffff0a7224 */ /* 0x000fe200078e00ff */
[----:B------:R-:W-:Y:S02]  /*2050*/  ISETP.NE.U32.AND P3, PT, RZ, c[0x0][0x348], PT ;  /* 0x0000d200ff007a0c */ /* 0x000fe40003f65070 */
[----:B------:R-:W-:Y:S02]  /*2060*/  ISETP.NE.AND.EX P4, PT, RZ, c[0x0][0x364], PT, P4 ;  /* 0x0000d900ff007a0c */ /* 0x000fe40003f85340 */
[----:B------:R-:W-:Y:S02]  /*2070*/  ISETP.NE.U32.AND P5, PT, RZ, c[0x0][0x350], PT ;  /* 0x0000d400ff007a0c */ /* 0x000fe40003fa5070 */
[----:B------:R-:W-:Y:S02]  /*2080*/  ISETP.NE.U32.AND P6, PT, RZ, c[0x0][0x358], PT ;  /* 0x0000d600ff007a0c */ /* 0x000fe40003fc5070 */
[----:B------:R-:W-:-:S02]  /*2090*/  ISETP.NE.AND.EX P3, PT, RZ, c[0x0][0x34c], PT, P3 ;  /* 0x0000d300ff007a0c */ /* 0x000fc40003f65330 */
[----:B------:R-:W-:Y:S02]  /*20a0*/  ISETP.NE.AND.EX P5, PT, RZ, c[0x0][0x354], PT, P5 ;  /* 0x0000d500ff007a0c */ /* 0x000fe40003fa5350 */
[----:B------:R-:W-:Y:S01]  /*20b0*/  ISETP.NE.AND.EX P6, PT, RZ, c[0x0][0x35c], PT, P6 ;  /* 0x0000d700ff007a0c */ /* 0x000fe20003fc5360 */
[----:B------:R-:W-:Y:S02]  /*20c0*/  IMAD.MOV.U32 R162, RZ, RZ, RZ ;  /* 0x000000ffffa27224 */ /* 0x000fe400078e00ff */
[----:B------:R-:W-:Y:S02]  /*20d0*/  IMAD.MOV.U32 R15, RZ, RZ, RZ ;  /* 0x000000ffff0f7224 */ /* 0x000fe400078e00ff */
[----:B------:R-:W-:Y:S01]  /*20e0*/  IMAD.MOV.U32 R13, RZ, RZ, RZ ;  /* 0x000000ffff0d7224 */ /* 0x000fe200078e00ff */
[----:B--2---:R-:W-:Y:S01]  /*20f0*/  SHF.R.S32.HI R16, RZ, 0x1f, R17 ;  /* 0x0000001fff107819 */ /* 0x004fe20000011411 */
[C---:B------:R-:W-:Y:S01]  /*2100*/  IMAD.SHL.U32 R19, R17.reuse, 0x4, RZ ;  /* 0x0000000411137824 */ /* 0x040fe200078e00ff */
[C---:B------:R-:W-:Y:S01]  /*2110*/  @P1 LEA R4, P0, R17.reuse, c[0x0][0x370], 0x2 ;  /* 0x0000dc0011041a11 */ /* 0x040fe200078010ff */
[----:B------:R1:W-:Y:S01]  /*2120*/  STL [R1+0x64], R17 ;  /* 0x0000641101007387 */ /* 0x0003e20000100800 */
[----:B------:R-:W-:-:S02]  /*2130*/  SHF.L.U64.HI R18, R17, 0x2, R16 ;  /* 0x0000000211127819 */ /* 0x000fc40000010210 */
[----:B------:R-:W-:Y:S01]  /*2140*/  @P1 LEA.HI.X R5, R17, c[0x0][0x374], R16, 0x2, P0 ;  /* 0x0000dd0011051a11 */ /* 0x000fe200000f1410 */
[----:B------:R1:W-:Y:S01]  /*2150*/  STL [R1+0xa8], R16 ;  /* 0x0000a81001007387 */ /* 0x0003e20000100800 */
[----:B------:R-:W-:-:S03]  /*2160*/  @P4 IADD3 R2, P0, R19, c[0x0][0x360], RZ ;  /* 0x0000d80013024a10 */ /* 0x000fc60007f1e0ff */
[----:B------:R2:W3:Y:S01]  /*2170*/  @P1 LDG.E R10, [R4.64] ;  /* 0x00000008040a1981 */ /* 0x0004e2000c1e1900 */
[C---:B------:R-:W-:Y:S02]  /*2180*/  @P4 IADD3.X R3, R18.reuse, c[0x0][0x364], RZ, P0, !PT ;  /* 0x0000d90012034a10 */ /* 0x040fe400007fe4ff */
[----:B------:R-:W-:Y:S01]  /*2190*/  IADD3 R8, P2, R19, c[0x0][0x348], RZ ;  /* 0x0000d20013087a10 */ /* 0x000fe20007f5e0ff */
[----:B------:R1:W-:Y:S04]  /*21a0*/  STL [R1+0x4c], R19 ;  /* 0x00004c1301007387 */ /* 0x0003e80000100800 */
[----:B------:R4:W5:Y:S01]  /*21b0*/  @P4 LDG.E R163, [R2.64] ;  /* 0x0000000802a34981 */ /* 0x000962000c1e1900 */
[----:B------:R-:W-:-:S03]  /*21c0*/  IADD3.X R9, R18, c[0x0][0x34c], RZ, P2, !PT ;  /* 0x0000d30012097a10 */ /* 0x000fc600017fe4ff */
[----:B------:R1:W-:Y:S04]  /*21d0*/  STL [R1+0x60], R18 ;  /* 0x0000601201007387 */ /* 0x0003e80000100800 */
[----:B------:R1:W5:Y:S01]  /*21e0*/  @P3 LDG.E R162, [R8.64] ;  /* 0x0000000808a23981 */ /* 0x000362000c1e1900 */
[----:B--2---:R-:W-:-:S04]  /*21f0*/  IADD3 R4, P1, R19, c[0x0][0x350], RZ ;  /* 0x0000d40013047a10 */ /* 0x004fc80007f3e0ff */
[----:B------:R-:W-:Y:S02]  /*2200*/  IADD3.X R5, R18, c[0x0][0x354], RZ, P1, !PT ;  /* 0x0000d50012057a10 */ /* 0x000fe40000ffe4ff */
[----:B----4-:R-:W-:-:S03]  /*2210*/  IADD3 R2, P0, R19, c[0x0][0x358], RZ ;  /* 0x0000d60013027a10 */ /* 0x010fc60007f1e0ff */
[----:B------:R1:W5:Y:S01]  /*2220*/  @P5 LDG.E R15, [R4.64] ;  /* 0x00000008040f5981 */ /* 0x000362000c1e1900 */
[----:B------:R-:W-:-:S05]  /*2230*/  IADD3.X R3, R18, c[0x0][0x35c], RZ, P0, !PT ;  /* 0x0000d70012037a10 */ /* 0x000fca00007fe4ff */
[----:B------:R1:W5:Y:S01]  /*2240*/  @P6 LDG.E R13, [R2.64] ;  /* 0x00000008020d6981 */ /* 0x000362000c1e1900 */
[----:B------:R-:W-:Y:S03]  /*2250*/  YIELD ;  /* 0x0000000000007946 */ /* 0x000fe60003800000 */
[----:B---3--:R1:W-:Y:S01]  /*2260*/  STL [R1+0x48], R10 ;  /* 0x0000480a01007387 */ /* 0x0083e20000100800 */
[----:B------:R-:W-:Y:S05]  /*2270*/  @P4 BRA `(.L_x_207) ;  /* 0x0000005000004947 */ /* 0x000fea0003800000 */
[----:B-----5:R-:W-:Y:S01]  /*2280*/  MOV R163, c[0x0][0x168] ;  /* 0x00005a0000a37a02 */ /* 0x020fe20000000f00 */
[----:B------:R-:W-:Y:S05]  /*2290*/  @!P3 BRA `(.L_x_207) ;  /* 0x000000300000b947 */ /* 0x000fea0003800000 */
[----:B------:R-:W2:Y:S04]  /*22a0*/  LDG.E R6, [R8.64] ;  /* 0x0000000808067981 */ /* 0x000ea8000c1e1900 */
[----:B------:R-:W2:Y:S02]  /*22b0*/  LDG.E R0, [R8.64+0x4] ;  /* 0x0000040808007981 */ /* 0x000ea4000c1e1900 */
[----:B--2---:R-:W-:-:S02]  /*22c0*/  IADD3 R163, -R6, R0, RZ ;  /* 0x0000000006a37210 */ /* 0x004fc40007ffe1ff */
.L_x_207:
[----:B------:R-:W-:-:S04]  /*22d0*/  ISETP.NE.U32.AND P0, PT, RZ, c[0x0][0x368], PT ;  /* 0x0000da00ff007a0c */ /* 0x000fc80003f05070 */
[----:B------:R-:W-:-:S13]  /*22e0*/  ISETP.NE.AND.EX P0, PT, RZ, c[0x0][0x36c], PT, P0 ;  /* 0x0000db00ff007a0c */ /* 0x000fda0003f05300 */
[----:B------:R-:W-:Y:S05]  /*22f0*/  @!P0 BRA `(.L_x_208) ;  /* 0x0000004000008947 */ /* 0x000fea0003800000 */
[----:B-1----:R-:W-:-:S04]  /*2300*/  IADD3 R4, P0, R19, c[0x0][0x368], RZ ;  /* 0x0000da0013047a10 */ /* 0x002fc80007f1e0ff */
[----:B------:R-:W-:-:S05]  /*2310*/  IADD3.X R5, R18, c[0x0][0x36c], RZ, P0, !PT ;  /* 0x0000db0012057a10 */ /* 0x000fca00007fe4ff */
[----:B------:R1:W5:Y:S01]  /*2320*/  LDG.E R12, [R4.64] ;  /* 0x00000008040c7981 */ /* 0x000362000c1e1900 */
[----:B------:R-:W-:Y:S05]  /*2330*/  BRA `(.L_x_209) ;  /* 0x0000005000007947 */ /* 0x000fea0003800000 */
.L_x_208:
[----:B------:R-:W-:Y:S01]  /*2340*/  MOV R12, UR6 ;  /* 0x00000006000c7c02 */ /* 0x000fe20008000f00 */
[----:B------:R-:W-:Y:S05]  /*2350*/  @!P5 BRA `(.L_x_209) ;  /* 0x000000300000d947 */ /* 0x000fea0003800000 */
[----:B------:R-:W2:Y:S04]  /*2360*/  LDG.E R6, [R4.64] ;  /* 0x0000000804067981 */ /* 0x000ea8000c1e1900 */
[----:B------:R-:W2:Y:S02]  /*2370*/  LDG.E R0, [R4.64+0x4] ;  /* 0x0000040804007981 */ /* 0x000ea4000c1e1900 */
[----:B--2---:R-:W-:Y:S02]  /*2380*/  IADD3 R12, -R6, R0, RZ ;  /* 0x00000000060c7210 */ /* 0x004fe40007ffe1ff */
.L_x_209:
[----:B------:R-:W2:Y:S04]  /*2390*/  LDL R14, [R1+0x58] ;  /* 0x00005800010e7983 */ /* 0x000ea80000100800 */
[----:B-1----:R1:W3:Y:S04]  /*23a0*/  @P6 LDG.E R4, [R2.64] ;  /* 0x0000000802046981 */ /* 0x0022e8000c1e1900 */
[----:B------:R1:W3:Y:S01]  /*23b0*/  @P6 LDG.E R0, [R2.64+0x4] ;  /* 0x0000040802006981 */ /* 0x0002e2000c1e1900 */
[----:B------:R-:W-:Y:S01]  /*23c0*/  ISETP.NE.U32.AND P0, PT, RZ, c[0x0][0x378], PT ;  /* 0x0000de00ff007a0c */ /* 0x000fe20003f05070 */
[----:B-----5:R-:W-:-:S03]  /*23d0*/  IMAD.MOV.U32 R131, RZ, RZ, R12 ;  /* 0x000000ffff837224 */ /* 0x020fc600078e000c */
[----:B------:R-:W-:-:S13]  /*23e0*/  ISETP.NE.AND.EX P1, PT, RZ, c[0x0][0x37c], PT, P0 ;  /* 0x0000df00ff007a0c */ /* 0x000fda0003f25300 */
[----:B-1----:R-:W-:-:S04]  /*23f0*/  @P1 IADD3 R2, P0, R19, c[0x0][0x378], RZ ;  /* 0x0000de0013021a10 */ /* 0x002fc80007f1e0ff */
[----:B------:R-:W-:-:S05]  /*2400*/  @P1 IADD3.X R3, R18, c[0x0][0x37c], RZ, P0, !PT ;  /* 0x0000df0012031a10 */ /* 0x000fca00007fe4ff */
[----:B------:R1:W5:Y:S01]  /*2410*/  @P1 LDG.E R131, [R2.64] ;  /* 0x0000000802831981 */ /* 0x000362000c1e1900 */
[----:B------:R-:W-:Y:S01]  /*2420*/  IMAD.IADD R6, R12, 0x1, -R10 ;  /* 0x000000010c067824 */ /* 0x000fe200078e0a0a */
[----:B------:R-:W-:Y:S01]  /*2430*/  BSSY B0, `(.L_x_210) ;  /* 0x0000031000007945 */ /* 0x000fe20003800000 */
[----:B-1----:R-:W-:Y:S01]  /*2440*/  IMAD.MOV.U32 R2, RZ, RZ, c[0x0][0x228] ;  /* 0x00008a00ff027624 */ /* 0x002fe200078e00ff */
[----:B--2---:R-:W-:-:S04]  /*2450*/  LOP3.LUT R3, R14, 0xff000000, RZ, 0xc0, !PT ;  /* 0xff0000000e037812 */ /* 0x004fc800078ec0ff */
[----:B------:R-:W-:Y:S01]  /*2460*/  SHF.R.U32.HI R3, RZ, 0x8, R3 ;  /* 0x00000008ff037819 */ /* 0x000fe20000011603 */
[----:B---3--:R-:W-:Y:S01]  /*2470*/  @P6 IMAD.IADD R2, R0, 0x1, -R4 ;  /* 0x0000000100026824 */ /* 0x008fe200078e0a04 */
[----:B------:R-:W-:-:S03]  /*2480*/  LOP3.LUT R4, R14, 0xff0000, RZ, 0xc0, !PT ;  /* 0x00ff00000e047812 */ /* 0x000fc600078ec0ff */
[----:B------:R-:W-:Y:S01]  /*2490*/  IMAD.IADD R138, R6, 0x1, R2 ;  /* 0x00000001068a7824 */ /* 0x000fe200078e0202 */
[----:B------:R-:W-:-:S04]  /*24a0*/  LEA.HI R3, R4, R3, RZ, 0x10 ;  /* 0x0000000304037211 */ /* 0x000fc800078f80ff */
[----:B------:R-:W-:Y:S02]  /*24b0*/  SHF.R.U32.HI R5, RZ, 0x10, R3 ;  /* 0x00000010ff057819 */ /* 0x000fe40000011603 */
[----:B------:R-:W-:Y:S02]  /*24c0*/  LOP3.LUT R20, R3, 0xff, RZ, 0xc0, !PT ;  /* 0x000000ff03147812 */ /* 0x000fe400078ec0ff */
[C---:B------:R-:W-:Y:S01]  /*24d0*/  IADD3 R0, R138.reuse, 0x2f, RZ ;  /* 0x0000002f8a007810 */ /* 0x040fe20007ffe0ff */
[----:B------:R1:W-:Y:S01]  /*24e0*/  STL [R1+0xac], R5 ;  /* 0x0000ac0501007387 */ /* 0x0003e20000100800 */
[----:B------:R-:W-:Y:S02]  /*24f0*/  ISETP.GE.AND P0, PT, R138, 0x1, PT ;  /* 0x000000018a00780c */ /* 0x000fe40003f06270 */
[----:B------:R-:W-:Y:S01]  /*2500*/  ISETP.NE.AND P1, PT, R5, RZ, PT ;  /* 0x000000ff0500720c */ /* 0x000fe20003f25270 */
[----:B------:R1:W-:Y:S01]  /*2510*/  STL [R1+0xb0], R20 ;  /* 0x0000b01401007387 */ /* 0x0003e20000100800 */
[----:B------:R-:W-:-:S02]  /*2520*/  IMAD.HI R0, R0, 0x2aaaaaab, RZ ;  /* 0x2aaaaaab00007827 */ /* 0x000fc400078e02ff */
[----:B------:R-:W-:-:S03]  /*2530*/  SEL R130, R5, c[0x0][0x338], P1 ;  /* 0x0000ce0005827a07 */ /* 0x000fc60000800000 */
[----:B------:R-:W-:-:S04]  /*2540*/  SHF.R.U32.HI R4, RZ, 0x1f, R0 ;  /* 0x0000001fff047819 */ /* 0x000fc80000011600 */
[----:B------:R-:W-:Y:S01]  /*2550*/  LEA.HI.SX32 R139, R0, R4, 0x1d ;  /* 0x00000004008b7211 */ /* 0x000fe200078feaff */
[----:B------:R-:W-:Y:S01]  /*2560*/  IMAD.MOV.U32 R0, RZ, RZ, RZ ;  /* 0x000000ffff007224 */ /* 0x000fe200078e00ff */
[----:B------:R-:W-:Y:S05]  /*2570*/  @!P0 BRA `(.L_x_211) ;  /* 0x000001c000008947 */ /* 0x000fea0003800000 */
        /* <DEDUP_REMOVED lines=11> */
[----:B------:R-:W-:Y:S02]  /*2630*/  IMAD.MOV.U32 R4, RZ, RZ, RZ ;  /* 0x000000ffff047224 */ /* 0x000fe400078e00ff */
        /* <DEDUP_REMOVED lines=16> */
.L_x_211:
[----:B------:R-:W-:Y:S05]  /*2740*/  BSYNC B0 ;  /* 0x0000000000007941 */ /* 0x000fea0003800000 */
.L_x_210:
[----:B------:R-:W-:-:S04]  /*2750*/  IMAD R3, R20, R0, RZ ;  /* 0x0000000014037224 */ /* 0x000fc800078e02ff */
[C---:B------:R-:W-:Y:S02]  /*2760*/  IMAD.IADD R0, R3.reuse, 0x1, R0 ;  /* 0x0000000103007824 */ /* 0x040fe400078e0200 */
[----:B------:R-:W-:-:S03]  /*2770*/  IMAD R3, R3, 0x30, -R6 ;  /* 0x0000003003037824 */ /* 0x000fc600078e0a06 */
[----:B------:R-:W-:Y:S02]  /*2780*/  IMNMX R0, R139, R0, PT ;  /* 0x000000008b007217 */ /* 0x000fe40003800200 */
[----:B------:R-:W-:-:S03]  /*2790*/  IMNMX R3, RZ, R3, !PT ;  /* 0x00000003ff037217 */ /* 0x000fc60007800200 */
[----:B------:R-:W-:Y:S02]  /*27a0*/  IMAD R0, R0, 0x30, -R6 ;  /* 0x0000003000007824 */ /* 0x000fe400078e0a06 */
[----:B-1----:R-:W-:-:S03]  /*27b0*/  IMAD.WIDE.U32 R4, R3, -0x55555555, RZ ;  /* 0xaaaaaaab03047825 */ /* 0x002fc600078e00ff */
[----:B------:R-:W-:Y:S02]  /*27c0*/  IMNMX R0, R0, R2, PT ;  /* 0x0000000200007217 */ /* 0x000fe40003800200 */
[----:B------:R-:W-:Y:S02]  /*27d0*/  SHF.R.U32.HI R89, RZ, 0x5, R5 ;  /* 0x00000005ff597819 */ /* 0x000fe40000011605 */
[----:B------:R-:W-:-:S13]  /*27e0*/  ISETP.GT.AND P0, PT, R0, R3, PT ;  /* 0x000000030000720c */ /* 0x000fda0003f04270 */
[----:B------:R-:W-:Y:S01]  /*27f0*/  @P0 IADD3 R3, R0, 0x2f, RZ ;  /* 0x0000002f00030810 */ /* 0x000fe20007ffe0ff */
[----:B------:R-:W-:-:S04]  /*2800*/  IMAD.MOV.U32 R0, RZ, RZ, R89 ;  /* 0x000000ffff007224 */ /* 0x000fc800078e0059 */
[----:B------:R-:W-:-:S05]  /*2810*/  @P0 IMAD.HI R3, R3, 0x2aaaaaab, RZ ;  /* 0x2aaaaaab03030827 */ /* 0x000fca00078e02ff */
[----:B------:R-:W-:-:S04]  /*2820*/  @P0 SHF.R.U32.HI R4, RZ, 0x1f, R3 ;  /* 0x0000001fff040819 */ /* 0x000fc80000011603 */
[----:B------:R-:W-:-:S04]  /*2830*/  @P0 LEA.HI.SX32 R0, R3, R4, 0x1d ;  /* 0x0000000403000211 */ /* 0x000fc800078feaff */
[----:B------:R-:W-:-:S13]  /*2840*/  ISETP.GT.AND P0, PT, R0, R89, PT ;  /* 0x000000590000720c */ /* 0x000fda0003f04270 */
[----:B------:R-:W-:Y:S05]  /*2850*/  @!P0 BRA `(.L_x_212) ;  /* 0x000053c000008947 */ /* 0x000fea0003800000 */
[----:B------:R-:W-:Y:S01]  /*2860*/  SHF.R.S32.HI R3, RZ, 0x1f, R13 ;  /* 0x0000001fff037819 */ /* 0x000fe2000001140d */
[----:B------:R-:W-:Y:S01]  /*2870*/  IMAD.MOV.U32 R132, RZ, RZ, 0x30 ;  /* 0x00000030ff847424 */ /* 0x000fe200078e00ff */
[C---:B------:R-:W-:Y:S01]  /*2880*/  IADD3 R90, P0, R249.reuse, R13, RZ ;  /* 0x0000000df95a7210 */ /* 0x040fe20007f1e0ff */
[----:B------:R-:W-:Y:S01]  /*2890*/  IMAD.MOV.U32 R142, RZ, RZ, c[0x0][0x238] ;  /* 0x00008e00ff8e7624 */ /* 0x000fe200078e00ff */
[----:B------:R-:W-:Y:S01]  /*28a0*/  IADD3 R35, R0, -0x1, RZ ;  /* 0xffffffff00237810 */ /* 0x000fe20007ffe0ff */
[----:B------:R-:W-:Y:S01]  /*28b0*/  IMAD R143, R132, c[0x0][0x23c], RZ ;  /* 0x00008f00848f7a24 */ /* 0x000fe200078e02ff */
[----:B------:R-:W-:Y:S01]  /*28c0*/  LEA.HI.X.SX32 R91, R249, R3, 0x1, P0 ;  /* 0x00000003f95b7211 */ /* 0x000fe200000f0eff */
[----:B------:R-:W-:Y:S01]  /*28d0*/  IMAD.WIDE.U32 R4, R90, c[0x0][0x238], R228 ;  /* 0x00008e005a047a25 */ /* 0x000fe200078e00e4 */
[----:B------:R-:W-:Y:S02]  /*28e0*/  SEL R13, R16, RZ, !P6 ;  /* 0x000000ff100d7207 */ /* 0x000fe40007000000 */
[----:B------:R-:W-:Y:S01]  /*28f0*/  LOP3.LUT R26, R14, 0xffff, RZ, 0xc0, !PT ;  /* 0x0000ffff0e1a7812 */ /* 0x000fe200078ec0ff */
[----:B------:R-:W-:Y:S01]  /*2900*/  IMAD R3, R91, c[0x0][0x238], RZ ;  /* 0x00008e005b037a24 */ /* 0x000fe200078e02ff */
[----:B------:R-:W-:Y:S01]  /*2910*/  SEL R14, R17, RZ, !P6 ;  /* 0x000000ff110e7207 */ /* 0x000fe20007000000 */
[----:B------:R-:W-:Y:S01]  /*2920*/  IMAD R0, R13, c[0x0][0x248], RZ ;  /* 0x000092000d007a24 */ /* 0x000fe200078e02ff */
[----:B------:R-:W-:Y:S01]  /*2930*/  ISETP.NE.U32.AND P4, PT, RZ, c[0x0][0x340], PT ;  /* 0x0000d000ff007a0c */ /* 0x000fe20003f85070 */
[----:B------:R-:W-:Y:S01]  /*2940*/  IMAD R3, R90, c[0x0][0x23c], R3 ;  /* 0x00008f005a037a24 */ /* 0x000fe200078e0203 */
[----:B------:R-:W-:Y:S01]  /*2950*/  LOP3.LUT R243, R243, 0xfffffffb, RZ, 0xc0, !PT ;  /* 0xfffffffbf3f37812 */ /* 0x000fe200078ec0ff */
[----:B------:R-:W-:Y:S01]  /*2960*/  IMAD R6, R14, c[0x0][0x24c], R0 ;  /* 0x000093000e067a24 */ /* 0x000fe200078e0200 */
[----:B------:R-:W-:Y:S01]  /*2970*/  ISETP.NE.AND.EX P4, PT, RZ, c[0x0][0x344], PT, P4 ;  /* 0x0000d100ff007a0c */ /* 0x000fe20003f85340 */
[----:B------:R-:W-:Y:S01]  /*2980*/  IMAD.IADD R5, R5, 0x1, R3 ;  /* 0x0000000105057824 */ /* 0x000fe200078e0203 */
[----:B------:R-:W-:Y:S01]  /*2990*/  ISETP.GE.AND P6, PT, R235, c[0x0][0x1d4], PT ;  /* 0x00007500eb007a0c */ /* 0x000fe20003fc6270 */
[----:B------:R-:W-:Y:S01]  /*29a0*/  IMAD R3, R35, -0x30, R2 ;  /* 0xffffffd023037824 */ /* 0x000fe200078e0202 */
[----:B------:R-:W-:Y:S01]  /*29b0*/  ISETP.GE.AND P5, PT, R227, c[0x0][0x1d4], PT ;  /* 0x00007500e3007a0c */ /* 0x000fe20003fa6270 */
[----:B------:R-:W-:-:S03]  /*29c0*/  IMAD.WIDE.U32 R4, R26, c[0x0][0x240], R4 ;  /* 0x000090001a047a25 */ /* 0x000fc600078e0004 */
[----:B------:R-:W-:Y:S01]  /*29d0*/  IMNMX R3, R3, 0x30, PT ;  /* 0x0000003003037817 */ /* 0x000fe20003800200 */
[----:B------:R-:W-:-:S04]  /*29e0*/  IMAD.WIDE.U32 R136, R132, c[0x0][0x238], RZ ;  /* 0x00008e0084887a25 */ /* 0x000fc800078e00ff */
[----:B------:R-:W-:Y:S02]  /*29f0*/  IMAD.IADD R0, R3, 0x1, -R249 ;  /* 0x0000000103007824 */ /* 0x000fe400078e0af9 */
[----:B------:R-:W-:Y:S02]  /*2a00*/  IMAD R5, R26, c[0x0][0x244], R5 ;  /* 0x000091001a057a24 */ /* 0x000fe400078e0205 */
[----:B------:R-:W-:Y:S01]  /*2a10*/  IMAD.IADD R143, R137, 0x1, R143 ;  /* 0x00000001898f7824 */ /* 0x000fe200078e028f */
[----:B------:R-:W-:Y:S01]  /*2a20*/  ISETP.GE.AND P1, PT, R0, 0x1, PT ;  /* 0x000000010000780c */ /* 0x000fe20003f26270 */
[----:B------:R-:W-:Y:S01]  /*2a30*/  IMAD.WIDE.U32 R94, R14, c[0x0][0x248], R4 ;  /* 0x000092000e5e7a25 */ /* 0x000fe200078e0004 */
[----:B------:R-:W-:Y:S02]  /*2a40*/  SHF.R.S32.HI R4, RZ, 0x1f, R35 ;  /* 0x0000001fff047819 */ /* 0x000fe40000011423 */
[----:B------:R-:W-:Y:S01]  /*2a50*/  ISETP.GT.AND P0, PT, R0, 0x20, PT ;  /* 0x000000200000780c */ /* 0x000fe20003f04270 */
[----:B------:R-:W-:-:S02]  /*2a60*/  IMAD R3, R143, R35, RZ ;  /* 0x000000238f037224 */ /* 0x000fc400078e02ff */
[----:B------:R-:W-:Y:S02]  /*2a70*/  IMAD.IADD R93, R95, 0x1, R6 ;  /* 0x000000015f5d7824 */ /* 0x000fe400078e0206 */
[----:B------:R-:W-:Y:S02]  /*2a80*/  IMAD.MOV.U32 R92, RZ, RZ, R94 ;  /* 0x000000ffff5c7224 */ /* 0x000fe400078e005e */
[-C--:B------:R-:W-:Y:S02]  /*2a90*/  IMAD R3, R4, R136.reuse, R3 ;  /* 0x0000008804037224 */ /* 0x080fe400078e0203 */
[----:B------:R-:W-:-:S04]  /*2aa0*/  IMAD.WIDE.U32 R4, R35, R136, R92 ;  /* 0x0000008823047225 */ /* 0x000fc800078e005c */
[----:B------:R-:W-:Y:S01]  /*2ab0*/  IMAD.IADD R0, R5, 0x1, R3 ;  /* 0x0000000105007824 */ /* 0x000fe200078e0203 */
[----:B------:R-:W-:Y:S01]  /*2ac0*/  @P1 LEA R8, P2, R4, c[0x0][0x220], 0x1 ;  /* 0x0000880004081a11 */ /* 0x000fe200078408ff */
[----:B------:R-:W-:Y:S02]  /*2ad0*/  IMAD.MOV.U32 R6, RZ, RZ, 0x5 ;  /* 0x00000005ff067424 */ /* 0x000fe400078e00ff */
[----:B------:R-:W-:Y:S01]  /*2ae0*/  IMAD.SHL.U32 R144, R142, 0x20, RZ ;  /* 0x000000208e907824 */ /* 0x000fe200078e00ff */
[----:B------:R-:W-:Y:S02]  /*2af0*/  @P1 LEA.HI.X R9, R4, c[0x0][0x224], R0, 0x1, P2 ;  /* 0x0000890004091a11 */ /* 0x000fe400010f0c00 */
[----:B------:R-:W-:Y:S02]  /*2b00*/  ISETP.GE.AND P2, PT, R228, c[0x0][0x1d4], PT ;  /* 0x00007500e4007a0c */ /* 0x000fe40003f46270 */
[----:B------:R-:W-:Y:S02]  /*2b10*/  SHF.L.U64.HI R142, R142, R6, c[0x0][0x23c] ;  /* 0x00008f008e8e7619 */ /* 0x000fe40000010206 */
[----:B------:R-:W-:-:S05]  /*2b20*/  @P0 IADD3 R3, P3, R144, R4, RZ ;  /* 0x0000000490030210 */ /* 0x000fca0007f7e0ff */
[----:B------:R-:W-:-:S04]  /*2b30*/  @P0 IMAD.X R0, R0, 0x1, R142, P3 ;  /* 0x0000000100000824 */ /* 0x000fc800018e068e */
[----:B------:R-:W-:Y:S02]  /*2b40*/  @P2 LOP3.LUT R243, R243, 0x4, RZ, 0xfc, !PT ;  /* 0x00000004f3f32812 */ /* 0x000fe400078efcff */
[----:B------:R-:W-:Y:S02]  /*2b50*/  @P0 LEA R4, P2, R3, c[0x0][0x220], 0x1 ;  /* 0x0000880003040a11 */ /* 0x000fe400078408ff */
[----:B------:R-:W-:Y:S02]  /*2b60*/  LOP3.LUT P3, RZ, R243, 0x4, RZ, 0xc0, !PT ;  /* 0x00000004f3ff7812 */ /* 0x000fe4000786c0ff */
[----:B------:R-:W-:Y:S01]  /*2b70*/  @P0 LEA.HI.X R5, R3, c[0x0][0x224], R0, 0x1, P2 ;  /* 0x0000890003050a11 */ /* 0x000fe200010f0c00 */
[C---:B------:R-:W-:Y:S01]  /*2b80*/  @P1 IMAD.SHL.U32 R3, R250.reuse, 0x2, RZ ;  /* 0x00000002fa031824 */ /* 0x040fe200078e00ff */
[----:B------:R-:W-:Y:S01]  /*2b90*/  @P4 IADD3 R10, P2, R19, c[0x0][0x340], RZ ;  /* 0x0000d000130a4a10 */ /* 0x000fe20007f5e0ff */
[----:B------:R-:W-:Y:S01]  /*2ba0*/  @P0 IMAD.SHL.U32 R0, R250, 0x2, RZ ;  /* 0x00000002fa000824 */ /* 0x000fe200078e00ff */
[----:B------:R-:W-:-:S02]  /*2bb0*/  LOP3.LUT R243, R243, 0xfffffffd, RZ, 0xc0, !PT ;  /* 0xfffffffdf3f37812 */ /* 0x000fc400078ec0ff */
[----:B------:R-:W-:Y:S02]  /*2bc0*/  @P4 IADD3.X R11, R18, c[0x0][0x344], RZ, P2, !PT ;  /* 0x0000d100120b4a10 */ /* 0x000fe400017fe4ff */
[----:B------:R-:W-:-:S03]  /*2bd0*/  @P6 LOP3.LUT R243, R243, 0x2, RZ, 0xfc, !PT ;  /* 0x00000002f3f36812 */ /* 0x000fc600078efcff */
[----:B------:R-:W2:Y:S01]  /*2be0*/  @P4 LDG.E R6, [R10.64] ;  /* 0x000000080a064981 */ /* 0x000ea2000c1e1900 */
[----:B------:R-:W-:-:S03]  /*2bf0*/  LOP3.LUT R243, R243, 0xfffffffe, RZ, 0xc0, !PT ;  /* 0xfffffffef3f37812 */ /* 0x000fc600078ec0ff */
[----:B------:R-:W-:Y:S01]  /*2c00*/  @!PT LDS RZ, [RZ] ;  /* 0x00000000fffff984 */ /* 0x000fe20000000800 */
[----:B------:R-:W-:Y:S01]  /*2c10*/  @!PT LDS RZ, [RZ] ;  /* 0x00000000fffff984 */ /* 0x000fe20000000800 */
[----:B------:R-:W-:Y:S01]  /*2c20*/  @!PT LDS RZ, [RZ] ;  /* 0x00000000fffff984 */ /* 0x000fe20000000800 */
[----:B------:R1:W-:Y:S01]  /*2c30*/  @P1 LDGSTS.E.BYPASS.LTC128B.128 [R3+0x3c80], [R8.64], !P3 ;  /* 0x03c8000008031fae */ /* 0x0003e2000d901d48 */
[C---:B------:R-:W-:Y:S02]  /*2c40*/  IADD3 R29, R104.reuse, 0x20, RZ ;  /* 0x00000020681d7810 */ /* 0x040fe40007ffe0ff */
[----:B------:R-:W-:Y:S01]  /*2c50*/  IADD3 R30, R104, 0x10, RZ ;  /* 0x00000010681e7810 */ /* 0x000fe20007ffe0ff */
[----:B------:R1:W-:Y:S01]  /*2c60*/  @P1 LDGSTS.E.BYPASS.LTC128B.128 [R3+0x4880], [R8.64+0x40], !P6 ;  /* 0x0488004008031fae */ /* 0x0003e2000f101d48 */
[----:B------:R-:W-:-:S03]  /*2c70*/  @P5 LOP3.LUT R243, R243, 0x1, RZ, 0xfc, !PT ;  /* 0x00000001f3f35812 */ /* 0x000fc600078efcff */
[----:B------:R1:W-:Y:S04]  /*2c80*/  @P1 LDGSTS.E.BYPASS.LTC128B.128 [R3+0x5480], [R8.64+0x80], !P5 ;  /* 0x0548008008031fae */ /* 0x0003e8000e901d48 */
[----:B------:R3:W-:Y:S04]  /*2c90*/  @P0 LDGSTS.E.BYPASS.LTC128B.128 [R0+0x4480], [R4.64], !P3 ;  /* 0x0448000004000fae */ /* 0x0007e8000d901d48 */
[----:B------:R3:W-:Y:S04]  /*2ca0*/  @P0 LDGSTS.E.BYPASS.LTC128B.128 [R0+0x5080], [R4.64+0x40], !P6 ;  /* 0x0508004004000fae */ /* 0x0007e8000f101d48 */
[----:B------:R3:W-:Y:S01]  /*2cb0*/  @P0 LDGSTS.E.BYPASS.LTC128B.128 [R0+0x5c80], [R4.64+0x80], !P5 ;  /* 0x05c8008004000fae */ /* 0x0007e2000e901d48 */
[----:B------:R-:W-:-:S03]  /*2cc0*/  ISETP.GE.AND P1, PT, R104, c[0x0][0x27c], PT ;  /* 0x00009f0068007a0c */ /* 0x000fc60003f26270 */
[----:B------:R-:W0:Y:S01]  /*2cd0*/  LDGDEPBAR ;  /* 0x00000000000079af */ /* 0x000e220000000000 */
[----:B------:R-:W-:Y:S01]  /*2ce0*/  WARPSYNC 0xffffffff ;  /* 0xffffffff00007948 */ /* 0x000fe20003800000 */
[----:B------:R-:W-:Y:S02]  /*2cf0*/  SHF.R.S32.HI R115, RZ, 0x1f, R114 ;  /* 0x0000001fff737819 */ /* 0x000fe40000011472 */
[----:B------:R-:W-:Y:S02]  /*2d00*/  ISETP.GE.AND P3, PT, R29, c[0x0][0x27c], PT ;  /* 0x00009f001d007a0c */ /* 0x000fe40003f66270 */
[----:B------:R-:W-:Y:S02]  /*2d10*/  ISETP.GE.AND P2, PT, R30, c[0x0][0x27c], PT ;  /* 0x00009f001e007a0c */ /* 0x000fe40003f46270 */
[----:B-----5:R-:W-:Y:S02]  /*2d20*/  SHF.R.S32.HI R20, RZ, 0x1f, R131 ;  /* 0x0000001fff147819 */ /* 0x020fe40000011483 */
[----:B-1----:R-:W-:Y:S01]  /*2d30*/  SHF.R.S32.HI R3, RZ, 0x1f, R112 ;  /* 0x0000001fff037819 */ /* 0x002fe20000011470 */
[----:B---3--:R-:W-:-:S04]  /*2d40*/  IMAD.MOV.U32 R0, RZ, RZ, c[0x0][0x27c] ;  /* 0x00009f00ff007624 */ /* 0x008fc800078e00ff */
[----:B------:R-:W-:Y:S01]  /*2d50*/  IMAD.SHL.U32 R67, R0, 0x2, RZ ;  /* 0x0000000200437824 */ /* 0x000fe200078e00ff */
[----:B--2---:R-:W-:Y:S01]  /*2d60*/  @P4 SHF.R.S32.HI R19, RZ, 0x1f, R6 ;  /* 0x0000001fff134819 */ /* 0x004fe20000011406 */
[----:B------:R-:W-:Y:S02]  /*2d70*/  @!P4 IMAD.MOV.U32 R6, RZ, RZ, R17 ;  /* 0x000000ffff06c224 */ /* 0x000fe400078e0011 */
[----:B------:R-:W-:Y:S02]  /*2d80*/  @!P4 IMAD.MOV.U32 R19, RZ, RZ, R16 ;  /* 0x000000ffff13c224 */ /* 0x000fe400078e0010 */
[----:B------:R-:W2:Y:S04]  /*2d90*/  LDL R23, [R1+0xc] ;  /* 0x00000c0001177983 */ /* 0x000ea80000100800 */
[----:B------:R-:W3:Y:S01]  /*2da0*/  LDL R27, [R1+0x10] ;  /* 0x00001000011b7983 */ /* 0x000ee20000100800 */
[----:B------:R-:W-:Y:S01]  /*2db0*/  IMAD.WIDE.U32 R4, R26, c[0x0][0x260], R228 ;  /* 0x000098001a047a25 */ /* 0x000fe200078e00e4 */
[----:B------:R-:W-:Y:S01]  /*2dc0*/  MOV R146, c[0x0][0x2b8] ;  /* 0x0000ae0000927a02 */ /* 0x000fe20000000f00 */
[----:B------:R-:W-:Y:S01]  /*2dd0*/  ULDC.U8 UR5, c[0x0][0x298] ;  /* 0x0000a60000057ab9 */ /* 0x000fe20000000000 */
[----:B------:R-:W-:Y:S01]  /*2de0*/  MOV R145, c[0x0][0x27c] ;  /* 0x00009f0000917a02 */ /* 0x000fe20000000f00 */
[----:B------:R-:W-:Y:S01]  /*2df0*/  IMAD R8, R3, c[0x0][0x280], RZ ;  /* 0x0000a00003087a24 */ /* 0x000fe200078e02ff */
[----:B------:R-:W-:Y:S01]  /*2e00*/  ISETP.NE.AND P4, PT, R146, 0x1, PT ;  /* 0x000000019200780c */ /* 0x000fe20003f85270 */
[----:B------:R-:W-:Y:S01]  /*2e10*/  IMAD R5, R26, c[0x0][0x264], R5 ;  /* 0x000099001a057a24 */ /* 0x000fe200078e0205 */
[----:B------:R-:W-:Y:S01]  /*2e20*/  ISETP.GE.AND P0, PT, R145, 0x1, PT ;  /* 0x000000019100780c */ /* 0x000fe20003f06270 */
[----:B------:R-:W-:Y:S01]  /*2e30*/  IMAD R0, R13, c[0x0][0x268], RZ ;  /* 0x00009a000d007a24 */ /* 0x000fe200078e02ff */
[----:B------:R-:W-:Y:S01]  /*2e40*/  LOP3.LUT R243, R243, 0xffffffef, RZ, 0xc0, !PT ;  /* 0xffffffeff3f37812 */ /* 0x000fe200078ec0ff */
[----:B------:R-:W-:-:S02]  /*2e50*/  IMAD R10, R3, c[0x0][0x290], RZ ;  /* 0x0000a400030a7a24 */ /* 0x000fc400078e02ff */
[C---:B------:R-:W-:Y:S01]  /*2e60*/  IMAD R3, R112.reuse, c[0x0][0x284], R8 ;  /* 0x0000a10070037a24 */ /* 0x040fe200078e0208 */
[----:B------:R-:W-:Y:S01]  /*2e70*/  LOP3.LUT R243, R243, 0xfffffff7, RZ, 0xc0, !PT ;  /* 0xfffffff7f3f37812 */ /* 0x000fe200078ec0ff */
[----:B------:R-:W-:-:S04]  /*2e80*/  IMAD.WIDE.U32 R8, R112, c[0x0][0x280], R114 ;  /* 0x0000a00070087a25 */ /* 0x000fc800078e0072 */
[----:B------:R-:W-:Y:S01]  /*2e90*/  IMAD.WIDE.U32 R84, R14, c[0x0][0x268], R4 ;  /* 0x00009a000e547a25 */ /* 0x000fe200078e0004 */
[----:B------:R-:W-:-:S03]  /*2ea0*/  @P4 LOP3.LUT R243, R243, 0x8, RZ, 0xfc, !PT ;  /* 0x00000008f3f34812 */ /* 0x000fc600078efcff */
[----:B------:R-:W-:Y:S01]  /*2eb0*/  IMAD R25, R14, c[0x0][0x26c], R0 ;  /* 0x00009b000e197a24 */ /* 0x000fe200078e0200 */
[----:B------:R-:W-:Y:S01]  /*2ec0*/  SEL R0, RZ, c[0x0][0x27c], !P1 ;  /* 0x00009f00ff007a07 */ /* 0x000fe20004800000 */
[----:B------:R-:W-:Y:S01]  /*2ed0*/  IMAD.WIDE.U32 R4, R112, c[0x0][0x290], R114 ;  /* 0x0000a40070047a25 */ /* 0x000fe200078e0072 */
[----:B------:R-:W-:Y:S02]  /*2ee0*/  @P0 LOP3.LUT R243, R243, 0x10, RZ, 0xfc, !PT ;  /* 0x00000010f3f30812 */ /* 0x000fe400078efcff */
[----:B------:R-:W-:Y:S01]  /*2ef0*/  IADD3 R0, R104, R0, RZ ;  /* 0x0000000068007210 */ /* 0x000fe20007ffe0ff */
[C---:B------:R-:W-:Y:S01]  /*2f00*/  IMAD R18, R112.reuse, c[0x0][0x294], R10 ;  /* 0x0000a50070127a24 */ /* 0x040fe200078e020a */
[----:B------:R-:W-:Y:S01]  /*2f10*/  IADD3 R83, R85, R25, RZ ;  /* 0x0000001955537210 */ /* 0x000fe20007ffe0ff */
[----:B------:R-:W-:Y:S01]  /*2f20*/  IMAD.MOV.U32 R14, RZ, RZ, R8 ;  /* 0x000000ffff0e7224 */ /* 0x000fe200078e0008 */
[----:B------:R-:W-:Y:S01]  /*2f30*/  SEL R8, RZ, c[0x0][0x27c], !P2 ;  /* 0x00009f00ff087a07 */ /* 0x000fe20005000000 */
[----:B------:R-:W-:Y:S01]  /*2f40*/  IMAD.WIDE.U32 R10, R112, c[0x0][0x280], R104 ;  /* 0x0000a000700a7a25 */ /* 0x000fe200078e0068 */
[----:B------:R-:W-:-:S02]  /*2f50*/  IADD3 R13, R5, R18, RZ ;  /* 0x00000012050d7210 */ /* 0x000fc40007ffe0ff */
[----:B------:R-:W-:Y:S01]  /*2f60*/  SEL R5, RZ, c[0x0][0x27c], !P3 ;  /* 0x00009f00ff057a07 */ /* 0x000fe20005800000 */
[----:B------:R-:W-:Y:S01]  /*2f70*/  IMAD.IADD R129, R12, 0x1, R15 ;  /* 0x000000010c817824 */ /* 0x000fe200078e020f */
[----:B------:R-:W-:Y:S01]  /*2f80*/  MOV R12, R4 ;  /* 0x00000004000c7202 */ /* 0x000fe20000000f00 */
[----:B------:R-:W-:Y:S01]  /*2f90*/  IMAD.IADD R15, R9, 0x1, R3 ;  /* 0x00000001090f7824 */ /* 0x000fe200078e0203 */
[----:B------:R-:W-:Y:S01]  /*2fa0*/  SHF.R.S32.HI R4, RZ, 0x1f, R0 ;  /* 0x0000001fff047819 */ /* 0x000fe20000011400 */
[----:B------:R-:W-:Y:S02]  /*2fb0*/  IMAD.IADD R11, R3, 0x1, R11 ;  /* 0x00000001030b7824 */ /* 0x000fe400078e020b */
[----:B------:R-:W-:Y:S01]  /*2fc0*/  IMAD.IADD R3, R30, 0x1, R8 ;  /* 0x000000011e037824 */ /* 0x000fe200078e0208 */
[----:B------:R-:W-:Y:S01]  /*2fd0*/  IADD3 R8, R29, R5, RZ ;  /* 0x000000051d087210 */ /* 0x000fe20007ffe0ff */
[----:B------:R-:W-:Y:S01]  /*2fe0*/  IMAD.WIDE.U32 R16, R112, c[0x0][0x290], R104 ;  /* 0x0000a40070107a25 */ /* 0x000fe200078e0068 */
[----:B------:R-:W-:-:S02]  /*2ff0*/  LEA.HI R5, R4, R0, RZ, 0x3 ;  /* 0x0000000004057211 */ /* 0x000fc400078f18ff */
[----:B------:R-:W-:Y:S01]  /*3000*/  SHF.R.S32.HI R9, RZ, 0x1f, R3 ;  /* 0x0000001fff097819 */ /* 0x000fe20000011403 */
[----:B------:R-:W-:Y:S01]  /*3010*/  IMAD R140, R132, c[0x0][0x284], RZ ;  /* 0x0000a100848c7a24 */ /* 0x000fe200078e02ff */
[----:B------:R-:W-:Y:S01]  /*3020*/  LEA.HI R22, R4, R0, RZ, 0x5 ;  /* 0x0000000004167211 */ /* 0x000fe200078f28ff */
[C---:B------:R-:W-:Y:S01]  /*3030*/  IMAD R141, R132.reuse, c[0x0][0x294], RZ ;  /* 0x0000a500848d7a24 */ /* 0x040fe200078e02ff */
[----:B------:R-:W-:Y:S01]  /*3040*/  SHF.R.S32.HI R0, RZ, 0x1f, R8 ;  /* 0x0000001fff007819 */ /* 0x000fe20000011408 */
[----:B------:R-:W-:Y:S01]  /*3050*/  IMAD.WIDE.U32 R134, R132, c[0x0][0x280], RZ ;  /* 0x0000a00084867a25 */ /* 0x000fe200078e00ff */
[CC--:B------:R-:W-:Y:S02]  /*3060*/  LEA.HI R4, R9.reuse, R3.reuse, RZ, 0x3 ;  /* 0x0000000309047211 */ /* 0x0c0fe400078f18ff */
[----:B------:R-:W-:Y:S01]  /*3070*/  LEA.HI R21, R9, R3, RZ, 0x5 ;  /* 0x0000000309157211 */ /* 0x000fe200078f28ff */
[----:B------:R-:W-:Y:S01]  /*3080*/  IMAD.IADD R9, R18, 0x1, R17 ;  /* 0x0000000112097824 */ /* 0x000fe200078e0211 */
[-C--:B------:R-:W-:Y:S01]  /*3090*/  LEA.HI R3, R0, R8.reuse, RZ, 0x3 ;  /* 0x0000000800037211 */ /* 0x080fe200078f18ff */
[----:B------:R-:W-:Y:S01]  /*30a0*/  IMAD.WIDE.U32 R110, R6, c[0x0][0x2b0], RZ ;  /* 0x0000ac00066e7a25 */ /* 0x000fe200078e00ff */
[----:B------:R-:W-:-:S02]  /*30b0*/  LEA.HI R0, R0, R8, RZ, 0x5 ;  /* 0x0000000800007211 */ /* 0x000fc400078f28ff */
[----:B------:R-:W-:Y:S01]  /*30c0*/  SHF.R.S32.HI R22, RZ, 0x5, R22 ;  /* 0x00000005ff167819 */ /* 0x000fe20000011416 */
[----:B------:R-:W-:Y:S01]  /*30d0*/  IMAD.WIDE.U32 R132, R132, c[0x0][0x290], RZ ;  /* 0x0000a40084847a25 */ /* 0x000fe200078e00ff */
[----:B------:R-:W-:Y:S02]  /*30e0*/  SHF.R.S32.HI R18, RZ, 0x5, R21 ;  /* 0x00000005ff127819 */ /* 0x000fe40000011415 */
[----:B------:R-:W-:Y:S01]  /*30f0*/  SHF.R.S32.HI R0, RZ, 0x5, R0 ;  /* 0x00000005ff007819 */ /* 0x000fe20000011400 */
[--C-:B------:R-:W-:Y:S01]  /*3100*/  IMAD R24, R22, 0x600, R7.reuse ;  /* 0x0000060016187824 */ /* 0x100fe200078e0207 */
[----:B------:R-:W-:Y:S01]  /*3110*/  LOP3.LUT R88, R5, 0xfffffff8, RZ, 0xc0, !PT ;  /* 0xfffffff805587812 */ /* 0x000fe200078ec0ff */
[----:B------:R-:W-:Y:S01]  /*3120*/  IMAD R21, R18, 0x600, R7 ;  /* 0x0000060012157824 */ /* 0x000fe200078e0207 */
[----:B------:R-:W-:Y:S01]  /*3130*/  LOP3.LUT R87, R4, 0xfffffff8, RZ, 0xc0, !PT ;  /* 0xfffffff804577812 */ /* 0x000fe200078ec0ff */
[----:B------:R-:W-:Y:S01]  /*3140*/  IMAD.WIDE.U32 R98, R131, c[0x0][0x280], R10 ;  /* 0x0000a00083627a25 */ /* 0x000fe200078e000a */
[----:B------:R-:W-:-:S02]  /*3150*/  LOP3.LUT R86, R3, 0xfffffff8, RZ, 0xc0, !PT ;  /* 0xfffffff803567812 */ /* 0x000fc400078ec0ff */
[----:B------:R-:W-:Y:S01]  /*3160*/  IADD3 R141, R133, R141, RZ ;  /* 0x0000008d858d7210 */ /* 0x000fe20007ffe0ff */
[C---:B------:R-:W-:Y:S01]  /*3170*/  IMAD.WIDE.U32 R108, R26.reuse, c[0x0][0x1e8], RZ ;  /* 0x00007a001a6c7a25 */ /* 0x040fe200078e00ff */
[----:B------:R-:W-:Y:S02]  /*3180*/  SHF.R.S32.HI R65, RZ, 0x3, R5 ;  /* 0x00000003ff417819 */ /* 0x000fe40000011405 */
[----:B------:R-:W-:Y:S01]  /*3190*/  SHF.R.S32.HI R64, RZ, 0x3, R4 ;  /* 0x00000003ff407819 */ /* 0x000fe20000011404 */
[----:B------:R-:W-:Y:S01]  /*31a0*/  IMAD.WIDE.U32 R106, R26, c[0x0][0x210], RZ ;  /* 0x000084001a6a7a25 */ /* 0x000fe200078e00ff */
[----:B------:R-:W-:Y:S02]  /*31b0*/  SHF.R.S32.HI R63, RZ, 0x3, R3 ;  /* 0x00000003ff3f7819 */ /* 0x000fe40000011403 */
[----:B------:R-:W-:Y:S01]  /*31c0*/  SHF.R.S32.HI R122, RZ, 0x1f, R88 ;  /* 0x0000001fff7a7819 */ /* 0x000fe20000011458 */
[----:B------:R-:W-:Y:S01]  /*31d0*/  IMAD.WIDE.U32 R102, R131, c[0x0][0x280], R14 ;  /* 0x0000a00083667a25 */ /* 0x000fe200078e000e */
[----:B------:R-:W-:-:S02]  /*31e0*/  SHF.R.S32.HI R121, RZ, 0x1f, R87 ;  /* 0x0000001fff797819 */ /* 0x000fc40000011457 */
[----:B------:R-:W-:Y:S01]  /*31f0*/  SHF.R.S32.HI R120, RZ, 0x1f, R86 ;  /* 0x0000001fff787819 */ /* 0x000fe20000011456 */
[----:B------:R-:W-:-:S04]  /*3200*/  IMAD.WIDE.U32 R100, R131, c[0x0][0x290], R12 ;  /* 0x0000a40083647a25 */ /* 0x000fc800078e000c */
[----:B------:R-:W-:Y:S02]  /*3210*/  IMAD.IADD R140, R135, 0x1, R140 ;  /* 0x00000001878c7824 */ /* 0x000fe400078e028c */
[C---:B------:R-:W-:Y:S02]  /*3220*/  IMAD R128, R26.reuse, c[0x0][0x1ec], R109 ;  /* 0x00007b001a807a24 */ /* 0x040fe400078e026d */
[----:B------:R-:W-:Y:S01]  /*3230*/  IMAD R127, R26, c[0x0][0x214], R107 ;  /* 0x000085001a7f7a24 */ /* 0x000fe200078e026b */
[C---:B--2---:R-:W-:Y:S02]  /*3240*/  LOP3.LUT R17, R23.reuse, 0x18, R5, 0xf8, !PT ;  /* 0x0000001817117812 */ /* 0x044fe400078ef805 */
[C---:B------:R-:W-:Y:S02]  /*3250*/  LOP3.LUT R8, R23.reuse, 0x18, R4, 0xf8, !PT ;  /* 0x0000001817087812 */ /* 0x040fe400078ef804 */
[----:B------:R-:W-:Y:S02]  /*3260*/  LOP3.LUT R23, R23, 0x18, R3, 0xf8, !PT ;  /* 0x0000001817177812 */ /* 0x000fe400078ef803 */
[-C--:B---3--:R-:W-:Y:S01]  /*3270*/  LOP3.LUT R22, R17, R27.reuse, RZ, 0x3c, !PT ;  /* 0x0000001b11167212 */ /* 0x088fe200078e3cff */
[----:B------:R-:W-:Y:S01]  /*3280*/  IMAD R17, R0, 0x600, R7 ;  /* 0x0000060000117824 */ /* 0x000fe200078e0207 */
[----:B------:R-:W-:-:S02]  /*3290*/  LOP3.LUT R18, R8, R27, RZ, 0x3c, !PT ;  /* 0x0000001b08127212 */ /* 0x000fc400078e3cff */
[----:B------:R-:W-:Y:S01]  /*32a0*/  LOP3.LUT R0, R23, R27, RZ, 0x3c, !PT ;  /* 0x0000001b17007212 */ /* 0x000fe200078e3cff */
[----:B------:R-:W-:Y:S01]  /*32b0*/  IMAD.IADD R23, R24, 0x1, R22 ;  /* 0x0000000118177824 */ /* 0x000fe200078e0216 */
[----:B------:R-:W-:Y:S01]  /*32c0*/  IADD3 R22, R21, R18, RZ ;  /* 0x0000001215167210 */ /* 0x000fe20007ffe0ff */
[----:B------:R-:W-:Y:S01]  /*32d0*/  IMAD R18, R20, c[0x0][0x290], RZ ;  /* 0x0000a40014127a24 */ /* 0x000fe200078e02ff */
[----:B------:R-:W-:Y:S01]  /*32e0*/  MOV R8, R16 ;  /* 0x0000001000087202 */ /* 0x000fe20000000f00 */
[----:B------:R-:W-:Y:S01]  /*32f0*/  IMAD.IADD R21, R17, 0x1, R0 ;  /* 0x0000000111157824 */ /* 0x000fe200078e0200 */
[----:B------:R-:W-:Y:S01]  /*3300*/  SHF.L.U32 R117, R22, 0x1, RZ ;  /* 0x0000000116757819 */ /* 0x000fe200000006ff */
[----:B------:R-:W-:Y:S02]  /*3310*/  IMAD R0, R19, c[0x0][0x2b0], RZ ;  /* 0x0000ac0013007a24 */ /* 0x000fe400078e02ff */
[----:B------:R-:W-:Y:S02]  /*3320*/  IMAD R16, R20, c[0x0][0x280], RZ ;  /* 0x0000a00014107a24 */ /* 0x000fe400078e02ff */
[----:B------:R-:W-:Y:S01]  /*3330*/  IMAD R17, R6, c[0x0][0x2b4], R0 ;  /* 0x0000ad0006117a24 */ /* 0x000fe200078e0200 */
[----:B------:R-:W-:Y:S01]  /*3340*/  LEA R0, R168, R112, 0x6 ;  /* 0x00000070a8007211 */ /* 0x000fe200078e30ff */
[----:B------:R-:W-:-:S02]  /*3350*/  IMAD R16, R131, c[0x0][0x284], R16 ;  /* 0x0000a10083107a24 */ /* 0x000fc400078e0210 */
[C---:B------:R-:W-:Y:S02]  /*3360*/  IMAD R6, R131.reuse, c[0x0][0x294], R18 ;  /* 0x0000a50083067a24 */ /* 0x040fe400078e0212 */
[----:B------:R-:W-:Y:S01]  /*3370*/  IMAD.WIDE.U32 R96, R131, c[0x0][0x290], R8 ;  /* 0x0000a40083607a25 */ /* 0x000fe200078e0008 */
[----:B------:R-:W-:-:S03]  /*3380*/  IADD3 R123, R16, R99, RZ ;  /* 0x00000063107b7210 */ /* 0x000fc60007ffe0ff */
[----:B------:R-:W-:Y:S01]  /*3390*/  IMAD.IADD R126, R111, 0x1, R17 ;  /* 0x000000016f7e7824 */ /* 0x000fe200078e0211 */
[----:B------:R-:W-:Y:S01]  /*33a0*/  IADD3 R119, R6, R97, RZ ;  /* 0x0000006106777210 */ /* 0x000fe20007ffe0ff */
[----:B------:R-:W-:Y:S02]  /*33b0*/  IMAD.IADD R125, R103, 0x1, R16 ;  /* 0x00000001677d7824 */ /* 0x000fe400078e0210 */
[----:B------:R-:W-:Y:S02]  /*33c0*/  IMAD.IADD R124, R101, 0x1, R6 ;  /* 0x00000001657c7824 */ /* 0x000fe400078e0206 */
[----:B------:R-:W-:Y:S02]  /*33d0*/  IMAD.SHL.U32 R118, R23, 0x2, RZ ;  /* 0x0000000217767824 */ /* 0x000fe400078e00ff */
[----:B------:R-:W-:Y:S01]  /*33e0*/  IMAD.SHL.U32 R116, R21, 0x2, RZ ;  /* 0x0000000215747824 */ /* 0x000fe200078e00ff */
[----:B------:R-:W-:Y:S06]  /*33f0*/  BAR.SYNC.DEFER_BLOCKING 0x0 ;  /* 0x0000000000007b1d */ /* 0x000fec0000010000 */
.L_x_239:
[----:B-1----:R-:W-:Y:S01]  /*3400*/  IMAD R3, R35, 0x30, R0 ;  /* 0x0000003023037824 */ /* 0x002fe200078e0200 */
[----:B------:R-:W-:Y:S01]  /*3410*/  ISETP.NE.AND P4, PT, R146, 0x1, PT ;  /* 0x000000019200780c */ /* 0x000fe20003f85270 */
[----:B------:R-:W-:Y:S01]  /*3420*/  IMAD.MOV.U32 R79, RZ, RZ, RZ ;  /* 0x000000ffff4f7224 */ /* 0x000fe200078e00ff */
[----:B------:R-:W-:Y:S04]  /*3430*/  DEPBAR.LE SB0, 0x0 ;  /* 0x000080000000791a */ /* 0x000fe80000000000 */
[----:B--2---:R-:W-:Y:S01]  /*3440*/  IMAD.IADD R4, R129, 0x1, R3 ;  /* 0x0000000181047824 */ /* 0x004fe200078e0203 */
[----:B------:R-:W-:Y:S01]  /*3450*/  ISETP.GE.AND P0, PT, R3, R2, PT ;  /* 0x000000020300720c */ /* 0x000fe20003f06270 */
[----:B------:R-:W-:Y:S01]  /*3460*/  WARPSYNC 0xffffffff ;  /* 0xffffffff00007948 */ /* 0x000fe20003800000 */
[----:B------:R-:W-:Y:S01]  /*3470*/  ISETP.GE.AND P5, PT, R145, 0x1, PT ;  /* 0x000000019100780c */ /* 0x000fe20003fa6270 */
[--C-:B------:R-:W-:Y:S01]  /*3480*/  IMAD.MOV.U32 R3, RZ, RZ, R4.reuse ;  /* 0x000000ffff037224 */ /* 0x100fe200078e0004 */
[----:B------:R-:W-:Y:S01]  /*3490*/  ISETP.GT.OR P0, PT, R0, 0x2f, P0 ;  /* 0x0000002f0000780c */ /* 0x000fe20000704670 */
[----:B------:R-:W-:Y:S01]  /*34a0*/  BSSY B1, `(.L_x_213) ;  /* 0x00003e4000017945 */ /* 0x000fe20003800000 */
[----:B---3--:R-:W-:Y:S05]  /*34b0*/  @P4 IMAD.HI.U32 R5, R4, c[0x0][0x2bc], RZ ;  /* 0x0000af0004054a27 */ /* 0x008fea00078e00ff */
[----:B------:R-:W-:Y:S06]  /*34c0*/  @P4 SHF.R.U32.HI R3, RZ, c[0x0][0x2c0], R5 ;  /* 0x0000b000ff034a19 */ /* 0x000fec0000011605 */
[C---:B------:R-:W-:Y:S04]  /*34d0*/  @!P0 IADD3 R5, P4, R3.reuse, R110, RZ ;  /* 0x0000006e03058210 */ /* 0x040fe80007f9e0ff */
[----:B------:R-:W-:Y:S01]  /*34e0*/  @!P0 LEA.HI.X.SX32 R6, R3, R126, 0x1, P4 ;  /* 0x0000007e03068211 */ /* 0x000fe200020f0eff */
[----:B------:R-:W-:Y:S01]  /*34f0*/  IMAD.MOV R3, RZ, RZ, -R3 ;  /* 0x000000ffff037224 */ /* 0x000fe200078e0a03 */
[----:B------:R-:W-:Y:S03]  /*3500*/  @!P0 LEA R8, P4, R5, c[0x0][0x2a0], 0x2 ;  /* 0x0000a80005088a11 */ /* 0x000fe600078810ff */
[----:B------:R-:W-:Y:S01]  /*3510*/  IMAD R80, R3, c[0x0][0x2b8], R4 ;  /* 0x0000ae0003507a24 */ /* 0x000fe200078e0204 */
[----:B------:R-:W-:Y:S03]  /*3520*/  @!P0 LEA.HI.X R9, R5, c[0x0][0x2a4], R6, 0x2, P4 ;  /* 0x0000a90005098a11 */ /* 0x000fe600020f1406 */
[C---:B------:R-:W-:Y:S01]  /*3530*/  IMAD.WIDE.U32 R4, R80.reuse, c[0x0][0x1e0], RZ ;  /* 0x0000780050047a25 */ /* 0x040fe200078e00ff */
[----:B------:R-:W-:Y:S01]  /*3540*/  SHF.R.S32.HI R81, RZ, 0x1f, R80 ;  /* 0x0000001fff517819 */ /* 0x000fe20000011450 */
[----:B------:R-:W2:Y:S04]  /*3550*/  @!P0 LDG.E R79, [R8.64] ;  /* 0x00000008084f8981 */ /* 0x000ea8000c1e1900 */
[----:B------:R-:W-:Y:S01]  /*3560*/  IMAD R3, R81, c[0x0][0x1e0], RZ ;  /* 0x0000780051037a24 */ /* 0x000fe200078e02ff */
[----:B------:R-:W-:Y:S03]  /*3570*/  BAR.SYNC.DEFER_BLOCKING 0x0 ;  /* 0x0000000000007b1d */ /* 0x000fe60000010000 */
[----:B------:R-:W-:Y:S04]  /*3580*/  IMAD R3, R80, c[0x0][0x1e4], R3 ;  /* 0x0000790050037a24 */ /* 0x000fe800078e0203 */
[----:B------:R-:W-:Y:S01]  /*3590*/  IMAD.IADD R5, R5, 0x1, R3 ;  /* 0x0000000105057824 */ /* 0x000fe200078e0203 */
[----:B--2---:R-:W-:Y:S03]  /*35a0*/  SHF.R.S32.HI R82, RZ, 0x1f, R79 ;  /* 0x0000001fff527819 */ /* 0x004fe6000001144f */
[C---:B------:R-:W-:Y:S04]  /*35b0*/  IMAD.WIDE.U32 R4, R79.reuse, c[0x0][0x1f0], R4 ;  /* 0x00007c004f047a25 */ /* 0x040fe800078e0004 */
[----:B------:R-:W-:Y:S01]  /*35c0*/  IMAD R6, R82, c[0x0][0x1f0], RZ ;  /* 0x00007c0052067a24 */ /* 0x000fe200078e02ff */
[----:B------:R-:W-:Y:S03]  /*35d0*/  IADD3 R3, P0, R108, R4, RZ ;  /* 0x000000046c037210 */ /* 0x000fe60007f1e0ff */
[----:B------:R-:W-:Y:S05]  /*35e0*/  IMAD R6, R79, c[0x0][0x1f4], R6 ;  /* 0x00007d004f067a24 */ /* 0x000fea00078e0206 */
[----:B------:R-:W-:Y:S02]  /*35f0*/  IADD3.X R4, R128, R5, R6, P0, !PT ;  /* 0x0000000580047210 */ /* 0x000fe400007fe406 */
[C---:B------:R-:W-:Y:S04]  /*3600*/  LEA R31, P0, R3.reuse, c[0x0][0x1c8], 0x1 ;  /* 0x00007200031f7a11 */ /* 0x040fe800078008ff */
[----:B------:R-:W-:Y:S01]  /*3610*/  LEA.HI.X R28, R3, c[0x0][0x1cc], R4, 0x1, P0 ;  /* 0x00007300031c7a11 */ /* 0x000fe200000f0c04 */
[----:B----4-:R-:W-:-:S05]  /*3620*/  @!P5 BRA `(.L_x_214) ;  /* 0x000039e00000d947 */ /* 0x010fca0003800000 */
[-C--:B------:R-:W-:Y:S01]  /*3630*/  IMAD R6, R140, R35.reuse, RZ ;  /* 0x000000238c067224 */ /* 0x080fe200078e02ff */
[----:B------:R-:W-:Y:S01]  /*3640*/  ISETP.NE.AND P0, PT, RZ, UR5, PT ;  /* 0x00000005ff007c0c */ /* 0x000fe2000bf05270 */
[-C--:B------:R-:W-:Y:S01]  /*3650*/  IMAD R5, R141, R35.reuse, RZ ;  /* 0x000000238d057224 */ /* 0x080fe200078e02ff */
[----:B------:R-:W-:Y:S01]  /*3660*/  SHF.R.S32.HI R4, RZ, 0x1f, R35 ;  /* 0x0000001fff047819 */ /* 0x000fe20000011423 */
[----:B------:R-:W-:Y:S02]  /*3670*/  IMAD R3, R35, -0x30, R2 ;  /* 0xffffffd023037824 */ /* 0x000fe400078e0202 */
[-C--:B------:R-:W-:Y:S03]  /*3680*/  IMAD.WIDE.U32 R22, R134, R35.reuse, RZ ;  /* 0x0000002386167225 */ /* 0x080fe600078e00ff */
[----:B------:R-:W-:Y:S01]  /*3690*/  IMNMX R78, R3, 0x30, PT ;  /* 0x00000030034e7817 */ /* 0x000fe20003800200 */
[C---:B------:R-:W-:Y:S02]  /*36a0*/  IMAD R6, R4.reuse, R134, R6 ;  /* 0x0000008604067224 */ /* 0x040fe400078e0206 */
[----:B------:R-:W-:Y:S02]  /*36b0*/  IMAD R5, R4, R132, R5 ;  /* 0x0000008404057224 */ /* 0x000fe400078e0205 */
[----:B------:R-:W-:Y:S01]  /*36c0*/  IMAD.WIDE.U32 R50, R132, R35, RZ ;  /* 0x0000002384327225 */ /* 0x000fe200078e00ff */
[----:B------:R-:W-:Y:S04]  /*36d0*/  IADD3 R6, R23, R6, RZ ;  /* 0x0000000617067210 */ /* 0x000fe80007ffe0ff */
[----:B------:R-:W-:Y:S01]  /*36e0*/  IADD3 R34, R51, R5, RZ ;  /* 0x0000000533227210 */ /* 0x000fe20007ffe0ff */
[----:B------:R-:W-:-:S05]  /*36f0*/  @!P0 BRA `(.L_x_215) ;  /* 0x00001c9000008947 */ /* 0x000fca0003800000 */
[----:B------:R-:W-:Y:S01]  /*3700*/  ISETP.GE.AND P4, PT, R112, R78, PT ;  /* 0x0000004e7000720c */ /* 0x000fe20003f86270 */
[----:B------:R-:W-:Y:S01]  /*3710*/  BSSY B0, `(.L_x_216) ;  /* 0x000003a000007945 */ /* 0x000fe20003800000 */
        /* <DEDUP_REMOVED lines=12> */
[----:B------:R-:W-:-:S05]  /*37e0*/  @P4 BRA `(.L_x_217) ;  /* 0x000002c000004947 */ /* 0x000fca0003800000 */
[----:B------:R-:W-:Y:S01]  /*37f0*/  IADD3 R3, P0, R102, R22, RZ ;  /* 0x0000001666037210 */ /* 0x000fe20007f1e0ff */
[----:B------:R-:W-:Y:S01]  /*3800*/  CS2R R32, SRZ ;  /* 0x0000000000207805 */ /* 0x000fe2000001ff00 */
[----:B------:R-:W-:Y:S01]  /*3810*/  CS2R R40, SRZ ;  /* 0x0000000000287805 */ /* 0x000fe2000001ff00 */
[----:B------:R-:W-:Y:S01]  /*3820*/  CS2R R8, SRZ ;  /* 0x0000000000087805 */ /* 0x000fe2000001ff00 */
[----:B------:R-:W-:Y:S01]  /*3830*/  CS2R R42, SRZ ;  /* 0x00000000002a7805 */ /* 0x000fe2000001ff00 */
[----:B------:R-:W-:Y:S01]  /*3840*/  IMAD.X R5, R6, 0x1, R125, P0 ;  /* 0x0000000106057824 */ /* 0x000fe200000e067d */
[----:B------:R-:W-:Y:S01]  /*3850*/  IADD3 R4, P0, R100, R50, RZ ;  /* 0x0000003264047210 */ /* 0x000fe20007f1e0ff */
[----:B------:R-:W-:Y:S01]  /*3860*/  CS2R R16, SRZ ;  /* 0x0000000000107805 */ /* 0x000fe2000001ff00 */
[----:B------:R-:W-:Y:S01]  /*3870*/  CS2R R44, SRZ ;  /* 0x00000000002c7805 */ /* 0x000fe2000001ff00 */
[----:B------:R-:W-:Y:S01]  /*3880*/  CS2R R18, SRZ ;  /* 0x0000000000127805 */ /* 0x000fe2000001ff00 */
[----:B------:R-:W-:Y:S01]  /*3890*/  CS2R R46, SRZ ;  /* 0x00000000002e7805 */ /* 0x000fe2000001ff00 */
[----:B------:R-:W-:Y:S01]  /*38a0*/  IMAD.X R6, R34, 0x1, R124, P0 ;  /* 0x0000000122067824 */ /* 0x000fe200000e067c */
[C---:B------:R-:W-:Y:S01]  /*38b0*/  LEA R12, P0, R3.reuse, c[0x0][0x270], 0x1 ;  /* 0x00009c00030c7a11 */ /* 0x040fe200078008ff */
[----:B------:R-:W-:Y:S01]  /*38c0*/  CS2R R20, SRZ ;  /* 0x0000000000147805 */ /* 0x000fe2000001ff00 */
[----:B------:R-:W-:Y:S01]  /*38d0*/  CS2R R48, SRZ ;  /* 0x0000000000307805 */ /* 0x000fe2000001ff00 */
[----:B------:R-:W-:Y:S01]  /*38e0*/  CS2R R24, SRZ ;  /* 0x0000000000187805 */ /* 0x000fe2000001ff00 */
[----:B------:R-:W-:Y:S02]  /*38f0*/  LEA.HI.X R13, R3, c[0x0][0x274], R5, 0x1, P0 ;  /* 0x00009d00030d7a11 */ /* 0x000fe400000f0c05 */
[C---:B------:R-:W-:Y:S04]  /*3900*/  LEA R10, P0, R4.reuse, c[0x0][0x288], 0x1 ;  /* 0x0000a200040a7a11 */ /* 0x040fe800078008ff */
[----:B------:R-:W-:Y:S02]  /*3910*/  LEA.HI.X R11, R4, c[0x0][0x28c], R6, 0x1, P0 ;  /* 0x0000a300040b7a11 */ /* 0x000fe400000f0c06 */
[----:B------:R-:W-:Y:S01]  /*3920*/  ISETP.GE.AND P0, PT, R114, c[0x0][0x27c], PT ;  /* 0x00009f0072007a0c */ /* 0x000fe20003f06270 */
[----:B------:R-:W-:Y:S11]  /*3930*/  CS2R R4, SRZ ;  /* 0x0000000000047805 */ /* 0x000ff6000001ff00 */
[----:B------:R-:W-:Y:S01]  /*3940*/  @!UPT UIADD3 URZ, URZ, URZ, URZ ;  /* 0x0000003f3f3ff290 */ /* 0x000fe2000fffe03f */
[----:B------:R1:W5:Y:S04]  /*3950*/  @!P0 LDG.E.64 R32, [R12.64] ;  /* 0x000000080c208981 */ /* 0x000368000c1e1b00 */
[----:B------:R1:W5:Y:S01]  /*3960*/  @!P0 LDG.E.64 R4, [R10.64] ;  /* 0x000000080a048981 */ /* 0x000362000c1e1b00 */
[----:B------:R-:W-:Y:S11]  /*3970*/  ISETP.GE.AND P0, PT, R167, c[0x0][0x27c], PT ;  /* 0x00009f00a7007a0c */ /* 0x000ff60003f06270 */
[----:B------:R-:W-:Y:S02]  /*3980*/  @!UPT UIADD3 URZ, URZ, URZ, URZ ;  /* 0x0000003f3f3ff290 */ /* 0x000fe4000fffe03f */
[----:B------:R1:W5:Y:S04]  /*3990*/  @!P0 LDG.E.64 R40, [R12.64+0x10] ;  /* 0x000010080c288981 */ /* 0x000368000c1e1b00 */
[----:B------:R1:W5:Y:S01]  /*39a0*/  @!P0 LDG.E.64 R8, [R10.64+0x10] ;  /* 0x000010080a088981 */ /* 0x000362000c1e1b00 */
        /* <DEDUP_REMOVED lines=15> */
[----:B------:R1:W5:Y:S02]  /*3aa0*/  @!P0 LDG.E.64 R24, [R10.64+0x50] ;  /* 0x000050080a188981 */ /* 0x000364000c1e1b00 */
.L_x_217:
[----:B------:R-:W-:Y:S05]  /*3ab0*/  BSYNC B0 ;  /* 0x0000000000007941 */ /* 0x000fea0003800000 */
.L_x_216:
[----:B------:R2:W3:Y:S04]  /*3ac0*/  SHFL.IDX PT, R55, R28, RZ, 0x1e1f ;  /* 0x001e1fff1c377589 */ /* 0x0004e800000e0000 */
[----:B------:R2:W4:Y:S01]  /*3ad0*/  SHFL.IDX PT, R54, R31, RZ, 0x1e1f ;  /* 0x001e1fff1f367589 */ /* 0x00052200000e0000 */
[----:B------:R-:W-:-:S05]  /*3ae0*/  @P4 BRA `(.L_x_218) ;  /* 0x000037f000004947 */ /* 0x000fca0003800000 */
[----:B-----5:R-:W-:Y:S01]  /*3af0*/  MOV R3, R47 ;  /* 0x0000002f00037202 */ /* 0x020fe20000000f00 */
[----:B-1----:R-:W-:Y:S01]  /*3b00*/  IMAD.MOV.U32 R11, RZ, RZ, R48 ;  /* 0x000000ffff0b7224 */ /* 0x002fe200078e0030 */
[----:B------:R-:W-:Y:S01]  /*3b10*/  ISETP.GE.AND P0, PT, R104, c[0x0][0x1d4], PT ;  /* 0x0000750068007a0c */ /* 0x000fe20003f06270 */
[----:B------:R-:W-:Y:S01]  /*3b20*/  IMAD.MOV.U32 R10, RZ, RZ, R49 ;  /* 0x000000ffff0a7224 */ /* 0x000fe200078e0031 */
[----:B------:R-:W-:Y:S01]  /*3b30*/  BSSY B0, `(.L_x_219) ;  /* 0x0000056000007945 */ /* 0x000fe20003800000 */
[----:B------:R-:W-:Y:S03]  /*3b40*/  IMAD.MOV.U32 R6, RZ, RZ, R46 ;  /* 0x000000ffff067224 */ /* 0x000fe600078e002e */
[----:B------:R-:W-:Y:S01]  /*3b50*/  PRMT R53, R11, 0x5410, R10 ;  /* 0x000054100b357816 */ /* 0x000fe2000000000a */
[----:B------:R-:W-:Y:S01]  /*3b60*/  IMAD.MOV.U32 R11, RZ, RZ, R44 ;  /* 0x000000ffff0b7224 */ /* 0x000fe200078e002c */
[----:B------:R-:W-:Y:S01]  /*3b70*/  PRMT R52, R6, 0x5410, R3 ;  /* 0x0000541006347816 */ /* 0x000fe20000000003 */
[----:B------:R-:W-:Y:S01]  /*3b80*/  IMAD.MOV.U32 R10, RZ, RZ, R45 ;  /* 0x000000ffff0a7224 */ /* 0x000fe200078e002d */
[----:B------:R-:W-:Y:S01]  /*3b90*/  MOV R6, R42 ;  /* 0x0000002a00067202 */ /* 0x000fe20000000f00 */
        /* <DEDUP_REMOVED lines=9> */
[----:B--2---:R-:W-:Y:S01]  /*3c30*/  PRMT R31, R6, 0x5410, R3 ;  /* 0x00005410061f7816 */ /* 0x004fe20000000003 */
[----:B------:R-:W-:Y:S01]  /*3c40*/  IMAD.MOV.U32 R6, RZ, RZ, R18 ;  /* 0x000000ffff067224 */ /* 0x000fe200078e0012 */
[----:B------:R-:W-:Y:S02]  /*3c50*/  MOV R11, R20 ;  /* 0x00000014000b7202 */ /* 0x000fe40000000f00 */
[----:B------:R-:W-:Y:S02]  /*3c60*/  MOV R3, R19 ;  /* 0x0000001300037202 */ /* 0x000fe40000000f00 */
[----:B------:R-:W-:Y:S01]  /*3c70*/  PRMT R28, R11, 0x5410, R10 ;  /* 0x000054100b1c7816 */ /* 0x000fe2000000000a */
[----:B------:R-:W-:Y:S01]  /*3c80*/  IMAD.MOV.U32 R11, RZ, RZ, R16 ;  /* 0x000000ffff0b7224 */ /* 0x000fe200078e0010 */
[----:B------:R-:W-:Y:S01]  /*3c90*/  PRMT R27, R6, 0x5410, R3 ;  /* 0x00005410061b7816 */ /* 0x000fe20000000003 */
[----:B------:R-:W-:Y:S01]  /*3ca0*/  IMAD.MOV.U32 R10, RZ, RZ, R17 ;  /* 0x000000ffff0a7224 */ /* 0x000fe200078e0011 */
[----:B------:R-:W-:Y:S01]  /*3cb0*/  MOV R6, R8 ;  /* 0x0000000800067202 */ /* 0x000fe20000000f00 */
[----:B------:R-:W-:Y:S03]  /*3cc0*/  IMAD.MOV.U32 R3, RZ, RZ, R9 ;  /* 0x000000ffff037224 */ /* 0x000fe600078e0009 */
[----:B------:R-:W-:Y:S02]  /*3cd0*/  PRMT R26, R11, 0x5410, R10 ;  /* 0x000054100b1a7816 */ /* 0x000fe4000000000a */
[----:B------:R-:W-:Y:S01]  /*3ce0*/  PRMT R23, R6, 0x5410, R3 ;  /* 0x0000541006177816 */ /* 0x000fe20000000003 */
[----:B------:R-:W-:-:S05]  /*3cf0*/  @P0 BRA `(.L_x_220) ;  /* 0x0000039000000947 */ /* 0x000fca0003800000 */
[C---:B----4-:R-:W-:Y:S01]  /*3d00*/  LEA R56, P0, R104.reuse, R54, 0x1 ;  /* 0x0000003668387211 */ /* 0x050fe200078008ff */
[----:B------:R-:W1:Y:S01]  /*3d10*/  LDS.128 R12, [R244+0x2400] ;  /* 0x00240000f40c7984 */ /* 0x000e620000000c00 */
[----:B------:R-:W-:Y:S01]  /*3d20*/  MOV R6, R4 ;  /* 0x0000000400067202 */ /* 0x000fe20000000f00 */
[----:B------:R-:W-:Y:S01]  /*3d30*/  IMAD.MOV.U32 R34, RZ, RZ, R32 ;  /* 0x000000ffff227224 */ /* 0x000fe200078e0020 */
[----:B---3--:R-:W-:Y:S02]  /*3d40*/  LEA.HI.X R57, R104, R55, R105, 0x1, P0 ;  /* 0x0000003768397211 */ /* 0x008fe400000f0c69 */
[----:B------:R-:W-:Y:S02]  /*3d50*/  ISETP.GE.AND P0, PT, R114, c[0x0][0x27c], PT ;  /* 0x00009f0072007a0c */ /* 0x000fe40003f06270 */
[----:B------:R-:W-:Y:S02]  /*3d60*/  MOV R22, R5 ;  /* 0x0000000500167202 */ /* 0x000fe40000000f00 */
[----:B------:R-:W-:Y:S09]  /*3d70*/  MOV R37, R33 ;  /* 0x0000002100257202 */ /* 0x000ff20000000f00 */
[--C-:B------:R-:W-:Y:S01]  /*3d80*/  @!P0 SHF.R.U64 R10, R4, 0x10, R5.reuse ;  /* 0x00000010040a8819 */ /* 0x100fe20000001205 */
[----:B------:R-:W-:Y:S01]  /*3d90*/  @!P0 HADD2.F32 R6, -RZ, R6.H0_H0 ;  /* 0x20000006ff068230 */ /* 0x000fe20000004100 */
[----:B------:R-:W-:Y:S01]  /*3da0*/  @!P0 SHF.R.U32.HI R11, RZ, 0x10, R5 ;  /* 0x00000010ff0b8819 */ /* 0x000fe20000011605 */
[----:B------:R-:W-:Y:S01]  /*3db0*/  @!P0 HADD2.F32 R22, -RZ, R22.H0_H0 ;  /* 0x20000016ff168230 */ /* 0x000fe20000004100 */
[--C-:B------:R-:W-:Y:S01]  /*3dc0*/  @!P0 SHF.R.U64 R36, R32, 0x10, R33.reuse ;  /* 0x0000001020248819 */ /* 0x100fe20000001221 */
[----:B------:R-:W-:Y:S01]  /*3dd0*/  @!P0 HADD2.F32 R10, -RZ, R10.H0_H0 ;  /* 0x2000000aff0a8230 */ /* 0x000fe20000004100 */
[----:B------:R-:W-:Y:S01]  /*3de0*/  @!P0 SHF.R.U32.HI R38, RZ, 0x10, R33 ;  /* 0x00000010ff268819 */ /* 0x000fe20000011621 */
[----:B------:R-:W-:Y:S02]  /*3df0*/  @!P0 HADD2.F32 R33, -RZ, R34.H0_H0 ;  /* 0x20000022ff218230 */ /* 0x000fe40000004100 */
[----:B------:R-:W-:Y:S02]  /*3e00*/  @!P0 HADD2.F32 R36, -RZ, R36.H0_H0 ;  /* 0x20000024ff248230 */ /* 0x000fe40000004100 */
[----:B------:R-:W-:Y:S02]  /*3e10*/  @!P0 HADD2.F32 R11, -RZ, R11.H0_H0 ;  /* 0x2000000bff0b8230 */ /* 0x000fe40000004100 */
[----:B------:R-:W-:Y:S01]  /*3e20*/  @!P0 HADD2.F32 R38, -RZ, R38.H0_H0 ;  /* 0x20000026ff268230 */ /* 0x000fe20000004100 */
[----:B-1----:R-:W-:Y:S02]  /*3e30*/  @!P0 MOV R3, R12 ;  /* 0x0000000c00038202 */ /* 0x002fe40000000f00 */
[----:B------:R-:W-:Y:S03]  /*3e40*/  @!P0 MOV R5, R13 ;  /* 0x0000000d00058202 */ /* 0x000fe60000000f00 */
[--C-:B------:R-:W-:Y:S02]  /*3e50*/  @!P0 HADD2.F32 R32, -RZ, R3.reuse.H1_H1 ;  /* 0x30000003ff208230 */ /* 0x100fe40000004100 */
[----:B------:R-:W-:Y:S02]  /*3e60*/  @!P0 HADD2.F32 R4, -RZ, R3.H0_H0 ;  /* 0x20000003ff048230 */ /* 0x000fe40000004100 */
[--C-:B------:R-:W-:Y:S01]  /*3e70*/  @!P0 HADD2.F32 R34, -RZ, R5.reuse.H1_H1 ;  /* 0x30000005ff228230 */ /* 0x100fe20000004100 */
[-C--:B------:R-:W-:Y:S01]  /*3e80*/  @!P0 FMUL.FTZ R58, R32, R6.reuse ;  /* 0x00000006203a8220 */ /* 0x080fe20000410000 */
[----:B------:R-:W-:Y:S01]  /*3e90*/  @!P0 HADD2.F32 R5, -RZ, R5.H0_H0 ;  /* 0x20000005ff058230 */ /* 0x000fe20000004100 */
[C---:B------:R-:W-:Y:S02]  /*3ea0*/  @!P0 FMUL.FTZ R3, R4.reuse, R6 ;  /* 0x0000000604038220 */ /* 0x040fe40000410000 */
[----:B------:R-:W-:Y:S02]  /*3eb0*/  @!P0 FFMA.FTZ R61, R4, R33, -R58 ;  /* 0x00000021043d8223 */ /* 0x000fe4000001083a */
[-C--:B------:R-:W-:Y:S02]  /*3ec0*/  @!P0 FMUL.FTZ R58, R34, R10.reuse ;  /* 0x0000000a223a8220 */ /* 0x080fe40000410000 */
[----:B------:R-:W-:Y:S02]  /*3ed0*/  @!P0 IMAD.MOV.U32 R6, RZ, RZ, R14 ;  /* 0x000000ffff068224 */ /* 0x000fe400078e000e */
[C---:B------:R-:W-:Y:S02]  /*3ee0*/  @!P0 FMUL.FTZ R4, R5.reuse, R10 ;  /* 0x0000000a05048220 */ /* 0x040fe40000410000 */
[-C--:B------:R-:W-:Y:S01]  /*3ef0*/  @!P0 FFMA.FTZ R60, R5, R36.reuse, -R58 ;  /* 0x00000024053c8223 */ /* 0x080fe2000001083a */
[----:B------:R-:W-:Y:S01]  /*3f00*/  @!P0 MOV R5, R15 ;  /* 0x0000000f00058202 */ /* 0x000fe20000000f00 */
[----:B------:R-:W-:Y:S01]  /*3f10*/  @!P0 FFMA.FTZ R3, R32, R33, R3 ;  /* 0x0000002120038223 */ /* 0x000fe20000010003 */
[--C-:B------:R-:W-:Y:S01]  /*3f20*/  @!P0 HADD2.F32 R32, -RZ, R6.reuse.H1_H1 ;  /* 0x30000006ff208230 */ /* 0x100fe20000004100 */
[----:B------:R-:W-:Y:S01]  /*3f30*/  @!P0 FFMA.FTZ R4, R34, R36, R4 ;  /* 0x0000002422048223 */ /* 0x000fe20000010004 */
[----:B------:R-:W-:Y:S02]  /*3f40*/  @!P0 HADD2.F32 R6, -RZ, R6.H0_H0 ;  /* 0x20000006ff068230 */ /* 0x000fe40000004100 */
[----:B------:R-:W-:Y:S01]  /*3f50*/  @!P0 HADD2.F32 R10, -RZ, R5.H0_H0 ;  /* 0x20000005ff0a8230 */ /* 0x000fe20000004100 */
[----:B------:R-:W-:Y:S01]  /*3f60*/  @!P0 FMUL.FTZ R59, R32, R22 ;  /* 0x00000016203b8220 */ /* 0x000fe20000410000 */
[----:B------:R-:W-:Y:S01]  /*3f70*/  @!P0 HADD2.F32 R33, -RZ, R37.H0_H0 ;  /* 0x20000025ff218230 */ /* 0x000fe20000004100 */
[----:B------:R-:W-:Y:S01]  /*3f80*/  @!P0 F2FP.PACK_AB R4, R4, R60 ;  /* 0x0000003c0404823e */ /* 0x000fe200000000ff */
[----:B------:R-:W-:Y:S01]  /*3f90*/  @!P0 HADD2.F32 R37, -RZ, R5.H1_H1 ;  /* 0x30000005ff258230 */ /* 0x000fe20000004100 */
[C---:B------:R-:W-:Y:S02]  /*3fa0*/  @!P0 FMUL.FTZ R5, R6.reuse, R22 ;  /* 0x0000001606058220 */ /* 0x040fe40000410000 */
[----:B------:R-:W-:Y:S02]  /*3fb0*/  @!P0 FFMA.FTZ R59, R6, R33, -R59 ;  /* 0x00000021063b8223 */ /* 0x000fe4000001083b */
[-C--:B------:R-:W-:Y:S02]  /*3fc0*/  @!P0 FMUL.FTZ R6, R10, R11.reuse ;  /* 0x0000000b0a068220 */ /* 0x080fe40000410000 */
[----:B------:R-:W-:Y:S02]  /*3fd0*/  @!P0 FMUL.FTZ R58, R37, R11 ;  /* 0x0000000b253a8220 */ /* 0x000fe40000410000 */
[----:B------:R-:W-:Y:S02]  /*3fe0*/  @!P0 FFMA.FTZ R5, R32, R33, R5 ;  /* 0x0000002120058223 */ /* 0x000fe40000010005 */
[-C--:B------:R-:W-:Y:S01]  /*3ff0*/  @!P0 FFMA.FTZ R58, R10, R38.reuse, -R58 ;  /* 0x000000260a3a8223 */ /* 0x080fe2000001083a */
[----:B------:R-:W-:Y:S01]  /*4000*/  @!P0 F2FP.PACK_AB R10, R3, R61 ;  /* 0x0000003d030a823e */ /* 0x000fe200000000ff */
[----:B------:R-:W-:Y:S01]  /*4010*/  @!P0 FFMA.FTZ R6, R37, R38, R6 ;  /* 0x0000002625068223 */ /* 0x000fe20000010006 */
[----:B------:R-:W-:Y:S01]  /*4020*/  @!P0 F2FP.PACK_AB R5, R5, R59 ;  /* 0x0000003b0505823e */ /* 0x000fe200000000ff */
[----:B------:R-:W-:Y:S01]  /*4030*/  @!P0 IMAD.MOV.U32 R13, RZ, RZ, R4 ;  /* 0x000000ffff0d8224 */ /* 0x000fe200078e0004 */
[----:B------:R-:W-:Y:S02]  /*4040*/  @!P0 MOV R12, R10 ;  /* 0x0000000a000c8202 */ /* 0x000fe40000000f00 */
[----:B------:R-:W-:Y:S02]  /*4050*/  @!P0 F2FP.PACK_AB R3, R6, R58 ;  /* 0x0000003a0603823e */ /* 0x000fe400000000ff */
[----:B------:R-:W-:Y:S02]  /*4060*/  @!P0 MOV R14, R5 ;  /* 0x00000005000e8202 */ /* 0x000fe40000000f00 */
[----:B------:R-:W-:Y:S05]  /*4070*/  @!P0 MOV R15, R3 ;  /* 0x00000003000f8202 */ /* 0x000fea0000000f00 */
[----:B------:R1:W-:Y:S02]  /*4080*/  ST.E.128 [R56.64], R12 ;  /* 0x0000000c38007985 */ /* 0x0003e4000c101d08 */
.L_x_220:
[----:B------:R-:W-:Y:S05]  /*4090*/  BSYNC B0 ;  /* 0x0000000000007941 */ /* 0x000fea0003800000 */
.L_x_219:
[----:B------:R-:W-:Y:S01]  /*40a0*/  ISETP.GE.AND P0, PT, R30, c[0x0][0x1d4], PT ;  /* 0x000075001e007a0c */ /* 0x000fe20003f06270 */
[----:B------:R-:W-:Y:S01]  /*40b0*/  @!UPT UIADD3 URZ, URZ, URZ, URZ ;  /* 0x0000003f3f3ff290 */ /* 0x000fe2000fffe03f */
[----:B------:R-:W-:Y:S11]  /*40c0*/  BSSY B0, `(.L_x_221) ;  /* 0x000003a000007945 */ /* 0x000ff60003800000 */
[----:B------:R-:W-:-:S05]  /*40d0*/  @P0 BRA `(.L_x_222) ;  /* 0x0000038000000947 */ /* 0x000fca0003800000 */
[----:B------:R-:W2:Y:S04]  /*40e0*/  LDL R3, [R1+0x8] ;  /* 0x0000080001037983 */ /* 0x000ea80000100800 */
[----:B-1----:R-:W1:Y:S01]  /*40f0*/  LDS.128 R12, [R245+0x2400] ;  /* 0x00240000f50c7984 */ /* 0x002e620000000c00 */
[----:B--2---:R-:W-:Y:S04]  /*4100*/  SHF.L.U32 R3, R3, 0x3, RZ ;  /* 0x0000000303037819 */ /* 0x004fe800000006ff */
[C---:B----4-:R-:W-:Y:S04]  /*4110*/  LEA R36, P0, R3.reuse, R54, 0x1 ;  /* 0x0000003603247211 */ /* 0x050fe800078008ff */
[----:B---3--:R-:W-:Y:S02]  /*4120*/  LEA.HI.X.SX32 R37, R3, R55, 0x1, P0 ;  /* 0x0000003703257211 */ /* 0x008fe400000f0eff */
[----:B------:R-:W-:Y:S11]  /*4130*/  ISETP.GE.AND P0, PT, R167, c[0x0][0x27c], PT ;  /* 0x00009f00a7007a0c */ /* 0x000ff60003f06270 */
[----:B------:R-:W-:Y:S02]  /*4140*/  @!UPT UIADD3 URZ, URZ, URZ, URZ ;  /* 0x0000003f3f3ff290 */ /* 0x000fe4000fffe03f */
[----:B-1----:R-:W-:Y:S01]  /*4150*/  @!P0 MOV R4, R12 ;  /* 0x0000000c00048202 */ /* 0x002fe20000000f00 */
[----:B------:R-:W-:Y:S01]  /*4160*/  @!P0 HADD2.F32 R3, -RZ, R23.H0_H0 ;  /* 0x20000017ff038230 */ /* 0x000fe20000004100 */
[----:B------:R-:W-:Y:S01]  /*4170*/  @!P0 MOV R5, R13 ;  /* 0x0000000d00058202 */ /* 0x000fe20000000f00 */
[----:B------:R-:W-:Y:S01]  /*4180*/  @!P0 HADD2.F32 R10, -RZ, R39.H0_H0 ;  /* 0x20000027ff0a8230 */ /* 0x000fe20000004100 */
[----:B------:R-:W-:Y:S01]  /*4190*/  @!P0 SHF.R.U64 R6, R8, 0x10, R9 ;  /* 0x0000001008068819 */ /* 0x000fe20000001209 */
[--C-:B------:R-:W-:Y:S01]  /*41a0*/  @!P0 HADD2.F32 R8, -RZ, R4.reuse.H1_H1 ;  /* 0x30000004ff088230 */ /* 0x100fe20000004100 */
[--C-:B------:R-:W-:Y:S01]  /*41b0*/  @!P0 SHF.R.U64 R22, R40, 0x10, R41.reuse ;  /* 0x0000001028168819 */ /* 0x100fe20000001229 */
[----:B------:R-:W-:Y:S01]  /*41c0*/  @!P0 HADD2.F32 R4, -RZ, R4.H0_H0 ;  /* 0x20000004ff048230 */ /* 0x000fe20000004100 */
[----:B------:R-:W-:Y:S01]  /*41d0*/  @!P0 SHF.R.U32.HI R34, RZ, 0x10, R41 ;  /* 0x00000010ff228819 */ /* 0x000fe20000011629 */
[----:B------:R-:W-:Y:S01]  /*41e0*/  @!P0 HADD2.F32 R6, -RZ, R6.H0_H0 ;  /* 0x20000006ff068230 */ /* 0x000fe20000004100 */
[-C--:B------:R-:W-:Y:S01]  /*41f0*/  @!P0 FMUL.FTZ R32, R8, R3.reuse ;  /* 0x0000000308208220 */ /* 0x080fe20000410000 */
[--C-:B------:R-:W-:Y:S01]  /*4200*/  @!P0 HADD2.F32 R11, -RZ, R5.reuse.H1_H1 ;  /* 0x30000005ff0b8230 */ /* 0x100fe20000004100 */
[C---:B------:R-:W-:Y:S01]  /*4210*/  @!P0 FMUL.FTZ R3, R4.reuse, R3 ;  /* 0x0000000304038220 */ /* 0x040fe20000410000 */
[----:B------:R-:W-:Y:S01]  /*4220*/  @!P0 HADD2.F32 R5, -RZ, R5.H0_H0 ;  /* 0x20000005ff058230 */ /* 0x000fe20000004100 */
[-C--:B------:R-:W-:Y:S01]  /*4230*/  @!P0 FFMA.FTZ R41, R4, R10.reuse, -R32 ;  /* 0x0000000a04298223 */ /* 0x080fe20000010820 */
[----:B------:R-:W-:Y:S01]  /*4240*/  @!P0 HADD2.F32 R22, -RZ, R22.H0_H0 ;  /* 0x20000016ff168230 */ /* 0x000fe20000004100 */
[----:B------:R-:W-:Y:S01]  /*4250*/  @!P0 FFMA.FTZ R3, R8, R10, R3 ;  /* 0x0000000a08038223 */ /* 0x000fe20000010003 */
[----:B------:R-:W-:Y:S01]  /*4260*/  @!P0 HADD2.F32 R34, -RZ, R34.H0_H0 ;  /* 0x20000022ff228230 */ /* 0x000fe20000004100 */
[----:B------:R-:W-:Y:S01]  /*4270*/  @!P0 IMAD.MOV.U32 R8, RZ, RZ, R14 ;  /* 0x000000ffff088224 */ /* 0x000fe200078e000e */
[----:B------:R-:W-:Y:S01]  /*4280*/  @!P0 SHF.R.U32.HI R9, RZ, 0x10, R9 ;  /* 0x00000010ff098819 */ /* 0x000fe20000011609 */
[-C--:B------:R-:W-:Y:S02]  /*4290*/  @!P0 FMUL.FTZ R32, R11, R6.reuse ;  /* 0x000000060b208220 */ /* 0x080fe40000410000 */
[C---:B------:R-:W-:Y:S01]  /*42a0*/  @!P0 FMUL.FTZ R4, R5.reuse, R6 ;  /* 0x0000000605048220 */ /* 0x040fe20000410000 */
[----:B------:R-:W-:Y:S01]  /*42b0*/  @!P0 MOV R6, R15 ;  /* 0x0000000f00068202 */ /* 0x000fe20000000f00 */
[-C--:B------:R-:W-:Y:S01]  /*42c0*/  @!P0 FFMA.FTZ R40, R5, R22.reuse, -R32 ;  /* 0x0000001605288223 */ /* 0x080fe20000010820 */
[----:B------:R-:W-:Y:S01]  /*42d0*/  @!P0 HADD2.F32 R5, -RZ, R23.H1_H1 ;  /* 0x30000017ff058230 */ /* 0x000fe20000004100 */
[----:B------:R-:W-:Y:S01]  /*42e0*/  @!P0 FFMA.FTZ R4, R11, R22, R4 ;  /* 0x000000160b048223 */ /* 0x000fe20000010004 */
[--C-:B------:R-:W-:Y:S02]  /*42f0*/  @!P0 HADD2.F32 R23, -RZ, R8.reuse.H1_H1 ;  /* 0x30000008ff178230 */ /* 0x100fe40000004100 */
[----:B------:R-:W-:Y:S02]  /*4300*/  @!P0 HADD2.F32 R10, -RZ, R9.H0_H0 ;  /* 0x20000009ff0a8230 */ /* 0x000fe40000004100 */
[----:B------:R-:W-:Y:S01]  /*4310*/  @!P0 HADD2.F32 R9, -RZ, R8.H0_H0 ;  /* 0x20000008ff098230 */ /* 0x000fe20000004100 */
[----:B------:R-:W-:Y:S01]  /*4320*/  @!P0 F2FP.PACK_AB R4, R4, R40 ;  /* 0x000000280404823e */ /* 0x000fe200000000ff */
[--C-:B------:R-:W-:Y:S02]  /*4330*/  @!P0 HADD2.F32 R8, -RZ, R6.reuse.H0_H0 ;  /* 0x20000006ff088230 */ /* 0x100fe40000004100 */
[----:B------:R-:W-:Y:S02]  /*4340*/  @!P0 HADD2.F32 R32, -RZ, R39.H1_H1 ;  /* 0x30000027ff208230 */ /* 0x000fe40000004100 */
[----:B------:R-:W-:Y:S01]  /*4350*/  @!P0 IMAD.MOV.U32 R13, RZ, RZ, R4 ;  /* 0x000000ffff0d8224 */ /* 0x000fe200078e0004 */
[----:B------:R-:W-:Y:S01]  /*4360*/  @!P0 HADD2.F32 R33, -RZ, R6.H1_H1 ;  /* 0x30000006ff218230 */ /* 0x000fe20000004100 */
[-C--:B------:R-:W-:Y:S02]  /*4370*/  @!P0 FMUL.FTZ R6, R23, R5.reuse ;  /* 0x0000000517068220 */ /* 0x080fe40000410000 */
[C---:B------:R-:W-:Y:S02]  /*4380*/  @!P0 FMUL.FTZ R5, R9.reuse, R5 ;  /* 0x0000000509058220 */ /* 0x040fe40000410000 */
[----:B------:R-:W-:Y:S02]  /*4390*/  @!P0 FFMA.FTZ R9, R9, R32, -R6 ;  /* 0x0000002009098223 */ /* 0x000fe40000010806 */
[CC--:B------:R-:W-:Y:S02]  /*43a0*/  @!P0 FMUL.FTZ R6, R8.reuse, R10.reuse ;  /* 0x0000000a08068220 */ /* 0x0c0fe40000410000 */
[----:B------:R-:W-:Y:S02]  /*43b0*/  @!P0 FMUL.FTZ R38, R33, R10 ;  /* 0x0000000a21268220 */ /* 0x000fe40000410000 */
[----:B------:R-:W-:Y:S02]  /*43c0*/  @!P0 FFMA.FTZ R5, R23, R32, R5 ;  /* 0x0000002017058223 */ /* 0x000fe40000010005 */
[-C--:B------:R-:W-:Y:S01]  /*43d0*/  @!P0 FFMA.FTZ R38, R8, R34.reuse, -R38 ;  /* 0x0000002208268223 */ /* 0x080fe20000010826 */
[----:B------:R-:W-:Y:S01]  /*43e0*/  @!P0 F2FP.PACK_AB R8, R3, R41 ;  /* 0x000000290308823e */ /* 0x000fe200000000ff */
[----:B------:R-:W-:Y:S01]  /*43f0*/  @!P0 FFMA.FTZ R6, R33, R34, R6 ;  /* 0x0000002221068223 */ /* 0x000fe20000010006 */
[----:B------:R-:W-:Y:S02]  /*4400*/  @!P0 F2FP.PACK_AB R5, R5, R9 ;  /* 0x000000090505823e */ /* 0x000fe400000000ff */
[----:B------:R-:W-:Y:S02]  /*4410*/  @!P0 MOV R12, R8 ;  /* 0x00000008000c8202 */ /* 0x000fe40000000f00 */
[----:B------:R-:W-:Y:S02]  /*4420*/  @!P0 F2FP.PACK_AB R3, R6, R38 ;  /* 0x000000260603823e */ /* 0x000fe400000000ff */
[----:B------:R-:W-:Y:S02]  /*4430*/  @!P0 MOV R14, R5 ;  /* 0x00000005000e8202 */ /* 0x000fe40000000f00 */
[----:B------:R-:W-:Y:S05]  /*4440*/  @!P0 MOV R15, R3 ;  /* 0x00000003000f8202 */ /* 0x000fea0000000f00 */
[----:B------:R1:W-:Y:S02]  /*4450*/  ST.E.128 [R36.64], R12 ;  /* 0x0000000c24007985 */ /* 0x0003e4000c101d08 */
.L_x_222:
[----:B------:R-:W-:Y:S05]  /*4460*/  BSYNC B0 ;  /* 0x0000000000007941 */ /* 0x000fea0003800000 */
.L_x_221:
[----:B------:R-:W-:Y:S01]  /*4470*/  ISETP.GE.AND P0, PT, R29, c[0x0][0x1d4], PT ;  /* 0x000075001d007a0c */ /* 0x000fe20003f06270 */
[----:B------:R-:W-:Y:S01]  /*4480*/  @!UPT UIADD3 URZ, URZ, URZ, URZ ;  /* 0x0000003f3f3ff290 */ /* 0x000fe2000fffe03f */
[----:B------:R-:W-:Y:S11]  /*4490*/  BSSY B0, `(.L_x_223) ;  /* 0x000003c000007945 */ /* 0x000ff60003800000 */
[----:B------:R-:W-:-:S05]  /*44a0*/  @P0 BRA `(.L_x_224) ;  /* 0x000003a000000947 */ /* 0x000fca0003800000 */
[----:B---3--:R-:W-:Y:S01]  /*44b0*/  IMAD.MOV.U32 R5, RZ, RZ, R55 ;  /* 0x000000ffff057224 */ /* 0x008fe200078e0037 */
[----:B----4-:R-:W-:Y:S01]  /*44c0*/  MOV R4, R54 ;  /* 0x0000003600047202 */ /* 0x010fe20000000f00 */
[----:B------:R-:W2:Y:S04]  /*44d0*/  LDL R3, [R1+0x4] ;  /* 0x0000040001037983 */ /* 0x000ea80000100800 */
[----:B------:R-:W3:Y:S01]  /*44e0*/  LDS.128 R8, [R244+0x3000] ;  /* 0x00300000f4087984 */ /* 0x000ee20000000c00 */
[----:B--2---:R-:W-:Y:S04]  /*44f0*/  SHF.L.U32 R3, R3, 0x3, RZ ;  /* 0x0000000303037819 */ /* 0x004fe800000006ff */
[C---:B-1----:R-:W-:Y:S04]  /*4500*/  LEA R36, P0, R3.reuse, R4, 0x1 ;  /* 0x0000000403247211 */ /* 0x042fe800078008ff */
[----:B------:R-:W-:Y:S02]  /*4510*/  LEA.HI.X.SX32 R37, R3, R5, 0x1, P0 ;  /* 0x0000000503257211 */ /* 0x000fe400000f0eff */
[----:B------:R-:W-:Y:S11]  /*4520*/  ISETP.GE.AND P0, PT, R164, c[0x0][0x27c], PT ;  /* 0x00009f00a4007a0c */ /* 0x000ff60003f06270 */
[----:B------:R-:W-:Y:S02]  /*4530*/  @!UPT UIADD3 URZ, URZ, URZ, URZ ;  /* 0x0000003f3f3ff290 */ /* 0x000fe4000fffe03f */
[----:B---3--:R-:W-:Y:S01]  /*4540*/  @!P0 MOV R4, R8 ;  /* 0x0000000800048202 */ /* 0x008fe20000000f00 */
[----:B------:R-:W-:Y:S01]  /*4550*/  @!P0 HADD2.F32 R3, -RZ, R26.H0_H0 ;  /* 0x2000001aff038230 */ /* 0x000fe20000004100 */
[----:B------:R-:W-:Y:S01]  /*4560*/  @!P0 MOV R5, R9 ;  /* 0x0000000900058202 */ /* 0x000fe20000000f00 */
[----:B------:R-:W-:Y:S01]  /*4570*/  @!P0 HADD2.F32 R14, -RZ, R50.H0_H0 ;  /* 0x20000032ff0e8230 */ /* 0x000fe20000004100 */
[----:B------:R-:W-:Y:S01]  /*4580*/  @!P0 SHF.R.U64 R6, R16, 0x10, R17 ;  /* 0x0000001010068819 */ /* 0x000fe20000001211 */
[--C-:B------:R-:W-:Y:S01]  /*4590*/  @!P0 HADD2.F32 R12, -RZ, R4.reuse.H1_H1 ;  /* 0x30000004ff0c8230 */ /* 0x100fe20000004100 */
[----:B------:R-:W-:Y:S01]  /*45a0*/  @!P0 SHF.R.U64 R16, R42, 0x10, R43 ;  /* 0x000000102a108819 */ /* 0x000fe2000000122b */
        /* <DEDUP_REMOVED lines=12> */
[----:B------:R-:W-:Y:S01]  /*4670*/  @!P0 HADD2.F32 R22, -RZ, R50.H1_H1 ;  /* 0x30000032ff168230 */ /* 0x000fe20000004100 */
[-C--:B------:R-:W-:Y:S01]  /*4680*/  @!P0 FMUL.FTZ R17, R15, R6.reuse ;  /* 0x000000060f118220 */ /* 0x080fe20000410000 */
[----:B------:R-:W-:Y:S01]  /*4690*/  @!P0 SHF.R.U32.HI R32, RZ, 0x10, R43 ;  /* 0x00000010ff208819 */ /* 0x000fe2000001162b */
[C---:B------:R-:W-:Y:S01]  /*46a0*/  @!P0 FMUL.FTZ R4, R5.reuse, R6 ;  /* 0x0000000605048220 */ /* 0x040fe20000410000 */
[----:B------:R-:W-:Y:S01]  /*46b0*/  @!P0 MOV R6, R11 ;  /* 0x0000000b00068202 */ /* 0x000fe20000000f00 */
[-C--:B------:R-:W-:Y:S01]  /*46c0*/  @!P0 FFMA.FTZ R33, R5, R16.reuse, -R17 ;  /* 0x0000001005218223 */ /* 0x080fe20000010811 */
[----:B------:R-:W-:Y:S01]  /*46d0*/  @!P0 HADD2.F32 R17, -RZ, R12.H1_H1 ;  /* 0x3000000cff118230 */ /* 0x000fe20000004100 */
[----:B------:R-:W-:Y:S01]  /*46e0*/  @!P0 FFMA.FTZ R4, R15, R16, R4 ;  /* 0x000000100f048223 */ /* 0x000fe20000010004 */
[----:B------:R-:W-:Y:S02]  /*46f0*/  @!P0 HADD2.F32 R5, -RZ, R26.H1_H1 ;  /* 0x3000001aff058230 */ /* 0x000fe40000004100 */
[----:B------:R-:W-:Y:S02]  /*4700*/  @!P0 HADD2.F32 R13, -RZ, R12.H0_H0 ;  /* 0x2000000cff0d8230 */ /* 0x000fe40000004100 */
[--C-:B------:R-:W-:Y:S01]  /*4710*/  @!P0 HADD2.F32 R12, -RZ, R6.reuse.H0_H0 ;  /* 0x20000006ff0c8230 */ /* 0x100fe20000004100 */
[----:B------:R-:W-:Y:S01]  /*4720*/  @!P0 F2FP.PACK_AB R4, R4, R33 ;  /* 0x000000210404823e */ /* 0x000fe200000000ff */
[----:B------:R-:W-:Y:S01]  /*4730*/  @!P0 HADD2.F32 R23, -RZ, R6.H1_H1 ;  /* 0x30000006ff178230 */ /* 0x000fe20000004100 */
[-C--:B------:R-:W-:Y:S01]  /*4740*/  @!P0 FMUL.FTZ R6, R17, R5.reuse ;  /* 0x0000000511068220 */ /* 0x080fe20000410000 */
[----:B------:R-:W-:Y:S01]  /*4750*/  @!P0 HADD2.F32 R26, -RZ, R32.H0_H0 ;  /* 0x20000020ff1a8230 */ /* 0x000fe20000004100 */
[----:B------:R-:W-:Y:S02]  /*4760*/  @!P0 FMUL.FTZ R5, R13, R5 ;  /* 0x000000050d058220 */ /* 0x000fe40000410000 */
[----:B------:R-:W-:Y:S02]  /*4770*/  @!P0 FMUL.FTZ R32, R23, R14 ;  /* 0x0000000e17208220 */ /* 0x000fe40000410000 */
[----:B------:R-:W-:Y:S02]  /*4780*/  @!P0 FFMA.FTZ R13, R13, R22, -R6 ;  /* 0x000000160d0d8223 */ /* 0x000fe40000010806 */
[C---:B------:R-:W-:Y:S02]  /*4790*/  @!P0 FMUL.FTZ R6, R12.reuse, R14 ;  /* 0x0000000e0c068220 */ /* 0x040fe40000410000 */
[----:B------:R-:W-:Y:S02]  /*47a0*/  @!P0 FFMA.FTZ R5, R17, R22, R5 ;  /* 0x0000001611058223 */ /* 0x000fe40000010005 */
[----:B------:R-:W-:Y:S01]  /*47b0*/  @!P0 FFMA.FTZ R32, R12, R26, -R32 ;  /* 0x0000001a0c208223 */ /* 0x000fe20000010820 */
        /* <DEDUP_REMOVED lines=9> */
.L_x_224:
[----:B------:R-:W-:Y:S05]  /*4850*/  BSYNC B0 ;  /* 0x0000000000007941 */ /* 0x000fea0003800000 */
.L_x_223:
[----:B------:R-:W-:Y:S01]  /*4860*/  ISETP.GE.AND P0, PT, R248, c[0x0][0x1d4], PT ;  /* 0x00007500f8007a0c */ /* 0x000fe20003f06270 */
[----:B------:R-:W-:Y:S01]  /*4870*/  @!UPT UIADD3 URZ, URZ, URZ, URZ ;  /* 0x0000003f3f3ff290 */ /* 0x000fe2000fffe03f */
[----:B------:R-:W-:Y:S11]  /*4880*/  BSSY B0, `(.L_x_225) ;  /* 0x0000039000007945 */ /* 0x000ff60003800000 */
[----:B------:R-:W-:-:S05]  /*4890*/  @P0 BRA `(.L_x_226) ;  /* 0x0000037000000947 */ /* 0x000fca0003800000 */
[C---:B----4-:R-:W-:Y:S01]  /*48a0*/  LEA R32, P0, R248.reuse, R54, 0x1 ;  /* 0x00000036f8207211 */ /* 0x050fe200078008ff */
[----:B------:R-:W2:Y:S04]  /*48b0*/  LDL R3, [R1+0x24] ;  /* 0x0000240001037983 */ /* 0x000ea80000100800 */
[----:B-1----:R-:W1:Y:S01]  /*48c0*/  LDS.128 R8, [R245+0x3000] ;  /* 0x00300000f5087984 */ /* 0x002e620000000c00 */
[----:B--23--:R-:W-:Y:S02]  /*48d0*/  LEA.HI.X R33, R248, R55, R3, 0x1, P0 ;  /* 0x00000037f8217211 */ /* 0x00cfe400000f0c03 */
[----:B------:R-:W-:Y:S11]  /*48e0*/  ISETP.GE.AND P0, PT, R166, c[0x0][0x27c], PT ;  /* 0x00009f00a6007a0c */ /* 0x000ff60003f06270 */
[----:B------:R-:W-:Y:S02]  /*48f0*/  @!UPT UIADD3 URZ, URZ, URZ, URZ ;  /* 0x0000003f3f3ff290 */ /* 0x000fe4000fffe03f */
[----:B------:R-:W-:Y:S01]  /*4900*/  @!P0 HADD2.F32 R3, -RZ, R27.H0_H0 ;  /* 0x2000001bff038230 */ /* 0x000fe20000004100 */
[----:B-1----:R-:W-:Y:S01]  /*4910*/  @!P0 MOV R4, R8 ;  /* 0x0000000800048202 */ /* 0x002fe20000000f00 */
[----:B------:R-:W-:Y:S01]  /*4920*/  @!P0 HADD2.F32 R13, -RZ, R51.H0_H0 ;  /* 0x20000033ff0d8230 */ /* 0x000fe20000004100 */
[----:B------:R-:W-:Y:S02]  /*4930*/  @!P0 MOV R5, R9 ;  /* 0x0000000900058202 */ /* 0x000fe40000000f00 */
        /* <DEDUP_REMOVED lines=13> */
[----:B------:R-:W-:Y:S01]  /*4a10*/  @!P0 MOV R12, R10 ;  /* 0x0000000a000c8202 */ /* 0x000fe20000000f00 */
[-C--:B------:R-:W-:Y:S01]  /*4a20*/  @!P0 FMUL.FTZ R17, R15, R6.reuse ;  /* 0x000000060f118220 */ /* 0x080fe20000410000 */
[----:B------:R-:W-:Y:S01]  /*4a30*/  @!P0 HADD2.F32 R18, -RZ, R51.H1_H1 ;  /* 0x30000033ff128230 */ /* 0x000fe20000004100 */
[C---:B------:R-:W-:Y:S01]  /*4a40*/  @!P0 FMUL.FTZ R4, R5.reuse, R6 ;  /* 0x0000000605048220 */ /* 0x040fe20000410000 */
[----:B------:R-:W-:Y:S01]  /*4a50*/  @!P0 MOV R6, R11 ;  /* 0x0000000b00068202 */ /* 0x000fe20000000f00 */
[-C--:B------:R-:W-:Y:S01]  /*4a60*/  @!P0 FFMA.FTZ R26, R5, R16.reuse, -R17 ;  /* 0x00000010051a8223 */ /* 0x080fe20000010811 */
[----:B------:R-:W-:Y:S01]  /*4a70*/  @!P0 SHF.R.U32.HI R22, RZ, 0x10, R45 ;  /* 0x00000010ff168819 */ /* 0x000fe2000001162d */
[----:B------:R-:W-:Y:S01]  /*4a80*/  @!P0 FFMA.FTZ R4, R15, R16, R4 ;  /* 0x000000100f048223 */ /* 0x000fe20000010004 */
[--C-:B------:R-:W-:Y:S02]  /*4a90*/  @!P0 HADD2.F32 R17, -RZ, R12.reuse.H1_H1 ;  /* 0x3000000cff118230 */ /* 0x100fe40000004100 */
[----:B------:R-:W-:Y:S02]  /*4aa0*/  @!P0 HADD2.F32 R5, -RZ, R27.H1_H1 ;  /* 0x3000001bff058230 */ /* 0x000fe40000004100 */
[----:B------:R-:W-:Y:S01]  /*4ab0*/  @!P0 F2FP.PACK_AB R4, R4, R26 ;  /* 0x0000001a0404823e */ /* 0x000fe200000000ff */
[----:B------:R-:W-:Y:S02]  /*4ac0*/  @!P0 HADD2.F32 R13, -RZ, R12.H0_H0 ;  /* 0x2000000cff0d8230 */ /* 0x000fe40000004100 */
[----:B------:R-:W-:Y:S01]  /*4ad0*/  @!P0 HADD2.F32 R12, -RZ, R6.H0_H0 ;  /* 0x20000006ff0c8230 */ /* 0x000fe20000004100 */
[----:B------:R-:W-:Y:S01]  /*4ae0*/  @!P0 MOV R9, R4 ;  /* 0x0000000400098202 */ /* 0x000fe20000000f00 */
[----:B------:R-:W-:Y:S02]  /*4af0*/  @!P0 HADD2.F32 R14, -RZ, R14.H0_H0 ;  /* 0x2000000eff0e8230 */ /* 0x000fe40000004100 */
[----:B------:R-:W-:Y:S01]  /*4b00*/  @!P0 HADD2.F32 R19, -RZ, R6.H1_H1 ;  /* 0x30000006ff138230 */ /* 0x000fe20000004100 */
[-C--:B------:R-:W-:Y:S01]  /*4b10*/  @!P0 FMUL.FTZ R6, R17, R5.reuse ;  /* 0x0000000511068220 */ /* 0x080fe20000410000 */
[----:B------:R-:W-:Y:S01]  /*4b20*/  @!P0 HADD2.F32 R22, -RZ, R22.H0_H0 ;  /* 0x20000016ff168230 */ /* 0x000fe20000004100 */
[C---:B------:R-:W-:Y:S02]  /*4b30*/  @!P0 FMUL.FTZ R5, R13.reuse, R5 ;  /* 0x000000050d058220 */ /* 0x040fe40000410000 */
[----:B------:R-:W-:Y:S02]  /*4b40*/  @!P0 FFMA.FTZ R13, R13, R18, -R6 ;  /* 0x000000120d0d8223 */ /* 0x000fe40000010806 */
[CC--:B------:R-:W-:Y:S02]  /*4b50*/  @!P0 FMUL.FTZ R6, R12.reuse, R14.reuse ;  /* 0x0000000e0c068220 */ /* 0x0c0fe40000410000 */
[----:B------:R-:W-:Y:S02]  /*4b60*/  @!P0 FMUL.FTZ R23, R19, R14 ;  /* 0x0000000e13178220 */ /* 0x000fe40000410000 */
[----:B------:R-:W-:Y:S02]  /*4b70*/  @!P0 FFMA.FTZ R5, R17, R18, R5 ;  /* 0x0000001211058223 */ /* 0x000fe40000010005 */
[----:B------:R-:W-:Y:S01]  /*4b80*/  @!P0 FFMA.FTZ R23, R12, R22, -R23 ;  /* 0x000000160c178223 */ /* 0x000fe20000010817 */
        /* <DEDUP_REMOVED lines=8> */
.L_x_226:
[----:B------:R-:W-:Y:S05]  /*4c10*/  BSYNC B0 ;  /* 0x0000000000007941 */ /* 0x000fea0003800000 */
.L_x_225:
        /* <DEDUP_REMOVED lines=12> */
[--C-:B------:R-:W-:Y:S01]  /*4ce0*/  @!P0 HADD2.F32 R13, -RZ, R52.reuse.H0_H0 ;  /* 0x20000034ff0d8230 */ /* 0x100fe20000004100 */
[----:B------:R-:W-:Y:S01]  /*4cf0*/  @!P0 MOV R5, R9 ;  /* 0x0000000900058202 */ /* 0x000fe20000000f00 */
[----:B------:R-:W-:Y:S01]  /*4d00*/  @!P0 HADD2.F32 R18, -RZ, R52.H1_H1 ;  /* 0x30000034ff128230 */ /* 0x000fe20000004100 */
        /* <DEDUP_REMOVED lines=15> */
[----:B------:R-:W-:Y:S01]  /*4e00*/  @!P0 HADD2.F32 R14, -RZ, R14.H0_H0 ;  /* 0x2000000eff0e8230 */ /* 0x000fe20000004100 */
[C---:B------:R-:W-:Y:S01]  /*4e10*/  @!P0 FMUL.FTZ R4, R5.reuse, R6 ;  /* 0x0000000605048220 */ /* 0x040fe20000410000 */
[----:B------:R-:W-:Y:S01]  /*4e20*/  @!P0 MOV R6, R11 ;  /* 0x0000000b00068202 */ /* 0x000fe20000000f00 */
[-C--:B------:R-:W-:Y:S01]  /*4e30*/  @!P0 FFMA.FTZ R26, R5, R16.reuse, -R17 ;  /* 0x00000010051a8223 */ /* 0x080fe20000010811 */
[----:B------:R-:W-:Y:S01]  /*4e40*/  @!P0 SHF.R.U32.HI R20, RZ, 0x10, R47 ;  /* 0x00000010ff148819 */ /* 0x000fe2000001162f */
[----:B------:R-:W-:Y:S01]  /*4e50*/  @!P0 FFMA.FTZ R4, R15, R16, R4 ;  /* 0x000000100f048223 */ /* 0x000fe20000010004 */
[----:B------:R-:W-:Y:S02]  /*4e60*/  @!P0 HADD2.F32 R17, -RZ, R12.H1_H1 ;  /* 0x3000000cff118230 */ /* 0x000fe40000004100 */
[----:B------:R-:W-:Y:S02]  /*4e70*/  @!P0 HADD2.F32 R5, -RZ, R28.H1_H1 ;  /* 0x3000001cff058230 */ /* 0x000fe40000004100 */
[----:B------:R-:W-:Y:S01]  /*4e80*/  @!P0 F2FP.PACK_AB R4, R4, R26 ;  /* 0x0000001a0404823e */ /* 0x000fe200000000ff */
[----:B------:R-:W-:Y:S02]  /*4e90*/  @!P0 HADD2.F32 R13, -RZ, R12.H0_H0 ;  /* 0x2000000cff0d8230 */ /* 0x000fe40000004100 */
[--C-:B------:R-:W-:Y:S01]  /*4ea0*/  @!P0 HADD2.F32 R12, -RZ, R6.reuse.H0_H0 ;  /* 0x20000006ff0c8230 */ /* 0x100fe20000004100 */
[----:B------:R-:W-:Y:S01]  /*4eb0*/  @!P0 MOV R9, R4 ;  /* 0x0000000400098202 */ /* 0x000fe20000000f00 */
        /* <DEDUP_REMOVED lines=17> */
.L_x_228:
[----:B------:R-:W-:Y:S05]  /*4fd0*/  BSYNC B0 ;  /* 0x0000000000007941 */ /* 0x000fea0003800000 */
.L_x_227:
[----:B------:R-:W-:Y:S11]  /*4fe0*/  ISETP.GE.AND P0, PT, R246, c[0x0][0x1d4], PT ;  /* 0x00007500f6007a0c */ /* 0x000ff60003f06270 */
[----:B------:R-:W-:Y:S02]  /*4ff0*/  @!UPT UIADD3 URZ, URZ, URZ, URZ ;  /* 0x0000003f3f3ff290 */ /* 0x000fe4000fffe03f */
[----:B------:R-:W-:-:S05]  /*5000*/  @P0 BRA `(.L_x_218) ;  /* 0x000022d000000947 */ /* 0x000fca0003800000 */
[C---:B-1--4-:R-:W-:Y:S01]  /*5010*/  LEA R22, P0, R246.reuse, R54, 0x1 ;  /* 0x00000036f6167211 */ /* 0x052fe200078008ff */
[----:B------:R-:W2:Y:S04]  /*5020*/  LDL R3, [R1+0x14] ;  /* 0x0000140001037983 */ /* 0x000ea80000100800 */
[----:B------:R-:W1:Y:S01]  /*5030*/  LDS.128 R8, [R245+0x3c00] ;  /* 0x003c0000f5087984 */ /* 0x000e620000000c00 */
        /* <DEDUP_REMOVED lines=51> */
[----:B------:R1:W-:Y:S01]  /*5370*/  ST.E.128 [R22.64], R8 ;  /* 0x0000000816007985 */ /* 0x0003e2000c101d08 */
[----:B------:R-:W-:-:S05]  /*5380*/  BRA `(.L_x_218) ;  /* 0x00001f5000007947 */ /* 0x000fca0003800000 */
.L_x_215:
        /* <DEDUP_REMOVED lines=31> */
[----:B------:R-:W-:Y:S01]  /*5580*/  LEA.HI.X R17, R3, c[0x0][0x274], R4, 0x1, P0 ;  /* 0x00009d0003117a11 */ /* 0x000fe200000f0c04 */
[----:B------:R-:W-:Y:S01]  /*5590*/  CS2R R24, SRZ ;  /* 0x0000000000187805 */ /* 0x000fe2000001ff00 */
[C---:B------:R-:W-:Y:S04]  /*55a0*/  LEA R4, P0, R5.reuse, c[0x0][0x288], 0x1 ;  /* 0x0000a20005047a11 */ /* 0x040fe800078008ff */
[----:B------:R-:W-:Y:S02]  /*55b0*/  LEA.HI.X R5, R5, c[0x0][0x28c], R6, 0x1, P0 ;  /* 0x0000a30005057a11 */ /* 0x000fe400000f0c06 */
[----:B------:R-:W-:Y:S11]  /*55c0*/  ISETP.GE.AND P0, PT, R104, c[0x0][0x27c], PT ;  /* 0x00009f0068007a0c */ /* 0x000ff60003f06270 */
[----:B------:R-:W-:Y:S02]  /*55d0*/  @!UPT UIADD3 URZ, URZ, URZ, URZ ;  /* 0x0000003f3f3ff290 */ /* 0x000fe4000fffe03f */
[----:B------:R1:W5:Y:S04]  /*55e0*/  @!P0 LDG.E.128 R36, [R16.64] ;  /* 0x0000000810248981 */ /* 0x000368000c1e1d00 */
[----:B------:R1:W5:Y:S01]  /*55f0*/  @!P0 LDG.E.128 R8, [R4.64] ;  /* 0x0000000804088981 */ /* 0x000362000c1e1d00 */
[----:B------:R-:W-:Y:S11]  /*5600*/  ISETP.GE.AND P0, PT, R30, c[0x0][0x27c], PT ;  /* 0x00009f001e007a0c */ /* 0x000ff60003f06270 */
[----:B------:R-:W-:Y:S02]  /*5610*/  @!UPT UIADD3 URZ, URZ, URZ, URZ ;  /* 0x0000003f3f3ff290 */ /* 0x000fe4000fffe03f */
[----:B------:R1:W5:Y:S04]  /*5620*/  @!P0 LDG.E.128 R44, [R16.64+0x20] ;  /* 0x00002008102c8981 */ /* 0x000368000c1e1d00 */
[----:B------:R1:W5:Y:S01]  /*5630*/  @!P0 LDG.E.128 R12, [R4.64+0x20] ;  /* 0x00002008040c8981 */ /* 0x000362000c1e1d00 */
[----:B------:R-:W-:Y:S11]  /*5640*/  ISETP.GE.AND P0, PT, R29, c[0x0][0x27c], PT ;  /* 0x00009f001d007a0c */ /* 0x000ff60003f06270 */
[----:B------:R-:W-:Y:S02]  /*5650*/  @!UPT UIADD3 URZ, URZ, URZ, URZ ;  /* 0x0000003f3f3ff290 */ /* 0x000fe4000fffe03f */
[----:B------:R1:W5:Y:S04]  /*5660*/  @!P0 LDG.E.128 R52, [R16.64+0x40] ;  /* 0x0000400810348981 */ /* 0x000368000c1e1d00 */
[----:B------:R1:W5:Y:S02]  /*5670*/  @!P0 LDG.E.128 R24, [R4.64+0x40] ;  /* 0x0000400804188981 */ /* 0x000364000c1e1d00 */
.L_x_230:
[----:B------:R-:W-:Y:S05]  /*5680*/  BSYNC B0 ;  /* 0x0000000000007941 */ /* 0x000fea0003800000 */
.L_x_229:
[----:B------:R2:W3:Y:S04]  /*5690*/  SHFL.IDX PT, R69, R28, RZ, 0x1e1f ;  /* 0x001e1fff1c457589 */ /* 0x0004e800000e0000 */
[----:B------:R2:W4:Y:S01]  /*56a0*/  SHFL.IDX PT, R68, R31, RZ, 0x1e1f ;  /* 0x001e1fff1f447589 */ /* 0x00052200000e0000 */
[----:B------:R-:W-:-:S05]  /*56b0*/  @P4 BRA `(.L_x_218) ;  /* 0x00001c2000004947 */ /* 0x000fca0003800000 */
[----:B------:R-:W-:Y:S01]  /*56c0*/  ISETP.GE.AND P0, PT, R104, c[0x0][0x1d4], PT ;  /* 0x0000750068007a0c */ /* 0x000fe20003f06270 */
[----:B------:R1:W5:Y:S01]  /*56d0*/  LDL R148, [R1+0xc] ;  /* 0x00000c0001947983 */ /* 0x0003620000100800 */
[----:B------:R-:W-:Y:S01]  /*56e0*/  IADD3 R66, -R67, c[0x0][0x1d4], RZ ;  /* 0x0000750043427a10 */ /* 0x000fe20007ffe1ff */
[----:B-----5:R-:W-:Y:S01]  /*56f0*/  IMAD.MOV.U32 R6, RZ, RZ, R54 ;  /* 0x000000ffff067224 */ /* 0x020fe200078e0036 */
[----:B------:R-:W-:Y:S01]  /*5700*/  BSSY B0, `(.L_x_231) ;  /* 0x0000098000007945 */ /* 0x000fe20003800000 */
[----:B------:R1:W5:Y:S02]  /*5710*/  LDL R147, [R1+0x10] ;  /* 0x0000100001937983 */ /* 0x0003640000100800 */
[----:B-1----:R-:W-:Y:S02]  /*5720*/  IMAD.MOV.U32 R5, RZ, RZ, R55 ;  /* 0x000000ffff057224 */ /* 0x002fe400078e0037 */
[----:B------:R-:W-:Y:S02]  /*5730*/  IMAD.MOV.U32 R4, RZ, RZ, R52 ;  /* 0x000000ffff047224 */ /* 0x000fe400078e0034 */
[----:B------:R-:W-:Y:S01]  /*5740*/  IMAD.MOV.U32 R3, RZ, RZ, R53 ;  /* 0x000000ffff037224 */ /* 0x000fe200078e0035 */
[----:B------:R-:W-:Y:S01]  /*5750*/  PRMT R62, R5, 0x5410, R6 ;  /* 0x00005410053e7816 */ /* 0x000fe20000000006 */
[----:B------:R-:W-:Y:S01]  /*5760*/  IMAD.MOV.U32 R5, RZ, RZ, R47 ;  /* 0x000000ffff057224 */ /* 0x000fe200078e002f */
[----:B------:R-:W-:Y:S02]  /*5770*/  MOV R6, R46 ;  /* 0x0000002e00067202 */ /* 0x000fe40000000f00 */
        /* <DEDUP_REMOVED lines=16> */
[----:B--2---:R-:W-:Y:S01]  /*5880*/  PRMT R31, R4, 0x5410, R3 ;  /* 0x00005410041f7816 */ /* 0x004fe20000000003 */
[----:B------:R-:W-:-:S05]  /*5890*/  @P0 BRA `(.L_x_232) ;  /* 0x000007e000000947 */ /* 0x000fca0003800000 */
[----:B------:R-:W-:Y:S01]  /*58a0*/  IMAD.MOV.U32 R6, RZ, RZ, R36 ;  /* 0x000000ffff067224 */ /* 0x000fe200078e0024 */
[----:B------:R-:W-:Y:S01]  /*58b0*/  SEL R3, R67, R66, !P1 ;  /* 0x0000004243037207 */ /* 0x000fe20004800000 */
[----:B------:R-:W-:Y:S01]  /*58c0*/  IMAD.MOV.U32 R21, RZ, RZ, R10 ;  /* 0x000000ffff157224 */ /* 0x000fe200078e000a */
[----:B------:R-:W-:Y:S01]  /*58d0*/  ISETP.GE.AND P0, PT, R104, c[0x0][0x27c], PT ;  /* 0x00009f0068007a0c */ /* 0x000fe20003f06270 */
[----:B------:R-:W-:Y:S01]  /*58e0*/  IMAD.MOV.U32 R43, RZ, RZ, R38 ;  /* 0x000000ffff2b7224 */ /* 0x000fe200078e0026 */
[----:B------:R-:W-:Y:S01]  /*58f0*/  SHF.R.S32.HI R4, RZ, 0x1f, R3 ;  /* 0x0000001fff047819 */ /* 0x000fe20000011403 */
[----:B------:R-:W1:Y:S01]  /*5900*/  LDS.128 R16, [R118+0x3c80] ;  /* 0x003c800076107984 */ /* 0x000e620000000c00 */
[----:B------:R-:W-:Y:S02]  /*5910*/  MOV R20, R9 ;  /* 0x0000000900147202 */ /* 0x000fe40000000f00 */
[----:B------:R-:W-:Y:S02]  /*5920*/  LEA.HI R3, R4, R3, RZ, 0x4 ;  /* 0x0000000304037211 */ /* 0x000fe400078f20ff */
[----:B------:R-:W-:Y:S02]  /*5930*/  MOV R23, R11 ;  /* 0x0000000b00177202 */ /* 0x000fe40000000f00 */
[----:B------:R-:W-:Y:S02]  /*5940*/  LEA.HI.SX32 R3, R3, R65, 0x1c ;  /* 0x0000004103037211 */ /* 0x000fe400078fe2ff */
[----:B------:R-:W-:Y:S02]  /*5950*/  MOV R41, R37 ;  /* 0x0000002500297202 */ /* 0x000fe40000000f00 */
[----:B------:R-:W-:Y:S02]  /*5960*/  SHF.R.S32.HI R4, RZ, 0x1f, R3 ;  /* 0x0000001fff047819 */ /* 0x000fe40000011403 */
[----:B------:R-:W-:Y:S02]  /*5970*/  SHF.L.U32 R70, R3, 0x3, RZ ;  /* 0x0000000303467819 */ /* 0x000fe400000006ff */
[----:B------:R-:W-:Y:S02]  /*5980*/  LEA.HI R4, R4, R3, RZ, 0x2 ;  /* 0x0000000304047211 */ /* 0x000fe400078f10ff */
[----:B------:R-:W-:Y:S02]  /*5990*/  @!P0 SHF.R.U64 R40, R36, 0x10, R37 ;  /* 0x0000001024288819 */ /* 0x000fe40000001225 */
[----:B------:R-:W-:Y:S02]  /*59a0*/  SHF.R.S32.HI R3, RZ, 0x2, R4 ;  /* 0x00000002ff037819 */ /* 0x000fe40000011404 */
[----:B------:R-:W-:Y:S02]  /*59b0*/  LOP3.LUT R4, R148, 0x18, R70, 0xf8, !PT ;  /* 0x0000001894047812 */ /* 0x000fe400078ef846 */
[----:B------:R-:W-:Y:S01]  /*59c0*/  @!P0 SHF.R.U64 R5, R8, 0x10, R9 ;  /* 0x0000001008058819 */ /* 0x000fe20000001209 */
[----:B------:R-:W-:Y:S01]  /*59d0*/  IMAD R3, R3, 0x600, R7 ;  /* 0x0000060003037824 */ /* 0x000fe200078e0207 */
[----:B-----5:R-:W-:Y:S02]  /*59e0*/  LOP3.LUT R4, R4, R147, RZ, 0x3c, !PT ;  /* 0x0000009304047212 */ /* 0x020fe400078e3cff */
[--C-:B------:R-:W-:Y:S02]  /*59f0*/  @!P0 SHF.R.U64 R22, R10, 0x10, R11.reuse ;  /* 0x000000100a168819 */ /* 0x100fe4000000120b */
[----:B------:R-:W-:Y:S01]  /*5a00*/  @!P0 SHF.R.U32.HI R28, RZ, 0x10, R11 ;  /* 0x00000010ff1c8819 */ /* 0x000fe2000001160b */
[----:B------:R-:W-:Y:S01]  /*5a10*/  IMAD.IADD R3, R3, 0x1, R4 ;  /* 0x0000000103037824 */ /* 0x000fe200078e0204 */
[----:B------:R-:W-:Y:S01]  /*5a20*/  @!P0 HADD2.F32 R11, -RZ, R6.H0_H0 ;  /* 0x20000006ff0b8230 */ /* 0x000fe20000004100 */
[----:B------:R-:W-:Y:S01]  /*5a30*/  IMAD.MOV.U32 R4, RZ, RZ, R8 ;  /* 0x000000ffff047224 */ /* 0x000fe200078e0008 */
[----:B------:R-:W-:Y:S02]  /*5a40*/  @!P0 SHF.R.U32.HI R8, RZ, 0x10, R9 ;  /* 0x00000010ff088819 */ /* 0x000fe40000011609 */
[----:B------:R-:W-:Y:S02]  /*5a50*/  SHF.L.U32 R3, R3, 0x1, RZ ;  /* 0x0000000103037819 */ /* 0x000fe400000006ff */
[----:B------:R-:W-:Y:S01]  /*5a60*/  @!P0 HADD2.F32 R9, -RZ, R4.H0_H0 ;  /* 0x20000004ff098230 */ /* 0x000fe20000004100 */
[----:B------:R-:W-:Y:S01]  /*5a70*/  @!P0 SHF.R.U64 R56, R38, 0x10, R39 ;  /* 0x0000001026388819 */ /* 0x000fe20000001227 */
[----:B------:R-:W-:Y:S01]  /*5a80*/  @!P0 HADD2.F32 R4, -RZ, R5.H0_H0 ;  /* 0x20000005ff048230 */ /* 0x000fe20000004100 */
[----:B------:R1:W2:Y:S01]  /*5a90*/  LDS.128 R48, [R3+0x3c80] ;  /* 0x003c800003307984 */ /* 0x0002a20000000c00 */
[----:B------:R-:W-:Y:S01]  /*5aa0*/  @!P0 SHF.R.U32.HI R42, RZ, 0x10, R37 ;  /* 0x00000010ff2a8819 */ /* 0x000fe20000011625 */
[----:B------:R-:W-:Y:S01]  /*5ab0*/  @!P0 HADD2.F32 R37, -RZ, R40.H0_H0 ;  /* 0x20000028ff258230 */ /* 0x000fe20000004100 */
[----:B------:R-:W-:Y:S02]  /*5ac0*/  @!P0 SHF.R.U32.HI R58, RZ, 0x10, R39 ;  /* 0x00000010ff3a8819 */ /* 0x000fe40000011627 */
[----:B------:R-:W-:Y:S01]  /*5ad0*/  MOV R57, R39 ;  /* 0x0000002700397202 */ /* 0x000fe20000000f00 */
[----:B------:R-:W-:Y:S02]  /*5ae0*/  @!P0 HADD2.F32 R39, -RZ, R42.H0_H0 ;  /* 0x2000002aff278230 */ /* 0x000fe40000004100 */
[----:B------:R-:W-:Y:S01]  /*5af0*/  @!P0 HADD2.F32 R42, -RZ, R56.H0_H0 ;  /* 0x20000038ff2a8230 */ /* 0x000fe20000004100 */
[----:B-1----:R-:W-:Y:S05]  /*5b00*/  @!P0 IMAD.MOV.U32 R3, RZ, RZ, R16 ;  /* 0x000000ffff038224 */ /* 0x002fea00078e0010 */
[--C-:B------:R-:W-:Y:S02]  /*5b10*/  @!P0 HADD2.F32 R6, -RZ, R3.reuse.H0_H0 ;  /* 0x20000003ff068230 */ /* 0x100fe40000004100 */
[----:B------:R-:W-:Y:S03]  /*5b20*/  @!P0 HADD2.F32 R5, -RZ, R3.H1_H1 ;  /* 0x30000003ff058230 */ /* 0x000fe60000004100 */
[-C--:B------:R-:W-:Y:S01]  /*5b30*/  @!P0 FMUL.FTZ R3, R6, R9.reuse ;  /* 0x0000000906038220 */ /* 0x080fe20000410000 */
[----:B--2---:R-:W-:Y:S05]  /*5b40*/  @!P0 MOV R36, R48 ;  /* 0x0000003000248202 */ /* 0x004fea0000000f00 */
[--C-:B------:R-:W-:Y:S02]  /*5b50*/  @!P0 HADD2.F32 R10, -RZ, R36.reuse.H0_H0 ;  /* 0x20000024ff0a8230 */ /* 0x100fe40000004100 */
[----:B------:R-:W-:Y:S03]  /*5b60*/  @!P0 HADD2.F32 R36, -RZ, R36.H1_H1 ;  /* 0x30000024ff248230 */ /* 0x000fe60000004100 */
[----:B------:R-:W-:Y:S02]  /*5b70*/  @!P0 FMUL.FTZ R38, R10, R9 ;  /* 0x000000090a268220 */ /* 0x000fe40000410000 */
[-C--:B------:R-:W-:Y:S02]  /*5b80*/  @!P0 FMUL.FTZ R9, R36, R4.reuse ;  /* 0x0000000424098220 */ /* 0x080fe40000410000 */
[-C--:B------:R-:W-:Y:S01]  /*5b90*/  @!P0 FFMA.FTZ R3, R10, R11.reuse, R3 ;  /* 0x0000000b0a038223 */ /* 0x080fe20000010003 */
[----:B------:R-:W-:Y:S01]  /*5ba0*/  @!P0 HADD2.F32 R10, -RZ, R8.H0_H0 ;  /* 0x20000008ff0a8230 */ /* 0x000fe20000004100 */
[----:B------:R-:W-:Y:S02]  /*5bb0*/  @!P0 FFMA.FTZ R77, R6, R11, -R38 ;  /* 0x0000000b064d8223 */ /* 0x000fe40000010826 */
[----:B------:R-:W-:Y:S02]  /*5bc0*/  @!P0 IMAD.MOV.U32 R11, RZ, RZ, R49 ;  /* 0x000000ffff0b8224 */ /* 0x000fe400078e0031 */
[C---:B------:R-:W-:Y:S02]  /*5bd0*/  @!P0 FMUL.FTZ R4, R5.reuse, R4 ;  /* 0x0000000405048220 */ /* 0x040fe40000410000 */
[----:B------:R-:W-:Y:S01]  /*5be0*/  @!P0 FFMA.FTZ R76, R5, R37, -R9 ;  /* 0x00000025054c8223 */ /* 0x000fe20000010809 */
[----:B------:R-:W-:Y:S01]  /*5bf0*/  @!P0 MOV R5, R17 ;  /* 0x0000001100058202 */ /* 0x000fe20000000f00 */
[----:B------:R-:W-:Y:S01]  /*5c00*/  @!P0 FFMA.FTZ R4, R36, R37, R4 ;  /* 0x0000002524048223 */ /* 0x000fe20000010004 */
[----:B------:R-:W-:Y:S02]  /*5c10*/  @!P0 HADD2.F32 R9, -RZ, R20.H0_H0 ;  /* 0x20000014ff098230 */ /* 0x000fe40000004100 */
[----:B------:R-:W-:Y:S01]  /*5c20*/  @!P0 HADD2.F32 R36, -RZ, R11.H0_H0 ;  /* 0x2000000bff248230 */ /* 0x000fe20000004100 */
[----:B------:R-:W-:Y:S01]  /*5c30*/  @!P0 F2FP.PACK_AB R56, R76, R77 ;  /* 0x0000004d4c38823e */ /* 0x000fe200000000ff */
[----:B------:R-:W-:Y:S02]  /*5c40*/  @!P0 HADD2.F32 R6, -RZ, R5.H0_H0 ;  /* 0x20000005ff068230 */ /* 0x000fe40000004100 */
[----:B------:R-:W-:Y:S01]  /*5c50*/  @!P0 HADD2.F32 R38, -RZ, R11.H1_H1 ;  /* 0x3000000bff268230 */ /* 0x000fe20000004100 */
[-C--:B------:R-:W-:Y:S01]  /*5c60*/  @!P0 FMUL.FTZ R11, R36, R9.reuse ;  /* 0x00000009240b8220 */ /* 0x080fe20000410000 */
[----:B------:R-:W-:Y:S01]  /*5c70*/  @!P0 HADD2.F32 R37, -RZ, R41.H0_H0 ;  /* 0x20000029ff258230 */ /* 0x000fe20000004100 */
[----:B------:R-:W-:Y:S01]  /*5c80*/  @!P0 MOV R16, R56 ;  /* 0x0000003800108202 */ /* 0x000fe20000000f00 */
[----:B------:R-:W-:Y:S01]  /*5c90*/  @!P0 HADD2.F32 R8, -RZ, R5.H1_H1 ;  /* 0x30000005ff088230 */ /* 0x000fe20000004100 */
[----:B------:R-:W-:Y:S01]  /*5ca0*/  @!P0 FMUL.FTZ R5, R6, R9 ;  /* 0x0000000906058220 */ /* 0x000fe20000410000 */
[----:B------:R-:W-:Y:S01]  /*5cb0*/  @!P0 HADD2.F32 R20, -RZ, R22.H0_H0 ;  /* 0x20000016ff148230 */ /* 0x000fe20000004100 */
[-C--:B------:R-:W-:Y:S01]  /*5cc0*/  @!P0 FMUL.FTZ R9, R38, R10.reuse ;  /* 0x0000000a26098220 */ /* 0x080fe20000410000 */
[----:B------:R-:W-:Y:S01]  /*5cd0*/  @!P0 HADD2.F32 R41, -RZ, R43.H0_H0 ;  /* 0x2000002bff298230 */ /* 0x000fe20000004100 */
[----:B------:R-:W-:Y:S01]  /*5ce0*/  @!P0 FFMA.FTZ R75, R6, R37, -R11 ;  /* 0x00000025064b8223 */ /* 0x000fe2000001080b */
[----:B------:R-:W-:Y:S01]  /*5cf0*/  @!P0 HADD2.F32 R11, -RZ, R21.H0_H0 ;  /* 0x20000015ff0b8230 */ /* 0x000fe20000004100 */
[C---:B------:R-:W-:Y:S01]  /*5d00*/  @!P0 FMUL.FTZ R6, R8.reuse, R10 ;  /* 0x0000000a08068220 */ /* 0x040fe20000410000 */
[----:B------:R-:W-:Y:S01]  /*5d10*/  @!P0 MOV R43, R51 ;  /* 0x00000033002b8202 */ /* 0x000fe20000000f00 */
[----:B------:R-:W-:Y:S02]  /*5d20*/  @!P0 IMAD.MOV.U32 R10, RZ, RZ, R50 ;  /* 0x000000ffff0a8224 */ /* 0x000fe400078e0032 */
[----:B------:R-:W-:Y:S01]  /*5d30*/  @!P0 FFMA.FTZ R74, R8, R39, -R9 ;  /* 0x00000027084a8223 */ /* 0x000fe20000010809 */
[----:B------:R-:W-:Y:S01]  /*5d40*/  @!P0 MOV R8, R18 ;  /* 0x0000001200088202 */ /* 0x000fe20000000f00 */
[----:B------:R-:W-:Y:S01]  /*5d50*/  @!P0 FFMA.FTZ R5, R36, R37, R5 ;  /* 0x0000002524058223 */ /* 0x000fe20000010005 */
[--C-:B------:R-:W-:Y:S01]  /*5d60*/  @!P0 HADD2.F32 R40, -RZ, R10.reuse.H0_H0 ;  /* 0x2000000aff288230 */ /* 0x100fe20000004100 */
[----:B------:R-:W-:Y:S01]  /*5d70*/  @!P0 FFMA.FTZ R6, R38, R39, R6 ;  /* 0x0000002726068223 */ /* 0x000fe20000010006 */
[----:B------:R-:W-:Y:S02]  /*5d80*/  @!P0 HADD2.F32 R22, -RZ, R10.H1_H1 ;  /* 0x3000000aff168230 */ /* 0x000fe40000004100 */
[--C-:B------:R-:W-:Y:S01]  /*5d90*/  @!P0 HADD2.F32 R9, -RZ, R8.reuse.H0_H0 ;  /* 0x20000008ff098230 */ /* 0x100fe20000004100 */
[----:B------:R-:W-:Y:S01]  /*5da0*/  @!P0 FMUL.FTZ R21, R40, R11 ;  /* 0x0000000b28158220 */ /* 0x000fe20000410000 */
[----:B------:R-:W-:Y:S01]  /*5db0*/  @!P0 HADD2.F32 R10, -RZ, R8.H1_H1 ;  /* 0x30000008ff0a8230 */ /* 0x000fe20000004100 */
[----:B------:R-:W-:Y:S01]  /*5dc0*/  @!P0 F2FP.PACK_AB R5, R6, R5 ;  /* 0x000000050605823e */ /* 0x000fe200000000ff */
[----:B------:R-:W-:Y:S01]  /*5dd0*/  @!P0 HADD2.F32 R36, -RZ, R57.H0_H0 ;  /* 0x20000039ff248230 */ /* 0x000fe20000004100 */
[C---:B------:R-:W-:Y:S01]  /*5de0*/  @!P0 FMUL.FTZ R8, R9.reuse, R11 ;  /* 0x0000000b09088220 */ /* 0x040fe20000410000 */
[----:B------:R-:W-:Y:S01]  /*5df0*/  @!P0 F2FP.PACK_AB R57, R74, R75 ;  /* 0x0000004b4a39823e */ /* 0x000fe200000000ff */
[-C--:B------:R-:W-:Y:S02]  /*5e00*/  @!P0 FMUL.FTZ R11, R22, R20.reuse ;  /* 0x00000014160b8220 */ /* 0x080fe40000410000 */
[----:B------:R-:W-:Y:S01]  /*5e10*/  @!P0 FFMA.FTZ R73, R9, R41, -R21 ;  /* 0x0000002909498223 */ /* 0x000fe20000010815 */
[----:B------:R-:W-:Y:S01]  /*5e20*/  @!P0 MOV R17, R57 ;  /* 0x0000003900118202 */ /* 0x000fe20000000f00 */
[C---:B------:R-:W-:Y:S01]  /*5e30*/  @!P0 FMUL.FTZ R9, R10.reuse, R20 ;  /* 0x000000140a098220 */ /* 0x040fe20000410000 */
[----:B------:R-:W-:Y:S01]  /*5e40*/  @!P0 HADD2.F32 R21, -RZ, R28.H0_H0 ;  /* 0x2000001cff158230 */ /* 0x000fe20000004100 */
[----:B------:R-:W-:Y:S01]  /*5e50*/  @!P0 IMAD.MOV.U32 R20, RZ, RZ, R19 ;  /* 0x000000ffff148224 */ /* 0x000fe200078e0013 */
[----:B------:R-:W-:Y:S01]  /*5e60*/  @!P0 HADD2.F32 R28, -RZ, R43.H1_H1 ;  /* 0x3000002bff1c8230 */ /* 0x000fe20000004100 */
[-C--:B------:R-:W-:Y:S01]  /*5e70*/  @!P0 FFMA.FTZ R72, R10, R42.reuse, -R11 ;  /* 0x0000002a0a488223 */ /* 0x080fe2000001080b */
[----:B------:R-:W-:Y:S01]  /*5e80*/  @!P0 HADD2.F32 R10, -RZ, R23.H0_H0 ;  /* 0x20000017ff0a8230 */ /* 0x000fe20000004100 */
[----:B------:R-:W-:Y:S01]  /*5e90*/  @!P0 FFMA.FTZ R8, R40, R41, R8 ;  /* 0x0000002928088223 */ /* 0x000fe20000010008 */
[----:B------:R-:W-:Y:S01]  /*5ea0*/  @!P0 HADD2.F32 R23, -RZ, R43.H0_H0 ;  /* 0x2000002bff178230 */ /* 0x000fe20000004100 */
[-C--:B------:R-:W-:Y:S01]  /*5eb0*/  @!P0 FMUL.FTZ R43, R28, R21.reuse ;  /* 0x000000151c2b8220 */ /* 0x080fe20000410000 */
[--C-:B------:R-:W-:Y:S01]  /*5ec0*/  @!P0 HADD2.F32 R11, -RZ, R20.reuse.H0_H0 ;  /* 0x20000014ff0b8230 */ /* 0x100fe20000004100 */
[----:B------:R-:W-:Y:S01]  /*5ed0*/  @!P0 FFMA.FTZ R9, R22, R42, R9 ;  /* 0x0000002a16098223 */ /* 0x000fe20000010009 */
[----:B------:R-:W-:Y:S01]  /*5ee0*/  @!P0 HADD2.F32 R20, -RZ, R20.H1_H1 ;  /* 0x30000014ff148230 */ /* 0x000fe20000004100 */
[-C--:B------:R-:W-:Y:S02]  /*5ef0*/  @!P0 FMUL.FTZ R37, R23, R10.reuse ;  /* 0x0000000a17258220 */ /* 0x080fe40000410000 */
[C---:B------:R-:W-:Y:S02]  /*5f00*/  @!P0 FMUL.FTZ R10, R11.reuse, R10 ;  /* 0x0000000a0b0a8220 */ /* 0x040fe40000410000 */
[-C--:B------:R-:W-:Y:S01]  /*5f10*/  @!P0 FFMA.FTZ R71, R11, R36.reuse, -R37 ;  /* 0x000000240b478223 */ /* 0x080fe20000010825 */
[----:B------:R-:W-:Y:S01]  /*5f20*/  @!P0 HADD2.F32 R37, -RZ, R58.H0_H0 ;  /* 0x2000003aff258230 */ /* 0x000fe20000004100 */
[C---:B------:R-:W-:Y:S02]  /*5f30*/  @!P0 FMUL.FTZ R11, R20.reuse, R21 ;  /* 0x00000015140b8220 */ /* 0x040fe40000410000 */
[----:B------:R-:W-:Y:S02]  /*5f40*/  @!P0 FFMA.FTZ R10, R23, R36, R10 ;  /* 0x00000024170a8223 */ /* 0x000fe4000001000a */
[----:B------:R-:W-:Y:S01]  /*5f50*/  @!P0 FFMA.FTZ R21, R20, R37, -R43 ;  /* 0x0000002514158223 */ /* 0x000fe2000001082b */
[----:B------:R-:W-:Y:S01]  /*5f60*/  @!P0 F2FP.PACK_AB R43, R72, R73 ;  /* 0x00000049482b823e */ /* 0x000fe200000000ff */
[----:B------:R-:W-:Y:S01]  /*5f70*/  @!P0 FFMA.FTZ R11, R28, R37, R11 ;  /* 0x000000251c0b8223 */ /* 0x000fe2000001000b */
[----:B------:R-:W-:Y:S01]  /*5f80*/  @!P0 F2FP.PACK_AB R20, R4, R3 ;  /* 0x000000030414823e */ /* 0x000fe200000000ff */
[----:B------:R-:W-:Y:S01]  /*5f90*/  @!P0 IMAD.MOV.U32 R49, RZ, RZ, R5 ;  /* 0x000000ffff318224 */ /* 0x000fe200078e0005 */
[----:B------:R-:W-:Y:S01]  /*5fa0*/  @!P0 F2FP.PACK_AB R21, R21, R71 ;  /* 0x000000471515823e */ /* 0x000fe200000000ff */
[----:B------:R-:W-:Y:S01]  /*5fb0*/  @!P0 IMAD.MOV.U32 R18, RZ, RZ, R43 ;  /* 0x000000ffff128224 */ /* 0x000fe200078e002b */
[----:B------:R-:W-:Y:S02]  /*5fc0*/  @!P0 F2FP.PACK_AB R4, R9, R8 ;  /* 0x000000080904823e */ /* 0x000fe400000000ff */
[----:B------:R-:W-:Y:S02]  /*5fd0*/  @!P0 F2FP.PACK_AB R3, R11, R10 ;  /* 0x0000000a0b03823e */ /* 0x000fe400000000ff */
[----:B------:R-:W-:Y:S02]  /*5fe0*/  @!P0 MOV R19, R21 ;  /* 0x0000001500138202 */ /* 0x000fe40000000f00 */
[----:B------:R-:W-:Y:S02]  /*5ff0*/  @!P0 MOV R48, R20 ;  /* 0x0000001400308202 */ /* 0x000fe40000000f00 */
[----:B------:R-:W-:Y:S02]  /*6000*/  @!P0 MOV R50, R4 ;  /* 0x0000000400328202 */ /* 0x000fe40000000f00 */
[----:B------:R-:W-:Y:S02]  /*6010*/  @!P0 MOV R51, R3 ;  /* 0x0000000300338202 */ /* 0x000fe40000000f00 */
[C---:B----4-:R-:W-:Y:S04]  /*6020*/  LEA R4, P0, R88.reuse, R68, 0x1 ;  /* 0x0000004458047211 */ /* 0x050fe800078008ff */
[----:B---3--:R-:W-:Y:S02]  /*6030*/  LEA.HI.X R5, R88, R69, R122, 0x1, P0 ;  /* 0x0000004558057211 */ /* 0x008fe400000f0c7a */
[C---:B------:R-:W-:Y:S03]  /*6040*/  ISETP.GE.AND P0, PT, R70.reuse, c[0x0][0x1d4], PT ;  /* 0x0000750046007a0c */ /* 0x040fe60003f06270 */
[----:B------:R1:W-:Y:S10]  /*6050*/  ST.E.128 [R4.64], R16 ;  /* 0x0000001004007985 */ /* 0x0003f4000c101d08 */
[----:B------:R-:W-:Y:S05]  /*6060*/  @!P0 IMAD.WIDE R8, R70, 0x2, R68 ;  /* 0x0000000246088825 */ /* 0x000fea00078e0244 */
[----:B------:R1:W-:Y:S02]  /*6070*/  @!P0 ST.E.128 [R8.64], R48 ;  /* 0x0000003008008985 */ /* 0x0003e4000c101d08 */
.L_x_232:
[----:B------:R-:W-:Y:S05]  /*6080*/  BSYNC B0 ;  /* 0x0000000000007941 */ /* 0x000fea0003800000 */
.L_x_231:
[----:B------:R-:W-:Y:S01]  /*6090*/  ISETP.GE.AND P0, PT, R30, c[0x0][0x1d4], PT ;  /* 0x000075001e007a0c */ /* 0x000fe20003f06270 */
[----:B------:R-:W-:Y:S01]  /*60a0*/  @!UPT UIADD3 URZ, URZ, URZ, URZ ;  /* 0x0000003f3f3ff290 */ /* 0x000fe2000fffe03f */
[----:B------:R-:W-:Y:S11]  /*60b0*/  BSSY B0, `(.L_x_233) ;  /* 0x0000078000007945 */ /* 0x000ff60003800000 */
[----:B------:R-:W-:-:S05]  /*60c0*/  @P0 BRA `(.L_x_234) ;  /* 0x0000076000000947 */ /* 0x000fca0003800000 */
[----:B------:R-:W-:Y:S01]  /*60d0*/  SEL R3, R67, R66, !P2 ;  /* 0x0000004243037207 */ /* 0x000fe20005000000 */
[----:B-1----:R-:W1:Y:S01]  /*60e0*/  LDS.128 R16, [R117+0x3c80] ;  /* 0x003c800075107984 */ /* 0x002e620000000c00 */
[----:B------:R-:W-:Y:S02]  /*60f0*/  ISETP.GE.AND P0, PT, R30, c[0x0][0x27c], PT ;  /* 0x00009f001e007a0c */ /* 0x000fe40003f06270 */
[----:B------:R-:W-:Y:S04]  /*6100*/  SHF.R.S32.HI R4, RZ, 0x1f, R3 ;  /* 0x0000001fff047819 */ /* 0x000fe80000011403 */
[----:B------:R-:W-:Y:S04]  /*6110*/  LEA.HI R3, R4, R3, RZ, 0x4 ;  /* 0x0000000304037211 */ /* 0x000fe800078f20ff */
[----:B------:R-:W-:Y:S03]  /*6120*/  LEA.HI.SX32 R3, R3, R64, 0x1c ;  /* 0x0000004003037211 */ /* 0x000fe600078fe2ff */
[----:B------:R-:W-:Y:S01]  /*6130*/  @!P0 SHF.R.U64 R5, R12, 0x10, R13 ;  /* 0x000000100c058819 */ /* 0x000fe2000000120d */
[----:B------:R-:W-:Y:S01]  /*6140*/  @!P0 HADD2.F32 R12, -RZ, R59.H0_H0 ;  /* 0x2000003bff0c8230 */ /* 0x000fe20000004100 */
[----:B------:R-:W-:Y:S01]  /*6150*/  SHF.R.S32.HI R4, RZ, 0x1f, R3 ;  /* 0x0000001fff047819 */ /* 0x000fe20000011403 */
[--C-:B------:R-:W-:Y:S01]  /*6160*/  @!P0 HADD2.F32 R37, -RZ, R60.reuse.H0_H0 ;  /* 0x2000003cff258230 */ /* 0x100fe20000004100 */
[----:B------:R-:W-:Y:S01]  /*6170*/  SHF.L.U32 R48, R3, 0x3, RZ ;  /* 0x0000000303307819 */ /* 0x000fe200000006ff */
[----:B------:R-:W-:Y:S01]  /*6180*/  @!P0 HADD2.F32 R8, -RZ, R5.H0_H0 ;  /* 0x20000005ff088230 */ /* 0x000fe20000004100 */
[----:B------:R-:W-:Y:S01]  /*6190*/  LEA.HI R4, R4, R3, RZ, 0x2 ;  /* 0x0000000304047211 */ /* 0x000fe200078f10ff */
[----:B------:R-:W-:Y:S01]  /*61a0*/  @!P0 HADD2.F32 R28, -RZ, R60.H1_H1 ;  /* 0x3000003cff1c8230 */ /* 0x000fe20000004100 */
[----:B------:R-:W-:Y:S02]  /*61b0*/  @!P0 SHF.R.U32.HI R10, RZ, 0x10, R13 ;  /* 0x00000010ff0a8819 */ /* 0x000fe4000001160d */
[----:B------:R-:W-:Y:S02]  /*61c0*/  SHF.R.S32.HI R3, RZ, 0x2, R4 ;  /* 0x00000002ff037819 */ /* 0x000fe40000011404 */
[----:B------:R-:W-:Y:S01]  /*61d0*/  LOP3.LUT R4, R148, 0x18, R48, 0xf8, !PT ;  /* 0x0000001894047812 */ /* 0x000fe200078ef830 */
[----:B------:R-:W-:Y:S01]  /*61e0*/  @!P0 HADD2.F32 R10, -RZ, R10.H0_H0 ;  /* 0x2000000aff0a8230 */ /* 0x000fe20000004100 */
[----:B------:R-:W-:Y:S01]  /*61f0*/  @!P0 SHF.R.U64 R20, R44, 0x10, R45 ;  /* 0x000000102c148819 */ /* 0x000fe2000000122d */
[----:B------:R-:W-:Y:S01]  /*6200*/  IMAD R3, R3, 0x600, R7 ;  /* 0x0000060003037824 */ /* 0x000fe200078e0207 */
[----:B-----5:R-:W-:Y:S02]  /*6210*/  LOP3.LUT R4, R4, R147, RZ, 0x3c, !PT ;  /* 0x0000009304047212 */ /* 0x020fe400078e3cff */
[--C-:B------:R-:W-:Y:S02]  /*6220*/  @!P0 SHF.R.U32.HI R11, RZ, 0x10, R15.reuse ;  /* 0x00000010ff0b8819 */ /* 0x100fe4000001160f */
[----:B------:R-:W-:Y:S01]  /*6230*/  @!P0 SHF.R.U64 R14, R14, 0x10, R15 ;  /* 0x000000100e0e8819 */ /* 0x000fe2000000120f */
[----:B------:R-:W-:Y:S01]  /*6240*/  IMAD.IADD R3, R3, 0x1, R4 ;  /* 0x0000000103037824 */ /* 0x000fe200078e0204 */
[----:B------:R-:W-:Y:S01]  /*6250*/  @!P0 HADD2.F32 R4, -RZ, R31.H0_H0 ;  /* 0x2000001fff048230 */ /* 0x000fe20000004100 */
[----:B------:R-:W-:Y:S01]  /*6260*/  @!P0 SHF.R.U32.HI R22, RZ, 0x10, R45 ;  /* 0x00000010ff168819 */ /* 0x000fe2000001162d */
[----:B------:R-:W-:Y:S01]  /*6270*/  @!P0 HADD2.F32 R15, -RZ, R20.H0_H0 ;  /* 0x20000014ff0f8230 */ /* 0x000fe20000004100 */
[--C-:B------:R-:W-:Y:S01]  /*6280*/  @!P0 SHF.R.U32.HI R23, RZ, 0x10, R47.reuse ;  /* 0x00000010ff178819 */ /* 0x100fe2000001162f */
[----:B------:R-:W-:Y:S01]  /*6290*/  @!P0 HADD2.F32 R11, -RZ, R11.H0_H0 ;  /* 0x2000000bff0b8230 */ /* 0x000fe20000004100 */
[----:B------:R-:W-:Y:S01]  /*62a0*/  SHF.L.U32 R3, R3, 0x1, RZ ;  /* 0x0000000103037819 */ /* 0x000fe200000006ff */
[----:B------:R-:W-:Y:S01]  /*62b0*/  @!P0 HADD2.F32 R22, -RZ, R22.H0_H0 ;  /* 0x20000016ff168230 */ /* 0x000fe20000004100 */
[----:B------:R-:W-:Y:S01]  /*62c0*/  @!P0 SHF.R.U64 R46, R46, 0x10, R47 ;  /* 0x000000102e2e8819 */ /* 0x000fe2000000122f */
[----:B------:R-:W-:Y:S02]  /*62d0*/  @!P0 HADD2.F32 R39, -RZ, R23.H0_H0 ;  /* 0x20000017ff278230 */ /* 0x000fe40000004100 */
[----:B------:R1:W2:Y:S01]  /*62e0*/  LDS.128 R40, [R3+0x3c80] ;  /* 0x003c800003287984 */ /* 0x0002a20000000c00 */
[----:B------:R-:W-:Y:S01]  /*62f0*/  @!P0 HADD2.F32 R14, -RZ, R14.H0_H0 ;  /* 0x2000000eff0e8230 */ /* 0x000fe20000004100 */
[----:B-1----:R-:W-:Y:S05]  /*6300*/  @!P0 IMAD.MOV.U32 R3, RZ, RZ, R16 ;  /* 0x000000ffff038224 */ /* 0x002fea00078e0010 */
[--C-:B------:R-:W-:Y:S02]  /*6310*/  @!P0 HADD2.F32 R6, -RZ, R3.reuse.H0_H0 ;  /* 0x20000003ff068230 */ /* 0x100fe40000004100 */
[----:B------:R-:W-:Y:S03]  /*6320*/  @!P0 HADD2.F32 R5, -RZ, R3.H1_H1 ;  /* 0x30000003ff058230 */ /* 0x000fe60000004100 */
[C---:B------:R-:W-:Y:S01]  /*6330*/  @!P0 FMUL.FTZ R3, R6.reuse, R4 ;  /* 0x0000000406038220 */ /* 0x040fe20000410000 */
[----:B--2---:R-:W-:Y:S05]  /*6340*/  @!P0 MOV R13, R40 ;  /* 0x00000028000d8202 */ /* 0x004fea0000000f00 */
[--C-:B------:R-:W-:Y:S02]  /*6350*/  @!P0 HADD2.F32 R9, -RZ, R13.reuse.H0_H0 ;  /* 0x2000000dff098230 */ /* 0x100fe40000004100 */
[----:B------:R-:W-:Y:S03]  /*6360*/  @!P0 HADD2.F32 R13, -RZ, R13.H1_H1 ;  /* 0x3000000dff0d8230 */ /* 0x000fe60000004100 */
[----:B------:R-:W-:Y:S02]  /*6370*/  @!P0 FMUL.FTZ R21, R9, R4 ;  /* 0x0000000409158220 */ /* 0x000fe40000410000 */
[-C--:B------:R-:W-:Y:S02]  /*6380*/  @!P0 FMUL.FTZ R20, R13, R8.reuse ;  /* 0x000000080d148220 */ /* 0x080fe40000410000 */
[----:B------:R-:W-:Y:S02]  /*6390*/  @!P0 FMUL.FTZ R4, R5, R8 ;  /* 0x0000000805048220 */ /* 0x000fe40000410000 */
[----:B------:R-:W-:Y:S02]  /*63a0*/  @!P0 IMAD.MOV.U32 R8, RZ, RZ, R41 ;  /* 0x000000ffff088224 */ /* 0x000fe400078e0029 */
[-C--:B------:R-:W-:Y:S02]  /*63b0*/  @!P0 FFMA.FTZ R3, R9, R12.reuse, R3 ;  /* 0x0000000c09038223 */ /* 0x080fe40000010003 */
[----:B------:R-:W-:Y:S01]  /*63c0*/  @!P0 FFMA.FTZ R56, R6, R12, -R21 ;  /* 0x0000000c06388223 */ /* 0x000fe20000010815 */
[----:B------:R-:W-:Y:S01]  /*63d0*/  @!P0 MOV R6, R17 ;  /* 0x0000001100068202 */ /* 0x000fe20000000f00 */
[-C--:B------:R-:W-:Y:S01]  /*63e0*/  @!P0 FFMA.FTZ R51, R5, R15.reuse, -R20 ;  /* 0x0000000f05338223 */ /* 0x080fe20000010814 */
[----:B------:R-:W-:Y:S01]  /*63f0*/  @!P0 HADD2.F32 R5, -RZ, R31.H1_H1 ;  /* 0x3000001fff058230 */ /* 0x000fe20000004100 */
[----:B------:R-:W-:Y:S01]  /*6400*/  @!P0 FFMA.FTZ R4, R13, R15, R4 ;  /* 0x0000000f0d048223 */ /* 0x000fe20000010004 */
[--C-:B------:R-:W-:Y:S01]  /*6410*/  @!P0 HADD2.F32 R15, -RZ, R8.reuse.H0_H0 ;  /* 0x20000008ff0f8230 */ /* 0x100fe20000004100 */
[----:B------:R-:W-:Y:S01]  /*6420*/  @!P0 IMAD.MOV.U32 R12, RZ, RZ, R43 ;  /* 0x000000ffff0c8224 */ /* 0x000fe200078e002b */
[----:B------:R-:W-:Y:S02]  /*6430*/  @!P0 HADD2.F32 R21, -RZ, R8.H1_H1 ;  /* 0x30000008ff158230 */ /* 0x000fe40000004100 */
[----:B------:R-:W-:Y:S02]  /*6440*/  @!P0 HADD2.F32 R20, -RZ, R59.H1_H1 ;  /* 0x3000003bff148230 */ /* 0x000fe40000004100 */
[--C-:B------:R-:W-:Y:S01]  /*6450*/  @!P0 HADD2.F32 R9, -RZ, R6.reuse.H0_H0 ;  /* 0x20000006ff098230 */ /* 0x100fe20000004100 */
[----:B------:R-:W-:Y:S01]  /*6460*/  @!P0 FMUL.FTZ R13, R21, R10 ;  /* 0x0000000a150d8220 */ /* 0x000fe20000410000 */
[----:B------:R-:W-:Y:S01]  /*6470*/  @!P0 HADD2.F32 R8, -RZ, R6.H1_H1 ;  /* 0x30000006ff088230 */ /* 0x000fe20000004100 */
[-C--:B------:R-:W-:Y:S01]  /*6480*/  @!P0 FMUL.FTZ R6, R15, R5.reuse ;  /* 0x000000050f068220 */ /* 0x080fe20000410000 */
[--C-:B------:R-:W-:Y:S01]  /*6490*/  @!P0 HADD2.F32 R36, -RZ, R12.reuse.H0_H0 ;  /* 0x2000000cff248230 */ /* 0x100fe20000004100 */
[C---:B------:R-:W-:Y:S01]  /*64a0*/  @!P0 FMUL.FTZ R5, R9.reuse, R5 ;  /* 0x0000000509058220 */ /* 0x040fe20000410000 */
[----:B------:R-:W-:Y:S01]  /*64b0*/  @!P0 HADD2.F32 R38, -RZ, R12.H1_H1 ;  /* 0x3000000cff268230 */ /* 0x000fe20000004100 */
[----:B------:R-:W-:Y:S02]  /*64c0*/  @!P0 FFMA.FTZ R50, R9, R20, -R6 ;  /* 0x0000001409328223 */ /* 0x000fe40000010806 */
[C---:B------:R-:W-:Y:S01]  /*64d0*/  @!P0 FMUL.FTZ R6, R8.reuse, R10 ;  /* 0x0000000a08068220 */ /* 0x040fe20000410000 */
[----:B------:R-:W-:Y:S01]  /*64e0*/  @!P0 HADD2.F32 R10, -RZ, R32.H0_H0 ;  /* 0x20000020ff0a8230 */ /* 0x000fe20000004100 */
[----:B------:R-:W-:Y:S01]  /*64f0*/  @!P0 FFMA.FTZ R49, R8, R22, -R13 ;  /* 0x0000001608318223 */ /* 0x000fe2000001080d */
[----:B------:R-:W-:Y:S01]  /*6500*/  @!P0 MOV R8, R19 ;  /* 0x0000001300088202 */ /* 0x000fe20000000f00 */
[----:B------:R-:W-:Y:S02]  /*6510*/  @!P0 FMUL.FTZ R13, R38, R11 ;  /* 0x0000000b260d8220 */ /* 0x000fe40000410000 */
[----:B------:R-:W-:Y:S02]  /*6520*/  @!P0 FMUL.FTZ R12, R36, R10 ;  /* 0x0000000a240c8220 */ /* 0x000fe40000410000 */
[----:B------:R-:W-:Y:S01]  /*6530*/  @!P0 FFMA.FTZ R5, R15, R20, R5 ;  /* 0x000000140f058223 */ /* 0x000fe20000010005 */
[--C-:B------:R-:W-:Y:S01]  /*6540*/  @!P0 HADD2.F32 R9, -RZ, R8.reuse.H0_H0 ;  /* 0x20000008ff098230 */ /* 0x100fe20000004100 */
[----:B------:R-:W-:Y:S01]  /*6550*/  @!P0 FFMA.FTZ R6, R21, R22, R6 ;  /* 0x0000001615068223 */ /* 0x000fe20000010006 */
[----:B------:R-:W-:Y:S01]  /*6560*/  @!P0 HADD2.F32 R8, -RZ, R8.H1_H1 ;  /* 0x30000008ff088230 */ /* 0x000fe20000004100 */
[----:B------:R-:W-:Y:S02]  /*6570*/  @!P0 F2FP.PACK_AB R20, R49, R50 ;  /* 0x000000323114823e */ /* 0x000fe400000000ff */
[C---:B------:R-:W-:Y:S01]  /*6580*/  @!P0 FFMA.FTZ R47, R9.reuse, R37, -R12 ;  /* 0x00000025092f8223 */ /* 0x040fe2000001080c */
[----:B------:R-:W-:Y:S01]  /*6590*/  @!P0 MOV R12, R42 ;  /* 0x0000002a000c8202 */ /* 0x000fe20000000f00 */
[----:B------:R-:W-:Y:S01]  /*65a0*/  @!P0 FMUL.FTZ R10, R9, R10 ;  /* 0x0000000a090a8220 */ /* 0x000fe20000410000 */
[----:B------:R-:W-:Y:S01]  /*65b0*/  @!P0 MOV R17, R20 ;  /* 0x0000001400118202 */ /* 0x000fe20000000f00 */
[----:B------:R-:W-:Y:S01]  /*65c0*/  @!P0 IMAD.MOV.U32 R9, RZ, RZ, R18 ;  /* 0x000000ffff098224 */ /* 0x000fe200078e0012 */
[----:B------:R-:W-:Y:S01]  /*65d0*/  @!P0 F2FP.PACK_AB R5, R6, R5 ;  /* 0x000000050605823e */ /* 0x000fe200000000ff */
[C---:B------:R-:W-:Y:S01]  /*65e0*/  @!P0 FMUL.FTZ R11, R8.reuse, R11 ;  /* 0x0000000b080b8220 */ /* 0x040fe20000410000 */
[----:B------:R-:W-:Y:S01]  /*65f0*/  @!P0 HADD2.F32 R23, -RZ, R12.H0_H0 ;  /* 0x2000000cff178230 */ /* 0x000fe20000004100 */
[----:B------:R-:W-:Y:S01]  /*6600*/  @!P0 FFMA.FTZ R45, R8, R39, -R13 ;  /* 0x00000027082d8223 */ /* 0x000fe2000001080d */
[----:B------:R-:W-:Y:S01]  /*6610*/  @!P0 F2FP.PACK_AB R15, R51, R56 ;  /* 0x00000038330f823e */ /* 0x000fe200000000ff */
[----:B------:R-:W-:Y:S01]  /*6620*/  @!P0 IMAD.MOV.U32 R41, RZ, RZ, R5 ;  /* 0x000000ffff298224 */ /* 0x000fe200078e0005 */
[----:B------:R-:W-:Y:S02]  /*6630*/  @!P0 HADD2.F32 R8, -RZ, R32.H1_H1 ;  /* 0x30000020ff088230 */ /* 0x000fe40000004100 */
[----:B------:R-:W-:Y:S01]  /*6640*/  @!P0 MOV R16, R15 ;  /* 0x0000000f00108202 */ /* 0x000fe20000000f00 */
[--C-:B------:R-:W-:Y:S02]  /*6650*/  @!P0 HADD2.F32 R13, -RZ, R9.reuse.H0_H0 ;  /* 0x20000009ff0d8230 */ /* 0x100fe40000004100 */
[----:B------:R-:W-:Y:S02]  /*6660*/  @!P0 HADD2.F32 R31, -RZ, R12.H1_H1 ;  /* 0x3000000cff1f8230 */ /* 0x000fe40000004100 */
[----:B------:R-:W-:Y:S01]  /*6670*/  @!P0 HADD2.F32 R12, -RZ, R9.H1_H1 ;  /* 0x30000009ff0c8230 */ /* 0x000fe20000004100 */
[-C--:B------:R-:W-:Y:S01]  /*6680*/  @!P0 FMUL.FTZ R9, R23, R8.reuse ;  /* 0x0000000817098220 */ /* 0x080fe20000410000 */
[----:B------:R-:W-:Y:S01]  /*6690*/  @!P0 HADD2.F32 R32, -RZ, R46.H0_H0 ;  /* 0x2000002eff208230 */ /* 0x000fe20000004100 */
[C---:B------:R-:W-:Y:S02]  /*66a0*/  @!P0 FMUL.FTZ R8, R13.reuse, R8 ;  /* 0x000000080d088220 */ /* 0x040fe40000410000 */
[----:B------:R-:W-:Y:S02]  /*66b0*/  @!P0 FFMA.FTZ R13, R13, R28, -R9 ;  /* 0x0000001c0d0d8223 */ /* 0x000fe40000010809 */
[----:B------:R-:W-:Y:S02]  /*66c0*/  @!P0 FMUL.FTZ R9, R12, R14 ;  /* 0x0000000e0c098220 */ /* 0x000fe40000410000 */
[----:B------:R-:W-:Y:S02]  /*66d0*/  @!P0 FFMA.FTZ R8, R23, R28, R8 ;  /* 0x0000001c17088223 */ /* 0x000fe40000010008 */
[----:B------:R-:W-:Y:S01]  /*66e0*/  @!P0 FMUL.FTZ R44, R31, R14 ;  /* 0x0000000e1f2c8220 */ /* 0x000fe20000410000 */
[----:B------:R-:W-:Y:S01]  /*66f0*/  @!P0 F2FP.PACK_AB R14, R45, R47 ;  /* 0x0000002f2d0e823e */ /* 0x000fe200000000ff */
[----:B------:R-:W-:Y:S02]  /*6700*/  @!P0 FFMA.FTZ R9, R31, R32, R9 ;  /* 0x000000201f098223 */ /* 0x000fe40000010009 */
[----:B------:R-:W-:Y:S01]  /*6710*/  @!P0 FFMA.FTZ R10, R36, R37, R10 ;  /* 0x00000025240a8223 */ /* 0x000fe2000001000a */
[----:B------:R-:W-:Y:S01]  /*6720*/  @!P0 MOV R19, R14 ;  /* 0x0000000e00138202 */ /* 0x000fe20000000f00 */
[----:B------:R-:W-:Y:S01]  /*6730*/  @!P0 FFMA.FTZ R44, R12, R32, -R44 ;  /* 0x000000200c2c8223 */ /* 0x000fe2000001082c */
[----:B------:R-:W-:Y:S01]  /*6740*/  @!P0 F2FP.PACK_AB R12, R4, R3 ;  /* 0x00000003040c823e */ /* 0x000fe200000000ff */
[----:B------:R-:W-:Y:S01]  /*6750*/  @!P0 FFMA.FTZ R11, R38, R39, R11 ;  /* 0x00000027260b8223 */ /* 0x000fe2000001000b */
[----:B------:R-:W-:Y:S02]  /*6760*/  @!P0 F2FP.PACK_AB R4, R9, R8 ;  /* 0x000000080904823e */ /* 0x000fe400000000ff */
[----:B------:R-:W-:Y:S02]  /*6770*/  @!P0 F2FP.PACK_AB R13, R44, R13 ;  /* 0x0000000d2c0d823e */ /* 0x000fe400000000ff */
[----:B------:R-:W-:Y:S02]  /*6780*/  @!P0 F2FP.PACK_AB R3, R11, R10 ;  /* 0x0000000a0b03823e */ /* 0x000fe400000000ff */
[----:B------:R-:W-:Y:S01]  /*6790*/  @!P0 MOV R40, R12 ;  /* 0x0000000c00288202 */ /* 0x000fe20000000f00 */
[----:B------:R-:W-:Y:S01]  /*67a0*/  @!P0 IMAD.MOV.U32 R18, RZ, RZ, R13 ;  /* 0x000000ffff128224 */ /* 0x000fe200078e000d */
        /* <DEDUP_REMOVED lines=8> */
.L_x_234:
[----:B------:R-:W-:Y:S05]  /*6830*/  BSYNC B0 ;  /* 0x0000000000007941 */ /* 0x000fea0003800000 */
.L_x_233:
[----:B------:R-:W-:Y:S11]  /*6840*/  ISETP.GE.AND P0, PT, R29, c[0x0][0x1d4], PT ;  /* 0x000075001d007a0c */ /* 0x000ff60003f06270 */
[----:B------:R-:W-:Y:S02]  /*6850*/  @!UPT UIADD3 URZ, URZ, URZ, URZ ;  /* 0x0000003f3f3ff290 */ /* 0x000fe4000fffe03f */
[----:B------:R-:W-:-:S05]  /*6860*/  @P0 BRA `(.L_x_218) ;  /* 0x00000a7000000947 */ /* 0x000fca0003800000 */
[----:B------:R-:W-:Y:S01]  /*6870*/  SEL R3, R67, R66, !P3 ;  /* 0x0000004243037207 */ /* 0x000fe20005800000 */
[----:B-1----:R-:W1:Y:S01]  /*6880*/  LDS.128 R16, [R116+0x3c80] ;  /* 0x003c800074107984 */ /* 0x002e620000000c00 */
[C---:B----4-:R-:W-:Y:S02]  /*6890*/  LEA R44, P0, R86.reuse, R68, 0x1 ;  /* 0x00000044562c7211 */ /* 0x050fe400078008ff */
[----:B------:R-:W-:Y:S02]  /*68a0*/  SHF.R.S32.HI R4, RZ, 0x1f, R3 ;  /* 0x0000001fff047819 */ /* 0x000fe40000011403 */
[----:B---3--:R-:W-:Y:S02]  /*68b0*/  LEA.HI.X R45, R86, R69, R120, 0x1, P0 ;  /* 0x00000045562d7211 */ /* 0x008fe400000f0c78 */
[----:B------:R-:W-:Y:S02]  /*68c0*/  LEA.HI R3, R4, R3, RZ, 0x4 ;  /* 0x0000000304037211 */ /* 0x000fe400078f20ff */
[----:B------:R-:W-:Y:S02]  /*68d0*/  ISETP.GE.AND P0, PT, R29, c[0x0][0x27c], PT ;  /* 0x00009f001d007a0c */ /* 0x000fe40003f06270 */
[----:B------:R-:W-:Y:S04]  /*68e0*/  LEA.HI.SX32 R3, R3, R63, 0x1c ;  /* 0x0000003f03037211 */ /* 0x000fe800078fe2ff */
[----:B------:R-:W-:Y:S02]  /*68f0*/  SHF.R.S32.HI R4, RZ, 0x1f, R3 ;  /* 0x0000001fff047819 */ /* 0x000fe40000011403 */
[----:B------:R-:W-:Y:S02]  /*6900*/  SHF.L.U32 R40, R3, 0x3, RZ ;  /* 0x0000000303287819 */ /* 0x000fe400000006ff */
[----:B------:R-:W-:Y:S03]  /*6910*/  LEA.HI R4, R4, R3, RZ, 0x2 ;  /* 0x0000000304047211 */ /* 0x000fe600078f10ff */
[----:B------:R-:W-:Y:S01]  /*6920*/  @!P0 SHF.R.U64 R5, R24, 0x10, R25 ;  /* 0x0000001018058819 */ /* 0x000fe20000001219 */
[----:B------:R-:W-:Y:S01]  /*6930*/  @!P0 HADD2.F32 R12, -RZ, R61.H0_H0 ;  /* 0x2000003dff0c8230 */ /* 0x000fe20000004100 */
[----:B------:R-:W-:Y:S01]  /*6940*/  SHF.R.S32.HI R3, RZ, 0x2, R4 ;  /* 0x00000002ff037819 */ /* 0x000fe20000011404 */
[--C-:B------:R-:W-:Y:S01]  /*6950*/  @!P0 HADD2.F32 R28, -RZ, R62.reuse.H0_H0 ;  /* 0x2000003eff1c8230 */ /* 0x100fe20000004100 */
[----:B------:R-:W-:Y:S01]  /*6960*/  LOP3.LUT R4, R148, 0x18, R40, 0xf8, !PT ;  /* 0x0000001894047812 */ /* 0x000fe200078ef828 */
[----:B------:R-:W-:Y:S01]  /*6970*/  @!P0 HADD2.F32 R24, -RZ, R62.H1_H1 ;  /* 0x3000003eff188230 */ /* 0x000fe20000004100 */
[----:B------:R-:W-:Y:S01]  /*6980*/  @!P0 SHF.R.U64 R14, R26, 0x10, R27 ;  /* 0x000000101a0e8819 */ /* 0x000fe2000000121b */
[----:B------:R-:W-:Y:S01]  /*6990*/  IMAD R3, R3, 0x600, R7 ;  /* 0x0000060003037824 */ /* 0x000fe200078e0207 */
[----:B-----5:R-:W-:Y:S01]  /*69a0*/  LOP3.LUT R4, R4, R147, RZ, 0x3c, !PT ;  /* 0x0000009304047212 */ /* 0x020fe200078e3cff */
[----:B------:R-:W-:Y:S01]  /*69b0*/  @!P0 HADD2.F32 R8, -RZ, R5.H0_H0 ;  /* 0x20000005ff088230 */ /* 0x000fe20000004100 */
[----:B------:R-:W-:Y:S01]  /*69c0*/  @!P0 SHF.R.U64 R15, R52, 0x10, R53 ;  /* 0x00000010340f8819 */ /* 0x000fe20000001235 */
[----:B------:R-:W-:Y:S01]  /*69d0*/  @!P0 HADD2.F32 R14, -RZ, R14.H0_H0 ;  /* 0x2000000eff0e8230 */ /* 0x000fe20000004100 */
[----:B------:R-:W-:Y:S01]  /*69e0*/  @!P0 SHF.R.U32.HI R10, RZ, 0x10, R25 ;  /* 0x00000010ff0a8819 */ /* 0x000fe20000011619 */
        /* <DEDUP_REMOVED lines=9> */
[----:B------:R-:W-:Y:S01]  /*6a80*/  @!P0 HADD2.F32 R32, -RZ, R23.H0_H0 ;  /* 0x20000017ff208230 */ /* 0x000fe20000004100 */
[----:B------:R-:W-:Y:S01]  /*6a90*/  @!P0 SHF.R.U32.HI R11, RZ, 0x10, R27 ;  /* 0x00000010ff0b8819 */ /* 0x000fe2000001161b */
[----:B------:R1:W2:Y:S02]  /*6aa0*/  LDS.128 R36, [R3+0x3c80] ;  /* 0x003c800003247984 */ /* 0x0002a40000000c00 */
[----:B------:R-:W-:Y:S02]  /*6ab0*/  @!P0 HADD2.F32 R26, -RZ, R26.H0_H0 ;  /* 0x2000001aff1a8230 */ /* 0x000fe40000004100 */
        /* <DEDUP_REMOVED lines=22> */
[--C-:B------:R-:W-:Y:S02]  /*6c20*/  @!P0 HADD2.F32 R8, -RZ, R6.reuse.H1_H1 ;  /* 0x30000006ff088230 */ /* 0x100fe40000004100 */
[----:B------:R-:W-:Y:S01]  /*6c30*/  @!P0 HADD2.F32 R9, -RZ, R6.H0_H0 ;  /* 0x20000006ff098230 */ /* 0x000fe20000004100 */
[----:B------:R-:W-:Y:S01]  /*6c40*/  @!P0 FMUL.FTZ R6, R15, R5 ;  /* 0x000000050f068220 */ /* 0x000fe20000410000 */
[--C-:B------:R-:W-:Y:S01]  /*6c50*/  @!P0 HADD2.F32 R27, -RZ, R12.reuse.H0_H0 ;  /* 0x2000000cff1b8230 */ /* 0x100fe20000004100 */
[----:B------:R-:W-:Y:S01]  /*6c60*/  @!P0 FMUL.FTZ R13, R21, R10 ;  /* 0x0000000a150d8220 */ /* 0x000fe20000410000 */
[----:B------:R-:W-:Y:S01]  /*6c70*/  @!P0 HADD2.F32 R31, -RZ, R12.H1_H1 ;  /* 0x3000000cff1f8230 */ /* 0x000fe20000004100 */
[C---:B------:R-:W-:Y:S02]  /*6c80*/  @!P0 FFMA.FTZ R46, R9.reuse, R20, -R6 ;  /* 0x00000014092e8223 */ /* 0x040fe40000010806 */
[C---:B------:R-:W-:Y:S01]  /*6c90*/  @!P0 FMUL.FTZ R6, R8.reuse, R10 ;  /* 0x0000000a08068220 */ /* 0x040fe20000410000 */
[----:B------:R-:W-:Y:S01]  /*6ca0*/  @!P0 HADD2.F32 R10, -RZ, R34.H0_H0 ;  /* 0x20000022ff0a8230 */ /* 0x000fe20000004100 */
[----:B------:R-:W-:Y:S01]  /*6cb0*/  @!P0 FFMA.FTZ R43, R8, R22, -R13 ;  /* 0x00000016082b8223 */ /* 0x000fe2000001080d */
[----:B------:R-:W-:Y:S01]  /*6cc0*/  @!P0 MOV R8, R19 ;  /* 0x0000001300088202 */ /* 0x000fe20000000f00 */
[----:B------:R-:W-:Y:S02]  /*6cd0*/  @!P0 FMUL.FTZ R5, R9, R5 ;  /* 0x0000000509058220 */ /* 0x000fe40000410000 */
[----:B------:R-:W-:Y:S02]  /*6ce0*/  @!P0 FMUL.FTZ R12, R27, R10 ;  /* 0x0000000a1b0c8220 */ /* 0x000fe40000410000 */
[----:B------:R-:W-:Y:S01]  /*6cf0*/  @!P0 FMUL.FTZ R13, R31, R11 ;  /* 0x0000000b1f0d8220 */ /* 0x000fe20000410000 */
[--C-:B------:R-:W-:Y:S01]  /*6d00*/  @!P0 HADD2.F32 R9, -RZ, R8.reuse.H0_H0 ;  /* 0x20000008ff098230 */ /* 0x100fe20000004100 */
[----:B------:R-:W-:Y:S01]  /*6d10*/  @!P0 FFMA.FTZ R5, R15, R20, R5 ;  /* 0x000000140f058223 */ /* 0x000fe20000010005 */
[----:B------:R-:W-:Y:S01]  /*6d20*/  @!P0 F2FP.PACK_AB R20, R43, R46 ;  /* 0x0000002e2b14823e */ /* 0x000fe200000000ff */
[----:B------:R-:W-:Y:S01]  /*6d30*/  @!P0 FFMA.FTZ R6, R21, R22, R6 ;  /* 0x0000001615068223 */ /* 0x000fe20000010006 */
[----:B------:R-:W-:Y:S01]  /*6d40*/  @!P0 F2FP.PACK_AB R15, R47, R48 ;  /* 0x000000302f0f823e */ /* 0x000fe200000000ff */
[C---:B------:R-:W-:Y:S01]  /*6d50*/  @!P0 FFMA.FTZ R42, R9.reuse, R28, -R12 ;  /* 0x0000001c092a8223 */ /* 0x040fe2000001080c */
[----:B------:R-:W-:Y:S01]  /*6d60*/  @!P0 HADD2.F32 R8, -RZ, R8.H1_H1 ;  /* 0x30000008ff088230 */ /* 0x000fe20000004100 */
[----:B------:R-:W-:Y:S01]  /*6d70*/  @!P0 FMUL.FTZ R10, R9, R10 ;  /* 0x0000000a090a8220 */ /* 0x000fe20000410000 */
[----:B------:R-:W-:Y:S01]  /*6d80*/  @!P0 MOV R12, R38 ;  /* 0x00000026000c8202 */ /* 0x000fe20000000f00 */
[----:B------:R-:W-:Y:S01]  /*6d90*/  @!P0 IMAD.MOV.U32 R9, RZ, RZ, R18 ;  /* 0x000000ffff098224 */ /* 0x000fe200078e0012 */
[----:B------:R-:W-:Y:S01]  /*6da0*/  @!P0 MOV R16, R15 ;  /* 0x0000000f00108202 */ /* 0x000fe20000000f00 */
[C---:B------:R-:W-:Y:S01]  /*6db0*/  @!P0 FMUL.FTZ R11, R8.reuse, R11 ;  /* 0x0000000b080b8220 */ /* 0x040fe20000410000 */
[----:B------:R-:W-:Y:S01]  /*6dc0*/  @!P0 MOV R17, R20 ;  /* 0x0000001400118202 */ /* 0x000fe20000000f00 */
[----:B------:R-:W-:Y:S01]  /*6dd0*/  @!P0 FFMA.FTZ R41, R8, R32, -R13 ;  /* 0x0000002008298223 */ /* 0x000fe2000001080d */
[----:B------:R-:W-:Y:S01]  /*6de0*/  @!P0 HADD2.F32 R25, -RZ, R12.H1_H1 ;  /* 0x3000000cff198230 */ /* 0x000fe20000004100 */
[----:B------:R-:W-:Y:S01]  /*6df0*/  @!P0 F2FP.PACK_AB R5, R6, R5 ;  /* 0x000000050605823e */ /* 0x000fe200000000ff */
[----:B------:R-:W-:Y:S02]  /*6e00*/  @!P0 HADD2.F32 R8, -RZ, R34.H1_H1 ;  /* 0x30000022ff088230 */ /* 0x000fe40000004100 */
[----:B------:R-:W-:Y:S01]  /*6e10*/  @!P0 HADD2.F32 R23, -RZ, R12.H0_H0 ;  /* 0x2000000cff178230 */ /* 0x000fe20000004100 */
[----:B------:R-:W-:Y:S01]  /*6e20*/  @!P0 FMUL.FTZ R33, R25, R14 ;  /* 0x0000000e19218220 */ /* 0x000fe20000410000 */
[--C-:B------:R-:W-:Y:S01]  /*6e30*/  @!P0 HADD2.F32 R13, -RZ, R9.reuse.H0_H0 ;  /* 0x20000009ff0d8230 */ /* 0x100fe20000004100 */
[----:B------:R-:W-:Y:S01]  /*6e40*/  @!P0 IMAD.MOV.U32 R37, RZ, RZ, R5 ;  /* 0x000000ffff258224 */ /* 0x000fe200078e0005 */
[----:B------:R-:W-:Y:S01]  /*6e50*/  @!P0 HADD2.F32 R12, -RZ, R9.H1_H1 ;  /* 0x30000009ff0c8230 */ /* 0x000fe20000004100 */
[-C--:B------:R-:W-:Y:S02]  /*6e60*/  @!P0 FMUL.FTZ R9, R23, R8.reuse ;  /* 0x0000000817098220 */ /* 0x080fe40000410000 */
[C---:B------:R-:W-:Y:S02]  /*6e70*/  @!P0 FMUL.FTZ R8, R13.reuse, R8 ;  /* 0x000000080d088220 */ /* 0x040fe40000410000 */
[----:B------:R-:W-:Y:S02]  /*6e80*/  @!P0 FFMA.FTZ R13, R13, R24, -R9 ;  /* 0x000000180d0d8223 */ /* 0x000fe40000010809 */
[C---:B------:R-:W-:Y:S02]  /*6e90*/  @!P0 FFMA.FTZ R33, R12.reuse, R26, -R33 ;  /* 0x0000001a0c218223 */ /* 0x040fe40000010821 */
[----:B------:R-:W-:Y:S01]  /*6ea0*/  @!P0 FMUL.FTZ R9, R12, R14 ;  /* 0x0000000e0c098220 */ /* 0x000fe20000410000 */
[----:B------:R-:W-:Y:S01]  /*6eb0*/  @!P0 F2FP.PACK_AB R14, R41, R42 ;  /* 0x0000002a290e823e */ /* 0x000fe200000000ff */
[----:B------:R-:W-:Y:S01]  /*6ec0*/  @!P0 FFMA.FTZ R8, R23, R24, R8 ;  /* 0x0000001817088223 */ /* 0x000fe20000010008 */
[----:B------:R-:W-:Y:S01]  /*6ed0*/  @!P0 F2FP.PACK_AB R13, R33, R13 ;  /* 0x0000000d210d823e */ /* 0x000fe200000000ff */
[----:B------:R-:W-:Y:S01]  /*6ee0*/  @!P0 FFMA.FTZ R9, R25, R26, R9 ;  /* 0x0000001a19098223 */ /* 0x000fe20000010009 */
[----:B------:R-:W-:Y:S01]  /*6ef0*/  @!P0 MOV R19, R14 ;  /* 0x0000000e00138202 */ /* 0x000fe20000000f00 */
[----:B------:R-:W-:Y:S01]  /*6f00*/  @!P0 FFMA.FTZ R10, R27, R28, R10 ;  /* 0x0000001c1b0a8223 */ /* 0x000fe2000001000a */
[----:B------:R-:W-:Y:S01]  /*6f10*/  @!P0 F2FP.PACK_AB R12, R4, R3 ;  /* 0x00000003040c823e */ /* 0x000fe200000000ff */
[----:B------:R-:W-:Y:S01]  /*6f20*/  @!P0 IMAD.MOV.U32 R18, RZ, RZ, R13 ;  /* 0x000000ffff128224 */ /* 0x000fe200078e000d */
[----:B------:R-:W-:Y:S01]  /*6f30*/  @!P0 F2FP.PACK_AB R4, R9, R8 ;  /* 0x000000080904823e */ /* 0x000fe200000000ff */
[----:B------:R-:W-:Y:S01]  /*6f40*/  @!P0 FFMA.FTZ R11, R31, R32, R11 ;  /* 0x000000201f0b8223 */ /* 0x000fe2000001000b */
[----:B------:R-:W-:Y:S02]  /*6f50*/  @!P0 MOV R36, R12 ;  /* 0x0000000c00248202 */ /* 0x000fe40000000f00 */
[----:B------:R1:W-:Y:S01]  /*6f60*/  ST.E.128 [R44.64], R16 ;  /* 0x000000102c007985 */ /* 0x0003e2000c101d08 */
[----:B------:R-:W-:Y:S02]  /*6f70*/  @!P0 MOV R38, R4 ;  /* 0x0000000400268202 */ /* 0x000fe40000000f00 */
[----:B------:R-:W-:Y:S04]  /*6f80*/  @!P0 F2FP.PACK_AB R3, R11, R10 ;  /* 0x0000000a0b03823e */ /* 0x000fe800000000ff */
[----:B------:R-:W-:Y:S02]  /*6f90*/  @!P0 MOV R39, R3 ;  /* 0x0000000300278202 */ /* 0x000fe40000000f00 */
[----:B------:R-:W-:Y:S11]  /*6fa0*/  ISETP.GE.AND P0, PT, R40, c[0x0][0x1d4], PT ;  /* 0x0000750028007a0c */ /* 0x000ff60003f06270 */
[----:B------:R-:W-:Y:S02]  /*6fb0*/  @!UPT UIADD3 URZ, URZ, URZ, URZ ;  /* 0x0000003f3f3ff290 */ /* 0x000fe4000fffe03f */
[----:B------:R-:W-:-:S05]  /*6fc0*/  @P0 BRA `(.L_x_218) ;  /* 0x0000031000000947 */ /* 0x000fca0003800000 */
[C---:B------:R-:W-:Y:S04]  /*6fd0*/  LEA R4, P0, R40.reuse, R68, 0x1 ;  /* 0x0000004428047211 */ /* 0x040fe800078008ff */
[----:B------:R-:W-:Y:S05]  /*6fe0*/  LEA.HI.X.SX32 R5, R40, R69, 0x1, P0 ;  /* 0x0000004528057211 */ /* 0x000fea00000f0eff */
[----:B------:R2:W-:Y:S01]  /*6ff0*/  ST.E.128 [R4.64], R36 ;  /* 0x0000002404007985 */ /* 0x0005e2000c101d08 */
[----:B------:R-:W-:-:S05]  /*7000*/  BRA `(.L_x_218) ;  /* 0x000002d000007947 */ /* 0x000fca0003800000 */
.L_x_214:
[----:B------:R1:W2:Y:S01]  /*7010*/  SHFL.IDX PT, R5, R28, RZ, 0x1e1f ;  /* 0x001e1fff1c057589 */ /* 0x0002a200000e0000 */
[----:B------:R-:W-:Y:S03]  /*7020*/  IMAD R3, R35, -0x30, R2 ;  /* 0xffffffd023037824 */ /* 0x000fe600078e0202 */
[----:B------:R1:W3:Y:S02]  /*7030*/  SHFL.IDX PT, R4, R31, RZ, 0x1e1f ;  /* 0x001e1fff1f047589 */ /* 0x0002e400000e0000 */
[----:B------:R-:W-:Y:S04]  /*7040*/  IMNMX R78, R3, 0x30, PT ;  /* 0x00000030034e7817 */ /* 0x000fe80003800200 */
[----:B------:R-:W-:Y:S11]  /*7050*/  ISETP.GT.AND P0, PT, R78, R112, PT ;  /* 0x000000704e00720c */ /* 0x000ff60003f04270 */
[----:B------:R-:W-:Y:S02]  /*7060*/  @!UPT UIADD3 URZ, URZ, URZ, URZ ;  /* 0x0000003f3f3ff290 */ /* 0x000fe4000fffe03f */
[----:B------:R-:W-:-:S05]  /*7070*/  @!P0 BRA `(.L_x_218) ;  /* 0x0000026000008947 */ /* 0x000fca0003800000 */
[----:B------:R-:W4:Y:S01]  /*7080*/  LDL R10, [R1+0x24] ;  /* 0x00002400010a7983 */ /* 0x000f220000100800 */
[----:B------:R-:W-:Y:S02]  /*7090*/  ISETP.GE.AND P0, PT, R104, c[0x0][0x1d4], PT ;  /* 0x0000750068007a0c */ /* 0x000fe40003f06270 */
[----:B------:R-:W-:Y:S01]  /*70a0*/  ISETP.GE.AND P5, PT, R248, c[0x0][0x1d4], PT ;  /* 0x00007500f8007a0c */ /* 0x000fe20003fa6270 */
[----:B------:R-:W5:Y:S04]  /*70b0*/  LDL R6, [R1+0x14] ;  /* 0x0000140001067983 */ /* 0x000f680000100800 */
[----:B---3--:R-:W3:Y:S04]  /*70c0*/  LDL R16, [R1+0x20] ;  /* 0x0000200001107983 */ /* 0x008ee80000100800 */
[----:B--2---:R-:W2:Y:S02]  /*70d0*/  LDL R15, [R1+0x8] ;  /* 0x00000800010f7983 */ /* 0x004ea40000100800 */
[CC--:B------:R-:W-:Y:S02]  /*70e0*/  @!P0 LEA R8, P4, R104.reuse, R4.reuse, 0x1 ;  /* 0x0000000468088211 */ /* 0x0c0fe400078808ff */
[----:B------:R-:W2:Y:S02]  /*70f0*/  LDL R14, [R1+0x4] ;  /* 0x00000400010e7983 */ /* 0x000ea40000100800 */
[-C--:B------:R-:W-:Y:S02]  /*7100*/  @!P0 LEA.HI.X R9, R104, R5.reuse, R105, 0x1, P4 ;  /* 0x0000000568098211 */ /* 0x080fe400020f0c69 */
[CC--:B------:R-:W-:Y:S04]  /*7110*/  @!P5 LEA R12, P4, R248.reuse, R4.reuse, 0x1 ;  /* 0x00000004f80cd211 */ /* 0x0c0fe800078808ff */
[-C--:B----4-:R-:W-:Y:S02]  /*7120*/  @!P5 LEA.HI.X R13, R248, R5.reuse, R10, 0x1, P4 ;  /* 0x00000005f80dd211 */ /* 0x090fe400020f0c0a */
[C---:B------:R-:W-:Y:S11]  /*7130*/  ISETP.GE.AND P4, PT, R247.reuse, c[0x0][0x1d4], PT ;  /* 0x00007500f7007a0c */ /* 0x040ff60003f86270 */
[----:B------:R-:W-:Y:S02]  /*7140*/  @!UPT UIADD3 URZ, URZ, URZ, URZ ;  /* 0x0000003f3f3ff290 */ /* 0x000fe4000fffe03f */
[CC--:B------:R-:W-:Y:S04]  /*7150*/  @!P4 LEA R10, P6, R247.reuse, R4.reuse, 0x1 ;  /* 0x00000004f70ac211 */ /* 0x0c0fe800078c08ff */
[-C--:B---3--:R-:W-:Y:S02]  /*7160*/  @!P4 LEA.HI.X R11, R247, R5.reuse, R16, 0x1, P6 ;  /* 0x00000005f70bc211 */ /* 0x088fe400030f0c10 */
[----:B------:R-:W3:Y:S04]  /*7170*/  @!P0 LDS.128 R16, [R244+0x2400] ;  /* 0x00240000f4108984 */ /* 0x000ee80000000c00 */
[----:B---3--:R3:W-:Y:S01]  /*7180*/  @!P0 ST.E.128 [R8.64], R16 ;  /* 0x0000001008008985 */ /* 0x0087e2000c101d08 */
[----:B------:R-:W-:Y:S11]  /*7190*/  ISETP.GE.AND P0, PT, R30, c[0x0][0x1d4], PT ;  /* 0x000075001e007a0c */ /* 0x000ff60003f06270 */
[----:B------:R-:W-:Y:S02]  /*71a0*/  @!UPT UIADD3 URZ, URZ, URZ, URZ ;  /* 0x0000003f3f3ff290 */ /* 0x000fe4000fffe03f */
[----:B------:R-:W4:Y:S01]  /*71b0*/  @!P0 LDS.128 R16, [R245+0x2400] ;  /* 0x00240000f5108984 */ /* 0x000f220000000c00 */
[----:B--2---:R-:W-:Y:S04]  /*71c0*/  @!P0 IMAD.SHL.U32 R3, R15, 0x8, RZ ;  /* 0x000000080f038824 */ /* 0x004fe800078e00ff */
[--C-:B---3--:R-:W-:Y:S05]  /*71d0*/  @!P0 IMAD.WIDE R8, R3, 0x2, R4.reuse ;  /* 0x0000000203088825 */ /* 0x108fea00078e0204 */
[----:B----4-:R2:W-:Y:S01]  /*71e0*/  @!P0 ST.E.128 [R8.64], R16 ;  /* 0x0000001008008985 */ /* 0x0105e2000c101d08 */
[----:B------:R-:W-:Y:S11]  /*71f0*/  ISETP.GE.AND P0, PT, R29, c[0x0][0x1d4], PT ;  /* 0x000075001d007a0c */ /* 0x000ff60003f06270 */
[----:B------:R-:W-:Y:S02]  /*7200*/  @!UPT UIADD3 URZ, URZ, URZ, URZ ;  /* 0x0000003f3f3ff290 */ /* 0x000fe4000fffe03f */
[----:B------:R-:W3:Y:S01]  /*7210*/  @!P0 LDS.128 R20, [R244+0x3000] ;  /* 0x00300000f4148984 */ /* 0x000ee20000000c00 */
[----:B------:R-:W-:Y:S04]  /*7220*/  @!P0 IMAD.SHL.U32 R3, R14, 0x8, RZ ;  /* 0x000000080e038824 */ /* 0x000fe800078e00ff */
[----:B--2---:R-:W-:Y:S05]  /*7230*/  @!P0 IMAD.WIDE R8, R3, 0x2, R4 ;  /* 0x0000000203088825 */ /* 0x004fea00078e0204 */
[----:B---3--:R-:W-:Y:S01]  /*7240*/  @!P0 ST.E.128 [R8.64], R20 ;  /* 0x0000001408008985 */ /* 0x008fe2000c101d08 */
[C---:B------:R-:W-:Y:S03]  /*7250*/  ISETP.GE.AND P0, PT, R246.reuse, c[0x0][0x1d4], PT ;  /* 0x00007500f6007a0c */ /* 0x040fe60003f06270 */
[----:B------:R-:W2:Y:S10]  /*7260*/  @!P5 LDS.128 R16, [R245+0x3000] ;  /* 0x00300000f510d984 */ /* 0x000eb40000000c00 */
[C---:B------:R-:W-:Y:S04]  /*7270*/  @!P0 LEA R4, P6, R246.reuse, R4, 0x1 ;  /* 0x00000004f6048211 */ /* 0x040fe800078c08ff */
[----:B-----5:R-:W-:Y:S01]  /*7280*/  @!P0 LEA.HI.X R5, R246, R5, R6, 0x1, P6 ;  /* 0x00000005f6058211 */ /* 0x020fe200030f0c06 */
[----:B--2---:R-:W-:Y:S04]  /*7290*/  @!P5 ST.E.128 [R12.64], R16 ;  /* 0x000000100c00d985 */ /* 0x004fe8000c101d08 */
[----:B------:R-:W2:Y:S04]  /*72a0*/  @!P4 LDS.128 R12, [R244+0x3c00] ;  /* 0x003c0000f40cc984 */ /* 0x000ea80000000c00 */
[----:B--2---:R-:W-:Y:S04]  /*72b0*/  @!P4 ST.E.128 [R10.64], R12 ;  /* 0x0000000c0a00c985 */ /* 0x004fe8000c101d08 */
[----:B------:R-:W2:Y:S04]  /*72c0*/  @!P0 LDS.128 R8, [R245+0x3c00] ;  /* 0x003c0000f5088984 */ /* 0x000ea80000000c00 */
[----:B--2---:R2:W-:Y:S02]  /*72d0*/  @!P0 ST.E.128 [R4.64], R8 ;  /* 0x0000000804008985 */ /* 0x0045e4000c101d08 */
.L_x_218:
[----:B------:R-:W-:Y:S05]  /*72e0*/  BSYNC B1 ;  /* 0x0000000000017941 */ /* 0x000fea0003800000 */
.L_x_213:
[----:B------:R-:W-:Y:S01]  /*72f0*/  IMAD.IADD R3, R78, 0x1, -R249 ;  /* 0x000000014e037824 */ /* 0x000fe200078e0af9 */
[----:B------:R-:W-:Y:S01]  /*7300*/  LOP3.LUT P6, RZ, R243, 0x1, RZ, 0xc0, !PT ;  /* 0x00000001f3ff7812 */ /* 0x000fe200078cc0ff */
[----:B-12--5:R-:W-:Y:S01]  /*7310*/  IMAD.WIDE R8, R35, 0x30, R90 ;  /* 0x0000003023087825 */ /* 0x026fe200078e025a */
[----:B------:R-:W-:Y:S01]  /*7320*/  P2R R13, PR, RZ, 0x2 ;  /* 0x00000002ff0d7803 */ /* 0x000fe20000000000 */
[----:B------:R-:W-:Y:S01]  /*7330*/  BSSY B0, `(.L_x_235) ;  /* 0x000005d000007945 */ /* 0x000fe20003800000 */
[----:B------:R-:W-:Y:S01]  /*7340*/  ISETP.GE.AND P0, PT, R3, 0x21, PT ;  /* 0x000000210300780c */ /* 0x000fe20003f06270 */
[----:B------:R-:W-:Y:S01]  /*7350*/  IMAD R10, R82, c[0x0][0x218], RZ ;  /* 0x00008600520a7a24 */ /* 0x000fe200078e02ff */
[----:B------:R-:W-:Y:S03]  /*7360*/  LOP3.LUT P1, RZ, R243, 0x4, RZ, 0xc0, !PT ;  /* 0x00000004f3ff7812 */ /* 0x000fe6000782c0ff */
[----:B------:R-:W-:Y:S08]  /*7370*/  IMAD R10, R79, c[0x0][0x21c], R10 ;  /* 0x000087004f0a7a24 */ /* 0x000ff000078e020a */
[C---:B------:R-:W-:Y:S05]  /*7380*/  @P0 IADD3 R6, P4, R8.reuse, 0x20, RZ ;  /* 0x0000002008060810 */ /* 0x040fea0007f9e0ff */
[----:B------:R-:W-:Y:S01]  /*7390*/  @P0 IMAD.X R11, RZ, RZ, R9, P4 ;  /* 0x000000ffff0b0224 */ /* 0x000fe200020e0609 */
[----:B------:R-:W-:Y:S11]  /*73a0*/  ISETP.GE.AND P4, PT, R3, 0x1, PT ;  /* 0x000000010300780c */ /* 0x000ff60003f86270 */
[----:B------:R-:W-:Y:S02]  /*73b0*/  @!UPT UIADD3 URZ, URZ, URZ, URZ ;  /* 0x0000003f3f3ff290 */ /* 0x000fe4000fffe03f */
[----:B---3--:R-:W-:Y:S01]  /*73c0*/  @P4 MOV R4, R84 ;  /* 0x0000005400044202 */ /* 0x008fe20000000f00 */
[----:B------:R-:W-:Y:S02]  /*73d0*/  @P4 IMAD R3, R9, c[0x0][0x258], RZ ;  /* 0x0000960009034a24 */ /* 0x000fe400078e02ff */
[----:B------:R-:W-:Y:S02]  /*73e0*/  @P4 IMAD.MOV.U32 R5, RZ, RZ, R83 ;  /* 0x000000ffff054224 */ /* 0x000fe400078e0053 */
[C---:B------:R-:W-:Y:S02]  /*73f0*/  @P4 IMAD R3, R8.reuse, c[0x0][0x25c], R3 ;  /* 0x0000970008034a24 */ /* 0x040fe400078e0203 */
[----:B------:R-:W-:Y:S04]  /*7400*/  @P4 IMAD.WIDE.U32 R4, R8, c[0x0][0x258], R4 ;  /* 0x0000960008044a25 */ /* 0x000fe800078e0004 */
[----:B------:R-:W-:Y:S01]  /*7410*/  @P4 IMAD.IADD R3, R5, 0x1, R3 ;  /* 0x0000000105034824 */ /* 0x000fe200078e0203 */
[C---:B------:R-:W-:Y:S04]  /*7420*/  @P4 LEA R8, P5, R4.reuse, c[0x0][0x250], 0x1 ;  /* 0x0000940004084a11 */ /* 0x040fe800078a08ff */
[----:B------:R-:W-:Y:S01]  /*7430*/  @P4 LEA.HI.X R9, R4, c[0x0][0x254], R3, 0x1, P5 ;  /* 0x0000950004094a11 */ /* 0x000fe200028f0c03 */
[----:B------:R-:W-:Y:S02]  /*7440*/  IMAD R3, R81, c[0x0][0x208], RZ ;  /* 0x0000820051037a24 */ /* 0x000fe400078e02ff */
[C---:B------:R-:W-:Y:S04]  /*7450*/  IMAD.WIDE.U32 R4, R80.reuse, c[0x0][0x208], RZ ;  /* 0x0000820050047a25 */ /* 0x040fe800078e00ff */
[----:B------:R-:W-:Y:S05]  /*7460*/  IMAD R3, R80, c[0x0][0x20c], R3 ;  /* 0x0000830050037a24 */ /* 0x000fea00078e0203 */
[----:B------:R-:W-:Y:S05]  /*7470*/  IADD3 R5, R5, R3, RZ ;  /* 0x0000000305057210 */ /* 0x000fea0007ffe0ff */
[----:B------:R-:W-:Y:S05]  /*7480*/  IMAD.WIDE.U32 R4, R79, c[0x0][0x218], R4 ;  /* 0x000086004f047a25 */ /* 0x000fea00078e0004 */
[----:B------:R-:W-:Y:S01]  /*7490*/  IADD3 R3, P5, R106, R4, RZ ;  /* 0x000000046a037210 */ /* 0x000fe20007fbe0ff */
[----:B------:R-:W-:Y:S02]  /*74a0*/  @P0 IMAD R4, R11, c[0x0][0x258], RZ ;  /* 0x000096000b040a24 */ /* 0x000fe400078e02ff */
[----:B------:R-:W-:Y:S01]  /*74b0*/  @P0 IMAD.MOV.U32 R11, RZ, RZ, R83 ;  /* 0x000000ffff0b0224 */ /* 0x000fe200078e0053 */
[----:B------:R-:W-:Y:S01]  /*74c0*/  IADD3.X R12, R127, R5, R10, P5, !PT ;  /* 0x000000057f0c7210 */ /* 0x000fe20002ffe40a */
[----:B------:R-:W-:Y:S04]  /*74d0*/  @P0 IMAD.MOV.U32 R10, RZ, RZ, R84 ;  /* 0x000000ffff0a0224 */ /* 0x000fe800078e0054 */
[C---:B------:R-:W-:Y:S04]  /*74e0*/  @P0 IMAD.WIDE.U32 R10, R6.reuse, c[0x0][0x258], R10 ;  /* 0x00009600060a0a25 */ /* 0x040fe800078e000a */
[----:B------:R-:W-:Y:S01]  /*74f0*/  @P0 IMAD R6, R6, c[0x0][0x25c], R4 ;  /* 0x0000970006060a24 */ /* 0x000fe200078e0204 */
[C---:B------:R-:W-:Y:S04]  /*7500*/  @P0 LEA R4, P5, R10.reuse, c[0x0][0x250], 0x1 ;  /* 0x000094000a040a11 */ /* 0x040fe800078a08ff */
[----:B------:R-:W-:Y:S04]  /*7510*/  @P0 IADD3 R6, R11, R6, RZ ;  /* 0x000000060b060210 */ /* 0x000fe80007ffe0ff */
[----:B------:R-:W-:Y:S02]  /*7520*/  @P0 LEA.HI.X R5, R10, c[0x0][0x254], R6, 0x1, P5 ;  /* 0x000095000a050a11 */ /* 0x000fe400028f0c06 */
[C---:B------:R-:W-:Y:S04]  /*7530*/  LEA R6, P5, R3.reuse, c[0x0][0x1f8], 0x1 ;  /* 0x00007e0003067a11 */ /* 0x040fe800078a08ff */
[----:B------:R-:W-:Y:S01]  /*7540*/  LEA.HI.X R10, R3, c[0x0][0x1fc], R12, 0x1, P5 ;  /* 0x00007f00030a7a11 */ /* 0x000fe200028f0c0c */
[C---:B------:R-:W-:Y:S01]  /*7550*/  @P4 IMAD.SHL.U32 R3, R250.reuse, 0x2, RZ ;  /* 0x00000002fa034824 */ /* 0x040fe200078e00ff */
[----:B------:R-:W-:Y:S04]  /*7560*/  LOP3.LUT P5, RZ, R243, 0x2, RZ, 0xc0, !PT ;  /* 0x00000002f3ff7812 */ /* 0x000fe800078ac0ff */
[----:B------:R-:W-:Y:S01]  /*7570*/  @!PT LDS RZ, [RZ] ;  /* 0x00000000fffff984 */ /* 0x000fe20000000800 */
[----:B------:R-:W-:Y:S01]  /*7580*/  @!PT LDS RZ, [RZ] ;  /* 0x00000000fffff984 */ /* 0x000fe20000000800 */
[----:B------:R-:W-:Y:S01]  /*7590*/  @!PT LDS RZ, [RZ] ;  /* 0x00000000fffff984 */ /* 0x000fe20000000800 */
[----:B------:R1:W-:Y:S01]  /*75a0*/  @P4 LDGSTS.E.BYPASS.LTC128B.128 [R3+0x1880], [R8.64], !P1 ;  /* 0x0188000008034fae */ /* 0x0003e2000c901d48 */
[----:B------:R-:W-:Y:S08]  /*75b0*/  ISETP.NE.AND P1, PT, R13, RZ, PT ;  /* 0x000000ff0d00720c */ /* 0x000ff00003f25270 */
[----:B------:R1:W-:Y:S04]  /*75c0*/  @P4 LDGSTS.E.BYPASS.LTC128B.128 [R3+0x2480], [R8.64+0x40], !P5 ;  /* 0x0248004008034fae */ /* 0x0003e8000e901d48 */
[----:B------:R1:W-:Y:S01]  /*75d0*/  @P4 LDGSTS.E.BYPASS.LTC128B.128 [R3+0x3080], [R8.64+0x80], !P6 ;  /* 0x0308008008034fae */ /* 0x0003e2000f101d48 */
[----:B------:R-:W-:Y:S02]  /*75e0*/  LOP3.LUT P4, RZ, R243, 0x4, RZ, 0xc0, !PT ;  /* 0x00000004f3ff7812 */ /* 0x000fe4000788c0ff */
[----:B-1----:R-:W-:Y:S11]  /*75f0*/  @P0 SHF.L.U32 R3, R250, 0x1, RZ ;  /* 0x00000001fa030819 */ /* 0x002ff600000006ff */
[----:B------:R1:W-:Y:S04]  /*7600*/  @P0 LDGSTS.E.BYPASS.LTC128B.128 [R3+0x2080], [R4.64], !P4 ;  /* 0x0208000004030fae */ /* 0x0003e8000e101d48 */
[----:B------:R1:W-:Y:S04]  /*7610*/  @P0 LDGSTS.E.BYPASS.LTC128B.128 [R3+0x2c80], [R4.64+0x40], !P5 ;  /* 0x02c8004004030fae */ /* 0x0003e8000e901d48 */
[----:B------:R1:W-:Y:S01]  /*7620*/  @P0 LDGSTS.E.BYPASS.LTC128B.128 [R3+0x3880], [R4.64+0x80], !P6 ;  /* 0x0388008004030fae */ /* 0x0003e2000f101d48 */
[----:B------:R-:W-:Y:S03]  /*7630*/  ISETP.GT.AND P0, PT, R78, R112, PT ;  /* 0x000000704e00720c */ /* 0x000fe60003f04270 */
[----:B------:R-:W0:Y:S04]  /*7640*/  LDGDEPBAR ;  /* 0x00000000000079af */ /* 0x000e280000000000 */
[----:B-1----:R1:W2:Y:S01]  /*7650*/  SHFL.IDX PT, R4, R6, RZ, 0x1e1f ;  /* 0x001e1fff06047589 */ /* 0x0022a200000e0000 */
[----:B------:R-:W-:Y:S04]  /*7660*/  DEPBAR.LE SB0, 0x0 ;  /* 0x000080000000791a */ /* 0x000fe80000000000 */
[----:B------:R1:W3:Y:S04]  /*7670*/  SHFL.IDX PT, R5, R10, RZ, 0x1e1f ;  /* 0x001e1fff0a057589 */ /* 0x0002e800000e0000 */
[----:B------:R-:W-:Y:S06]  /*7680*/  BAR.SYNC.DEFER_BLOCKING 0x0 ;  /* 0x0000000000007b1d */ /* 0x000fec0000010000 */
[----:B------:R-:W-:-:S05]  /*7690*/  @!P0 BRA `(.L_x_236) ;  /* 0x0000026000008947 */ /* 0x000fca0003800000 */
[----:B------:R-:W5:Y:S01]  /*76a0*/  LDL R17, [R1+0x24] ;  /* 0x0000240001117983 */ /* 0x000f620000100800 */
[----:B------:R-:W-:Y:S02]  /*76b0*/  ISETP.GE.AND P0, PT, R104, c[0x0][0x1d4], PT ;  /* 0x0000750068007a0c */ /* 0x000fe40003f06270 */
[----:B------:R-:W-:Y:S01]  /*76c0*/  ISETP.GE.AND P5, PT, R248, c[0x0][0x1d4], PT ;  /* 0x00007500f8007a0c */ /* 0x000fe20003fa6270 */
[----:B----4-:R-:W4:Y:S04]  /*76d0*/  LDL R16, [R1+0x20] ;  /* 0x0000200001107983 */ /* 0x010f280000100800 */
[----:B---3--:R-:W3:Y:S04]  /*76e0*/  LDL R20, [R1+0x8] ;  /* 0x0000080001147983 */ /* 0x008ee80000100800 */
[----:B--2---:R-:W2:Y:S02]  /*76f0*/  LDL R15, [R1+0x4] ;  /* 0x00000400010f7983 */ /* 0x004ea40000100800 */
[CC--:B------:R-:W-:Y:S02]  /*7700*/  @!P0 LEA R8, P4, R104.reuse, R4.reuse, 0x1 ;  /* 0x0000000468088211 */ /* 0x0c0fe400078808ff */
[----:B------:R-:W2:Y:S02]  /*7710*/  LDL R14, [R1+0x14] ;  /* 0x00001400010e7983 */ /* 0x000ea40000100800 */
[-C--:B------:R-:W-:Y:S02]  /*7720*/  @!P0 LEA.HI.X R9, R104, R5.reuse, R105, 0x1, P4 ;  /* 0x0000000568098211 */ /* 0x080fe400020f0c69 */
[CC--:B------:R-:W-:Y:S04]  /*7730*/  @!P5 LEA R12, P4, R248.reuse, R4.reuse, 0x1 ;  /* 0x00000004f80cd211 */ /* 0x0c0fe800078808ff */
[-C--:B-----5:R-:W-:Y:S02]  /*7740*/  @!P5 LEA.HI.X R13, R248, R5.reuse, R17, 0x1, P4 ;  /* 0x00000005f80dd211 */ /* 0x0a0fe400020f0c11 */
[C---:B------:R-:W-:Y:S11]  /*7750*/  ISETP.GE.AND P4, PT, R247.reuse, c[0x0][0x1d4], PT ;  /* 0x00007500f7007a0c */ /* 0x040ff60003f86270 */
[----:B------:R-:W-:Y:S02]  /*7760*/  @!UPT UIADD3 URZ, URZ, URZ, URZ ;  /* 0x0000003f3f3ff290 */ /* 0x000fe4000fffe03f */
[CC--:B-1----:R-:W-:Y:S04]  /*7770*/  @!P4 LEA R10, P6, R247.reuse, R4.reuse, 0x1 ;  /* 0x00000004f70ac211 */ /* 0x0c2fe800078c08ff */
[-C--:B----4-:R-:W-:Y:S02]  /*7780*/  @!P4 LEA.HI.X R11, R247, R5.reuse, R16, 0x1, P6 ;  /* 0x00000005f70bc211 */ /* 0x090fe400030f0c10 */
[----:B------:R-:W1:Y:S04]  /*7790*/  @!P0 LDS.128 R16, [R244] ;  /* 0x00000000f4108984 */ /* 0x000e680000000c00 */
[----:B-1----:R1:W-:Y:S01]  /*77a0*/  @!P0 ST.E.128 [R8.64], R16 ;  /* 0x0000001008008985 */ /* 0x0023e2000c101d08 */
[----:B------:R-:W-:Y:S11]  /*77b0*/  ISETP.GE.AND P0, PT, R30, c[0x0][0x1d4], PT ;  /* 0x000075001e007a0c */ /* 0x000ff60003f06270 */
[----:B------:R-:W-:Y:S02]  /*77c0*/  @!UPT UIADD3 URZ, URZ, URZ, URZ ;  /* 0x0000003f3f3ff290 */ /* 0x000fe4000fffe03f */
[----:B------:R-:W4:Y:S01]  /*77d0*/  @!P0 LDS.128 R16, [R245] ;  /* 0x00000000f5108984 */ /* 0x000f220000000c00 */
[----:B---3--:R-:W-:Y:S04]  /*77e0*/  @!P0 IMAD.SHL.U32 R3, R20, 0x8, RZ ;  /* 0x0000000814038824 */ /* 0x008fe800078e00ff */
[--C-:B-1----:R-:W-:Y:S05]  /*77f0*/  @!P0 IMAD.WIDE R8, R3, 0x2, R4.reuse ;  /* 0x0000000203088825 */ /* 0x102fea00078e0204 */
[----:B----4-:R1:W-:Y:S01]  /*7800*/  @!P0 ST.E.128 [R8.64], R16 ;  /* 0x0000001008008985 */ /* 0x0103e2000c101d08 */
[----:B------:R-:W-:Y:S11]  /*7810*/  ISETP.GE.AND P0, PT, R29, c[0x0][0x1d4], PT ;  /* 0x000075001d007a0c */ /* 0x000ff60003f06270 */
[----:B------:R-:W-:Y:S02]  /*7820*/  @!UPT UIADD3 URZ, URZ, URZ, URZ ;  /* 0x0000003f3f3ff290 */ /* 0x000fe4000fffe03f */
[----:B------:R-:W3:Y:S01]  /*7830*/  @!P0 LDS.128 R20, [R244+0xc00] ;  /* 0x000c0000f4148984 */ /* 0x000ee20000000c00 */
[----:B--2---:R-:W-:Y:S04]  /*7840*/  @!P0 IMAD.SHL.U32 R3, R15, 0x8, RZ ;  /* 0x000000080f038824 */ /* 0x004fe800078e00ff */
[----:B-1----:R-:W-:Y:S05]  /*7850*/  @!P0 IMAD.WIDE R8, R3, 0x2, R4 ;  /* 0x0000000203088825 */ /* 0x002fea00078e0204 */
[----:B---3--:R-:W-:Y:S01]  /*7860*/  @!P0 ST.E.128 [R8.64], R20 ;  /* 0x0000001408008985 */ /* 0x008fe2000c101d08 */
[C---:B------:R-:W-:Y:S03]  /*7870*/  ISETP.GE.AND P0, PT, R246.reuse, c[0x0][0x1d4], PT ;  /* 0x00007500f6007a0c */ /* 0x040fe60003f06270 */
[----:B------:R-:W1:Y:S10]  /*7880*/  @!P5 LDS.128 R16, [R245+0xc00] ;  /* 0x000c0000f510d984 */ /* 0x000e740000000c00 */
[C---:B------:R-:W-:Y:S04]  /*7890*/  @!P0 LEA R4, P6, R246.reuse, R4, 0x1 ;  /* 0x00000004f6048211 */ /* 0x040fe800078c08ff */
[----:B------:R-:W-:Y:S01]  /*78a0*/  @!P0 LEA.HI.X R5, R246, R5, R14, 0x1, P6 ;  /* 0x00000005f6058211 */ /* 0x000fe200030f0c0e */
[----:B-1----:R-:W-:Y:S04]  /*78b0*/  @!P5 ST.E.128 [R12.64], R16 ;  /* 0x000000100c00d985 */ /* 0x002fe8000c101d08 */
[----:B------:R-:W1:Y:S04]  /*78c0*/  @!P4 LDS.128 R12, [R244+0x1800] ;  /* 0x00180000f40cc984 */ /* 0x000e680000000c00 */
[----:B-1----:R-:W-:Y:S04]  /*78d0*/  @!P4 ST.E.128 [R10.64], R12 ;  /* 0x0000000c0a00c985 */ /* 0x002fe8000c101d08 */
[----:B------:R-:W1:Y:S04]  /*78e0*/  @!P0 LDS.128 R8, [R245+0x1800] ;  /* 0x00180000f5088984 */ /* 0x000e680000000c00 */
[----:B-1----:R1:W-:Y:S02]  /*78f0*/  @!P0 ST.E.128 [R4.64], R8 ;  /* 0x0000000804008985 */ /* 0x0023e4000c101d08 */
.L_x_236:
[----:B------:R-:W-:Y:S05]  /*7900*/  BSYNC B0 ;  /* 0x0000000000007941 */ /* 0x000fea0003800000 */
.L_x_235:
[----:B------:R-:W-:Y:S01]  /*7910*/  ISETP.GT.AND P5, PT, R35, R89, PT ;  /* 0x000000592300720c */ /* 0x000fe20003fa4270 */
[----:B------:R-:W-:Y:S01]  /*7920*/  @!UPT UIADD3 URZ, URZ, URZ, URZ ;  /* 0x0000003f3f3ff290 */ /* 0x000fe2000fffe03f */
[----:B------:R-:W-:Y:S11]  /*7930*/  BSSY B0, `(.L_x_237) ;  /* 0x0000029000007945 */ /* 0x000ff60003800000 */
[----:B------:R-:W-:-:S05]  /*7940*/  @!P5 BRA `(.L_x_238) ;  /* 0x000002700000d947 */ /* 0x000fca0003800000 */
[----:B------:R-:W-:Y:S01]  /*7950*/  IADD3 R3, R35, -0x1, RZ ;  /* 0xffffffff23037810 */ /* 0x000fe20007ffe0ff */
[----:B-12---:R-:W-:Y:S01]  /*7960*/  IMAD.MOV.U32 R4, RZ, RZ, R94 ;  /* 0x000000ffff047224 */ /* 0x006fe200078e005e */
[----:B------:R-:W-:Y:S01]  /*7970*/  P2R R10, PR, RZ, 0x4 ;  /* 0x00000004ff0a7803 */ /* 0x000fe20000000000 */
[----:B---3--:R-:W-:Y:S01]  /*7980*/  IMAD.MOV.U32 R5, RZ, RZ, R93 ;  /* 0x000000ffff057224 */ /* 0x008fe200078e005d */
[----:B------:R-:W-:Y:S01]  /*7990*/  SHF.R.S32.HI R8, RZ, 0x1f, R3 ;  /* 0x0000001fff087819 */ /* 0x000fe20000011403 */
[----:B------:R-:W-:Y:S01]  /*79a0*/  IMAD R6, R143, R3, RZ ;  /* 0x000000038f067224 */ /* 0x000fe200078e02ff */
[----:B------:R-:W-:Y:S01]  /*79b0*/  LOP3.LUT P2, RZ, R243, 0x4, RZ, 0xc0, !PT ;  /* 0x00000004f3ff7812 */ /* 0x000fe2000784c0ff */
[-C--:B------:R-:W-:Y:S01]  /*79c0*/  IMAD.WIDE.U32 R4, R3, R136.reuse, R4 ;  /* 0x0000008803047225 */ /* 0x080fe200078e0004 */
[----:B------:R-:W-:Y:S02]  /*79d0*/  P2R R11, PR, RZ, 0x2 ;  /* 0x00000002ff0b7803 */ /* 0x000fe40000000000 */
[----:B------:R-:W-:Y:S01]  /*79e0*/  LOP3.LUT P1, RZ, R243, 0x2, RZ, 0xc0, !PT ;  /* 0x00000002f3ff7812 */ /* 0x000fe2000782c0ff */
[----:B------:R-:W-:Y:S01]  /*79f0*/  IMAD R3, R8, R136, R6 ;  /* 0x0000008808037224 */ /* 0x000fe200078e0206 */
[----:B------:R-:W-:Y:S03]  /*7a00*/  IADD3 R6, -R249, 0x30, RZ ;  /* 0x00000030f9067810 */ /* 0x000fe60007ffe1ff */
[----:B------:R-:W-:Y:S01]  /*7a10*/  IMAD.IADD R3, R5, 0x1, R3 ;  /* 0x0000000105037824 */ /* 0x000fe200078e0203 */
[----:B------:R-:W-:Y:S11]  /*7a20*/  ISETP.GE.AND P4, PT, R6, 0x1, PT ;  /* 0x000000010600780c */ /* 0x000ff60003f86270 */
[----:B------:R-:W-:Y:S02]  /*7a30*/  @!UPT UIADD3 URZ, URZ, URZ, URZ ;  /* 0x0000003f3f3ff290 */ /* 0x000fe4000fffe03f */
[C---:B------:R-:W-:Y:S04]  /*7a40*/  @P4 LEA R8, P0, R4.reuse, c[0x0][0x220], 0x1 ;  /* 0x0000880004084a11 */ /* 0x040fe800078008ff */
[----:B------:R-:W-:Y:S02]  /*7a50*/  @P4 LEA.HI.X R9, R4, c[0x0][0x224], R3, 0x1, P0 ;  /* 0x0000890004094a11 */ /* 0x000fe400000f0c03 */
[----:B------:R-:W-:Y:S11]  /*7a60*/  ISETP.GE.AND P0, PT, R6, 0x21, PT ;  /* 0x000000210600780c */ /* 0x000ff60003f06270 */
[----:B------:R-:W-:Y:S02]  /*7a70*/  @!UPT UIADD3 URZ, URZ, URZ, URZ ;  /* 0x0000003f3f3ff290 */ /* 0x000fe4000fffe03f */
[----:B------:R-:W-:Y:S05]  /*7a80*/  @P0 IADD3 R5, P6, R144, R4, RZ ;  /* 0x0000000490050210 */ /* 0x000fea0007fde0ff */
[----:B------:R-:W-:Y:S01]  /*7a90*/  @P0 IMAD.X R3, R3, 0x1, R142, P6 ;  /* 0x0000000103030824 */ /* 0x000fe200030e068e */
[C---:B------:R-:W-:Y:S04]  /*7aa0*/  @P0 LEA R4, P6, R5.reuse, c[0x0][0x220], 0x1 ;  /* 0x0000880005040a11 */ /* 0x040fe800078c08ff */
[----:B------:R-:W-:Y:S01]  /*7ab0*/  @P0 LEA.HI.X R5, R5, c[0x0][0x224], R3, 0x1, P6 ;  /* 0x0000890005050a11 */ /* 0x000fe200030f0c03 */
[----:B------:R-:W-:Y:S01]  /*7ac0*/  @P4 IMAD.SHL.U32 R3, R250, 0x2, RZ ;  /* 0x00000002fa034824 */ /* 0x000fe200078e00ff */
[C---:B------:R-:W-:Y:S04]  /*7ad0*/  LOP3.LUT P6, RZ, R243.reuse, 0x1, RZ, 0xc0, !PT ;  /* 0x00000001f3ff7812 */ /* 0x040fe800078cc0ff */
[----:B------:R-:W-:Y:S01]  /*7ae0*/  @!PT LDS RZ, [RZ] ;  /* 0x00000000fffff984 */ /* 0x000fe20000000800 */
[----:B------:R-:W-:Y:S01]  /*7af0*/  @!PT LDS RZ, [RZ] ;  /* 0x00000000fffff984 */ /* 0x000fe20000000800 */
[----:B------:R-:W-:Y:S01]  /*7b00*/  @!PT LDS RZ, [RZ] ;  /* 0x00000000fffff984 */ /* 0x000fe20000000800 */
[----:B------:R1:W-:Y:S01]  /*7b10*/  @P4 LDGSTS.E.BYPASS.LTC128B.128 [R3+0x3c80], [R8.64], !P2 ;  /* 0x03c8000008034fae */ /* 0x0003e2000d101d48 */
[----:B------:R-:W-:Y:S03]  /*7b20*/  ISETP.NE.AND P2, PT, R10, RZ, PT ;  /* 0x000000ff0a00720c */ /* 0x000fe60003f45270 */
[----:B------:R1:W-:Y:S05]  /*7b30*/  @P4 LDGSTS.E.BYPASS.LTC128B.128 [R3+0x4880], [R8.64+0x40], !P1 ;  /* 0x0488004008034fae */ /* 0x0003ea000c901d48 */
[----:B------:R1:W-:Y:S01]  /*7b40*/  @P4 LDGSTS.E.BYPASS.LTC128B.128 [R3+0x5480], [R8.64+0x80], !P6 ;  /* 0x0548008008034fae */ /* 0x0003e2000f101d48 */
[----:B------:R-:W-:Y:S01]  /*7b50*/  LOP3.LUT P4, RZ, R243, 0x4, RZ, 0xc0, !PT ;  /* 0x00000004f3ff7812 */ /* 0x000fe2000788c0ff */
[----:B-1----:R-:W-:Y:S11]  /*7b60*/  @P0 IMAD.SHL.U32 R3, R250, 0x2, RZ ;  /* 0x00000002fa030824 */ /* 0x002ff600078e00ff */
[----:B------:R-:W-:Y:S01]  /*7b70*/  @!UPT UIADD3 URZ, URZ, URZ, URZ ;  /* 0x0000003f3f3ff290 */ /* 0x000fe2000fffe03f */
[----:B------:R1:W-:Y:S04]  /*7b80*/  @P0 LDGSTS.E.BYPASS.LTC128B.128 [R3+0x4480], [R4.64], !P4 ;  /* 0x0448000004030fae */ /* 0x0003e8000e101d48 */
[----:B------:R1:W-:Y:S01]  /*7b90*/  @P0 LDGSTS.E.BYPASS.LTC128B.128 [R3+0x5080], [R4.64+0x40], !P1 ;  /* 0x0508004004030fae */ /* 0x0003e2000c901d48 */
[----:B------:R-:W-:Y:S03]  /*7ba0*/  ISETP.NE.AND P1, PT, R11, RZ, PT ;  /* 0x000000ff0b00720c */ /* 0x000fe60003f25270 */
[----:B------:R1:W-:Y:S05]  /*7bb0*/  @P0 LDGSTS.E.BYPASS.LTC128B.128 [R3+0x5c80], [R4.64+0x80], !P6 ;  /* 0x05c8008004030fae */ /* 0x0003ea000f101d48 */
.L_x_238:
[----:B------:R-:W-:Y:S05]  /*7bc0*/  BSYNC B0 ;  /* 0x0000000000007941 */ /* 0x000fea0003800000 */
.L_x_237:
[----:B------:R-:W0:Y:S01]  /*7bd0*/  LDGDEPBAR ;  /* 0x00000000000079af */ /* 0x000e220000000000 */
[----:B------:R-:W-:Y:S01]  /*7be0*/  IADD3 R35, R35, -0x1, RZ ;  /* 0xffffffff23237810 */ /* 0x000fe20007ffe0ff */
[----:B------:R-:W-:-:S05]  /*7bf0*/  @P5 BRA `(.L_x_239) ;  /* 0xffffb80000005947 */ /* 0x000fca000383ffff */
[----:B------:R-:W-:Y:S01]  /*7c00*/  WARPSYNC 0xffffffff ;  /* 0xffffffff00007948 */ /* 0x000fe20003800000 */
[----:B------:R-:W-:Y:S06]  /*7c10*/  BAR.SYNC.DEFER_BLOCKING 0x0 ;  /* 0x0000000000007b1d */ /* 0x000fec0000010000 */
.L_x_212:
[----:B------:R-:W-:Y:S01]  /*7c20*/  ISETP.GE.AND P0, PT, R138, 0x1, PT ;  /* 0x000000018a00780c */ /* 0x000fe20003f06270 */
[----:B------:R-:W-:Y:S01]  /*7c30*/  BSSY B0, `(.L_x_240) ;  /* 0x000001f000007945 */ /* 0x000fe20003800000 */
[----:B------:R-:W-:-:S11]  /*7c40*/  MOV R0, RZ ;  /* 0x000000ff00007202 */ /* 0x000fd60000000f00 */
[----:B------:R-:W-:Y:S05]  /*7c50*/  @!P0 BRA `(.L_x_241) ;  /* 0x000001c000008947 */ /* 0x000fea0003800000 */
[----:B------:R-:W-:Y:S01]  /*7c60*/  IABS R2, R130 ;  /* 0x0000008200027213 */ /* 0x000fe20000000000 */
[----:B-12---:R-:W-:Y:S01]  /*7c70*/  IMAD.MOV.U32 R4, RZ, RZ, RZ ;  /* 0x000000ffff047224 */ /* 0x006fe200078e00ff */
[----:B------:R-:W-:Y:S02]  /*7c80*/  IADD3 R6, R139, -0x1, R130 ;  /* 0xffffffff8b067810 */ /* 0x000fe40007ffe082 */
[----:B------:R-:W1:Y:S02]  /*7c90*/  I2F.RP R0, R2 ;  /* 0x0000000200007306 */ /* 0x000e640000209400 */
[----:B------:R-:W-:-:S06]  /*7ca0*/  IABS R9, R6 ;  /* 0x0000000600097213 */ /* 0x000fcc0000000000 */
[----:B-1----:R-:W1:Y:S02]  /*7cb0*/  MUFU.RCP R0, R0 ;  /* 0x0000000000007308 */ /* 0x002e640000001000 */
[----:B-1----:R-:W-:-:S06]  /*7cc0*/  IADD3 R0, R0, 0xffffffe, RZ ;  /* 0x0ffffffe00007810 */ /* 0x002fcc0007ffe0ff */
[----:B---3--:R-:W1:Y:S02]  /*7cd0*/  F2I.FTZ.U32.TRUNC.NTZ R5, R0 ;  /* 0x0000000000057305 */ /* 0x008e64000021f000 */
        /* <DEDUP_REMOVED lines=20> */
.L_x_241:
[----:B------:R-:W-:Y:S05]  /*7e20*/  BSYNC B0 ;  /* 0x0000000000007941 */ /* 0x000fea0003800000 */
.L_x_240:
[----:B----4-:R-:W4:Y:S01]  /*7e30*/  LDL R2, [R1+0xb0] ;  /* 0x0000b00001027983 */ /* 0x010f220000100800 */
        /* <DEDUP_REMOVED lines=50> */
[----:B-1--4-:R-:W-:-:S04]  /*8160*/  IMAD R3, R2, R0, RZ ;  /* 0x0000000002037224 */ /* 0x012fc800078e02ff */
[--C-:B------:R-:W-:Y:S01]  /*8170*/  IMAD.IADD R2, R3, 0x1, R0.reuse ;  /* 0x0000000103027824 */ /* 0x100fe200078e0200 */
[----:B------:R1:W-:Y:S01]  /*8180*/  STL [R1], R3 ;  /* 0x0000000301007387 */ /* 0x0003e20000100800 */
[----:B------:R-:W-:-:S03]  /*8190*/  PRMT R0, RZ, 0x7610, R0 ;  /* 0x00007610ff007816 */ /* 0x000fc60000000000 */
[----:B------:R-:W-:-:S04]  /*81a0*/  IMNMX R209, R139, R2, PT ;  /* 0x000000028bd17217 */ /* 0x000fc80003800200 */
[----:B------:R-:W-:-:S13]  /*81b0*/  ISETP.GT.AND P0, PT, R209, R3, PT ;  /* 0x00000003d100720c */ /* 0x000fda0003f04270 */
[----:B------:R-:W-:Y:S05]  /*81c0*/  @!P0 BRA `(.L_x_242) ;  /* 0x0000c36000008947 */ /* 0x000fea0003800000 */
[----:B-1----:R-:W4:Y:S04]  /*81d0*/  LDL R3, [R1+0x4c] ;  /* 0x00004c0001037983 */ /* 0x002f280000100800 */
[----:B--2---:R-:W2:Y:S04]  /*81e0*/  LDL R4, [R1+0x60] ;  /* 0x0000600001047983 */ /* 0x004ea80000100800 */
[----:B---3--:R-:W3:Y:S04]  /*81f0*/  LDL R6, [R1+0x58] ;  /* 0x0000580001067983 */ /* 0x008ee80000100800 */
[----:B------:R-:W3:Y:S04]  /*8200*/  LDL R10, [R1+0x54] ;  /* 0x00005400010a7983 */ /* 0x000ee80000100800 */
[----:B------:R-:W3:Y:S04]  /*8210*/  LDL R5, [R1+0xa8] ;  /* 0x0000a80001057983 */ /* 0x000ee80000100800 */
[----:B------:R-:W3:Y:S01]  /*8220*/  LDL R9, [R1+0x64] ;  /* 0x0000640001097983 */ /* 0x000ee20000100800 */
[----:B------:R-:W-:-:S04]  /*8230*/  ISETP.NE.U32.AND P0, PT, RZ, c[0x0][0x340], PT ;  /* 0x0000d000ff007a0c */ /* 0x000fc80003f05070 */
[----:B------:R-:W-:Y:S01]  /*8240*/  ISETP.NE.AND.EX P2, PT, RZ, c[0x0][0x344], PT, P0 ;  /* 0x0000d100ff007a0c */ /* 0x000fe20003f45300 */
[----:B------:R-:W1:Y:S01]  /*8250*/  S2R R11, SR_TID.X ;  /* 0x00000000000b7919 */ /* 0x000e620000002100 */
[----:B------:R-:W-:-:S05]  /*8260*/  SHF.R.S32.HI R0, RZ, 0x1f, R162 ;  /* 0x0000001fff007819 */ /* 0x000fca00000114a2 */
[----:B------:R-:W-:Y:S01]  /*8270*/  IMAD R0, R0, c[0x0][0x178], RZ ;  /* 0x00005e0000007a24 */ /* 0x000fe200078e02ff */
[----:B-1----:R-:W-:-:S05]  /*8280*/  SHF.R.S32.HI R8, RZ, 0x1f, R11 ;  /* 0x0000001fff087819 */ /* 0x002fca000001140b */
[----:B----4-:R-:W-:-:S04]  /*8290*/  @P2 IADD3 R2, P0, R3, c[0x0][0x340], RZ ;  /* 0x0000d00003022a10 */ /* 0x010fc80007f1e0ff */
[----:B--2---:R-:W-:-:S05]  /*82a0*/  @P2 IADD3.X R3, R4, c[0x0][0x344], RZ, P0, !PT ;  /* 0x0000d10004032a10 */ /* 0x004fca00007fe4ff */
[----:B------:R1:W5:Y:S01]  /*82b0*/  @P2 LDG.E R13, [R2.64] ;  /* 0x00000008020d2981 */ /* 0x000362000c1e1900 */
[----:B------:R-:W-:Y:S01]  /*82c0*/  LEA.HI R8, R8, R11, RZ, 0x2 ;  /* 0x0000000b08087211 */ /* 0x000fe200078f10ff */
[----:B------:R-:W-:-:S03]  /*82d0*/  IMAD.MOV.U32 R4, RZ, RZ, c[0x0][0x2c4] ;  /* 0x0000b100ff047624 */ /* 0x000fc600078e00ff */
[----:B------:R-:W-:Y:S02]  /*82e0*/  LOP3.LUT R8, R8, 0xfffffffc, RZ, 0xc0, !PT ;  /* 0xfffffffc08087812 */ /* 0x000fe400078ec0ff */
[----:B------:R-:W-:Y:S01]  /*82f0*/  ISETP.NE.AND P1, PT, R4, 0x1, PT ;  /* 0x000000010400780c */ /* 0x000fe20003f25270 */
[----:B------:R-:W-:Y:S02]  /*8300*/  IMAD R0, R162, c[0x0][0x17c], R0 ;  /* 0x00005f00a2007a24 */ /* 0x000fe400078e0200 */
[----:B------:R-:W-:Y:S01]  /*8310*/  IMAD.IADD R8, R11, 0x1, -R8 ;  /* 0x000000010b087824 */ /* 0x000fe200078e0a08 */
[----:B------:R-:W-:-:S03]  /*8320*/  ISETP.NE.U32.AND P0, PT, RZ, c[0x0][0x348], PT ;  /* 0x0000d200ff007a0c */ /* 0x000fc60003f05070 */
[----:B------:R-:W-:Y:S01]  /*8330*/  IMAD R4, R8, 0x20, R249 ;  /* 0x0000002008047824 */ /* 0x000fe200078e02f9 */
[----:B---3--:R-:W-:Y:S02]  /*8340*/  LOP3.LUT R65, R6, 0xffff, RZ, 0xc0, !PT ;  /* 0x0000ffff06417812 */ /* 0x008fe400078ec0ff */
[----:B------:R-:W-:Y:S01]  /*8350*/  ISETP.NE.AND.EX P0, PT, RZ, c[0x0][0x34c], PT, P0 ;  /* 0x0000d300ff007a0c */ /* 0x000fe20003f05300 */
[----:B------:R-:W-:Y:S02]  /*8360*/  IMAD R4, R10, 0x80, R4 ;  /* 0x000000800a047824 */ /* 0x000fe400078e0204 */
[----:B-1----:R-:W-:Y:S01]  /*8370*/  IMAD.WIDE.U32 R2, R162, c[0x0][0x178], RZ ;  /* 0x00005e00a2027a25 */ /* 0x002fe200078e00ff */
[----:B------:R-:W-:-:S04]  /*8380*/  SEL R6, R5, RZ, !P0 ;  /* 0x000000ff05067207 */ /* 0x000fc80004000000 */
[----:B------:R-:W-:Y:S01]  /*8390*/  IADD3 R3, R3, R0, RZ ;  /* 0x0000000003037210 */ /* 0x000fe20007ffe0ff */
[----:B------:R-:W-:Y:S01]  /*83a0*/  @P1 IMAD.HI.U32 R8, R4, c[0x0][0x2c8], RZ ;  /* 0x0000b20004081a27 */ /* 0x000fe200078e00ff */
[----:B------:R-:W-:-:S03]  /*83b0*/  SEL R5, R9, RZ, !P0 ;  /* 0x000000ff09057207 */ /* 0x000fc60004000000 */
[----:B------:R-:W-:-:S04]  /*83c0*/  IMAD.WIDE.U32 R2, R65, c[0x0][0x1b8], R2 ;  /* 0x00006e0041027a25 */ /* 0x000fc800078e0002 */
[----:B------:R-:W-:Y:S01]  /*83d0*/  IMAD.MOV.U32 R0, RZ, RZ, R4 ;  /* 0x000000ffff007224 */ /* 0x000fe200078e0004 */
[----:B------:R-:W-:Y:S01]  /*83e0*/  @P1 SHF.R.U32.HI R0, RZ, c[0x0][0x2cc], R8 ;  /* 0x0000b300ff001a19 */ /* 0x000fe20000011608 */
[----:B------:R-:W-:Y:S02]  /*83f0*/  IMAD R3, R65, c[0x0][0x1bc], R3 ;  /* 0x00006f0041037a24 */ /* 0x000fe400078e0203 */
[----:B------:R-:W-:Y:S02]  /*8400*/  IMAD R6, R6, c[0x0][0x1c0], RZ ;  /* 0x0000700006067a24 */ /* 0x000fe400078e02ff */
[----:B------:R-:W-:Y:S01]  /*8410*/  IMAD.WIDE.U32 R2, R5, c[0x0][0x1c0], R2 ;  /* 0x0000700005027a25 */ /* 0x000fe200078e0002 */
[----:B------:R-:W-:-:S03]  /*8420*/  SHF.R.S32.HI R8, RZ, 0x1f, R0 ;  /* 0x0000001fff087819 */ /* 0x000fc60000011400 */
[----:B------:R-:W-:Y:S01]  /*8430*/  IMAD R6, R5, c[0x0][0x1c4], R6 ;  /* 0x0000710005067a24 */ /* 0x000fe200078e0206 */
[----:B------:R-:W-:-:S05]  /*8440*/  IADD3 R5, -R0, RZ, RZ ;  /* 0x000000ff00057210 */ /* 0x000fca0007ffe1ff */
[----:B------:R-:W-:Y:S02]  /*8450*/  IMAD R4, R5, c[0x0][0x2c4], R4 ;  /* 0x0000b10005047a24 */ /* 0x000fe400078e0204 */
[----:B------:R-:W-:Y:S02]  /*8460*/  IMAD R5, R8, c[0x0][0x1b0], RZ ;  /* 0x00006c0008057a24 */ /* 0x000fe400078e02ff */
[----:B------:R-:W-:Y:S02]  /*8470*/  IMAD.IADD R3, R3, 0x1, R6 ;  /* 0x0000000103037824 */ /* 0x000fe400078e0206 */
[C---:B------:R-:W-:Y:S01]  /*8480*/  IMAD R6, R0.reuse, c[0x0][0x1b4], R5 ;  /* 0x00006d0000067a24 */ /* 0x040fe200078e0205 */
[----:B------:R-:W-:Y:S01]  /*8490*/  SHF.R.S32.HI R5, RZ, 0x1f, R4 ;  /* 0x0000001fff057819 */ /* 0x000fe20000011404 */
[----:B------:R-:W-:-:S04]  /*84a0*/  IMAD.WIDE.U32 R2, R0, c[0x0][0x1b0], R2 ;  /* 0x00006c0000027a25 */ /* 0x000fc800078e0002 */
[----:B------:R-:W-:Y:S02]  /*84b0*/  IMAD R0, R5, c[0x0][0x1a8], RZ ;  /* 0x00006a0005007a24 */ /* 0x000fe400078e02ff */
[----:B------:R-:W-:Y:S02]  /*84c0*/  IMAD.IADD R3, R3, 0x1, R6 ;  /* 0x0000000103037824 */ /* 0x000fe400078e0206 */
[C---:B------:R-:W-:Y:S02]  /*84d0*/  IMAD R0, R4.reuse, c[0x0][0x1ac], R0 ;  /* 0x00006b0004007a24 */ /* 0x040fe400078e0200 */
[----:B------:R-:W-:Y:S01]  /*84e0*/  IMAD.WIDE.U32 R2, R4, c[0x0][0x1a8], R2 ;  /* 0x00006a0004027a25 */ /* 0x000fe200078e0002 */
[----:B------:R-:W-:-:S04]  /*84f0*/  ISETP.GE.AND P4, PT, R228, c[0x0][0x198], PT ;  /* 0x00006600e4007a0c */ /* 0x000fc80003f86270 */
[----:B------:R-:W-:Y:S02]  /*8500*/  IADD3 R0, R3, R0, RZ ;  /* 0x0000000003007210 */ /* 0x000fe40007ffe0ff */
[----:B------:R-:W-:Y:S01]  /*8510*/  LEA R12, P0, R2, c[0x0][0x160], 0x1 ;  /* 0x00005800020c7a11 */ /* 0x000fe200078008ff */
[----:B------:R-:W-:Y:S01]  /*8520*/  IMAD R5, R10, 0x80, R249 ;  /* 0x000000800a057824 */ /* 0x000fe200078e02f9 */
[----:B------:R-:W-:Y:S02]  /*8530*/  ISETP.GE.AND P6, PT, R235, c[0x0][0x198], PT ;  /* 0x00006600eb007a0c */ /* 0x000fe40003fc6270 */
[----:B------:R-:W-:Y:S02]  /*8540*/  ISETP.GE.AND P5, PT, R227, c[0x0][0x198], PT ;  /* 0x00006600e3007a0c */ /* 0x000fe40003fa6270 */
[----:B------:R-:W-:Y:S02]  /*8550*/  LEA.HI.X R6, R2, c[0x0][0x164], R0, 0x1, P0 ;  /* 0x0000590002067a11 */ /* 0x000fe400000f0c00 */
[----:B------:R-:W-:-:S02]  /*8560*/  IADD3 R128, R209, -0x1, RZ ;  /* 0xffffffffd1807810 */ /* 0x000fc40007ffe0ff */
[----:B------:R-:W-:Y:S01]  /*8570*/  @!P2 MOV R13, R9 ;  /* 0x00000009000da202 */ /* 0x000fe20000000f00 */
[----:B------:R-:W-:Y:S05]  /*8580*/  BRA.DIV ~URZ, `(.L_x_243) ;  /* 0x000109c27f007947 */ /* 0x000fea000b800000 */
[----:B------:R1:W2:Y:S02]  /*8590*/  SHFL.IDX PT, R4, R6, RZ, 0x1c1f ;  /* 0x001c1fff06047589 */ /* 0x0002a400000e0000 */
.L_x_390:
[----:B------:R-:W-:Y:S05]  /*85a0*/  BRA.DIV ~URZ, `(.L_x_244) ;  /* 0x00010a127f007947 */ /* 0x000fea000b800000 */
[----:B------:R3:W4:Y:S02]  /*85b0*/  SHFL.IDX PT, R0, R12, RZ, 0x1c1f ;  /* 0x001c1fff0c007589 */ /* 0x00072400000e0000 */
.L_x_391:
[----:B------:R-:W-:Y:S01]  /*85c0*/  IMAD R36, R163, c[0x0][0x2c4], RZ ;  /* 0x0000b100a3247a24 */ /* 0x000fe200078e02ff */
[----:B------:R-:W-:Y:S04]  /*85d0*/  BSSY B0, `(.L_x_245) ;  /* 0x0000010000007945 */ /* 0x000fe80003800000 */
[----:B------:R-:W-:-:S13]  /*85e0*/  ISETP.GE.AND P0, PT, R5, R36, PT ;  /* 0x000000240500720c */ /* 0x000fda0003f06270 */
[----:B------:R-:W-:Y:S05]  /*85f0*/  @P0 BRA `(.L_x_246) ;  /* 0x000000d000000947 */ /* 0x000fea0003800000 */
[-C--:B----4-:R-:W-:Y:S02]  /*8600*/  LEA R10, P2, R228, R0.reuse, 0x1 ;  /* 0x00000000e40a7211 */ /* 0x090fe400078408ff */
[-C--:B------:R-:W-:Y:S02]  /*8610*/  LEA R8, P1, R235, R0.reuse, 0x1 ;  /* 0x00000000eb087211 */ /* 0x080fe400078208ff */
[----:B------:R-:W-:Y:S01]  /*8620*/  LEA R2, P0, R227, R0, 0x1 ;  /* 0x00000000e3027211 */ /* 0x000fe200078008ff */
[----:B------:R-:W-:Y:S01]  /*8630*/  IMAD.SHL.U32 R0, R250, 0x2, RZ ;  /* 0x00000002fa007824 */ /* 0x000fe200078e00ff */
        /* <DEDUP_REMOVED lines=9> */
.L_x_246:
[----:B------:R-:W-:Y:S05]  /*86d0*/  BSYNC B0 ;  /* 0x0000000000007941 */ /* 0x000fea0003800000 */
.L_x_245:
[----:B------:R-:W-:Y:S05]  /*86e0*/  BRA.DIV ~URZ, `(.L_x_247) ;  /* 0x000109427f007947 */ /* 0x000fea000b800000 */
[----:B--2---:R2:W1:Y:S04]  /*86f0*/  SHFL.IDX PT, R4, R6, 0x1, 0x1c1f ;  /* 0x003c1f0006047f89 */ /* 0x00446800000e0000 */
[----:B----4-:R2:W4:Y:S02]  /*8700*/  SHFL.IDX PT, R0, R12, 0x1, 0x1c1f ;  /* 0x003c1f000c007f89 */ /* 0x01052400000e0000 */
.L_x_392:
[----:B------:R-:W-:Y:S01]  /*8710*/  IADD3 R2, R5, 0x20, RZ ;  /* 0x0000002005027810 */ /* 0x000fe20007ffe0ff */
[----:B------:R-:W-:Y:S03]  /*8720*/  BSSY B0, `(.L_x_248) ;  /* 0x0000010000007945 */ /* 0x000fe60003800000 */
[----:B------:R-:W-:-:S13]  /*8730*/  ISETP.GE.AND P0, PT, R2, R36, PT ;  /* 0x000000240200720c */ /* 0x000fda0003f06270 */
[----:B------:R-:W-:Y:S05]  /*8740*/  @P0 BRA `(.L_x_249) ;  /* 0x000000d000000947 */ /* 0x000fea0003800000 */
[-C--:B----4-:R-:W-:Y:S02]  /*8750*/  LEA R10, P2, R228, R0.reuse, 0x1 ;  /* 0x00000000e40a7211 */ /* 0x090fe400078408ff */
[-C--:B------:R-:W-:Y:S02]  /*8760*/  LEA R8, P1, R235, R0.reuse, 0x1 ;  /* 0x00000000eb087211 */ /* 0x080fe400078208ff */
[----:B------:R-:W-:Y:S01]  /*8770*/  LEA R2, P0, R227, R0, 0x1 ;  /* 0x00000000e3027211 */ /* 0x000fe200078008ff */
[----:B------:R-:W-:Y:S01]  /*8780*/  IMAD.SHL.U32 R0, R250, 0x2, RZ ;  /* 0x00000002fa007824 */ /* 0x000fe200078e00ff */
[-C--:B-1----:R-:W-:Y:S02]  /*8790*/  LEA.HI.X R11, R228, R4.reuse, R229, 0x1, P2 ;  /* 0x00000004e40b7211 */ /* 0x082fe400010f0ce5 */
        /* <DEDUP_REMOVED lines=8> */
.L_x_249:
[----:B------:R-:W-:Y:S05]  /*8820*/  BSYNC B0 ;  /* 0x0000000000007941 */ /* 0x000fea0003800000 */
.L_x_248:
[----:B------:R-:W-:Y:S05]  /*8830*/  BRA.DIV ~URZ, `(.L_x_250) ;  /* 0x000108c27f007947 */ /* 0x000fea000b800000 */
[----:B-1----:R1:W2:Y:S02]  /*8840*/  SHFL.IDX PT, R4, R6, 0x2, 0x1c1f ;  /* 0x005c1f0006047f89 */ /* 0x0022a400000e0000 */
.L_x_393:
[----:B------:R-:W-:Y:S05]  /*8850*/  BRA.DIV ~URZ, `(.L_x_251) ;  /* 0x000109127f007947 */ /* 0x000fea000b800000 */
[----:B----4-:R4:W1:Y:S02]  /*8860*/  SHFL.IDX PT, R0, R12, 0x2, 0x1c1f ;  /* 0x005c1f000c007f89 */ /* 0x01086400000e0000 */
.L_x_394:
[----:B------:R-:W-:Y:S01]  /*8870*/  IADD3 R2, R5, 0x40, RZ ;  /* 0x0000004005027810 */ /* 0x000fe20007ffe0ff */
[----:B------:R-:W-:Y:S03]  /*8880*/  BSSY B0, `(.L_x_252) ;  /* 0x0000010000007945 */ /* 0x000fe60003800000 */
[----:B------:R-:W-:-:S13]  /*8890*/  ISETP.GE.AND P0, PT, R2, R36, PT ;  /* 0x000000240200720c */ /* 0x000fda0003f06270 */
[----:B------:R-:W-:Y:S05]  /*88a0*/  @P0 BRA `(.L_x_253) ;  /* 0x000000d000000947 */ /* 0x000fea0003800000 */
[-C--:B-1----:R-:W-:Y:S02]  /*88b0*/  LEA R10, P2, R228, R0.reuse, 0x1 ;  /* 0x00000000e40a7211 */ /* 0x082fe400078408ff */
        /* <DEDUP_REMOVED lines=12> */
.L_x_253:
[----:B------:R-:W-:Y:S05]  /*8980*/  BSYNC B0 ;  /* 0x0000000000007941 */ /* 0x000fea0003800000 */
.L_x_252:
[----:B------:R-:W-:Y:S05]  /*8990*/  BRA.DIV ~URZ, `(.L_x_254) ;  /* 0x000108427f007947 */ /* 0x000fea000b800000 */
[----:B-12---:R-:W1:Y:S04]  /*89a0*/  SHFL.IDX PT, R6, R6, 0x3, 0x1c1f ;  /* 0x007c1f0006067f89 */ /* 0x006e6800000e0000 */
[----:B------:R2:W3:Y:S02]  /*89b0*/  SHFL.IDX PT, R2, R12, 0x3, 0x1c1f ;  /* 0x007c1f000c027f89 */ /* 0x0004e400000e0000 */
.L_x_395:
[----:B--2---:R-:W2:Y:S04]  /*89c0*/  LDL R8, [R1+0x48] ;  /* 0x0000480001087983 */ /* 0x004ea80000100800 */
[----:B------:R-:W4:Y:S01]  /*89d0*/  S2R R4, SR_TID.X ;  /* 0x0000000000047919 */ /* 0x000f220000002100 */
[----:B------:R-:W-:Y:S01]  /*89e0*/  IADD3 R0, R5, 0x60, RZ ;  /* 0x0000006005007810 */ /* 0x000fe20007ffe0ff */
[----:B------:R-:W-:-:S03]  /*89f0*/  IMAD.MOV.U32 R107, RZ, RZ, 0x30 ;  /* 0x00000030ff6b7424 */ /* 0x000fc600078e00ff */
[----:B------:R-:W-:Y:S01]  /*8a00*/  ISETP.GE.AND P0, PT, R0, R36, PT ;  /* 0x000000240000720c */ /* 0x000fe20003f06270 */
[----:B------:R-:W-:Y:S01]  /*8a10*/  IMAD.MOV.U32 R0, RZ, RZ, c[0x0][0x2b8] ;  /* 0x0000ae00ff007624 */ /* 0x000fe200078e00ff */
[----:B----4-:R-:W-:-:S04]  /*8a20*/  SHF.R.S32.HI R3, RZ, 0x1f, R4 ;  /* 0x0000001fff037819 */ /* 0x010fc80000011404 */
[----:B------:R-:W-:-:S04]  /*8a30*/  LEA.HI R3, R3, R4, RZ, 0x2 ;  /* 0x0000000403037211 */ /* 0x000fc800078f10ff */
[----:B------:R-:W-:Y:S01]  /*8a40*/  LOP3.LUT R3, R3, 0xfffffffc, RZ, 0xc0, !PT ;  /* 0xfffffffc03037812 */ /* 0x000fe200078ec0ff */
[----:B------:R-:W-:-:S04]  /*8a50*/  IMAD R107, R209, R107, -0x30 ;  /* 0xffffffd0d16b7424 */ /* 0x000fc800078e026b */
[----:B------:R-:W-:Y:S01]  /*8a60*/  IMAD.IADD R3, R4, 0x1, -R3 ;  /* 0x0000000104037824 */ /* 0x000fe200078e0a03 */
[----:B------:R-:W-:-:S03]  /*8a70*/  ISETP.NE.AND P3, PT, R0, 0x1, PT ;  /* 0x000000010000780c */ /* 0x000fc60003f65270 */
[----:B------:R-:W-:Y:S01]  /*8a80*/  IMAD R16, R3, 0x20, R249 ;  /* 0x0000002003107824 */ /* 0x000fe200078e02f9 */
[----:B-----5:R-:W-:-:S03]  /*8a90*/  SHF.R.S32.HI R0, RZ, 0x1f, R13 ;  /* 0x0000001fff007819 */ /* 0x020fc6000001140d */
[----:B------:R-:W-:Y:S01]  /*8aa0*/  IMAD.IADD R3, R16, 0x1, R107 ;  /* 0x0000000110037824 */ /* 0x000fe200078e026b */
[----:B---3--:R-:W-:-:S04]  /*8ab0*/  @!P0 LEA R4, P2, R228, R2, 0x1 ;  /* 0x00000002e4048211 */ /* 0x008fc800078408ff */
[----:B------:R-:W-:Y:S01]  /*8ac0*/  ISETP.GE.AND P1, PT, R3, R138, PT ;  /* 0x0000008a0300720c */ /* 0x000fe20003f26270 */
[----:B------:R-:W-:Y:S01]  /*8ad0*/  @!P0 IMAD.SHL.U32 R12, R250, 0x2, RZ ;  /* 0x00000002fa0c8824 */ /* 0x000fe200078e00ff */
[----:B-1----:R-:W-:Y:S01]  /*8ae0*/  @!P0 LEA.HI.X R5, R228, R6, R229, 0x1, P2 ;  /* 0x00000006e4058211 */ /* 0x002fe200010f0ce5 */
[----:B------:R-:W-:-:S04]  /*8af0*/  IMAD.WIDE.U32 R18, R13, c[0x0][0x2b0], RZ ;  /* 0x0000ac000d127a25 */ /* 0x000fc800078e00ff */
[----:B------:R-:W-:Y:S01]  /*8b00*/  @!PT LDS RZ, [RZ] ;  /* 0x00000000fffff984 */ /* 0x000fe20000000800 */
[----:B------:R-:W-:Y:S01]  /*8b10*/  @!PT LDS RZ, [RZ] ;  /* 0x00000000fffff984 */ /* 0x000fe20000000800 */
[----:B------:R-:W-:Y:S01]  /*8b20*/  @!PT LDS RZ, [RZ] ;  /* 0x00000000fffff984 */ /* 0x000fe20000000800 */
[----:B------:R1:W-:Y:S01]  /*8b30*/  @!P0 LDGSTS.E.BYPASS.LTC128B.128 [R12+0x7880], [R4.64], !P4 ;  /* 0x07880000040c8fae */ /* 0x0003e2000e101d48 */
[----:B------:R-:W-:Y:S01]  /*8b40*/  ISETP.GT.OR P1, PT, R16, 0x2f, P1 ;  /* 0x0000002f1000780c */ /* 0x000fe20000f24670 */
[----:B------:R-:W-:Y:S02]  /*8b50*/  IMAD.MOV.U32 R208, RZ, RZ, RZ ;  /* 0x000000ffffd07224 */ /* 0x000fe400078e00ff */
[----:B--2---:R-:W-:Y:S02]  /*8b60*/  IMAD.IADD R3, R3, 0x1, R8 ;  /* 0x0000000103037824 */ /* 0x004fe400078e0208 */
[----:B------:R-:W-:Y:S02]  /*8b70*/  IMAD R8, R0, c[0x0][0x2b0], RZ ;  /* 0x0000ac0000087a24 */ /* 0x000fe400078e02ff */
[----:B------:R-:W-:-:S04]  /*8b80*/  @P3 IMAD.HI.U32 R9, R3, c[0x0][0x2bc], RZ ;  /* 0x0000af0003093a27 */ /* 0x000fc800078e00ff */
[----:B------:R-:W-:Y:S02]  /*8b90*/  IMAD R8, R13, c[0x0][0x2b4], R8 ;  /* 0x0000ad000d087a24 */ /* 0x000fe400078e0208 */
[----:B------:R-:W-:Y:S01]  /*8ba0*/  IMAD.MOV.U32 R0, RZ, RZ, R3 ;  /* 0x000000ffff007224 */ /* 0x000fe200078e0003 */
[----:B------:R-:W-:Y:S01]  /*8bb0*/  @P3 SHF.R.U32.HI R0, RZ, c[0x0][0x2c0], R9 ;  /* 0x0000b000ff003a19 */ /* 0x000fe20000011609 */
[----:B------:R-:W-:Y:S01]  /*8bc0*/  IMAD.IADD R14, R19, 0x1, R8 ;  /* 0x00000001130e7824 */ /* 0x000fe200078e0208 */
[-C--:B------:R-:W-:Y:S02]  /*8bd0*/  @!P0 LEA R10, P3, R235, R2.reuse, 0x1 ;  /* 0x00000002eb0a8211 */ /* 0x080fe400078608ff */
[----:B------:R-:W-:Y:S02]  /*8be0*/  @!P0 LEA R8, P4, R227, R2, 0x1 ;  /* 0x00000002e3088211 */ /* 0x000fe400078808ff */
        /* <DEDUP_REMOVED lines=12> */
[----:B------:R-:W-:-:S04]  /*8cb0*/  IMAD.MOV R0, RZ, RZ, -R0 ;  /* 0x000000ffff007224 */ /* 0x000fc800078e0a00 */
[----:B------:R-:W-:-:S05]  /*8cc0*/  IMAD R210, R0, c[0x0][0x2b8], R3 ;  /* 0x0000ae0000d27a24 */ /* 0x000fca00078e0203 */
[----:B------:R-:W-:Y:S01]  /*8cd0*/  SHF.R.S32.HI R66, RZ, 0x1f, R210 ;  /* 0x0000001fff427819 */ /* 0x000fe200000114d2 */
[----:B------:R-:W-:-:S04]  /*8ce0*/  IMAD.WIDE.U32 R2, R210, c[0x0][0x1e0], RZ ;  /* 0x00007800d2027a25 */ /* 0x000fc800078e00ff */
[----:B------:R-:W-:-:S04]  /*8cf0*/  IMAD R0, R66, c[0x0][0x1e0], RZ ;  /* 0x0000780042007a24 */ /* 0x000fc800078e02ff */
[----:B------:R-:W-:Y:S01]  /*8d00*/  IMAD R0, R210, c[0x0][0x1e4], R0 ;  /* 0x00007900d2007a24 */ /* 0x000fe200078e0200 */
[----:B------:R-:W-:Y:S03]  /*8d10*/  STL.64 [R1+0x38], R18 ;  /* 0x0000381201007387 */ /* 0x000fe60000100a00 */
[----:B------:R-:W-:Y:S01]  /*8d20*/  IMAD.IADD R3, R3, 0x1, R0 ;  /* 0x0000000103037824 */ /* 0x000fe200078e0200 */
[----:B------:R2:W-:Y:S01]  /*8d30*/  STL [R1+0x44], R14 ;  /* 0x0000440e01007387 */ /* 0x0005e20000100800 */
[----:B------:R-:W-:-:S05]  /*8d40*/  IMAD R138, R128, -0x30, R138 ;  /* 0xffffffd0808a7824 */ /* 0x000fca00078e028a */
[----:B-1----:R-:W-:Y:S01]  /*8d50*/  IMNMX R4, R138, 0x30, PT ;  /* 0x000000308a047817 */ /* 0x002fe20003800200 */
[----:B--2---:R-:W-:-:S04]  /*8d60*/  IMAD.WIDE.U32 R14, R65, c[0x0][0x1e8], RZ ;  /* 0x00007a00410e7a25 */ /* 0x004fc800078e00ff */
[----:B------:R-:W-:Y:S02]  /*8d70*/  IMAD R13, R65, c[0x0][0x1ec], R15 ;  /* 0x00007b00410d7a24 */ /* 0x000fe400078e020f */
[----:B------:R-:W-:-:S05]  /*8d80*/  IMAD.IADD R4, R4, 0x1, -R249 ;  /* 0x0000000104047824 */ /* 0x000fca00078e0af9 */
[----:B------:R-:W-:Y:S02]  /*8d90*/  ISETP.GE.AND P1, PT, R4, 0x1, PT ;  /* 0x000000010400780c */ /* 0x000fe40003f26270 */
[----:B------:R-:W-:Y:S02]  /*8da0*/  ISETP.GE.AND P6, PT, R227, c[0x0][0x1d4], PT ;  /* 0x00007500e3007a0c */ /* 0x000fe40003fc6270 */
[----:B------:R-:W-:Y:S02]  /*8db0*/  ISETP.GE.AND P5, PT, R228, c[0x0][0x1d4], PT ;  /* 0x00007500e4007a0c */ /* 0x000fe40003fa6270 */
[----:B------:R-:W-:Y:S01]  /*8dc0*/  P2R R106, PR, RZ, 0x40 ;  /* 0x00000040ff6a7803 */ /* 0x000fe20000000000 */
[----:B------:R-:W-:Y:S01]  /*8dd0*/  STL.64 [R1+0x30], R14 ;  /* 0x0000300e01007387 */ /* 0x000fe20000100a00 */
[----:B------:R-:W-:-:S03]  /*8de0*/  ISETP.GE.AND P4, PT, R235, c[0x0][0x1d4], PT ;  /* 0x00007500eb007a0c */ /* 0x000fc60003f86270 */
[----:B------:R-:W-:Y:S01]  /*8df0*/  STL [R1+0x40], R13 ;  /* 0x0000400d01007387 */ /* 0x000fe20000100800 */
[----:B----4-:R-:W-:Y:S01]  /*8e00*/  SHF.R.S32.HI R67, RZ, 0x1f, R208 ;  /* 0x0000001fff437819 */ /* 0x010fe200000114d0 */
[----:B------:R-:W-:-:S04]  /*8e10*/  IMAD.WIDE.U32 R2, R208, c[0x0][0x1f0], R2 ;  /* 0x00007c00d0027a25 */ /* 0x000fc800078e0002 */
[----:B------:R-:W-:Y:S01]  /*8e20*/  IMAD R0, R67, c[0x0][0x1f0], RZ ;  /* 0x00007c0043007a24 */ /* 0x000fe200078e02ff */
[----:B------:R-:W-:-:S03]  /*8e30*/  IADD3 R2, P0, R2, R14, RZ ;  /* 0x0000000e02027210 */ /* 0x000fc60007f1e0ff */
[----:B------:R-:W-:-:S05]  /*8e40*/  IMAD R0, R208, c[0x0][0x1f4], R0 ;  /* 0x00007d00d0007a24 */ /* 0x000fca00078e0200 */
[----:B------:R-:W-:Y:S02]  /*8e50*/  IADD3.X R3, R13, R3, R0, P0, !PT ;  /* 0x000000030d037210 */ /* 0x000fe400007fe400 */
[----:B------:R-:W-:-:S04]  /*8e60*/  LEA R0, P0, R2, c[0x0][0x1c8], 0x1 ;  /* 0x0000720002007a11 */ /* 0x000fc800078008ff */
[----:B------:R-:W-:Y:S02]  /*8e70*/  LEA.HI.X R5, R2, c[0x0][0x1cc], R3, 0x1, P0 ;  /* 0x0000730002057a11 */ /* 0x000fe400000f0c03 */
[----:B------:R-:W3:Y:S04]  /*8e80*/  SHFL.IDX PT, R2, R0, RZ, 0x1c1f ;  /* 0x001c1fff00027589 */ /* 0x000ee800000e0000 */
[----:B------:R-:W1:Y:S04]  /*8e90*/  SHFL.IDX PT, R0, R0, 0x1, 0x1c1f ;  /* 0x003c1f0000007f89 */ /* 0x000e6800000e0000 */
[----:B------:R-:W2:Y:S04]  /*8ea0*/  SHFL.IDX PT, R3, R5, RZ, 0x1c1f ;  /* 0x001c1fff05037589 */ /* 0x000ea800000e0000 */
[----:B------:R-:W4:Y:S01]  /*8eb0*/  SHFL.IDX PT, R5, R5, 0x1, 0x1c1f ;  /* 0x003c1f0005057f89 */ /* 0x000f2200000e0000 */
[----:B------:R-:W-:Y:S01]  /*8ec0*/  ISETP.GE.AND P0, PT, R4, 0x21, PT ;  /* 0x000000210400780c */ /* 0x000fe20003f06270 */
[----:B------:R-:W-:Y:S01]  /*8ed0*/  @P1 IMAD.SHL.U32 R4, R250, 0x2, RZ ;  /* 0x00000002fa041824 */ /* 0x000fe200078e00ff */
[----:B---3--:R-:W-:-:S11]  /*8ee0*/  @P1 LEA R8, P2, R228, R2, 0x1 ;  /* 0x00000002e4081211 */ /* 0x008fd600078408ff */
[C---:B-1----:R-:W-:Y:S02]  /*8ef0*/  @P0 LEA R10, P6, R228.reuse, R0, 0x1 ;  /* 0x00000000e40a0211 */ /* 0x042fe400078c08ff */
[----:B------:R-:W-:Y:S02]  /*8f00*/  @P1 LEA R14, P3, R235, R2, 0x1 ;  /* 0x00000002eb0e1211 */ /* 0x000fe400078608ff */
[C-C-:B--2---:R-:W-:Y:S02]  /*8f10*/  @P1 LEA.HI.X R9, R228.reuse, R3, R229.reuse, 0x1, P2 ;  /* 0x00000003e4091211 */ /* 0x144fe400010f0ce5 */
[----:B----4-:R-:W-:-:S03]  /*8f20*/  @P0 LEA.HI.X R11, R228, R5, R229, 0x1, P6 ;  /* 0x00000005e40b0211 */ /* 0x010fc600030f0ce5 */
[----:B------:R1:W-:Y:S01]  /*8f30*/  @P1 LDGSTS.E.BYPASS.LTC128B.128 [R4+0x3c80], [R8.64], !P5 ;  /* 0x03c8000008041fae */ /* 0x0003e2000e901d48 */
[----:B------:R-:W-:Y:S02]  /*8f40*/  ISETP.NE.AND P6, PT, R106, RZ, PT ;  /* 0x000000ff6a00720c */ /* 0x000fe40003fc5270 */
[----:B------:R-:W-:Y:S02]  /*8f50*/  @P1 LEA R12, P2, R227, R2, 0x1 ;  /* 0x00000002e30c1211 */ /* 0x000fe400078408ff */
[-C--:B------:R-:W-:Y:S02]  /*8f60*/  @P1 LEA.HI.X R15, R235, R3.reuse, R252, 0x1, P3 ;  /* 0x00000003eb0f1211 */ /* 0x080fe400018f0cfc */
[C-C-:B------:R-:W-:Y:S02]  /*8f70*/  @P1 LEA.HI.X R13, R227.reuse, R3, R251.reuse, 0x1, P2 ;  /* 0x00000003e30d1211 */ /* 0x140fe400010f0cfb */
[CC--:B------:R-:W-:Y:S01]  /*8f80*/  @P0 LEA R2, P2, R227.reuse, R0.reuse, 0x1 ;  /* 0x00000000e3020211 */ /* 0x0c0fe200078408ff */
[----:B------:R2:W-:Y:S03]  /*8f90*/  @P1 LDGSTS.E.BYPASS.LTC128B.128 [R4+0x4880], [R14.64], !P4 ;  /* 0x048800000e041fae */ /* 0x0005e6000e101d48 */
[----:B------:R-:W-:Y:S01]  /*8fa0*/  @P0 LEA.HI.X R3, R227, R5, R251, 0x1, P2 ;  /* 0x00000005e3030211 */ /* 0x000fe200010f0cfb */
[----:B------:R2:W-:Y:S01]  /*8fb0*/  @P1 LDGSTS.E.BYPASS.LTC128B.128 [R4+0x5480], [R12.64], !P6 ;  /* 0x054800000c041fae */ /* 0x0005e2000f101d48 */
[----:B-1----:R-:W-:Y:S01]  /*8fc0*/  @P0 LEA R8, P3, R235, R0, 0x1 ;  /* 0x00000000eb080211 */ /* 0x002fe200078608ff */
[----:B------:R-:W-:-:S03]  /*8fd0*/  @P0 IMAD.SHL.U32 R0, R250, 0x2, RZ ;  /* 0x00000002fa000824 */ /* 0x000fc600078e00ff */
[----:B------:R-:W-:Y:S02]  /*8fe0*/  @P0 LEA.HI.X R9, R235, R5, R252, 0x1, P3 ;  /* 0x00000005eb090211 */ /* 0x000fe400018f0cfc */
[----:B------:R2:W-:Y:S04]  /*8ff0*/  @P0 LDGSTS.E.BYPASS.LTC128B.128 [R0+0x4480], [R10.64], !P5 ;  /* 0x044800000a000fae */ /* 0x0005e8000e901d48 */
[----:B------:R2:W-:Y:S04]  /*9000*/  @P0 LDGSTS.E.BYPASS.LTC128B.128 [R0+0x5080], [R8.64], !P4 ;  /* 0x0508000008000fae */ /* 0x0005e8000e101d48 */
[----:B------:R2:W-:Y:S01]  /*9010*/  @P0 LDGSTS.E.BYPASS.LTC128B.128 [R0+0x5c80], [R2.64], !P6 ;  /* 0x05c8000002000fae */ /* 0x0005e2000f101d48 */
[----:B------:R-:W-:-:S03]  /*9020*/  ISETP.LT.AND P0, PT, RZ, c[0x0][0x27c], PT ;  /* 0x00009f00ff007a0c */ /* 0x000fc60003f01270 */
[----:B------:R-:W0:Y:S01]  /*9030*/  LDGDEPBAR ;  /* 0x00000000000079af */ /* 0x000e220000000000 */
[----:B------:R-:W-:-:S09]  /*9040*/  ISETP.GT.AND P3, PT, R16, 0x2f, PT ;  /* 0x0000002f1000780c */ /* 0x000fd20003f64270 */
[----:B------:R-:W-:Y:S05]  /*9050*/  @P0 BRA `(.L_x_255) ;  /* 0x0000002000000947 */ /* 0x000fea0003800000 */
[----:B------:R-:W-:-:S04]  /*9060*/  DEPBAR.LE SB0, 0x1 ;  /* 0x000080400000791a */ /* 0x000fc80000000000 */
[----:B------:R-:W-:Y:S05]  /*9070*/  BRA `(.L_x_256) ;  /* 0x000057c000007947 */ /* 0x000fea0003800000 */
.L_x_255:
[----:B------:R-:W3:Y:S01]  /*9080*/  LDL R68, [R1+0x54] ;  /* 0x0000540001447983 */ /* 0x000ee20000100800 */
[----:B--2---:R-:W-:Y:S01]  /*9090*/  SHF.R.S32.HI R0, RZ, 0x1f, R131 ;  /* 0x0000001fff007819 */ /* 0x004fe20000011483 */
[----:B------:R-:W-:Y:S01]  /*90a0*/  ULDC.U8 UR4, c[0x0][0x298] ;  /* 0x0000a60000047ab9 */ /* 0x000fe20000000000 */
[C---:B------:R-:W-:Y:S01]  /*90b0*/  IMAD.WIDE.U32 R2, R131.reuse, c[0x0][0x280], RZ ;  /* 0x0000a00083027a25 */ /* 0x040fe200078e00ff */
[----:B------:R-:W-:Y:S01]  /*90c0*/  ISETP.NE.AND P2, PT, RZ, UR4, PT ;  /* 0x00000004ff007c0c */ /* 0x000fe2000bf45270 */
[----:B------:R-:W-:Y:S02]  /*90d0*/  BSSY B2, `(.L_x_256) ;  /* 0x0000576000027945 */ /* 0x000fe40003800000 */
[----:B------:R-:W-:Y:S01]  /*90e0*/  IMAD R6, R0, c[0x0][0x280], RZ ;  /* 0x0000a00000067a24 */ /* 0x000fe200078e02ff */
[----:B------:R-:W-:Y:S01]  /*90f0*/  LEA R8, P1, R2, c[0x0][0x270], 0x1 ;  /* 0x00009c0002087a11 */ /* 0x000fe200078208ff */
[----:B------:R-:W-:Y:S02]  /*9100*/  IMAD R0, R0, c[0x0][0x290], RZ ;  /* 0x0000a40000007a24 */ /* 0x000fe400078e02ff */
[----:B------:R-:W-:-:S02]  /*9110*/  IMAD R6, R131, c[0x0][0x284], R6 ;  /* 0x0000a10083067a24 */ /* 0x000fc400078e0206 */
[----:B------:R-:W-:-:S03]  /*9120*/  IMAD.WIDE.U32 R4, R131, c[0x0][0x290], RZ ;  /* 0x0000a40083047a25 */ /* 0x000fc600078e00ff */
[----:B------:R-:W-:Y:S01]  /*9130*/  IADD3 R3, R6, R3, RZ ;  /* 0x0000000306037210 */ /* 0x000fe20007ffe0ff */
[----:B------:R-:W-:Y:S01]  /*9140*/  IMAD R0, R131, c[0x0][0x294], R0 ;  /* 0x0000a50083007a24 */ /* 0x000fe200078e0200 */
[----:B------:R-:W-:-:S04]  /*9150*/  LEA R9, P0, R4, c[0x0][0x288], 0x1 ;  /* 0x0000a20004097a11 */ /* 0x000fc800078008ff */
[----:B------:R-:W-:Y:S02]  /*9160*/  IADD3 R5, R0, R5, RZ ;  /* 0x0000000500057210 */ /* 0x000fe40007ffe0ff */
[----:B------:R-:W-:Y:S02]  /*9170*/  LEA.HI.X R0, R2, c[0x0][0x274], R3, 0x1, P1 ;  /* 0x00009d0002007a11 */ /* 0x000fe400008f0c03 */
[----:B------:R-:W-:Y:S02]  /*9180*/  LEA.HI.X R2, R4, c[0x0][0x28c], R5, 0x1, P0 ;  /* 0x0000a30004027a11 */ /* 0x000fe400000f0c05 */
[----:B---3--:R-:W-:Y:S01]  /*9190*/  LEA R6, R68, R112, 0x7 ;  /* 0x0000007044067211 */ /* 0x008fe200078e38ff */
[----:B------:R-:W-:Y:S05]  /*91a0*/  @!P2 BRA `(.L_x_257) ;  /* 0x00002a700000a947 */ /* 0x000fea0003800000 */
[----:B------:R-:W-:Y:S01]  /*91b0*/  ISETP.GE.AND P0, PT, R6, R36, PT ;  /* 0x000000240600720c */ /* 0x000fe20003f06270 */
[----:B------:R-:W1:Y:S01]  /*91c0*/  SHFL.IDX PT, R3, R2, RZ, 0x1e1f ;  /* 0x001e1fff02037589 */ /* 0x000e6200000e0000 */
[----:B------:R-:W-:Y:S01]  /*91d0*/  BSSY B0, `(.L_x_258) ;  /* 0x000004f000007945 */ /* 0x000fe20003800000 */
[----:B------:R-:W-:Y:S01]  /*91e0*/  CS2R R30, SRZ ;  /* 0x00000000001e7805 */ /* 0x000fe2000001ff00 */
[----:B------:R-:W-:Y:S01]  /*91f0*/  CS2R R28, SRZ ;  /* 0x00000000001c7805 */ /* 0x000fe2000001ff00 */
[----:B------:R-:W2:Y:S01]  /*9200*/  SHFL.IDX PT, R5, R0, RZ, 0x1e1f ;  /* 0x001e1fff00057589 */ /* 0x000ea200000e0000 */
[----:B------:R-:W-:Y:S01]  /*9210*/  CS2R R26, SRZ ;  /* 0x00000000001a7805 */ /* 0x000fe2000001ff00 */
[----:B------:R-:W-:Y:S01]  /*9220*/  CS2R R24, SRZ ;  /* 0x0000000000187805 */ /* 0x000fe2000001ff00 */
[----:B------:R-:W-:Y:S01]  /*9230*/  CS2R R22, SRZ ;  /* 0x0000000000167805 */ /* 0x000fe2000001ff00 */
[----:B------:R-:W3:Y:S01]  /*9240*/  SHFL.IDX PT, R4, R8, RZ, 0x1e1f ;  /* 0x001e1fff08047589 */ /* 0x000ee200000e0000 */
[----:B------:R-:W-:Y:S01]  /*9250*/  CS2R R20, SRZ ;  /* 0x0000000000147805 */ /* 0x000fe2000001ff00 */
[----:B------:R-:W-:Y:S01]  /*9260*/  CS2R R18, SRZ ;  /* 0x0000000000127805 */ /* 0x000fe2000001ff00 */
[----:B------:R-:W-:Y:S01]  /*9270*/  CS2R R16, SRZ ;  /* 0x0000000000107805 */ /* 0x000fe2000001ff00 */
[----:B------:R4:W1:Y:S01]  /*9280*/  SHFL.IDX PT, R2, R9, RZ, 0x1e1f ;  /* 0x001e1fff09027589 */ /* 0x00086200000e0000 */
[----:B------:R-:W-:Y:S01]  /*9290*/  CS2R R14, SRZ ;  /* 0x00000000000e7805 */ /* 0x000fe2000001ff00 */
[----:B------:R-:W-:Y:S01]  /*92a0*/  CS2R R12, SRZ ;  /* 0x00000000000c7805 */ /* 0x000fe2000001ff00 */
[----:B------:R-:W-:Y:S01]  /*92b0*/  CS2R R10, SRZ ;  /* 0x00000000000a7805 */ /* 0x000fe2000001ff00 */
[----:B----4-:R-:W-:Y:S01]  /*92c0*/  CS2R R8, SRZ ;  /* 0x0000000000087805 */ /* 0x010fe2000001ff00 */
[----:B------:R-:W-:Y:S05]  /*92d0*/  @P0 BRA `(.L_x_259) ;  /* 0x000003e000000947 */ /* 0x000fea0003800000 */
[----:B-123--:R-:W2:Y:S04]  /*92e0*/  LDL R40, [R1+0x118] ;  /* 0x0001180001287983 */ /* 0x00eea80000100800 */
[----:B------:R-:W3:Y:S04]  /*92f0*/  LDL R39, [R1+0x114] ;  /* 0x0001140001277983 */ /* 0x000ee80000100800 */
[----:B------:R-:W4:Y:S04]  /*9300*/  LDL R38, [R1+0x11c] ;  /* 0x00011c0001267983 */ /* 0x000f280000100800 */
[----:B------:R-:W4:Y:S04]  /*9310*/  LDL R37, [R1+0x110] ;  /* 0x0001100001257983 */ /* 0x000f280000100800 */
[----:B------:R-:W4:Y:S04]  /*9320*/  LDL R35, [R1+0x120] ;  /* 0x0001200001237983 */ /* 0x000f280000100800 */
[----:B------:R-:W4:Y:S04]  /*9330*/  LDL R33, [R1+0x10c] ;  /* 0x00010c0001217983 */ /* 0x000f280000100800 */
[----:B------:R-:W4:Y:S04]  /*9340*/  LDL R32, [R1+0x124] ;  /* 0x0001240001207983 */ /* 0x000f280000100800 */
[----:B------:R-:W4:Y:S01]  /*9350*/  LDL R34, [R1+0x108] ;  /* 0x0001080001227983 */ /* 0x000f220000100800 */
[----:B------:R-:W-:Y:S01]  /*9360*/  ISETP.GE.AND P0, PT, R114, c[0x0][0x27c], PT ;  /* 0x00009f0072007a0c */ /* 0x000fe20003f06270 */
[----:B------:R-:W-:Y:S01]  /*9370*/  CS2R R20, SRZ ;  /* 0x0000000000147805 */ /* 0x000fe2000001ff00 */
[----:B------:R-:W-:Y:S01]  /*9380*/  ISETP.GE.AND P1, PT, R167, c[0x0][0x27c], PT ;  /* 0x00009f00a7007a0c */ /* 0x000fe20003f26270 */
[----:B------:R-:W4:Y:S01]  /*9390*/  LDL R6, [R1+0x128] ;  /* 0x0001280001067983 */ /* 0x000f220000100800 */
[----:B------:R-:W-:-:S03]  /*93a0*/  CS2R R8, SRZ ;  /* 0x0000000000087805 */ /* 0x000fc6000001ff00 */
[----:B------:R-:W4:Y:S06]  /*93b0*/  LDL R0, [R1+0x104] ;  /* 0x0001040001007983 */ /* 0x000f2c0000100800 */
[----:B------:R-:W-:-:S04]  /*93c0*/  @!P0 IMAD.WIDE R12, R114, 0x2, R4 ;  /* 0x00000002720c8825 */ /* 0x000fc800078e0204 */
[----:B------:R-:W-:Y:S01]  /*93d0*/  @!P0 IMAD.WIDE R10, R114, 0x2, R2 ;  /* 0x00000002720a8825 */ /* 0x000fe200078e0202 */
[----:B------:R1:W5:Y:S04]  /*93e0*/  @!P0 LD.E.64 R20, [R12.64] ;  /* 0x000000080c148980 */ /* 0x000368000c101b00 */
[----:B------:R1:W5:Y:S01]  /*93f0*/  @!P0 LD.E.64 R8, [R10.64] ;  /* 0x000000080a088980 */ /* 0x000362000c101b00 */
[----:B------:R-:W-:Y:S01]  /*9400*/  ISETP.GE.AND P0, PT, R164, c[0x0][0x27c], PT ;  /* 0x00009f00a4007a0c */ /* 0x000fe20003f06270 */
[----:B------:R-:W-:Y:S01]  /*9410*/  CS2R R22, SRZ ;  /* 0x0000000000167805 */ /* 0x000fe2000001ff00 */
[----:B------:R-:W-:Y:S01]  /*9420*/  CS2R R24, SRZ ;  /* 0x0000000000187805 */ /* 0x000fe2000001ff00 */
[----:B-1----:R-:W-:Y:S01]  /*9430*/  CS2R R10, SRZ ;  /* 0x00000000000a7805 */ /* 0x002fe2000001ff00 */
[----:B------:R-:W-:Y:S01]  /*9440*/  CS2R R26, SRZ ;  /* 0x00000000001a7805 */ /* 0x000fe2000001ff00 */
[----:B------:R-:W-:Y:S01]  /*9450*/  CS2R R28, SRZ ;  /* 0x00000000001c7805 */ /* 0x000fe2000001ff00 */
[----:B------:R-:W-:Y:S01]  /*9460*/  CS2R R30, SRZ ;  /* 0x00000000001e7805 */ /* 0x000fe2000001ff00 */
[----:B--2---:R-:W-:-:S05]  /*9470*/  @!P1 IADD3 R14, P2, R4, R40, RZ ;  /* 0x00000028040e9210 */ /* 0x004fca0007f5e0ff */
[----:B---3--:R-:W-:Y:S01]  /*9480*/  @!P1 IMAD.X R15, R5, 0x1, R39, P2 ;  /* 0x00000001050f9824 */ /* 0x008fe200010e0627 */
[----:B------:R-:W-:-:S04]  /*9490*/  @!P1 IADD3 R12, P2, R2, R40, RZ ;  /* 0x00000028020c9210 */ /* 0x000fc80007f5e0ff */
[----:B------:R1:W5:Y:S01]  /*94a0*/  @!P1 LD.E.64 R22, [R14.64] ;  /* 0x000000080e169980 */ /* 0x000362000c101b00 */
[----:B------:R-:W-:-:S05]  /*94b0*/  @!P1 IMAD.X R13, R3, 0x1, R39, P2 ;  /* 0x00000001030d9824 */ /* 0x000fca00010e0627 */
[----:B------:R2:W5:Y:S01]  /*94c0*/  @!P1 LD.E.64 R10, [R12.64] ;  /* 0x000000080c0a9980 */ /* 0x000562000c101b00 */
[----:B----4-:R-:W-:Y:S02]  /*94d0*/  @!P0 IADD3 R16, P1, R4, R38, RZ ;  /* 0x0000002604108210 */ /* 0x010fe40007f3e0ff */
[----:B------:R-:W-:-:S03]  /*94e0*/  ISETP.GE.AND P2, PT, R166, c[0x0][0x27c], PT ;  /* 0x00009f00a6007a0c */ /* 0x000fc60003f46270 */
[----:B------:R-:W-:-:S05]  /*94f0*/  @!P0 IMAD.X R17, R5, 0x1, R37, P1 ;  /* 0x0000000105118824 */ /* 0x000fca00008e0625 */
[----:B------:R3:W5:Y:S01]  /*9500*/  @!P0 LD.E.64 R24, [R16.64] ;  /* 0x0000000810188980 */ /* 0x000762000c101b00 */
[----:B-1----:R-:W-:-:S05]  /*9510*/  @!P0 IADD3 R14, P1, R2, R38, RZ ;  /* 0x00000026020e8210 */ /* 0x002fca0007f3e0ff */
[----:B------:R-:W-:Y:S01]  /*9520*/  @!P0 IMAD.X R15, R3, 0x1, R37, P1 ;  /* 0x00000001030f8824 */ /* 0x000fe200008e0625 */
[----:B--2---:R-:W-:Y:S01]  /*9530*/  CS2R R12, SRZ ;  /* 0x00000000000c7805 */ /* 0x004fe2000001ff00 */
[----:B------:R-:W-:Y:S02]  /*9540*/  ISETP.GE.AND P1, PT, R113, c[0x0][0x27c], PT ;  /* 0x00009f0071007a0c */ /* 0x000fe40003f26270 */
[----:B------:R-:W-:-:S03]  /*9550*/  @!P2 IADD3 R18, P6, R4, R35, RZ ;  /* 0x000000230412a210 */ /* 0x000fc60007fde0ff */
[----:B------:R1:W5:Y:S01]  /*9560*/  @!P0 LD.E.64 R12, [R14.64] ;  /* 0x000000080e0c8980 */ /* 0x000362000c101b00 */
[----:B---3--:R-:W-:Y:S01]  /*9570*/  @!P2 IADD3 R16, P0, R2, R35, RZ ;  /* 0x000000230210a210 */ /* 0x008fe20007f1e0ff */
[----:B------:R-:W-:-:S04]  /*9580*/  @!P2 IMAD.X R19, R5, 0x1, R33, P6 ;  /* 0x000000010513a824 */ /* 0x000fc800030e0621 */
[----:B------:R-:W-:Y:S01]  /*9590*/  @!P2 IMAD.X R17, R3, 0x1, R33, P0 ;  /* 0x000000010311a824 */ /* 0x000fe200000e0621 */
[----:B------:R2:W5:Y:S01]  /*95a0*/  @!P2 LD.E.64 R26, [R18.64] ;  /* 0x00000008121aa980 */ /* 0x000562000c101b00 */
[----:B------:R-:W-:Y:S01]  /*95b0*/  ISETP.GE.AND P0, PT, R165, c[0x0][0x27c], PT ;  /* 0x00009f00a5007a0c */ /* 0x000fe20003f06270 */
[----:B-1----:R-:W-:-:S06]  /*95c0*/  CS2R R14, SRZ ;  /* 0x00000000000e7805 */ /* 0x002fcc000001ff00 */
[----:B------:R1:W5:Y:S02]  /*95d0*/  @!P2 LD.E.64 R14, [R16.64] ;  /* 0x00000008100ea980 */ /* 0x000364000c101b00 */
[----:B-1----:R-:W-:-:S05]  /*95e0*/  @!P1 IADD3 R16, P2, R4, R32, RZ ;  /* 0x0000002004109210 */ /* 0x002fca0007f5e0ff */
[----:B------:R-:W-:Y:S01]  /*95f0*/  @!P1 IMAD.X R17, R5, 0x1, R34, P2 ;  /* 0x0000000105119824 */ /* 0x000fe200010e0622 */
[----:B------:R-:W-:Y:S01]  /*9600*/  @!P1 IADD3 R32, P2, R2, R32, RZ ;  /* 0x0000002002209210 */ /* 0x000fe20007f5e0ff */
[----:B--2---:R-:W-:-:S03]  /*9610*/  CS2R R18, SRZ ;  /* 0x0000000000127805 */ /* 0x004fc6000001ff00 */
[----:B------:R1:W5:Y:S01]  /*9620*/  @!P1 LD.E.64 R28, [R16.64] ;  /* 0x00000008101c9980 */ /* 0x000362000c101b00 */
[----:B------:R-:W-:Y:S01]  /*9630*/  @!P1 IMAD.X R33, R3, 0x1, R34, P2 ;  /* 0x0000000103219824 */ /* 0x000fe200010e0622 */
[----:B------:R-:W-:-:S05]  /*9640*/  @!P0 IADD3 R4, P2, R4, R6, RZ ;  /* 0x0000000604048210 */ /* 0x000fca0007f5e0ff */
[----:B------:R-:W-:Y:S01]  /*9650*/  @!P0 IMAD.X R5, R5, 0x1, R0, P2 ;  /* 0x0000000105058824 */ /* 0x000fe200010e0600 */
[----:B------:R-:W-:-:S04]  /*9660*/  @!P0 IADD3 R2, P2, R2, R6, RZ ;  /* 0x0000000602028210 */ /* 0x000fc80007f5e0ff */
[----:B------:R2:W5:Y:S01]  /*9670*/  @!P0 LD.E.64 R30, [R4.64] ;  /* 0x00000008041e8980 */ /* 0x000562000c101b00 */
[----:B------:R-:W-:-:S05]  /*9680*/  @!P0 IMAD.X R3, R3, 0x1, R0, P2 ;  /* 0x0000000103038824 */ /* 0x000fca00010e0600 */
[----:B------:R2:W5:Y:S01]  /*9690*/  @!P0 LD.E.64 R18, [R2.64] ;  /* 0x0000000802128980 */ /* 0x000562000c101b00 */
[----:B-1----:R-:W-:-:S06]  /*96a0*/  CS2R R16, SRZ ;  /* 0x0000000000107805 */ /* 0x002fcc000001ff00 */
[----:B------:R2:W5:Y:S02]  /*96b0*/  @!P1 LD.E.64 R16, [R32.64] ;  /* 0x0000000820109980 */ /* 0x000564000c101b00 */
.L_x_259:
[----:B-123--:R-:W-:Y:S05]  /*96c0*/  BSYNC B0 ;  /* 0x0000000000007941 */ /* 0x00efea0003800000 */
.L_x_258:
[----:B-----5:R-:W-:Y:S01]  /*96d0*/  IMAD.MOV.U32 R55, RZ, RZ, R21 ;  /* 0x000000ffff377224 */ /* 0x020fe200078e0015 */
[--C-:B------:R-:W-:Y:S01]  /*96e0*/  SHF.R.U64 R46, R24, 0x10, R25.reuse ;  /* 0x00000010182e7819 */ /* 0x100fe20000001219 */
[--C-:B------:R-:W-:Y:S01]  /*96f0*/  IMAD.MOV.U32 R48, RZ, RZ, R25.reuse ;  /* 0x000000ffff307224 */ /* 0x100fe200078e0019 */
[----:B------:R-:W-:Y:S01]  /*9700*/  SHF.R.U32.HI R43, RZ, 0x10, R25 ;  /* 0x00000010ff2b7819 */ /* 0x000fe20000011619 */
[----:B------:R-:W-:Y:S01]  /*9710*/  IMAD.MOV.U32 R37, RZ, RZ, R30 ;  /* 0x000000ffff257224 */ /* 0x000fe200078e001e */
[--C-:B------:R-:W-:Y:S01]  /*9720*/  SHF.R.U64 R33, R30, 0x10, R31.reuse ;  /* 0x000000101e217819 */ /* 0x100fe2000000121f */
[----:B------:R-:W-:Y:S01]  /*9730*/  IMAD.MOV.U32 R35, RZ, RZ, R31 ;  /* 0x000000ffff237224 */ /* 0x000fe200078e001f */
[----:B------:R-:W-:Y:S01]  /*9740*/  SHF.R.U64 R25, R10, 0x10, R11 ;  /* 0x000000100a197819 */ /* 0x000fe2000000120b */
[----:B------:R-:W-:Y:S01]  /*9750*/  IMAD.MOV.U32 R52, RZ, RZ, R23 ;  /* 0x000000ffff347224 */ /* 0x000fe200078e0017 */
[----:B------:R-:W-:Y:S01]  /*9760*/  SHF.R.U32.HI R30, RZ, 0x10, R31 ;  /* 0x00000010ff1e7819 */ /* 0x000fe2000001161f */
[----:B------:R-:W-:Y:S01]  /*9770*/  IMAD.MOV.U32 R49, RZ, RZ, R24 ;  /* 0x000000ffff317224 */ /* 0x000fe200078e0018 */
[--C-:B------:R-:W-:Y:S01]  /*9780*/  SHF.R.U64 R50, R22, 0x10, R23.reuse ;  /* 0x0000001016327819 */ /* 0x100fe20000001217 */
[----:B------:R-:W-:Y:S01]  /*9790*/  IMAD.MOV.U32 R45, RZ, RZ, R26 ;  /* 0x000000ffff2d7224 */ /* 0x000fe200078e001a */
[----:B------:R-:W-:Y:S01]  /*97a0*/  SHF.R.U32.HI R47, RZ, 0x10, R23 ;  /* 0x00000010ff2f7819 */ /* 0x000fe20000011617 */
[----:B------:R-:W-:Y:S01]  /*97b0*/  IMAD.MOV.U32 R31, RZ, RZ, R9 ;  /* 0x000000ffff1f7224 */ /* 0x000fe200078e0009 */
[----:B------:R-:W-:Y:S01]  /*97c0*/  SHF.R.U64 R42, R26, 0x10, R27 ;  /* 0x000000101a2a7819 */ /* 0x000fe2000000121b */
[----:B------:R-:W-:Y:S01]  /*97d0*/  IMAD.MOV.U32 R23, RZ, RZ, R13 ;  /* 0x000000ffff177224 */ /* 0x000fe200078e000d */
[----:B------:R-:W-:Y:S01]  /*97e0*/  SHF.R.U32.HI R26, RZ, 0x10, R9 ;  /* 0x00000010ff1a7819 */ /* 0x000fe20000011609 */
[----:B------:R-:W-:Y:S01]  /*97f0*/  IMAD.MOV.U32 R5, RZ, RZ, R19 ;  /* 0x000000ffff057224 */ /* 0x000fe200078e0013 */
[----:B------:R-:W-:Y:S01]  /*9800*/  PRMT R25, R25, 0x5410, R55 ;  /* 0x0000541019197816 */ /* 0x000fe20000000037 */
[----:B------:R-:W-:Y:S01]  /*9810*/  IMAD.MOV.U32 R41, RZ, RZ, R28 ;  /* 0x000000ffff297224 */ /* 0x000fe200078e001c */
[----:B------:R-:W-:Y:S01]  /*9820*/  PRMT R26, R26, 0x5410, R50 ;  /* 0x000054101a1a7816 */ /* 0x000fe20000000032 */
[----:B------:R-:W-:Y:S01]  /*9830*/  IMAD.MOV.U32 R40, RZ, RZ, R29 ;  /* 0x000000ffff287224 */ /* 0x000fe200078e001d */
[----:B------:R-:W-:Y:S01]  /*9840*/  PRMT R31, R31, 0x5410, R49 ;  /* 0x000054101f1f7816 */ /* 0x000fe20000000031 */
[----:B------:R-:W-:Y:S01]  /*9850*/  IMAD.MOV.U32 R32, RZ, RZ, R8 ;  /* 0x000000ffff207224 */ /* 0x000fe200078e0008 */
[----:B------:R-:W-:Y:S01]  /*9860*/  PRMT R23, R23, 0x5410, R25 ;  /* 0x0000541017177816 */ /* 0x000fe20000000019 */
[----:B------:R-:W-:Y:S01]  /*9870*/  IMAD.MOV.U32 R56, RZ, RZ, R20 ;  /* 0x000000ffff387224 */ /* 0x000fe200078e0014 */
[----:B------:R-:W-:Y:S01]  /*9880*/  SHF.R.U64 R2, R12, 0x10, R13 ;  /* 0x000000100c027819 */ /* 0x000fe2000000120d */
[----:B------:R-:W-:Y:S01]  /*9890*/  IMAD.MOV.U32 R44, RZ, RZ, R27 ;  /* 0x000000ffff2c7224 */ /* 0x000fe200078e001b */
[--C-:B------:R-:W-:Y:S01]  /*98a0*/  SHF.R.U64 R3, R18, 0x10, R19.reuse ;  /* 0x0000001012037819 */ /* 0x100fe20000001213 */
[----:B------:R-:W-:Y:S01]  /*98b0*/  IMAD.MOV.U32 R53, RZ, RZ, R22 ;  /* 0x000000ffff357224 */ /* 0x000fe200078e0016 */
[----:B------:R-:W-:Y:S01]  /*98c0*/  SHF.R.U32.HI R0, RZ, 0x10, R19 ;  /* 0x00000010ff007819 */ /* 0x000fe20000011613 */
[----:B------:R-:W-:Y:S01]  /*98d0*/  IMAD.MOV.U32 R24, RZ, RZ, R12 ;  /* 0x000000ffff187224 */ /* 0x000fe200078e000c */
[----:B------:R-:W-:Y:S01]  /*98e0*/  PRMT R19, R26, 0x5410, R31 ;  /* 0x000054101a137816 */ /* 0x000fe2000000001f */
[----:B------:R-:W-:Y:S01]  /*98f0*/  IMAD.MOV.U32 R6, RZ, RZ, R18 ;  /* 0x000000ffff067224 */ /* 0x000fe200078e0012 */
[----:B------:R-:W-:Y:S01]  /*9900*/  PRMT R26, R23, 0x7610, R26 ;  /* 0x00007610171a7816 */ /* 0x000fe2000000001a */
[----:B------:R-:W-:-:S04]  /*9910*/  DEPBAR.LE SB0, 0x1 ;  /* 0x000080400000791a */ /* 0x000fc80000000000 */
[----:B------:R-:W-:Y:S01]  /*9920*/  PRMT R23, R2, 0x7610, R23 ;  /* 0x0000761002177816 */ /* 0x000fe20000000017 */
[----:B------:R-:W-:Y:S01]  /*9930*/  IMAD R2, R68, -0x80, R36 ;  /* 0xffffff8044027824 */ /* 0x000fe200078e0224 */
[--C-:B------:R-:W-:Y:S01]  /*9940*/  SHF.R.U64 R38, R28, 0x10, R29.reuse ;  /* 0x000000101c267819 */ /* 0x100fe2000000121d */
[----:B------:R-:W-:Y:S01]  /*9950*/  IMAD.MOV.U32 R28, RZ, RZ, R10 ;  /* 0x000000ffff1c7224 */ /* 0x000fe200078e000a */
[----:B------:R-:W-:Y:S01]  /*9960*/  SHF.R.U32.HI R34, RZ, 0x10, R29 ;  /* 0x00000010ff227819 */ /* 0x000fe2000001161d */
[----:B------:R-:W-:Y:S01]  /*9970*/  IMAD.MOV.U32 R10, RZ, RZ, R17 ;  /* 0x000000ffff0a7224 */ /* 0x000fe200078e0011 */
[----:B------:R-:W-:Y:S01]  /*9980*/  SHF.R.U64 R29, R8, 0x10, R9 ;  /* 0x00000010081d7819 */ /* 0x000fe20000001209 */
[----:B------:R-:W-:Y:S01]  /*9990*/  BSSY B1, `(.L_x_260) ;  /* 0x000012a000017945 */ /* 0x000fe20003800000 */
[--C-:B------:R-:W-:Y:S02]  /*99a0*/  SHF.R.U64 R8, R16, 0x10, R17.reuse ;  /* 0x0000001010087819 */ /* 0x100fe40000001211 */
[----:B------:R-:W-:-:S02]  /*99b0*/  SHF.R.U32.HI R4, RZ, 0x10, R17 ;  /* 0x00000010ff047819 */ /* 0x000fc40000011611 */
[----:B------:R-:W-:Y:S02]  /*99c0*/  IMNMX R17, R2, 0x80, PT ;  /* 0x0000008002117817 */ /* 0x000fe40003800200 */
[----:B------:R-:W-:Y:S01]  /*99d0*/  SHF.R.U64 R54, R20, 0x10, R21 ;  /* 0x0000001014367819 */ /* 0x000fe20000001215 */
[----:B------:R-:W-:Y:S01]  /*99e0*/  IMAD.MOV.U32 R20, RZ, RZ, R15 ;  /* 0x000000ffff147224 */ /* 0x000fe200078e000f */
[----:B------:R-:W-:Y:S02]  /*99f0*/  ISETP.GE.AND P0, PT, R112, R17, PT ;  /* 0x000000117000720c */ /* 0x000fe40003f06270 */
[----:B------:R-:W-:Y:S01]  /*9a00*/  SHF.R.U32.HI R39, RZ, 0x10, R27 ;  /* 0x00000010ff277819 */ /* 0x000fe2000001161b */
[----:B------:R-:W-:Y:S01]  /*9a10*/  IMAD.MOV.U32 R27, RZ, RZ, R11 ;  /* 0x000000ffff1b7224 */ /* 0x000fe200078e000b */
[----:B------:R-:W-:Y:S01]  /*9a20*/  SHF.R.U32.HI R51, RZ, 0x10, R21 ;  /* 0x00000010ff337819 */ /* 0x000fe20000011615 */
[----:B------:R-:W-:Y:S01]  /*9a30*/  IMAD.MOV.U32 R21, RZ, RZ, R14 ;  /* 0x000000ffff157224 */ /* 0x000fe200078e000e */
[----:B------:R-:W-:Y:S01]  /*9a40*/  SHF.R.U32.HI R22, RZ, 0x10, R11 ;  /* 0x00000010ff167819 */ /* 0x000fe2000001160b */
[----:B------:R-:W-:Y:S01]  /*9a50*/  IMAD.MOV.U32 R11, RZ, RZ, R16 ;  /* 0x000000ffff0b7224 */ /* 0x000fe200078e0010 */
[----:B------:R-:W-:-:S02]  /*9a60*/  PRMT R29, R29, 0x5410, R52 ;  /* 0x000054101d1d7816 */ /* 0x000fc40000000034 */
[----:B------:R-:W-:Y:S02]  /*9a70*/  PRMT R32, R32, 0x5410, R43 ;  /* 0x0000541020207816 */ /* 0x000fe4000000002b */
[----:B------:R-:W-:Y:S02]  /*9a80*/  PRMT R37, R37, 0x5410, R44 ;  /* 0x0000541025257816 */ /* 0x000fe4000000002c */
[----:B------:R-:W-:Y:S02]  /*9a90*/  PRMT R20, R20, 0x5410, R54 ;  /* 0x0000541014147816 */ /* 0x000fe40000000036 */
[----:B------:R-:W-:Y:S02]  /*9aa0*/  PRMT R28, R28, 0x5410, R47 ;  /* 0x000054101c1c7816 */ /* 0x000fe4000000002f */
[----:B------:R-:W-:Y:S02]  /*9ab0*/  PRMT R33, R33, 0x5410, R48 ;  /* 0x0000541021217816 */ /* 0x000fe40000000030 */
[----:B------:R-:W-:-:S02]  /*9ac0*/  PRMT R30, R30, 0x5410, R46 ;  /* 0x000054101e1e7816 */ /* 0x000fc4000000002e */
[----:B------:R-:W-:Y:S02]  /*9ad0*/  PRMT R35, R35, 0x5410, R45 ;  /* 0x0000541023237816 */ /* 0x000fe4000000002d */
[----:B------:R-:W-:Y:S02]  /*9ae0*/  PRMT R34, R34, 0x5410, R42 ;  /* 0x0000541022227816 */ /* 0x000fe4000000002a */
[----:B------:R-:W-:Y:S02]  /*9af0*/  SHF.R.U32.HI R13, RZ, 0x10, R13 ;  /* 0x00000010ff0d7819 */ /* 0x000fe4000001160d */
[--C-:B------:R-:W-:Y:S02]  /*9b00*/  SHF.R.U64 R12, R14, 0x10, R15.reuse ;  /* 0x000000100e0c7819 */ /* 0x100fe4000000120f */
[----:B------:R-:W-:Y:S02]  /*9b10*/  SHF.R.U32.HI R9, RZ, 0x10, R15 ;  /* 0x00000010ff097819 */ /* 0x000fe4000001160f */
        /* <DEDUP_REMOVED lines=20> */
[----:B------:R-:W-:Y:S01]  /*9c60*/  PRMT R35, R3, 0x7610, R35 ;  /* 0x0000761003237816 */ /* 0x000fe20000000023 */
[----:B------:R-:W-:Y:S06]  /*9c70*/  BAR.SYNC.DEFER_BLOCKING 0x0 ;  /* 0x0000000000007b1d */ /* 0x000fec0000010000 */
[----:B------:R-:W-:Y:S05]  /*9c80*/  @P0 BRA `(.L_x_261) ;  /* 0x00000fa000000947 */ /* 0x000fea0003800000 */
[----:B------:R-:W-:Y:S01]  /*9c90*/  ISETP.GE.AND P0, PT, R114, c[0x0][0x27c], PT ;  /* 0x00009f0072007a0c */ /* 0x000fe20003f06270 */
[----:B------:R-:W-:-:S12]  /*9ca0*/  BSSY B0, `(.L_x_262) ;  /* 0x0000028000007945 */ /* 0x000fd80003800000 */
[----:B------:R-:W-:Y:S05]  /*9cb0*/  @P0 BRA `(.L_x_263) ;  /* 0x0000026000000947 */ /* 0x000fea0003800000 */
[----:B------:R-:W1:Y:S01]  /*9cc0*/  LDS.128 R8, [R244+0x4800] ;  /* 0x00480000f4087984 */ /* 0x000e620000000c00 */
[--C-:B------:R-:W-:Y:S02]  /*9cd0*/  HADD2.F32 R12, -RZ, R18.reuse.H0_H0 ;  /* 0x20000012ff0c7230 */ /* 0x100fe40000004100 */
[----:B------:R-:W-:Y:S02]  /*9ce0*/  HADD2.F32 R0, -RZ, R18.H1_H1 ;  /* 0x30000012ff007230 */ /* 0x000fe40000004100 */
[----:B------:R-:W-:Y:S02]  /*9cf0*/  HADD2.F32 R3, -RZ, R21.H1_H1 ;  /* 0x30000015ff037230 */ /* 0x000fe40000004100 */
[----:B------:R-:W-:Y:S02]  /*9d00*/  HADD2.F32 R2, -RZ, R20.H1_H1 ;  /* 0x30000014ff027230 */ /* 0x000fe40000004100 */
[--C-:B-1----:R-:W-:Y:S02]  /*9d10*/  HADD2.F32 R13, -RZ, R8.reuse.H0_H0 ;  /* 0x20000008ff0d7230 */ /* 0x102fe40000004100 */
[----:B------:R-:W-:-:S02]  /*9d20*/  HADD2.F32 R6, -RZ, R8.H1_H1 ;  /* 0x30000008ff067230 */ /* 0x000fc40000004100 */
[--C-:B------:R-:W-:Y:S01]  /*9d30*/  HADD2.F32 R5, -RZ, R9.reuse.H1_H1 ;  /* 0x30000009ff057230 */ /* 0x100fe20000004100 */
[-C--:B------:R-:W-:Y:S01]  /*9d40*/  FMUL.FTZ R14, R13, R12.reuse ;  /* 0x0000000c0d0e7220 */ /* 0x080fe20000410000 */
[----:B------:R-:W-:Y:S01]  /*9d50*/  HADD2.F32 R4, -RZ, R9.H0_H0 ;  /* 0x20000009ff047230 */ /* 0x000fe20000004100 */
[----:B------:R-:W-:Y:S01]  /*9d60*/  FMUL.FTZ R15, R6, R12 ;  /* 0x0000000c060f7220 */ /* 0x000fe20000410000 */
[--C-:B------:R-:W-:Y:S01]  /*9d70*/  HADD2.F32 R9, -RZ, R10.reuse.H0_H0 ;  /* 0x2000000aff097230 */ /* 0x100fe20000004100 */
[-C--:B------:R-:W-:Y:S01]  /*9d80*/  FMUL.FTZ R12, R5, R0.reuse ;  /* 0x00000000050c7220 */ /* 0x080fe20000410000 */
[--C-:B------:R-:W-:Y:S01]  /*9d90*/  HADD2.F32 R8, -RZ, R11.reuse.H0_H0 ;  /* 0x2000000bff087230 */ /* 0x100fe20000004100 */
[----:B------:R-:W-:Y:S01]  /*9da0*/  FMUL.FTZ R0, R4, R0 ;  /* 0x0000000004007220 */ /* 0x000fe20000410000 */
[----:B------:R-:W-:Y:S01]  /*9db0*/  HADD2.F32 R10, -RZ, R10.H1_H1 ;  /* 0x3000000aff0a7230 */ /* 0x000fe20000004100 */
[-C--:B------:R-:W-:Y:S01]  /*9dc0*/  FFMA.FTZ R16, R13, R3.reuse, -R15 ;  /* 0x000000030d107223 */ /* 0x080fe2000001080f */
[----:B------:R-:W-:Y:S01]  /*9dd0*/  HADD2.F32 R11, -RZ, R11.H1_H1 ;  /* 0x3000000bff0b7230 */ /* 0x000fe20000004100 */
[----:B------:R-:W-:Y:S01]  /*9de0*/  FFMA.FTZ R15, R6, R3, R14 ;  /* 0x00000003060f7223 */ /* 0x000fe2000001000e */
[----:B------:R-:W-:Y:S01]  /*9df0*/  HADD2.F32 R3, -RZ, R25.H1_H1 ;  /* 0x30000019ff037230 */ /* 0x000fe20000004100 */
[-C--:B------:R-:W-:Y:S01]  /*9e00*/  FFMA.FTZ R14, R4, R2.reuse, -R12 ;  /* 0x00000002040e7223 */ /* 0x080fe2000001080c */
[--C-:B------:R-:W-:Y:S01]  /*9e10*/  HADD2.F32 R4, -RZ, R19.reuse.H1_H1 ;  /* 0x30000013ff047230 */ /* 0x100fe20000004100 */
[----:B------:R-:W-:Y:S01]  /*9e20*/  FFMA.FTZ R13, R5, R2, R0 ;  /* 0x00000002050d7223 */ /* 0x000fe20000010000 */
[----:B------:R-:W-:-:S02]  /*9e30*/  HADD2.F32 R0, -RZ, R19.H0_H0 ;  /* 0x20000013ff007230 */ /* 0x000fc40000004100 */
[----:B------:R-:W-:Y:S01]  /*9e40*/  HADD2.F32 R2, -RZ, R24.H1_H1 ;  /* 0x30000018ff027230 */ /* 0x000fe20000004100 */
[----:B------:R-:W-:Y:S02]  /*9e50*/  FMUL.FTZ R12, R10, R4 ;  /* 0x000000040a0c7220 */ /* 0x000fe40000410000 */
[----:B------:R-:W-:Y:S02]  /*9e60*/  FMUL.FTZ R6, R11, R0 ;  /* 0x000000000b067220 */ /* 0x000fe40000410000 */
[C---:B------:R-:W-:Y:S02]  /*9e70*/  FMUL.FTZ R4, R9.reuse, R4 ;  /* 0x0000000409047220 */ /* 0x040fe40000410000 */
[C---:B------:R-:W-:Y:S02]  /*9e80*/  FMUL.FTZ R5, R8.reuse, R0 ;  /* 0x0000000008057220 */ /* 0x040fe40000410000 */
[-C--:B------:R-:W-:Y:S01]  /*9e90*/  FFMA.FTZ R12, R9, R3.reuse, -R12 ;  /* 0x00000003090c7223 */ /* 0x080fe2000001080c */
[----:B------:R-:W-:Y:S01]  /*9ea0*/  F2FP.PACK_AB R9, R13, R14 ;  /* 0x0000000e0d09723e */ /* 0x000fe200000000ff */
[----:B------:R-:W-:Y:S01]  /*9eb0*/  FFMA.FTZ R0, R8, R2, -R6 ;  /* 0x0000000208007223 */ /* 0x000fe20000010806 */
[----:B------:R-:W-:Y:S01]  /*9ec0*/  F2FP.PACK_AB R8, R15, R16 ;  /* 0x000000100f08723e */ /* 0x000fe200000000ff */
[----:B------:R-:W-:-:S02]  /*9ed0*/  FFMA.FTZ R3, R10, R3, R4 ;  /* 0x000000030a037223 */ /* 0x000fc40000010004 */
[----:B------:R-:W-:-:S03]  /*9ee0*/  FFMA.FTZ R2, R11, R2, R5 ;  /* 0x000000020b027223 */ /* 0x000fc60000010005 */
[----:B------:R-:W-:Y:S02]  /*9ef0*/  F2FP.PACK_AB R10, R3, R12 ;  /* 0x0000000c030a723e */ /* 0x000fe400000000ff */
[----:B------:R-:W-:-:S05]  /*9f00*/  F2FP.PACK_AB R11, R2, R0 ;  /* 0x00000000020b723e */ /* 0x000fca00000000ff */
[----:B------:R1:W-:Y:S02]  /*9f10*/  STS.128 [R244+0x4800], R8 ;  /* 0x00480008f4007388 */ /* 0x0003e40000000c00 */
.L_x_263:
[----:B------:R-:W-:Y:S05]  /*9f20*/  BSYNC B0 ;  /* 0x0000000000007941 */ /* 0x000fea0003800000 */
.L_x_262:
[----:B------:R-:W-:Y:S01]  /*9f30*/  ISETP.GE.AND P0, PT, R167, c[0x0][0x27c], PT ;  /* 0x00009f00a7007a0c */ /* 0x000fe20003f06270 */
[----:B------:R-:W-:-:S12]  /*9f40*/  BSSY B0, `(.L_x_264) ;  /* 0x0000028000007945 */ /* 0x000fd80003800000 */
[----:B------:R-:W-:Y:S05]  /*9f50*/  @P0 BRA `(.L_x_265) ;  /* 0x0000026000000947 */ /* 0x000fea0003800000 */
[----:B-1----:R-:W1:Y:S01]  /*9f60*/  LDS.128 R8, [R245+0x4800] ;  /* 0x00480000f5087984 */ /* 0x002e620000000c00 */
[----:B------:R-:W-:Y:S02]  /*9f70*/  HADD2.F32 R12, -RZ, R22.H1_H1 ;  /* 0x30000016ff0c7230 */ /* 0x000fe40000004100 */
        /* <DEDUP_REMOVED lines=19> */
[----:B------:R-:W-:Y:S01]  /*a0b0*/  HADD2.F32 R4, -RZ, R27.H0_H0 ;  /* 0x2000001bff047230 */ /* 0x000fe20000004100 */
        /* <DEDUP_REMOVED lines=16> */
.L_x_265:
[----:B------:R-:W-:Y:S05]  /*a1c0*/  BSYNC B0 ;  /* 0x0000000000007941 */ /* 0x000fea0003800000 */
.L_x_264:
[----:B------:R-:W-:Y:S01]  /*a1d0*/  ISETP.GE.AND P0, PT, R164, c[0x0][0x27c], PT ;  /* 0x00009f00a4007a0c */ /* 0x000fe20003f06270 */
[----:B------:R-:W-:-:S12]  /*a1e0*/  BSSY B0, `(.L_x_266) ;  /* 0x0000028000007945 */ /* 0x000fd80003800000 */
[----:B------:R-:W-:Y:S05]  /*a1f0*/  @P0 BRA `(.L_x_267) ;  /* 0x0000026000000947 */ /* 0x000fea0003800000 */
[----:B-1----:R-:W1:Y:S01]  /*a200*/  LDS.128 R8, [R244+0x6800] ;  /* 0x00680000f4087984 */ /* 0x002e620000000c00 */
[----:B------:R-:W-:Y:S02]  /*a210*/  HADD2.F32 R12, -RZ, R24.H0_H0 ;  /* 0x20000018ff0c7230 */ /* 0x000fe40000004100 */
[----:B------:R-:W-:Y:S02]  /*a220*/  HADD2.F32 R0, -RZ, R23.H0_H0 ;  /* 0x20000017ff007230 */ /* 0x000fe40000004100 */
        /* <DEDUP_REMOVED lines=35> */
.L_x_267:
[----:B------:R-:W-:Y:S05]  /*a460*/  BSYNC B0 ;  /* 0x0000000000007941 */ /* 0x000fea0003800000 */
.L_x_266:
        /* <DEDUP_REMOVED lines=27> */
[----:B------:R-:W-:Y:S01]  /*a620*/  HADD2.F32 R2, -RZ, R39.H0_H0 ;  /* 0x20000027ff027230 */ /* 0x000fe20000004100 */
        /* <DEDUP_REMOVED lines=13> */
.L_x_269:
[----:B------:R-:W-:Y:S05]  /*a700*/  BSYNC B0 ;  /* 0x0000000000007941 */ /* 0x000fea0003800000 */
.L_x_268:
[----:B------:R-:W-:Y:S01]  /*a710*/  ISETP.GE.AND P0, PT, R113, c[0x0][0x27c], PT ;  /* 0x00009f0071007a0c */ /* 0x000fe20003f06270 */
[----:B------:R-:W-:-:S12]  /*a720*/  BSSY B0, `(.L_x_270) ;  /* 0x0000028000007945 */ /* 0x000fd80003800000 */
[----:B------:R-:W-:Y:S05]  /*a730*/  @P0 BRA `(.L_x_271) ;  /* 0x0000026000000947 */ /* 0x000fea0003800000 */
[----:B-1----:R-:W1:Y:S01]  /*a740*/  LDS.128 R8, [R244+0x8800] ;  /* 0x00880000f4087984 */ /* 0x002e620000000c00 */
[----:B------:R-:W-:Y:S02]  /*a750*/  HADD2.F32 R12, -RZ, R30.H0_H0 ;  /* 0x2000001eff0c7230 */ /* 0x000fe40000004100 */
[----:B------:R-:W-:Y:S02]  /*a760*/  HADD2.F32 R0, -RZ, R31.H0_H0 ;  /* 0x2000001fff007230 */ /* 0x000fe40000004100 */
[--C-:B------:R-:W-:Y:S02]  /*a770*/  HADD2.F32 R3, -RZ, R38.reuse.H1_H1 ;  /* 0x30000026ff037230 */ /* 0x100fe40000004100 */
[----:B------:R-:W-:Y:S02]  /*a780*/  HADD2.F32 R2, -RZ, R38.H0_H0 ;  /* 0x20000026ff027230 */ /* 0x000fe40000004100 */
        /* <DEDUP_REMOVED lines=14> */
[----:B------:R-:W-:Y:S01]  /*a870*/  HADD2.F32 R3, -RZ, R40.H0_H0 ;  /* 0x20000028ff037230 */ /* 0x000fe20000004100 */
        /* <DEDUP_REMOVED lines=18> */
.L_x_271:
[----:B------:R-:W-:Y:S05]  /*a9a0*/  BSYNC B0 ;  /* 0x0000000000007941 */ /* 0x000fea0003800000 */
.L_x_270:
[----:B------:R-:W-:-:S13]  /*a9b0*/  ISETP.GE.AND P0, PT, R165, c[0x0][0x27c], PT ;  /* 0x00009f00a5007a0c */ /* 0x000fda0003f06270 */
[----:B------:R-:W-:Y:S05]  /*a9c0*/  @P0 BRA `(.L_x_261) ;  /* 0x0000026000000947 */ /* 0x000fea0003800000 */
[----:B-1----:R-:W1:Y:S01]  /*a9d0*/  LDS.128 R8, [R245+0x8800] ;  /* 0x00880000f5087984 */ /* 0x002e620000000c00 */
[----:B------:R-:W-:Y:S02]  /*a9e0*/  HADD2.F32 R12, -RZ, R34.H0_H0 ;  /* 0x20000022ff0c7230 */ /* 0x000fe40000004100 */
[----:B------:R-:W-:Y:S02]  /*a9f0*/  HADD2.F32 R0, -RZ, R35.H0_H0 ;  /* 0x20000023ff007230 */ /* 0x000fe40000004100 */
[----:B------:R-:W-:Y:S02]  /*aa00*/  HADD2.F32 R3, -RZ, R40.H1_H1 ;  /* 0x30000028ff037230 */ /* 0x000fe40000004100 */
        /* <DEDUP_REMOVED lines=34> */
.L_x_261:
[----:B------:R-:W-:Y:S05]  /*ac30*/  BSYNC B1 ;  /* 0x0000000000017941 */ /* 0x000fea0003800000 */
.L_x_260:
[----:B------:R-:W-:-:S04]  /*ac40*/  IADD3 R0, R112, 0x40, RZ ;  /* 0x0000004070007810 */ /* 0x000fc80007ffe0ff */
[----:B------:R-:W-:-:S13]  /*ac50*/  ISETP.GE.AND P0, PT, R0, R17, PT ;  /* 0x000000110000720c */ /* 0x000fda0003f06270 */
[----:B------:R-:W-:Y:S05]  /*ac60*/  @P0 BRA `(.L_x_272) ;  /* 0x00003bc000000947 */ /* 0x000fea0003800000 */
[----:B------:R-:W-:Y:S01]  /*ac70*/  ISETP.GE.AND P0, PT, R114, c[0x0][0x27c], PT ;  /* 0x00009f0072007a0c */ /* 0x000fe20003f06270 */
[----:B------:R-:W-:-:S12]  /*ac80*/  BSSY B0, `(.L_x_273) ;  /* 0x0000028000007945 */ /* 0x000fd80003800000 */
[----:B------:R-:W-:Y:S05]  /*ac90*/  @P0 BRA `(.L_x_274) ;  /* 0x0000026000000947 */ /* 0x000fea0003800000 */
[----:B-1----:R-:W1:Y:S01]  /*aca0*/  LDS.128 R8, [R244+0x5800] ;  /* 0x00580000f4087984 */ /* 0x002e620000000c00 */
[--C-:B------:R-:W-:Y:S02]  /*acb0*/  HADD2.F32 R12, -RZ, R18.reuse.H0_H0 ;  /* 0x20000012ff0c7230 */ /* 0x100fe40000004100 */
[----:B------:R-:W-:Y:S02]  /*acc0*/  HADD2.F32 R0, -RZ, R18.H1_H1 ;  /* 0x30000012ff007230 */ /* 0x000fe40000004100 */
[----:B------:R-:W-:Y:S02]  /*acd0*/  HADD2.F32 R3, -RZ, R21.H1_H1 ;  /* 0x30000015ff037230 */ /* 0x000fe40000004100 */
[----:B------:R-:W-:Y:S02]  /*ace0*/  HADD2.F32 R2, -RZ, R20.H1_H1 ;  /* 0x30000014ff027230 */ /* 0x000fe40000004100 */
[--C-:B-1----:R-:W-:Y:S02]  /*acf0*/  HADD2.F32 R13, -RZ, R8.reuse.H0_H0 ;  /* 0x20000008ff0d7230 */ /* 0x102fe40000004100 */
[----:B------:R-:W-:-:S02]  /*ad00*/  HADD2.F32 R6, -RZ, R8.H1_H1 ;  /* 0x30000008ff067230 */ /* 0x000fc40000004100 */
[--C-:B------:R-:W-:Y:S01]  /*ad10*/  HADD2.F32 R5, -RZ, R9.reuse.H1_H1 ;  /* 0x30000009ff057230 */ /* 0x100fe20000004100 */
[C---:B------:R-:W-:Y:S01]  /*ad20*/  FMUL.FTZ R14, R12.reuse, R13 ;  /* 0x0000000d0c0e7220 */ /* 0x040fe20000410000 */
[----:B------:R-:W-:Y:S01]  /*ad30*/  HADD2.F32 R4, -RZ, R9.H0_H0 ;  /* 0x20000009ff047230 */ /* 0x000fe20000004100 */
[----:B------:R-:W-:Y:S01]  /*ad40*/  FMUL.FTZ R15, R12, R6 ;  /* 0x000000060c0f7220 */ /* 0x000fe20000410000 */
[--C-:B------:R-:W-:Y:S01]  /*ad50*/  HADD2.F32 R9, -RZ, R10.reuse.H0_H0 ;  /* 0x2000000aff097230 */ /* 0x100fe20000004100 */
[C---:B------:R-:W-:Y:S01]  /*ad60*/  FMUL.FTZ R12, R0.reuse, R5 ;  /* 0x00000005000c7220 */ /* 0x040fe20000410000 */
[--C-:B------:R-:W-:Y:S01]  /*ad70*/  HADD2.F32 R8, -RZ, R11.reuse.H0_H0 ;  /* 0x2000000bff087230 */ /* 0x100fe20000004100 */
[----:B------:R-:W-:Y:S01]  /*ad80*/  FMUL.FTZ R0, R0, R4 ;  /* 0x0000000400007220 */ /* 0x000fe20000410000 */
[----:B------:R-:W-:Y:S01]  /*ad90*/  HADD2.F32 R10, -RZ, R10.H1_H1 ;  /* 0x3000000aff0a7230 */ /* 0x000fe20000004100 */
[C---:B------:R-:W-:Y:S01]  /*ada0*/  FFMA.FTZ R16, R3.reuse, R13, -R15 ;  /* 0x0000000d03107223 */ /* 0x040fe2000001080f */
[----:B------:R-:W-:Y:S01]  /*adb0*/  HADD2.F32 R11, -RZ, R11.H1_H1 ;  /* 0x3000000bff0b7230 */ /* 0x000fe20000004100 */
[----:B------:R-:W-:Y:S01]  /*adc0*/  FFMA.FTZ R15, R3, R6, R14 ;  /* 0x00000006030f7223 */ /* 0x000fe2000001000e */
[----:B------:R-:W-:Y:S01]  /*add0*/  HADD2.F32 R3, -RZ, R25.H1_H1 ;  /* 0x30000019ff037230 */ /* 0x000fe20000004100 */
[C---:B------:R-:W-:Y:S01]  /*ade0*/  FFMA.FTZ R14, R2.reuse, R4, -R12 ;  /* 0x00000004020e7223 */ /* 0x040fe2000001080c */
[--C-:B------:R-:W-:Y:S01]  /*adf0*/  HADD2.F32 R4, -RZ, R19.reuse.H1_H1 ;  /* 0x30000013ff047230 */ /* 0x100fe20000004100 */
[----:B------:R-:W-:Y:S01]  /*ae00*/  FFMA.FTZ R13, R2, R5, R0 ;  /* 0x00000005020d7223 */ /* 0x000fe20000010000 */
[----:B------:R-:W-:-:S02]  /*ae10*/  HADD2.F32 R0, -RZ, R19.H0_H0 ;  /* 0x20000013ff007230 */ /* 0x000fc40000004100 */
[----:B------:R-:W-:Y:S01]  /*ae20*/  HADD2.F32 R2, -RZ, R24.H1_H1 ;  /* 0x30000018ff027230 */ /* 0x000fe20000004100 */
[----:B------:R-:W-:Y:S02]  /*ae30*/  FMUL.FTZ R12, R4, R10 ;  /* 0x0000000a040c7220 */ /* 0x000fe40000410000 */
[----:B------:R-:W-:Y:S02]  /*ae40*/  FMUL.FTZ R6, R0, R11 ;  /* 0x0000000b00067220 */ /* 0x000fe40000410000 */
[-C--:B------:R-:W-:Y:S02]  /*ae50*/  FMUL.FTZ R4, R4, R9.reuse ;  /* 0x0000000904047220 */ /* 0x080fe40000410000 */
[----:B------:R-:W-:Y:S02]  /*ae60*/  FMUL.FTZ R5, R0, R8 ;  /* 0x0000000800057220 */ /* 0x000fe40000410000 */
[----:B------:R-:W-:Y:S01]  /*ae70*/  FFMA.FTZ R12, R3, R9, -R12 ;  /* 0x00000009030c7223 */ /* 0x000fe2000001080c */
        /* <DEDUP_REMOVED lines=8> */
.L_x_274:
[----:B------:R-:W-:Y:S05]  /*af00*/  BSYNC B0 ;  /* 0x0000000000007941 */ /* 0x000fea0003800000 */
.L_x_273:
        /* <DEDUP_REMOVED lines=24> */
[----:B------:R-:W-:Y:S01]  /*b090*/  HADD2.F32 R4, -RZ, R27.H0_H0 ;  /* 0x2000001bff047230 */ /* 0x000fe20000004100 */
        /* <DEDUP_REMOVED lines=16> */
.L_x_276:
[----:B------:R-:W-:Y:S05]  /*b1a0*/  BSYNC B0 ;  /* 0x0000000000007941 */ /* 0x000fea0003800000 */
.L_x_275:
        /* <DEDUP_REMOVED lines=41> */
.L_x_278:
[----:B------:R-:W-:Y:S05]  /*b440*/  BSYNC B0 ;  /* 0x0000000000007941 */ /* 0x000fea0003800000 */
.L_x_277:
        /* <DEDUP_REMOVED lines=27> */
[----:B------:R-:W-:Y:S01]  /*b600*/  HADD2.F32 R2, -RZ, R39.H0_H0 ;  /* 0x20000027ff027230 */ /* 0x000fe20000004100 */
        /* <DEDUP_REMOVED lines=13> */
.L_x_280:
[----:B------:R-:W-:Y:S05]  /*b6e0*/  BSYNC B0 ;  /* 0x0000000000007941 */ /* 0x000fea0003800000 */
.L_x_279:
        /* <DEDUP_REMOVED lines=22> */
[----:B------:R-:W-:Y:S01]  /*b850*/  HADD2.F32 R3, -RZ, R40.H0_H0 ;  /* 0x20000028ff037230 */ /* 0x000fe20000004100 */
        /* <DEDUP_REMOVED lines=18> */
.L_x_282:
[----:B------:R-:W-:Y:S05]  /*b980*/  BSYNC B0 ;  /* 0x0000000000007941 */ /* 0x000fea0003800000 */
.L_x_281:
        /* <DEDUP_REMOVED lines=39> */
[----:B------:R1:W-:Y:S01]  /*bc00*/  STS.128 [R245+0x9800], R8 ;  /* 0x00980008f5007388 */ /* 0x0003e20000000c00 */
[----:B------:R-:W-:Y:S05]  /*bc10*/  BRA `(.L_x_272) ;  /* 0x00002c1000007947 */ /* 0x000fea0003800000 */
.L_x_257:
        /* <DEDUP_REMOVED lines=20> */
[----:B------:R-:W3:Y:S01]  /*bd60*/  LDL R37, [R1+0x4] ;  /* 0x0000040001257983 */ /* 0x000ee20000100800 */
[C---:B------:R-:W-:Y:S01]  /*bd70*/  ISETP.GE.AND P0, PT, R104.reuse, c[0x0][0x27c], PT ;  /* 0x00009f0068007a0c */ /* 0x040fe20003f06270 */
[----:B------:R-:W-:Y:S01]  /*bd80*/  CS2R R26, SRZ ;  /* 0x00000000001a7805 */ /* 0x000fe2000001ff00 */
[----:B------:R-:W-:Y:S01]  /*bd90*/  IADD3 R8, R104, 0x10, RZ ;  /* 0x0000001068087810 */ /* 0x000fe20007ffe0ff */
[----:B------:R-:W-:Y:S01]  /*bda0*/  CS2R R24, SRZ ;  /* 0x0000000000187805 */ /* 0x000fe2000001ff00 */
[----:B------:R-:W-:Y:S01]  /*bdb0*/  CS2R R14, SRZ ;  /* 0x00000000000e7805 */ /* 0x000fe2000001ff00 */
[----:B------:R-:W-:Y:S01]  /*bdc0*/  CS2R R12, SRZ ;  /* 0x00000000000c7805 */ /* 0x000fe2000001ff00 */
[----:B------:R-:W-:Y:S01]  /*bdd0*/  ISETP.GE.AND P2, PT, R8, c[0x0][0x27c], PT ;  /* 0x00009f0008007a0c */ /* 0x000fe20003f46270 */
[----:B------:R-:W-:Y:S01]  /*bde0*/  CS2R R30, SRZ ;  /* 0x00000000001e7805 */ /* 0x000fe2000001ff00 */
[----:B------:R-:W-:-:S05]  /*bdf0*/  CS2R R28, SRZ ;  /* 0x00000000001c7805 */ /* 0x000fca000001ff00 */
[C---:B------:R-:W-:Y:S01]  /*be00*/  @!P0 IMAD.SHL.U32 R6, R104.reuse, 0x2, RZ ;  /* 0x0000000268068824 */ /* 0x040fe200078e00ff */
[----:B------:R-:W-:-:S04]  /*be10*/  @!P0 SHF.L.U64.HI R0, R104, 0x1, R105 ;  /* 0x0000000168008819 */ /* 0x000fc80000010269 */
[-C--:B------:R-:W-:Y:S02]  /*be20*/  @!P0 IADD3 R34, P1, R4, R6.reuse, RZ ;  /* 0x0000000604228210 */ /* 0x080fe40007f3e0ff */
[----:B------:R-:W-:Y:S02]  /*be30*/  @!P0 IADD3 R32, P6, R2, R6, RZ ;  /* 0x0000000602208210 */ /* 0x000fe40007fde0ff */
[----:B------:R-:W-:Y:S01]  /*be40*/  IADD3 R6, R104, 0x20, RZ ;  /* 0x0000002068067810 */ /* 0x000fe20007ffe0ff */
[----:B------:R-:W-:Y:S01]  /*be50*/  @!P0 IMAD.X R35, R5, 0x1, R0, P1 ;  /* 0x0000000105238824 */ /* 0x000fe200008e0600 */
[----:B------:R-:W-:Y:S02]  /*be60*/  @!P0 IADD3.X R33, R3, R0, RZ, P6, !PT ;  /* 0x0000000003218210 */ /* 0x000fe400037fe4ff */
[----:B------:R-:W-:Y:S01]  /*be70*/  ISETP.GE.AND P1, PT, R6, c[0x0][0x27c], PT ;  /* 0x00009f0006007a0c */ /* 0x000fe20003f26270 */
[----:B------:R-:W-:Y:S01]  /*be80*/  CS2R R18, SRZ ;  /* 0x0000000000127805 */ /* 0x000fe2000001ff00 */
[----:B------:R-:W-:Y:S01]  /*be90*/  CS2R R16, SRZ ;  /* 0x0000000000107805 */ /* 0x000fe2000001ff00 */
[----:B------:R-:W-:Y:S01]  /*bea0*/  CS2R R22, SRZ ;  /* 0x0000000000167805 */ /* 0x000fe2000001ff00 */
[----:B------:R-:W-:-:S06]  /*beb0*/  CS2R R20, SRZ ;  /* 0x0000000000147805 */ /* 0x000fcc000001ff00 */
[----:B------:R1:W5:Y:S01]  /*bec0*/  @!P0 LD.E.128 R20, [R34.64] ;  /* 0x0000000822148980 */ /* 0x000362000c101d00 */
[----:B--2---:R-:W-:-:S04]  /*bed0*/  @!P2 IMAD.SHL.U32 R6, R38, 0x8, RZ ;  /* 0x000000082606a824 */ /* 0x004fc800078e00ff */
[----:B------:R-:W-:Y:S01]  /*bee0*/  @!P2 IMAD.WIDE R10, R6, 0x2, R4 ;  /* 0x00000002060aa825 */ /* 0x000fe200078e0204 */
[----:B---3--:R-:W-:-:S03]  /*bef0*/  @!P1 SHF.L.U32 R0, R37, 0x3, RZ ;  /* 0x0000000325009819 */ /* 0x008fc600000006ff */
[----:B------:R-:W-:Y:S01]  /*bf00*/  @!P2 IMAD.WIDE R8, R6, 0x2, R2 ;  /* 0x000000020608a825 */ /* 0x000fe200078e0202 */
[----:B------:R2:W5:Y:S03]  /*bf10*/  @!P2 LD.E.128 R24, [R10.64] ;  /* 0x000000080a18a980 */ /* 0x000566000c101d00 */
[C---:B------:R-:W-:Y:S01]  /*bf20*/  @!P1 IMAD.WIDE R4, R0.reuse, 0x2, R4 ;  /* 0x0000000200049825 */ /* 0x040fe200078e0204 */
[----:B------:R3:W5:Y:S03]  /*bf30*/  @!P2 LD.E.128 R12, [R8.64] ;  /* 0x00000008080ca980 */ /* 0x000766000c101d00 */
[----:B------:R-:W-:Y:S01]  /*bf40*/  @!P1 IMAD.WIDE R2, R0, 0x2, R2 ;  /* 0x0000000200029825 */ /* 0x000fe200078e0202 */
[----:B------:R1:W5:Y:S04]  /*bf50*/  @!P1 LD.E.128 R28, [R4.64] ;  /* 0x00000008041c9980 */ /* 0x000368000c101d00 */
[----:B------:R1:W5:Y:S01]  /*bf60*/  @!P1 LD.E.128 R16, [R2.64] ;  /* 0x0000000802109980 */ /* 0x000362000c101d00 */
[----:B--2---:R-:W-:Y:S01]  /*bf70*/  CS2R R10, SRZ ;  /* 0x00000000000a7805 */ /* 0x004fe2000001ff00 */
[----:B---3--:R-:W-:-:S06]  /*bf80*/  CS2R R8, SRZ ;  /* 0x0000000000087805 */ /* 0x008fcc000001ff00 */
[----:B------:R1:W5:Y:S02]  /*bf90*/  @!P0 LD.E.128 R8, [R32.64] ;  /* 0x0000000820088980 */ /* 0x000364000c101d00 */
.L_x_284:
[----:B-123--:R-:W-:Y:S05]  /*bfa0*/  BSYNC B0 ;  /* 0x0000000000007941 */ /* 0x00efea0003800000 */
.L_x_283:
[----:B-----5:R-:W-:Y:S01]  /*bfb0*/  IMAD.MOV.U32 R52, RZ, RZ, R23 ;  /* 0x000000ffff347224 */ /* 0x020fe200078e0017 */
[----:B------:R-:W-:Y:S01]  /*bfc0*/  SHF.R.U64 R54, R20, 0x10, R21 ;  /* 0x0000001014367819 */ /* 0x000fe20000001215 */
[----:B------:R-:W-:Y:S01]  /*bfd0*/  IMAD.MOV.U32 R49, RZ, RZ, R24 ;  /* 0x000000ffff317224 */ /* 0x000fe200078e0018 */
[----:B------:R-:W-:Y:S01]  /*bfe0*/  SHF.R.U64 R46, R24, 0x10, R25 ;  /* 0x00000010182e7819 */ /* 0x000fe20000001219 */
[----:B------:R-:W-:Y:S01]  /*bff0*/  IMAD.MOV.U32 R53, RZ, RZ, R22 ;  /* 0x000000ffff357224 */ /* 0x000fe200078e0016 */
[----:B------:R-:W-:Y:S01]  /*c000*/  SHF.R.U64 R2, R12, 0x10, R13 ;  /* 0x000000100c027819 */ /* 0x000fe2000000120d */
[----:B------:R-:W-:Y:S01]  /*c010*/  IMAD.MOV.U32 R48, RZ, RZ, R25 ;  /* 0x000000ffff307224 */ /* 0x000fe200078e0019 */
[----:B------:R-:W-:Y:S01]  /*c020*/  PRMT R46, R46, 0x5410, R54 ;  /* 0x000054102e2e7816 */ /* 0x000fe20000000036 */
[----:B------:R-:W-:Y:S01]  /*c030*/  IMAD.MOV.U32 R40, RZ, RZ, R29 ;  /* 0x000000ffff287224 */ /* 0x000fe200078e001d */
[----:B------:R-:W-:Y:S01]  /*c040*/  PRMT R49, R49, 0x5410, R52 ;  /* 0x0000541031317816 */ /* 0x000fe20000000034 */
[----:B------:R-:W-:Y:S01]  /*c050*/  IMAD.MOV.U32 R56, RZ, RZ, R20 ;  /* 0x000000ffff387224 */ /* 0x000fe200078e0014 */
[----:B------:R-:W-:Y:S01]  /*c060*/  PRMT R48, R48, 0x5410, R53 ;  /* 0x0000541030307816 */ /* 0x000fe20000000035 */
[----:B------:R-:W-:Y:S01]  /*c070*/  IMAD.MOV.U32 R45, RZ, RZ, R26 ;  /* 0x000000ffff2d7224 */ /* 0x000fe200078e001a */
[--C-:B------:R-:W-:Y:S01]  /*c080*/  PRMT R53, R49, 0x5410, R46.reuse ;  /* 0x0000541031357816 */ /* 0x100fe2000000002e */
[----:B------:R-:W-:Y:S01]  /*c090*/  IMAD.MOV.U32 R55, RZ, RZ, R21 ;  /* 0x000000ffff377224 */ /* 0x000fe200078e0015 */
[----:B------:R-:W-:Y:S01]  /*c0a0*/  PRMT R46, R2, 0x7610, R46 ;  /* 0x00007610022e7816 */ /* 0x000fe2000000002e */
[----:B------:R-:W-:Y:S01]  /*c0b0*/  IMAD R2, R68, -0x80, R36 ;  /* 0xffffff8044027824 */ /* 0x000fe200078e0224 */
[----:B------:R-:W-:Y:S01]  /*c0c0*/  SHF.R.U32.HI R34, RZ, 0x10, R29 ;  /* 0x00000010ff227819 */ /* 0x000fe2000001161d */
[----:B------:R-:W-:Y:S01]  /*c0d0*/  IMAD.MOV.U32 R44, RZ, RZ, R27 ;  /* 0x000000ffff2c7224 */ /* 0x000fe200078e001b */
[----:B------:R-:W-:Y:S01]  /*c0e0*/  SHF.R.U64 R50, R22, 0x10, R23 ;  /* 0x0000001016327819 */ /* 0x000fe20000001217 */
[----:B------:R-:W-:Y:S01]  /*c0f0*/  IMAD.MOV.U32 R41, RZ, RZ, R28 ;  /* 0x000000ffff297224 */ /* 0x000fe200078e001c */
[----:B------:R-:W-:Y:S01]  /*c100*/  PRMT R62, R40, 0x5410, R34 ;  /* 0x00005410283e7816 */ /* 0x000fe20000000022 */
[----:B------:R-:W-:Y:S01]  /*c110*/  IMAD.MOV.U32 R37, RZ, RZ, R30 ;  /* 0x000000ffff257224 */ /* 0x000fe200078e001e */
[----:B------:R-:W-:Y:S01]  /*c120*/  IMNMX R40, R2, 0x80, PT ;  /* 0x0000008002287817 */ /* 0x000fe20003800200 */
[----:B------:R-:W-:Y:S01]  /*c130*/  IMAD.MOV.U32 R35, RZ, RZ, R31 ;  /* 0x000000ffff237224 */ /* 0x000fe200078e001f */
[----:B------:R-:W-:Y:S01]  /*c140*/  SHF.R.U32.HI R43, RZ, 0x10, R25 ;  /* 0x00000010ff2b7819 */ /* 0x000fe20000011619 */
[----:B------:R-:W-:Y:S01]  /*c150*/  IMAD.MOV.U32 R32, RZ, RZ, R8 ;  /* 0x000000ffff207224 */ /* 0x000fe200078e0008 */
[----:B------:R-:W-:Y:S01]  /*c160*/  ISETP.GE.AND P0, PT, R112, R40, PT ;  /* 0x000000287000720c */ /* 0x000fe20003f06270 */
[----:B------:R-:W-:Y:S01]  /*c170*/  IMAD.MOV.U32 R24, RZ, RZ, R12 ;  /* 0x000000ffff187224 */ /* 0x000fe200078e000c */
[----:B------:R-:W-:Y:S01]  /*c180*/  SHF.R.U64 R42, R26, 0x10, R27 ;  /* 0x000000101a2a7819 */ /* 0x000fe2000000121b */
[----:B------:R-:W-:Y:S01]  /*c190*/  IMAD.MOV.U32 R20, RZ, RZ, R15 ;  /* 0x000000ffff147224 */ /* 0x000fe200078e000f */
[----:B------:R-:W-:Y:S01]  /*c1a0*/  SHF.R.U32.HI R39, RZ, 0x10, R27 ;  /* 0x00000010ff277819 */ /* 0x000fe2000001161b */
[----:B------:R-:W-:Y:S01]  /*c1b0*/  IMAD.MOV.U32 R27, RZ, RZ, R11 ;  /* 0x000000ffff1b7224 */ /* 0x000fe200078e000b */
[----:B------:R-:W-:Y:S01]  /*c1c0*/  SHF.R.U64 R38, R28, 0x10, R29 ;  /* 0x000000101c267819 */ /* 0x000fe2000000121d */
[----:B------:R-:W-:Y:S01]  /*c1d0*/  IMAD.MOV.U32 R28, RZ, RZ, R10 ;  /* 0x000000ffff1c7224 */ /* 0x000fe200078e000a */
[----:B------:R-:W-:Y:S01]  /*c1e0*/  SHF.R.U64 R33, R30, 0x10, R31 ;  /* 0x000000101e217819 */ /* 0x000fe2000000121f */
[----:B------:R-:W-:Y:S01]  /*c1f0*/  IMAD.MOV.U32 R6, RZ, RZ, R18 ;  /* 0x000000ffff067224 */ /* 0x000fe200078e0012 */
[----:B------:R-:W-:Y:S01]  /*c200*/  SHF.R.U32.HI R51, RZ, 0x10, R21 ;  /* 0x00000010ff337819 */ /* 0x000fe20000011615 */
[----:B------:R-:W-:Y:S01]  /*c210*/  IMAD.MOV.U32 R21, RZ, RZ, R14 ;  /* 0x000000ffff157224 */ /* 0x000fe200078e000e */
[----:B------:R-:W-:Y:S01]  /*c220*/  SHF.R.U32.HI R47, RZ, 0x10, R23 ;  /* 0x00000010ff2f7819 */ /* 0x000fe20000011617 */
[----:B------:R-:W-:Y:S01]  /*c230*/  IMAD.MOV.U32 R23, RZ, RZ, R13 ;  /* 0x000000ffff177224 */ /* 0x000fe200078e000d */
[----:B------:R-:W-:Y:S01]  /*c240*/  SHF.R.U32.HI R30, RZ, 0x10, R31 ;  /* 0x00000010ff1e7819 */ /* 0x000fe2000001161f */
[----:B------:R-:W-:Y:S01]  /*c250*/  IMAD.MOV.U32 R31, RZ, RZ, R9 ;  /* 0x000000ffff1f7224 */ /* 0x000fe200078e0009 */
[----:B------:R-:W-:Y:S01]  /*c260*/  SHF.R.U64 R25, R10, 0x10, R11 ;  /* 0x000000100a197819 */ /* 0x000fe2000000120b */
[----:B------:R-:W-:Y:S01]  /*c270*/  IMAD.MOV.U32 R10, RZ, RZ, R17 ;  /* 0x000000ffff0a7224 */ /* 0x000fe200078e0011 */
[----:B------:R-:W-:Y:S01]  /*c280*/  SHF.R.U32.HI R22, RZ, 0x10, R11 ;  /* 0x00000010ff167819 */ /* 0x000fe2000001160b */
[----:B------:R-:W-:Y:S01]  /*c290*/  IMAD.MOV.U32 R11, RZ, RZ, R16 ;  /* 0x000000ffff0b7224 */ /* 0x000fe200078e0010 */
[----:B------:R-:W-:Y:S01]  /*c2a0*/  SHF.R.U64 R29, R8, 0x10, R9 ;  /* 0x00000010081d7819 */ /* 0x000fe20000001209 */
[----:B------:R-:W-:Y:S01]  /*c2b0*/  IMAD.MOV.U32 R5, RZ, RZ, R19 ;  /* 0x000000ffff057224 */ /* 0x000fe200078e0013 */
[----:B------:R-:W-:Y:S01]  /*c2c0*/  SHF.R.U32.HI R26, RZ, 0x10, R9 ;  /* 0x00000010ff1a7819 */ /* 0x000fe20000011609 */
[----:B------:R-:W-:-:S04]  /*c2d0*/  DEPBAR.LE SB0, 0x1 ;  /* 0x000080400000791a */ /* 0x000fc80000000000 */
[----:B------:R-:W-:Y:S01]  /*c2e0*/  PRMT R45, R45, 0x5410, R56 ;  /* 0x000054102d2d7816 */ /* 0x000fe20000000038 */
[----:B------:R-:W-:Y:S01]  /*c2f0*/  BSSY B1, `(.L_x_285) ;  /* 0x0000137000017945 */ /* 0x000fe20003800000 */
[----:B------:R-:W-:Y:S02]  /*c300*/  SHF.R.U32.HI R13, RZ, 0x10, R13 ;  /* 0x00000010ff0d7819 */ /* 0x000fe4000001160d */
[--C-:B------:R-:W-:Y:S02]  /*c310*/  SHF.R.U64 R12, R14, 0x10, R15.reuse ;  /* 0x000000100e0c7819 */ /* 0x100fe4000000120f */
[----:B------:R-:W-:Y:S02]  /*c320*/  SHF.R.U32.HI R9, RZ, 0x10, R15 ;  /* 0x00000010ff097819 */ /* 0x000fe4000001160f */
[--C-:B------:R-:W-:Y:S02]  /*c330*/  SHF.R.U64 R8, R16, 0x10, R17.reuse ;  /* 0x0000001010087819 */ /* 0x100fe40000001211 */
[----:B------:R-:W-:-:S02]  /*c340*/  SHF.R.U32.HI R4, RZ, 0x10, R17 ;  /* 0x00000010ff047819 */ /* 0x000fc40000011611 */
[--C-:B------:R-:W-:Y:S02]  /*c350*/  SHF.R.U64 R3, R18, 0x10, R19.reuse ;  /* 0x0000001012037819 */ /* 0x100fe40000001213 */
[----:B------:R-:W-:Y:S02]  /*c360*/  SHF.R.U32.HI R0, RZ, 0x10, R19 ;  /* 0x00000010ff007819 */ /* 0x000fe40000011613 */
        /* <DEDUP_REMOVED lines=20> */
[----:B------:R-:W-:Y:S01]  /*c4b0*/  PRMT R60, R0, 0x5410, R5 ;  /* 0x00005410003c7816 */ /* 0x000fe20000000005 */
[----:B------:R-:W-:Y:S06]  /*c4c0*/  BAR.SYNC.DEFER_BLOCKING 0x0 ;  /* 0x0000000000007b1d */ /* 0x000fec0000010000 */
[----:B------:R-:W-:Y:S05]  /*c4d0*/  @P0 BRA `(.L_x_286) ;  /* 0x0000118000000947 */ /* 0x000fea0003800000 */
[----:B------:R1:W5:Y:S04]  /*c4e0*/  LDL R70, [R1+0xc] ;  /* 0x00000c0001467983 */ /* 0x0003680000100800 */
[----:B------:R1:W5:Y:S01]  /*c4f0*/  LDL R69, [R1+0x10] ;  /* 0x0000100001457983 */ /* 0x0003620000100800 */
[----:B------:R-:W-:Y:S01]  /*c500*/  ISETP.GE.AND P0, PT, R104, c[0x0][0x27c], PT ;  /* 0x00009f0068007a0c */ /* 0x000fe20003f06270 */
[----:B------:R-:W-:-:S12]  /*c510*/  BSSY B0, `(.L_x_287) ;  /* 0x000005a000007945 */ /* 0x000fd80003800000 */
[----:B------:R-:W-:Y:S05]  /*c520*/  @P0 BRA `(.L_x_288) ;  /* 0x0000058000000947 */ /* 0x000fea0003800000 */
[----:B------:R-:W2:Y:S01]  /*c530*/  LDL R68, [R1+0xec] ;  /* 0x0000ec0001447983 */ /* 0x000ea20000100800 */
[----:B------:R-:W-:Y:S01]  /*c540*/  MOV R0, c[0x0][0x27c] ;  /* 0x00009f0000007a02 */ /* 0x000fe20000000f00 */
[----:B------:R-:W-:-:S03]  /*c550*/  HADD2.F32 R5, -RZ, R42.H0_H0 ;  /* 0x2000002aff057230 */ /* 0x000fc60000004100 */
[----:B------:R-:W-:-:S04]  /*c560*/  LEA.HI R0, R0, R168, RZ, 0x1d ;  /* 0x000000a800007211 */ /* 0x000fc800078fe8ff */
[----:B------:R-:W-:Y:S02]  /*c570*/  SHF.R.S32.HI R3, RZ, 0x1f, R0 ;  /* 0x0000001fff037819 */ /* 0x000fe40000011400 */
[----:B------:R-:W-:Y:S02]  /*c580*/  SHF.L.U32 R2, R0, 0x3, RZ ;  /* 0x0000000300027819 */ /* 0x000fe400000006ff */
[----:B------:R-:W-:Y:S02]  /*c590*/  LEA.HI R0, R3, R0, RZ, 0x2 ;  /* 0x0000000003007211 */ /* 0x000fe400078f10ff */
[----:B-----5:R-:W-:Y:S02]  /*c5a0*/  LOP3.LUT R2, R70, 0x18, R2, 0xf8, !PT ;  /* 0x0000001846027812 */ /* 0x020fe400078ef802 */
[----:B------:R-:W-:Y:S02]  /*c5b0*/  SHF.L.U32 R0, R0, 0xa, RZ ;  /* 0x0000000a00007819 */ /* 0x000fe400000006ff */
[----:B------:R-:W-:-:S02]  /*c5c0*/  LOP3.LUT R2, R2, R69, RZ, 0x3c, !PT ;  /* 0x0000004502027212 */ /* 0x000fc400078e3cff */
[----:B------:R-:W-:-:S04]  /*c5d0*/  LOP3.LUT R0, R0, 0x7ffff000, RZ, 0xc0, !PT ;  /* 0x7ffff00000007812 */ /* 0x000fc800078ec0ff */
[----:B------:R-:W-:Y:S01]  /*c5e0*/  IADD3 R0, R2, R0, R7 ;  /* 0x0000000002007210 */ /* 0x000fe20007ffe007 */
[----:B------:R-:W-:-:S03]  /*c5f0*/  HADD2.F32 R2, -RZ, R41.H0_H0 ;  /* 0x20000029ff027230 */ /* 0x000fc60000004100 */
[----:B------:R-:W-:Y:S01]  /*c600*/  SHF.L.U32 R26, R0, 0x1, RZ ;  /* 0x00000001001a7819 */ /* 0x000fe200000006ff */
[----:B------:R-:W-:-:S04]  /*c610*/  HADD2.F32 R0, -RZ, R41.H1_H1 ;  /* 0x30000029ff007230 */ /* 0x000fc80000004100 */
[----:B------:R-:W3:Y:S02]  /*c620*/  LDS.128 R12, [R26+0x6080] ;  /* 0x006080001a0c7984 */ /* 0x000ee40000000c00 */
[--C-:B---3--:R-:W-:Y:S02]  /*c630*/  HADD2.F32 R4, -RZ, R12.reuse.H0_H0 ;  /* 0x2000000cff047230 */ /* 0x108fe40000004100 */
[----:B------:R-:W-:Y:S02]  /*c640*/  HADD2.F32 R3, -RZ, R12.H1_H1 ;  /* 0x3000000cff037230 */ /* 0x000fe40000004100 */
[----:B------:R-:W-:Y:S01]  /*c650*/  HADD2.F32 R6, -RZ, R13.H0_H0 ;  /* 0x2000000dff067230 */ /* 0x000fe20000004100 */
[----:B------:R-:W-:Y:S01]  /*c660*/  FMUL.FTZ R36, R4, R2 ;  /* 0x0000000204247220 */ /* 0x000fe20000410000 */
[----:B------:R-:W-:Y:S01]  /*c670*/  HADD2.F32 R12, -RZ, R46.H1_H1 ;  /* 0x3000002eff0c7230 */ /* 0x000fe20000004100 */
[----:B------:R-:W-:Y:S01]  /*c680*/  FMUL.FTZ R35, R3, R0 ;  /* 0x0000000003237220 */ /* 0x000fe20000410000 */
[--C-:B------:R-:W-:Y:S01]  /*c690*/  HADD2.F32 R16, -RZ, R15.reuse.H0_H0 ;  /* 0x2000000fff107230 */ /* 0x100fe20000004100 */
[----:B------:R-:W-:Y:S01]  /*c6a0*/  FMUL.FTZ R33, R6, R5 ;  /* 0x0000000506217220 */ /* 0x000fe20000410000 */
[----:B------:R-:W-:Y:S01]  /*c6b0*/  HADD2.F32 R15, -RZ, R15.H1_H1 ;  /* 0x3000000fff0f7230 */ /* 0x000fe20000004100 */
[----:B--2---:R-:W2:Y:S02]  /*c6c0*/  LDS.128 R8, [R68] ;  /* 0x0000000044087984 */ /* 0x004ea40000000c00 */
[----:B--2---:R-:W-:-:S02]  /*c6d0*/  HADD2.F32 R24, -RZ, R8.H0_H0 ;  /* 0x20000008ff187230 */ /* 0x004fc40000004100 */
[----:B------:R-:W-:Y:S02]  /*c6e0*/  HADD2.F32 R23, -RZ, R8.H1_H1 ;  /* 0x30000008ff177230 */ /* 0x000fe40000004100 */
[--C-:B------:R-:W-:Y:S01]  /*c6f0*/  HADD2.F32 R20, -RZ, R10.reuse.H0_H0 ;  /* 0x2000000aff147230 */ /* 0x100fe20000004100 */
[----:B------:R-:W-:Y:S01]  /*c700*/  FMUL.FTZ R8, R24, R2 ;  /* 0x0000000218087220 */ /* 0x000fe20000410000 */
[----:B------:R-:W-:Y:S01]  /*c710*/  HADD2.F32 R17, -RZ, R10.H1_H1 ;  /* 0x3000000aff117230 */ /* 0x000fe20000004100 */
[----:B------:R-:W-:Y:S01]  /*c720*/  FMUL.FTZ R2, R23, R0 ;  /* 0x0000000017027220 */ /* 0x000fe20000410000 */
[----:B------:R-:W-:Y:S02]  /*c730*/  HADD2.F32 R10, -RZ, R13.H1_H1 ;  /* 0x3000000dff0a7230 */ /* 0x000fe40000004100 */
[----:B------:R-:W-:Y:S01]  /*c740*/  HADD2.F32 R13, -RZ, R45.H1_H1 ;  /* 0x3000002dff0d7230 */ /* 0x000fe20000004100 */
[-C--:B------:R-:W-:Y:S01]  /*c750*/  FFMA.FTZ R38, R3, R12.reuse, R2 ;  /* 0x0000000c03267223 */ /* 0x080fe20000010002 */
[----:B------:R-:W-:Y:S01]  /*c760*/  HADD2.F32 R22, -RZ, R9.H0_H0 ;  /* 0x20000009ff167230 */ /* 0x000fe20000004100 */
[----:B------:R-:W-:Y:S01]  /*c770*/  FFMA.FTZ R12, R23, R12, -R35 ;  /* 0x0000000c170c7223 */ /* 0x000fe20000010823 */
[--C-:B------:R-:W-:Y:S01]  /*c780*/  HADD2.F32 R19, -RZ, R11.reuse.H0_H0 ;  /* 0x2000000bff137230 */ /* 0x100fe20000004100 */
[----:B------:R-:W-:Y:S01]  /*c790*/  FFMA.FTZ R39, R4, R13, R8 ;  /* 0x0000000d04277223 */ /* 0x000fe20000010008 */
[----:B------:R-:W-:Y:S01]  /*c7a0*/  HADD2.F32 R18, -RZ, R11.H1_H1 ;  /* 0x3000000bff127230 */ /* 0x000fe20000004100 */
[----:B------:R-:W-:Y:S01]  /*c7b0*/  FMUL.FTZ R4, R22, R5 ;  /* 0x0000000516047220 */ /* 0x000fe20000410000 */
[----:B------:R-:W-:-:S02]  /*c7c0*/  HADD2.F32 R11, -RZ, R47.H1_H1 ;  /* 0x3000002fff0b7230 */ /* 0x000fc40000004100 */
[----:B------:R-:W-:Y:S02]  /*c7d0*/  HADD2.F32 R21, -RZ, R9.H1_H1 ;  /* 0x30000009ff157230 */ /* 0x000fe40000004100 */
[----:B------:R-:W-:Y:S01]  /*c7e0*/  HADD2.F32 R2, -RZ, R42.H1_H1 ;  /* 0x3000002aff027230 */ /* 0x000fe20000004100 */
[----:B------:R-:W-:Y:S01]  /*c7f0*/  FFMA.FTZ R37, R6, R11, R4 ;  /* 0x0000000b06257223 */ /* 0x000fe20000010004 */
[----:B------:R-:W-:Y:S02]  /*c800*/  HADD2.F32 R0, -RZ, R43.H0_H0 ;  /* 0x2000002bff007230 */ /* 0x000fe40000004100 */
[----:B------:R-:W-:Y:S01]  /*c810*/  HADD2.F32 R8, -RZ, R51.H0_H0 ;  /* 0x20000033ff087230 */ /* 0x000fe20000004100 */
[----:B------:R-:W-:Y:S01]  /*c820*/  FMUL.FTZ R5, R21, R2 ;  /* 0x0000000215057220 */ /* 0x000fe20000410000 */
[----:B------:R-:W-:Y:S01]  /*c830*/  HADD2.F32 R9, -RZ, R14.H0_H0 ;  /* 0x2000000eff097230 */ /* 0x000fe20000004100 */
[----:B------:R-:W-:Y:S01]  /*c840*/  FMUL.FTZ R4, R20, R0 ;  /* 0x0000000014047220 */ /* 0x000fe20000410000 */
[----:B------:R-:W-:Y:S01]  /*c850*/  HADD2.F32 R6, -RZ, R48.H1_H1 ;  /* 0x30000030ff067230 */ /* 0x000fe20000004100 */
[C---:B------:R-:W-:Y:S01]  /*c860*/  FFMA.FTZ R34, R10.reuse, R8, R5 ;  /* 0x000000080a227223 */ /* 0x040fe20000010005 */
[----:B------:R-:W-:Y:S01]  /*c870*/  HADD2.F32 R3, -RZ, R43.H1_H1 ;  /* 0x3000002bff037230 */ /* 0x000fe20000004100 */
[----:B------:R-:W-:Y:S01]  /*c880*/  FMUL.FTZ R30, R10, R2 ;  /* 0x000000020a1e7220 */ /* 0x000fe20000410000 */
[----:B------:R-:W-:Y:S01]  /*c890*/  HADD2.F32 R14, -RZ, R14.H1_H1 ;  /* 0x3000000eff0e7230 */ /* 0x000fe20000004100 */
[----:B------:R-:W-:Y:S01]  /*c8a0*/  FFMA.FTZ R32, R9, R6, R4 ;  /* 0x0000000609207223 */ /* 0x000fe20000010004 */
[----:B------:R-:W-:Y:S01]  /*c8b0*/  HADD2.F32 R5, -RZ, R50.H0_H0 ;  /* 0x20000032ff057230 */ /* 0x000fe20000004100 */
[----:B------:R-:W-:Y:S01]  /*c8c0*/  FMUL.FTZ R4, R17, R3 ;  /* 0x0000000311047220 */ /* 0x000fe20000410000 */
[--C-:B------:R-:W-:Y:S01]  /*c8d0*/  HADD2.F32 R2, -RZ, R44.reuse.H1_H1 ;  /* 0x3000002cff027230 */ /* 0x100fe20000004100 */
[----:B------:R-:W-:Y:S01]  /*c8e0*/  FMUL.FTZ R28, R9, R0 ;  /* 0x00000000091c7220 */ /* 0x000fe20000410000 */
[----:B------:R-:W-:Y:S01]  /*c8f0*/  HADD2.F32 R0, -RZ, R44.H0_H0 ;  /* 0x2000002cff007230 */ /* 0x000fe20000004100 */
[----:B------:R-:W-:Y:S01]  /*c900*/  FFMA.FTZ R29, R14, R5, R4 ;  /* 0x000000050e1d7223 */ /* 0x000fe20000010004 */
[----:B------:R-:W-:Y:S01]  /*c910*/  HADD2.F32 R4, -RZ, R49.H1_H1 ;  /* 0x30000031ff047230 */ /* 0x000fe20000004100 */
[----:B------:R-:W-:-:S02]  /*c920*/  FMUL.FTZ R10, R19, R2 ;  /* 0x00000002130a7220 */ /* 0x000fc40000410000 */
[----:B------:R-:W-:Y:S01]  /*c930*/  FMUL.FTZ R27, R14, R3 ;  /* 0x000000030e1b7220 */ /* 0x000fe20000410000 */
[----:B------:R-:W-:Y:S01]  /*c940*/  HADD2.F32 R3, -RZ, R47.H0_H0 ;  /* 0x2000002fff037230 */ /* 0x000fe20000004100 */
[----:B------:R-:W-:Y:S02]  /*c950*/  FMUL.FTZ R9, R18, R0 ;  /* 0x0000000012097220 */ /* 0x000fe40000410000 */
[C---:B------:R-:W-:Y:S02]  /*c960*/  FFMA.FTZ R31, R16.reuse, R4, R10 ;  /* 0x00000004101f7223 */ /* 0x040fe4000001000a */
[----:B------:R-:W-:Y:S02]  /*c970*/  FMUL.FTZ R25, R16, R2 ;  /* 0x0000000210197220 */ /* 0x000fe40000410000 */
[----:B------:R-:W-:Y:S02]  /*c980*/  FMUL.FTZ R10, R15, R0 ;  /* 0x000000000f0a7220 */ /* 0x000fe40000410000 */
[----:B------:R-:W-:-:S02]  /*c990*/  FFMA.FTZ R14, R24, R13, -R36 ;  /* 0x0000000d180e7223 */ /* 0x000fc40000010824 */
[----:B------:R-:W-:Y:S01]  /*c9a0*/  FFMA.FTZ R16, R15, R3, R9 ;  /* 0x000000030f107223 */ /* 0x000fe20000010009 */
[----:B------:R-:W-:Y:S01]  /*c9b0*/  F2FP.PACK_AB R9, R34, R37 ;  /* 0x000000252209723e */ /* 0x000fe200000000ff */
[----:B------:R-:W-:Y:S01]  /*c9c0*/  FFMA.FTZ R13, R22, R11, -R33 ;  /* 0x0000000b160d7223 */ /* 0x000fe20000010821 */
[----:B------:R-:W-:Y:S01]  /*c9d0*/  F2FP.PACK_AB R12, R12, R14 ;  /* 0x0000000e0c0c723e */ /* 0x000fe200000000ff */
[----:B------:R-:W-:Y:S01]  /*c9e0*/  FFMA.FTZ R11, R21, R8, -R30 ;  /* 0x00000008150b7223 */ /* 0x000fe2000001081e */
[----:B------:R-:W-:Y:S01]  /*c9f0*/  F2FP.PACK_AB R8, R38, R39 ;  /* 0x000000272608723e */ /* 0x000fe200000000ff */
[----:B------:R-:W-:Y:S02]  /*ca00*/  FFMA.FTZ R6, R20, R6, -R28 ;  /* 0x0000000614067223 */ /* 0x000fe4000001081c */
[----:B------:R-:W-:Y:S01]  /*ca10*/  FFMA.FTZ R2, R17, R5, -R27 ;  /* 0x0000000511027223 */ /* 0x000fe2000001081b */
[----:B------:R-:W-:Y:S01]  /*ca20*/  F2FP.PACK_AB R13, R11, R13 ;  /* 0x0000000d0b0d723e */ /* 0x000fe200000000ff */
[----:B------:R-:W-:Y:S01]  /*ca30*/  FFMA.FTZ R0, R19, R4, -R25 ;  /* 0x0000000413007223 */ /* 0x000fe20000010819 */
[----:B------:R-:W-:Y:S01]  /*ca40*/  F2FP.PACK_AB R11, R16, R31 ;  /* 0x0000001f100b723e */ /* 0x000fe200000000ff */
[----:B------:R-:W-:Y:S01]  /*ca50*/  FFMA.FTZ R3, R18, R3, -R10 ;  /* 0x0000000312037223 */ /* 0x000fe2000001080a */
[----:B------:R-:W-:-:S02]  /*ca60*/  F2FP.PACK_AB R14, R2, R6 ;  /* 0x00000006020e723e */ /* 0x000fc400000000ff */
[----:B------:R-:W-:Y:S02]  /*ca70*/  F2FP.PACK_AB R10, R29, R32 ;  /* 0x000000201d0a723e */ /* 0x000fe400000000ff */
[----:B------:R-:W-:-:S05]  /*ca80*/  F2FP.PACK_AB R15, R3, R0 ;  /* 0x00000000030f723e */ /* 0x000fca00000000ff */
[----:B------:R2:W-:Y:S04]  /*ca90*/  STS.128 [R68], R12 ;  /* 0x0000000c44007388 */ /* 0x0005e80000000c00 */
[----:B------:R2:W-:Y:S02]  /*caa0*/  STS.128 [R26+0x6080], R8 ;  /* 0x006080081a007388 */ /* 0x0005e40000000c00 */
.L_x_288:
[----:B------:R-:W-:Y:S05]  /*cab0*/  BSYNC B0 ;  /* 0x0000000000007941 */ /* 0x000fea0003800000 */
.L_x_287:
[----:B------:R-:W-:Y:S01]  /*cac0*/  IADD3 R0, R104, 0x10, RZ ;  /* 0x0000001068007810 */ /* 0x000fe20007ffe0ff */
[----:B------:R-:W-:Y:S03]  /*cad0*/  BSSY B0, `(.L_x_289) ;  /* 0x000005c000007945 */ /* 0x000fe60003800000 */
[----:B------:R-:W-:-:S13]  /*cae0*/  ISETP.GE.AND P0, PT, R0, c[0x0][0x27c], PT ;  /* 0x00009f0000007a0c */ /* 0x000fda0003f06270 */
[----:B------:R-:W-:Y:S05]  /*caf0*/  @P0 BRA `(.L_x_290) ;  /* 0x0000059000000947 */ /* 0x000fea0003800000 */
[----:B------:R-:W3:Y:S04]  /*cb00*/  LDL R2, [R1+0x8] ;  /* 0x0000080001027983 */ /* 0x000ee80000100800 */
[----:B--2---:R-:W2:Y:S01]  /*cb10*/  LDL R68, [R1+0xfc] ;  /* 0x0000fc0001447983 */ /* 0x004ea20000100800 */
[----:B------:R-:W-:Y:S01]  /*cb20*/  MOV R0, c[0x0][0x27c] ;  /* 0x00009f0000007a02 */ /* 0x000fe20000000f00 */
[----:B------:R-:W-:-:S03]  /*cb30*/  HADD2.F32 R5, -RZ, R48.H0_H0 ;  /* 0x20000030ff057230 */ /* 0x000fc60000004100 */
[----:B---3--:R-:W-:-:S04]  /*cb40*/  LEA.HI R0, R0, R2, RZ, 0x1d ;  /* 0x0000000200007211 */ /* 0x008fc800078fe8ff */
[----:B------:R-:W-:Y:S01]  /*cb50*/  SHF.R.S32.HI R2, RZ, 0x1f, R0 ;  /* 0x0000001fff027819 */ /* 0x000fe20000011400 */
[----:B--2---:R-:W2:Y:S01]  /*cb60*/  LDS.128 R8, [R68] ;  /* 0x0000000044087984 */ /* 0x004ea20000000c00 */
        /* <DEDUP_REMOVED lines=9> */
[----:B------:R-:W-:-:S04]  /*cc00*/  HADD2.F32 R0, -RZ, R46.H0_H0 ;  /* 0x2000002eff007230 */ /* 0x000fc80000004100 */
[----:B------:R-:W3:Y:S01]  /*cc10*/  LDS.128 R12, [R26+0x6080] ;  /* 0x006080001a0c7984 */ /* 0x000ee20000000c00 */
[--C-:B--2---:R-:W-:Y:S02]  /*cc20*/  HADD2.F32 R24, -RZ, R8.reuse.H0_H0 ;  /* 0x20000008ff187230 */ /* 0x104fe40000004100 */
[----:B------:R-:W-:Y:S02]  /*cc30*/  HADD2.F32 R23, -RZ, R8.H1_H1 ;  /* 0x30000008ff177230 */ /* 0x000fe40000004100 */
[--C-:B------:R-:W-:Y:S01]  /*cc40*/  HADD2.F32 R20, -RZ, R10.reuse.H0_H0 ;  /* 0x2000000aff147230 */ /* 0x100fe20000004100 */
[----:B------:R-:W-:Y:S01]  /*cc50*/  FMUL.FTZ R8, R24, R2 ;  /* 0x0000000218087220 */ /* 0x000fe20000410000 */
[----:B------:R-:W-:Y:S02]  /*cc60*/  HADD2.F32 R17, -RZ, R10.H1_H1 ;  /* 0x3000000aff117230 */ /* 0x000fe40000004100 */
[----:B------:R-:W-:Y:S02]  /*cc70*/  HADD2.F32 R22, -RZ, R9.H0_H0 ;  /* 0x20000009ff167230 */ /* 0x000fe40000004100 */
[----:B------:R-:W-:-:S02]  /*cc80*/  HADD2.F32 R19, -RZ, R11.H0_H0 ;  /* 0x2000000bff137230 */ /* 0x000fc40000004100 */
[----:B------:R-:W-:Y:S02]  /*cc90*/  HADD2.F32 R18, -RZ, R11.H1_H1 ;  /* 0x3000000bff127230 */ /* 0x000fe40000004100 */
[----:B------:R-:W-:Y:S02]  /*cca0*/  HADD2.F32 R11, -RZ, R54.H0_H0 ;  /* 0x20000036ff0b7230 */ /* 0x000fe40000004100 */
[----:B------:R-:W-:Y:S02]  /*ccb0*/  HADD2.F32 R21, -RZ, R9.H1_H1 ;  /* 0x30000009ff157230 */ /* 0x000fe40000004100 */
[--C-:B---3--:R-:W-:Y:S02]  /*ccc0*/  HADD2.F32 R4, -RZ, R12.reuse.H0_H0 ;  /* 0x2000000cff047230 */ /* 0x108fe40000004100 */
[----:B------:R-:W-:Y:S02]  /*ccd0*/  HADD2.F32 R3, -RZ, R12.H1_H1 ;  /* 0x3000000cff037230 */ /* 0x000fe40000004100 */
[--C-:B------:R-:W-:Y:S01]  /*cce0*/  HADD2.F32 R6, -RZ, R13.reuse.H0_H0 ;  /* 0x2000000dff067230 */ /* 0x100fe20000004100 */
[----:B------:R-:W-:Y:S01]  /*ccf0*/  FMUL.FTZ R36, R4, R2 ;  /* 0x0000000204247220 */ /* 0x000fe20000410000 */
[----:B------:R-:W-:Y:S01]  /*cd00*/  HADD2.F32 R10, -RZ, R13.H1_H1 ;  /* 0x3000000dff0a7230 */ /* 0x000fe20000004100 */
[-C--:B------:R-:W-:Y:S01]  /*cd10*/  FMUL.FTZ R2, R23, R0.reuse ;  /* 0x0000000017027220 */ /* 0x080fe20000410000 */
[--C-:B------:R-:W-:Y:S01]  /*cd20*/  HADD2.F32 R13, -RZ, R53.reuse.H0_H0 ;  /* 0x20000035ff0d7230 */ /* 0x100fe20000004100 */
[C---:B------:R-:W-:Y:S01]  /*cd30*/  FMUL.FTZ R35, R3.reuse, R0 ;  /* 0x0000000003237220 */ /* 0x040fe20000410000 */
[----:B------:R-:W-:Y:S01]  /*cd40*/  HADD2.F32 R12, -RZ, R53.H1_H1 ;  /* 0x30000035ff0c7230 */ /* 0x000fe20000004100 */
[----:B------:R-:W-:Y:S01]  /*cd50*/  FMUL.FTZ R33, R6, R5 ;  /* 0x0000000506217220 */ /* 0x000fe20000410000 */
[----:B------:R-:W-:Y:S01]  /*cd60*/  HADD2.F32 R0, -RZ, R50.H1_H1 ;  /* 0x30000032ff007230 */ /* 0x000fe20000004100 */
[----:B------:R-:W-:Y:S01]  /*cd70*/  FFMA.FTZ R39, R4, R13, R8 ;  /* 0x0000000d04277223 */ /* 0x000fe20000010008 */
[----:B------:R-:W-:Y:S01]  /*cd80*/  HADD2.F32 R8, -RZ, R54.H1_H1 ;  /* 0x30000036ff087230 */ /* 0x000fe20000004100 */
[-C--:B------:R-:W-:Y:S01]  /*cd90*/  FFMA.FTZ R38, R3, R12.reuse, R2 ;  /* 0x0000000c03267223 */ /* 0x080fe20000010002 */
[----:B------:R-:W-:Y:S01]  /*cda0*/  HADD2.F32 R2, -RZ, R49.H0_H0 ;  /* 0x20000031ff027230 */ /* 0x000fe20000004100 */
[----:B------:R-:W-:Y:S01]  /*cdb0*/  FMUL.FTZ R4, R22, R5 ;  /* 0x0000000516047220 */ /* 0x000fe20000410000 */
[--C-:B------:R-:W-:Y:S01]  /*cdc0*/  HADD2.F32 R9, -RZ, R14.reuse.H0_H0 ;  /* 0x2000000eff097230 */ /* 0x100fe20000004100 */
[----:B------:R-:W-:Y:S01]  /*cdd0*/  FFMA.FTZ R12, R23, R12, -R35 ;  /* 0x0000000c170c7223 */ /* 0x000fe20000010823 */
[----:B------:R-:W-:Y:S01]  /*cde0*/  HADD2.F32 R3, -RZ, R51.H1_H1 ;  /* 0x30000033ff037230 */ /* 0x000fe20000004100 */
[----:B------:R-:W-:Y:S01]  /*cdf0*/  FFMA.FTZ R37, R6, R11, R4 ;  /* 0x0000000b06257223 */ /* 0x000fe20000010004 */
[----:B------:R-:W-:Y:S01]  /*ce00*/  HADD2.F32 R6, -RZ, R55.H0_H0 ;  /* 0x20000037ff067230 */ /* 0x000fe20000004100 */
[----:B------:R-:W-:Y:S01]  /*ce10*/  FMUL.FTZ R5, R21, R2 ;  /* 0x0000000215057220 */ /* 0x000fe20000410000 */
[----:B------:R-:W-:Y:S01]  /*ce20*/  HADD2.F32 R14, -RZ, R14.H1_H1 ;  /* 0x3000000eff0e7230 */ /* 0x000fe20000004100 */
[----:B------:R-:W-:Y:S01]  /*ce30*/  FMUL.FTZ R4, R20, R0 ;  /* 0x0000000014047220 */ /* 0x000fe20000410000 */
[----:B------:R-:W-:Y:S01]  /*ce40*/  HADD2.F32 R16, -RZ, R15.H0_H0 ;  /* 0x2000000fff107230 */ /* 0x000fe20000004100 */
[C---:B------:R-:W-:Y:S01]  /*ce50*/  FFMA.FTZ R34, R10.reuse, R8, R5 ;  /* 0x000000080a227223 */ /* 0x040fe20000010005 */
[----:B------:R-:W-:Y:S01]  /*ce60*/  HADD2.F32 R5, -RZ, R55.H1_H1 ;  /* 0x30000037ff057230 */ /* 0x000fe20000004100 */
[----:B------:R-:W-:Y:S01]  /*ce70*/  FFMA.FTZ R32, R9, R6, R4 ;  /* 0x0000000609207223 */ /* 0x000fe20000010004 */
[----:B------:R-:W-:Y:S01]  /*ce80*/  HADD2.F32 R15, -RZ, R15.H1_H1 ;  /* 0x3000000fff0f7230 */ /* 0x000fe20000004100 */
[----:B------:R-:W-:Y:S01]  /*ce90*/  FMUL.FTZ R30, R10, R2 ;  /* 0x000000020a1e7220 */ /* 0x000fe20000410000 */
[----:B------:R-:W-:Y:S01]  /*cea0*/  HADD2.F32 R2, -RZ, R52.H1_H1 ;  /* 0x30000034ff027230 */ /* 0x000fe20000004100 */
[----:B------:R-:W-:-:S02]  /*ceb0*/  FMUL.FTZ R4, R17, R3 ;  /* 0x0000000311047220 */ /* 0x000fc40000410000 */
[----:B------:R-:W-:Y:S01]  /*cec0*/  FMUL.FTZ R28, R9, R0 ;  /* 0x00000000091c7220 */ /* 0x000fe20000410000 */
[----:B------:R-:W-:Y:S01]  /*ced0*/  HADD2.F32 R0, -RZ, R52.H0_H0 ;  /* 0x20000034ff007230 */ /* 0x000fe20000004100 */
[C---:B------:R-:W-:Y:S01]  /*cee0*/  FFMA.FTZ R29, R14.reuse, R5, R4 ;  /* 0x000000050e1d7223 */ /* 0x040fe20000010004 */
[--C-:B------:R-:W-:Y:S01]  /*cef0*/  HADD2.F32 R4, -RZ, R56.reuse.H1_H1 ;  /* 0x30000038ff047230 */ /* 0x100fe20000004100 */
[----:B------:R-:W-:Y:S02]  /*cf00*/  FMUL.FTZ R10, R19, R2 ;  /* 0x00000002130a7220 */ /* 0x000fe40000410000 */
[----:B------:R-:W-:Y:S01]  /*cf10*/  FMUL.FTZ R27, R14, R3 ;  /* 0x000000030e1b7220 */ /* 0x000fe20000410000 */
[----:B------:R-:W-:Y:S01]  /*cf20*/  HADD2.F32 R3, -RZ, R56.H0_H0 ;  /* 0x20000038ff037230 */ /* 0x000fe20000004100 */
[----:B------:R-:W-:Y:S02]  /*cf30*/  FMUL.FTZ R9, R18, R0 ;  /* 0x0000000012097220 */ /* 0x000fe40000410000 */
[----:B------:R-:W-:-:S02]  /*cf40*/  FFMA.FTZ R31, R16, R4, R10 ;  /* 0x00000004101f7223 */ /* 0x000fc4000001000a */
[----:B------:R-:W-:Y:S02]  /*cf50*/  FMUL.FTZ R25, R16, R2 ;  /* 0x0000000210197220 */ /* 0x000fe40000410000 */
[C---:B------:R-:W-:Y:S02]  /*cf60*/  FMUL.FTZ R10, R15.reuse, R0 ;  /* 0x000000000f0a7220 */ /* 0x040fe40000410000 */
[----:B------:R-:W-:Y:S02]  /*cf70*/  FFMA.FTZ R14, R24, R13, -R36 ;  /* 0x0000000d180e7223 */ /* 0x000fe40000010824 */
[----:B------:R-:W-:Y:S01]  /*cf80*/  FFMA.FTZ R16, R15, R3, R9 ;  /* 0x000000030f107223 */ /* 0x000fe20000010009 */
[----:B------:R-:W-:Y:S01]  /*cf90*/  F2FP.PACK_AB R9, R34, R37 ;  /* 0x000000252209723e */ /* 0x000fe200000000ff */
[----:B------:R-:W-:Y:S01]  /*cfa0*/  FFMA.FTZ R13, R22, R11, -R33 ;  /* 0x0000000b160d7223 */ /* 0x000fe20000010821 */
[----:B------:R-:W-:Y:S01]  /*cfb0*/  F2FP.PACK_AB R12, R12, R14 ;  /* 0x0000000e0c0c723e */ /* 0x000fe200000000ff */
[----:B------:R-:W-:Y:S01]  /*cfc0*/  FFMA.FTZ R11, R21, R8, -R30 ;  /* 0x00000008150b7223 */ /* 0x000fe2000001081e */
[----:B------:R-:W-:Y:S01]  /*cfd0*/  F2FP.PACK_AB R8, R38, R39 ;  /* 0x000000272608723e */ /* 0x000fe200000000ff */
[----:B------:R-:W-:-:S02]  /*cfe0*/  FFMA.FTZ R6, R20, R6, -R28 ;  /* 0x0000000614067223 */ /* 0x000fc4000001081c */
[----:B------:R-:W-:Y:S01]  /*cff0*/  FFMA.FTZ R2, R17, R5, -R27 ;  /* 0x0000000511027223 */ /* 0x000fe2000001081b */
[----:B------:R-:W-:Y:S01]  /*d000*/  F2FP.PACK_AB R13, R11, R13 ;  /* 0x0000000d0b0d723e */ /* 0x000fe200000000ff */
[----:B------:R-:W-:Y:S01]  /*d010*/  FFMA.FTZ R0, R19, R4, -R25 ;  /* 0x0000000413007223 */ /* 0x000fe20000010819 */
[----:B------:R-:W-:Y:S01]  /*d020*/  F2FP.PACK_AB R11, R16, R31 ;  /* 0x0000001f100b723e */ /* 0x000fe200000000ff */
[----:B------:R-:W-:Y:S01]  /*d030*/  FFMA.FTZ R3, R18, R3, -R10 ;  /* 0x0000000312037223 */ /* 0x000fe2000001080a */
[----:B------:R-:W-:Y:S02]  /*d040*/  F2FP.PACK_AB R14, R2, R6 ;  /* 0x00000006020e723e */ /* 0x000fe400000000ff */
[----:B------:R-:W-:Y:S02]  /*d050*/  F2FP.PACK_AB R10, R29, R32 ;  /* 0x000000201d0a723e */ /* 0x000fe400000000ff */
[----:B------:R-:W-:-:S05]  /*d060*/  F2FP.PACK_AB R15, R3, R0 ;  /* 0x00000000030f723e */ /* 0x000fca00000000ff */
[----:B------:R2:W-:Y:S04]  /*d070*/  STS.128 [R68], R12 ;  /* 0x0000000c44007388 */ /* 0x0005e80000000c00 */
[----:B------:R2:W-:Y:S02]  /*d080*/  STS.128 [R26+0x6080], R8 ;  /* 0x006080081a007388 */ /* 0x0005e40000000c00 */
.L_x_290:
[----:B------:R-:W-:Y:S05]  /*d090*/  BSYNC B0 ;  /* 0x0000000000007941 */ /* 0x000fea0003800000 */
.L_x_289:
[----:B------:R-:W-:-:S04]  /*d0a0*/  IADD3 R0, R104, 0x20, RZ ;  /* 0x0000002068007810 */ /* 0x000fc80007ffe0ff */
        /* <DEDUP_REMOVED lines=40> */
[--C-:B------:R-:W-:Y:S01]  /*d330*/  HADD2.F32 R0, -RZ, R59.reuse.H0_H0 ;  /* 0x2000003bff007230 */ /* 0x100fe20000004100 */
[----:B------:R-:W-:Y:S01]  /*d340*/  FFMA.FTZ R39, R4, R13, R8 ;  /* 0x0000000d04277223 */ /* 0x000fe20000010008 */
[----:B------:R-:W-:Y:S01]  /*d350*/  HADD2.F32 R8, -RZ, R62.H1_H1 ;  /* 0x3000003eff087230 */ /* 0x000fe20000004100 */
[-C--:B------:R-:W-:Y:S01]  /*d360*/  FFMA.FTZ R38, R3, R12.reuse, R2 ;  /* 0x0000000c03267223 */ /* 0x080fe20000010002 */
[----:B------:R-:W-:Y:S01]  /*d370*/  HADD2.F32 R2, -RZ, R58.H1_H1 ;  /* 0x3000003aff027230 */ /* 0x000fe20000004100 */
        /* <DEDUP_REMOVED lines=46> */
.L_x_286:
[----:B------:R-:W-:Y:S05]  /*d660*/  BSYNC B1 ;  /* 0x0000000000017941 */ /* 0x000fea0003800000 */
.L_x_285:
[----:B------:R-:W-:-:S04]  /*d670*/  IADD3 R0, R112, 0x40, RZ ;  /* 0x0000004070007810 */ /* 0x000fc80007ffe0ff */
[----:B------:R-:W-:-:S13]  /*d680*/  ISETP.GE.AND P0, PT, R0, R40, PT ;  /* 0x000000280000720c */ /* 0x000fda0003f06270 */
[----:B------:R-:W-:Y:S05]  /*d690*/  @P0 BRA `(.L_x_272) ;  /* 0x0000119000000947 */ /* 0x000fea0003800000 */
[----:B-----5:R3:W5:Y:S04]  /*d6a0*/  LDL R70, [R1+0xe0] ;  /* 0x0000e00001467983 */ /* 0x0207680000100800 */
[----:B------:R3:W5:Y:S04]  /*d6b0*/  LDL R69, [R1+0xe4] ;  /* 0x0000e40001457983 */ /* 0x0007680000100800 */
[----:B--2---:R3:W5:Y:S01]  /*d6c0*/  LDL R68, [R1+0xe8] ;  /* 0x0000e80001447983 */ /* 0x0047620000100800 */
        /* <DEDUP_REMOVED lines=18> */
[----:B------:R-:W4:Y:S02]  /*d7f0*/  LDS.128 R12, [R26+0x6080] ;  /* 0x006080001a0c7984 */ /* 0x000f240000000c00 */
[--C-:B----4-:R-:W-:Y:S02]  /*d800*/  HADD2.F32 R4, -RZ, R12.reuse.H0_H0 ;  /* 0x2000000cff047230 */ /* 0x110fe40000004100 */
        /* <DEDUP_REMOVED lines=17> */
[C---:B------:R-:W-:Y:S01]  /*d920*/  FFMA.FTZ R38, R12.reuse, R3, R2 ;  /* 0x000000030c267223 */ /* 0x040fe20000010002 */
        /* <DEDUP_REMOVED lines=16> */
[-C--:B------:R-:W-:Y:S01]  /*da30*/  FFMA.FTZ R34, R8, R10.reuse, R5 ;  /* 0x0000000a08227223 */ /* 0x080fe20000010005 */
        /* <DEDUP_REMOVED lines=15> */
[-C--:B------:R-:W-:Y:S02]  /*db30*/  FFMA.FTZ R31, R4, R16.reuse, R10 ;  /* 0x00000010041f7223 */ /* 0x080fe4000001000a */
        /* <DEDUP_REMOVED lines=20> */
.L_x_292:
[----:B------:R-:W-:Y:S05]  /*dc80*/  BSYNC B0 ;  /* 0x0000000000007941 */ /* 0x000fea0003800000 */
.L_x_291:
[----:B------:R-:W-:Y:S01]  /*dc90*/  IADD3 R0, R104, 0x10, RZ ;  /* 0x0000001068007810 */ /* 0x000fe20007ffe0ff */
[----:B------:R-:W-:Y:S03]  /*dca0*/  BSSY B0, `(.L_x_293) ;  /* 0x000005c000007945 */ /* 0x000fe60003800000 */
[----:B------:R-:W-:-:S13]  /*dcb0*/  ISETP.GE.AND P0, PT, R0, c[0x0][0x27c], PT ;  /* 0x00009f0000007a0c */ /* 0x000fda0003f06270 */
[----:B------:R-:W-:Y:S05]  /*dcc0*/  @P0 BRA `(.L_x_294) ;  /* 0x0000059000000947 */ /* 0x000fea0003800000 */
[----:B------:R-:W4:Y:S04]  /*dcd0*/  LDL R2, [R1+0x8] ;  /* 0x0000080001027983 */ /* 0x000f280000100800 */
[----:B--2---:R-:W2:Y:S01]  /*dce0*/  LDL R40, [R1+0xf8] ;  /* 0x0000f80001287983 */ /* 0x004ea20000100800 */
[----:B------:R-:W-:Y:S01]  /*dcf0*/  MOV R0, c[0x0][0x27c] ;  /* 0x00009f0000007a02 */ /* 0x000fe20000000f00 */
[----:B------:R-:W-:-:S03]  /*dd00*/  HADD2.F32 R5, -RZ, R48.H0_H0 ;  /* 0x20000030ff057230 */ /* 0x000fc60000004100 */
[----:B----4-:R-:W-:-:S04]  /*dd10*/  LEA.HI R0, R0, R2, RZ, 0x1d ;  /* 0x0000000200007211 */ /* 0x010fc800078fe8ff */
        /* <DEDUP_REMOVED lines=12> */
[----:B------:R-:W4:Y:S01]  /*dde0*/  LDS.128 R12, [R26+0x6080] ;  /* 0x006080001a0c7984 */ /* 0x000f220000000c00 */
        /* <DEDUP_REMOVED lines=10> */
[--C-:B----4-:R-:W-:Y:S02]  /*de90*/  HADD2.F32 R4, -RZ, R12.reuse.H0_H0 ;  /* 0x2000000cff047230 */ /* 0x110fe40000004100 */
[----:B------:R-:W-:Y:S02]  /*dea0*/  HADD2.F32 R3, -RZ, R12.H1_H1 ;  /* 0x3000000cff037230 */ /* 0x000fe40000004100 */
[--C-:B------:R-:W-:Y:S01]  /*deb0*/  HADD2.F32 R6, -RZ, R13.reuse.H0_H0 ;  /* 0x2000000dff067230 */ /* 0x100fe20000004100 */
[----:B------:R-:W-:Y:S01]  /*dec0*/  FMUL.FTZ R36, R2, R4 ;  /* 0x0000000402247220 */ /* 0x000fe20000410000 */
[----:B------:R-:W-:Y:S01]  /*ded0*/  HADD2.F32 R10, -RZ, R13.H1_H1 ;  /* 0x3000000dff0a7230 */ /* 0x000fe20000004100 */
[C---:B------:R-:W-:Y:S01]  /*dee0*/  FMUL.FTZ R2, R0.reuse, R23 ;  /* 0x0000001700027220 */ /* 0x040fe20000410000 */
[--C-:B------:R-:W-:Y:S01]  /*def0*/  HADD2.F32 R13, -RZ, R53.reuse.H0_H0 ;  /* 0x20000035ff0d7230 */ /* 0x100fe20000004100 */
[-C--:B------:R-:W-:Y:S01]  /*df00*/  FMUL.FTZ R35, R0, R3.reuse ;  /* 0x0000000300237220 */ /* 0x080fe20000410000 */
[----:B------:R-:W-:Y:S01]  /*df10*/  HADD2.F32 R12, -RZ, R53.H1_H1 ;  /* 0x30000035ff0c7230 */ /* 0x000fe20000004100 */
[----:B------:R-:W-:Y:S01]  /*df20*/  FMUL.FTZ R33, R5, R6 ;  /* 0x0000000605217220 */ /* 0x000fe20000410000 */
[----:B------:R-:W-:Y:S01]  /*df30*/  HADD2.F32 R0, -RZ, R50.H1_H1 ;  /* 0x30000032ff007230 */ /* 0x000fe20000004100 */
[----:B------:R-:W-:Y:S01]  /*df40*/  FFMA.FTZ R39, R13, R4, R8 ;  /* 0x000000040d277223 */ /* 0x000fe20000010008 */
[----:B------:R-:W-:Y:S01]  /*df50*/  HADD2.F32 R8, -RZ, R54.H1_H1 ;  /* 0x30000036ff087230 */ /* 0x000fe20000004100 */
[C---:B------:R-:W-:Y:S01]  /*df60*/  FFMA.FTZ R38, R12.reuse, R3, R2 ;  /* 0x000000030c267223 */ /* 0x040fe20000010002 */
        /* <DEDUP_REMOVED lines=11> */
[-C--:B------:R-:W-:Y:S01]  /*e020*/  FFMA.FTZ R34, R8, R10.reuse, R5 ;  /* 0x0000000a08227223 */ /* 0x080fe20000010005 */
        /* <DEDUP_REMOVED lines=8> */
[-C--:B------:R-:W-:Y:S01]  /*e0b0*/  FFMA.FTZ R29, R5, R14.reuse, R4 ;  /* 0x0000000e051d7223 */ /* 0x080fe20000010004 */
[--C-:B------:R-:W-:Y:S01]  /*e0c0*/  HADD2.F32 R4, -RZ, R56.reuse.H1_H1 ;  /* 0x30000038ff047230 */ /* 0x100fe20000004100 */
[----:B------:R-:W-:Y:S02]  /*e0d0*/  FMUL.FTZ R10, R2, R19 ;  /* 0x00000013020a7220 */ /* 0x000fe40000410000 */
[----:B------:R-:W-:Y:S01]  /*e0e0*/  FMUL.FTZ R27, R3, R14 ;  /* 0x0000000e031b7220 */ /* 0x000fe20000410000 */
[----:B------:R-:W-:Y:S01]  /*e0f0*/  HADD2.F32 R3, -RZ, R56.H0_H0 ;  /* 0x20000038ff037230 */ /* 0x000fe20000004100 */
[----:B------:R-:W-:Y:S02]  /*e100*/  FMUL.FTZ R9, R0, R18 ;  /* 0x0000001200097220 */ /* 0x000fe40000410000 */
[----:B------:R-:W-:-:S02]  /*e110*/  FFMA.FTZ R31, R4, R16, R10 ;  /* 0x00000010041f7223 */ /* 0x000fc4000001000a */
[----:B------:R-:W-:Y:S02]  /*e120*/  FMUL.FTZ R25, R2, R16 ;  /* 0x0000001002197220 */ /* 0x000fe40000410000 */
[-C--:B------:R-:W-:Y:S02]  /*e130*/  FMUL.FTZ R10, R0, R15.reuse ;  /* 0x0000000f000a7220 */ /* 0x080fe40000410000 */
        /* <DEDUP_REMOVED lines=18> */
.L_x_294:
[----:B------:R-:W-:Y:S05]  /*e260*/  BSYNC B0 ;  /* 0x0000000000007941 */ /* 0x000fea0003800000 */
.L_x_293:
[----:B------:R-:W-:-:S04]  /*e270*/  IADD3 R0, R104, 0x20, RZ ;  /* 0x0000002068007810 */ /* 0x000fc80007ffe0ff */
        /* <DEDUP_REMOVED lines=40> */
[--C-:B------:R-:W-:Y:S01]  /*e500*/  HADD2.F32 R0, -RZ, R59.reuse.H0_H0 ;  /* 0x2000003bff007230 */ /* 0x100fe20000004100 */
[----:B------:R-:W-:Y:S01]  /*e510*/  FFMA.FTZ R39, R13, R4, R8 ;  /* 0x000000040d277223 */ /* 0x000fe20000010008 */
[----:B------:R-:W-:Y:S01]  /*e520*/  HADD2.F32 R8, -RZ, R62.H1_H1 ;  /* 0x3000003eff087230 */ /* 0x000fe20000004100 */
[C---:B------:R-:W-:Y:S01]  /*e530*/  FFMA.FTZ R38, R12.reuse, R3, R2 ;  /* 0x000000030c267223 */ /* 0x040fe20000010002 */
        /* <DEDUP_REMOVED lines=47> */
.L_x_272:
[----:B------:R-:W-:Y:S05]  /*e830*/  BSYNC B2 ;  /* 0x0000000000027941 */ /* 0x000fea0003800000 */
.L_x_256:
[----:B--2---:R-:W-:Y:S01]  /*e840*/  IMAD R0, R66, c[0x0][0x208], RZ ;  /* 0x0000820042007a24 */ /* 0x004fe200078e02ff */
[----:B------:R-:W-:-:S04]  /*e850*/  DEPBAR.LE SB0, 0x0 ;  /* 0x000080000000791a */ /* 0x000fc80000000000 */
[----:B------:R-:W-:Y:S01]  /*e860*/  IMAD.WIDE.U32 R2, R210, c[0x0][0x208], RZ ;  /* 0x00008200d2027a25 */ /* 0x000fe200078e00ff */
[----:B------:R-:W-:Y:S01]  /*e870*/  BAR.SYNC.DEFER_BLOCKING 0x0 ;  /* 0x0000000000007b1d */ /* 0x000fe20000010000 */
[----:B------:R-:W-:Y:S02]  /*e880*/  ISETP.GE.AND P6, PT, R228, c[0x0][0x1d4], PT ;  /* 0x00007500e4007a0c */ /* 0x000fe40003fc6270 */
[----:B------:R-:W-:Y:S01]  /*e890*/  IMAD R0, R210, c[0x0][0x20c], R0 ;  /* 0x00008300d2007a24 */ /* 0x000fe200078e0200 */
[----:B------:R-:W-:Y:S01]  /*e8a0*/  ISETP.GE.AND P2, PT, R235, c[0x0][0x1d4], PT ;  /* 0x00007500eb007a0c */ /* 0x000fe20003f46270 */
[----:B-1----:R-:W-:Y:S01]  /*e8b0*/  IMAD.WIDE.U32 R8, R65, c[0x0][0x210], RZ ;  /* 0x0000840041087a25 */ /* 0x002fe200078e00ff */
[----:B------:R-:W1:Y:S01]  /*e8c0*/  S2R R27, SR_TID.X ;  /* 0x00000000001b7919 */ /* 0x000e620000002100 */
[----:B------:R-:W-:Y:S02]  /*e8d0*/  BSSY B0, `(.L_x_295) ;  /* 0x000003e000007945 */ /* 0x000fe40003800000 */
[----:B------:R-:W-:Y:S01]  /*e8e0*/  IMAD.IADD R3, R3, 0x1, R0 ;  /* 0x0000000103037824 */ /* 0x000fe200078e0200 */
[----:B------:R-:W-:Y:S01]  /*e8f0*/  STL.64 [R1+0x18], R8 ;  /* 0x0000180801007387 */ /* 0x000fe20000100a00 */
[----:B------:R-:W-:-:S02]  /*e900*/  IMAD R0, R67, c[0x0][0x218], RZ ;  /* 0x0000860043007a24 */ /* 0x000fc400078e02ff */
[----:B------:R-:W-:-:S04]  /*e910*/  IMAD.WIDE.U32 R2, R208, c[0x0][0x218], R2 ;  /* 0x00008600d0027a25 */ /* 0x000fc800078e0002 */
[----:B------:R-:W-:Y:S01]  /*e920*/  IMAD R4, R208, c[0x0][0x21c], R0 ;  /* 0x00008700d0047a24 */ /* 0x000fe200078e0200 */
[----:B------:R-:W-:Y:S01]  /*e930*/  IADD3 R0, P0, R2, R8, RZ ;  /* 0x0000000802007210 */ /* 0x000fe20007f1e0ff */
[----:B------:R-:W-:Y:S02]  /*e940*/  IMAD R5, R65, c[0x0][0x214], R9 ;  /* 0x0000850041057a24 */ /* 0x000fe400078e0209 */
[----:B------:R-:W-:-:S03]  /*e950*/  IMAD.SHL.U32 R207, R250, 0x2, RZ ;  /* 0x00000002facf7824 */ /* 0x000fc600078e00ff */
[----:B------:R-:W-:Y:S01]  /*e960*/  IADD3.X R2, R5, R3, R4, P0, !PT ;  /* 0x0000000305027210 */ /* 0x000fe200007fe404 */
[----:B------:R-:W-:Y:S01]  /*e970*/  STL [R1+0x28], R5 ;  /* 0x0000280501007387 */ /* 0x000fe20000100800 */
[----:B------:R-:W-:-:S03]  /*e980*/  LEA R26, P0, R0, c[0x0][0x1f8], 0x1 ;  /* 0x00007e00001a7a11 */ /* 0x000fc600078008ff */
[----:B------:R-:W-:Y:S01]  /*e990*/  LDSM.16.M88.4 R16, [R196] ;  /* 0x00000000c410783b */ /* 0x000fe20000000200 */
[----:B------:R-:W-:Y:S01]  /*e9a0*/  LEA.HI.X R6, R0, c[0x0][0x1fc], R2, 0x1, P0 ;  /* 0x00007f0000067a11 */ /* 0x000fe200000f0c02 */
[----:B------:R-:W-:Y:S02]  /*e9b0*/  IMAD.IADD R0, R138, 0x1, -R249 ;  /* 0x000000018a007824 */ /* 0x000fe400078e0af9 */
[----:B------:R-:W2:Y:S03]  /*e9c0*/  SHFL.IDX PT, R2, R26, RZ, 0x1c1f ;  /* 0x001c1fff1a027589 */ /* 0x000ea600000e0000 */
[----:B------:R-:W-:Y:S01]  /*e9d0*/  ISETP.LT.OR P1, PT, R0, 0x1, P6 ;  /* 0x000000010000780c */ /* 0x000fe20003721670 */
[----:B------:R-:W4:Y:S04]  /*e9e0*/  SHFL.IDX PT, R3, R6, RZ, 0x1c1f ;  /* 0x001c1fff06037589 */ /* 0x000f2800000e0000 */
[----:B------:R3:W1:Y:S04]  /*e9f0*/  LDSM.16.M88.4 R12, [R196+0x1000] ;  /* 0x00100000c40c783b */ /* 0x0006680000000200 */
[----:B------:R3:W1:Y:S04]  /*ea00*/  LDSM.16.M88.4 R36, [R169] ;  /* 0x00000000a924783b */ /* 0x0006680000000200 */
[----:B------:R3:W1:Y:S04]  /*ea10*/  LDSM.16.M88.4 R32, [R169+0x400] ;  /* 0x00040000a920783b */ /* 0x0006680000000200 */
[----:B------:R3:W1:Y:S01]  /*ea20*/  LDSM.16.M88.4 R28, [R169+0x800] ;  /* 0x00080000a91c783b */ /* 0x0006620000000200 */
[----:B--2---:R-:W-:-:S03]  /*ea30*/  LEA R24, P0, R228, R2, 0x1 ;  /* 0x00000002e4187211 */ /* 0x004fc600078008ff */
[----:B------:R3:W2:Y:S01]  /*ea40*/  LDSM.16.M88.4 R20, [R197] ;  /* 0x00000000c514783b */ /* 0x0006a20000000200 */
[----:B----4-:R-:W-:-:S03]  /*ea50*/  LEA.HI.X R25, R228, R3, R229, 0x1, P0 ;  /* 0x00000003e4197211 */ /* 0x010fc600000f0ce5 */
[----:B------:R3:W4:Y:S01]  /*ea60*/  LDSM.16.M88.4 R8, [R197+0x1000] ;  /* 0x00100000c508783b */ /* 0x0007220000000200 */
[----:B------:R-:W-:-:S03]  /*ea70*/  LEA R4, P0, R235, R2, 0x1 ;  /* 0x00000002eb047211 */ /* 0x000fc600078008ff */
[----:B------:R3:W2:Y:S01]  /*ea80*/  LDSM.16.M88.4 R44, [R198] ;  /* 0x00000000c62c783b */ /* 0x0006a20000000200 */
[----:B------:R-:W-:Y:S02]  /*ea90*/  LEA.HI.X R5, R235, R3, R252, 0x1, P0 ;  /* 0x00000003eb057211 */ /* 0x000fe400000f0cfc */
[----:B------:R-:W-:Y:S01]  /*eaa0*/  ISETP.LT.OR P0, PT, R0, 0x1, P2 ;  /* 0x000000010000780c */ /* 0x000fe20001701670 */
[----:B------:R3:W2:Y:S04]  /*eab0*/  LDSM.16.M88.4 R52, [R206] ;  /* 0x00000000ce34783b */ /* 0x0006a80000000200 */
[----:B-----5:R3:W2:Y:S04]  /*eac0*/  LDSM.16.M88.4 R68, [R205] ;  /* 0x00000000cd44783b */ /* 0x0206a80000000200 */
[----:B------:R-:W-:Y:S01]  /*ead0*/  @!PT LDS RZ, [RZ] ;  /* 0x00000000fffff984 */ /* 0x000fe20000000800 */
[----:B------:R-:W-:Y:S01]  /*eae0*/  @!PT LDS RZ, [RZ] ;  /* 0x00000000fffff984 */ /* 0x000fe20000000800 */
[----:B------:R-:W-:Y:S01]  /*eaf0*/  @!PT LDS RZ, [RZ] ;  /* 0x00000000fffff984 */ /* 0x000fe20000000800 */
[----:B------:R3:W-:Y:S01]  /*eb00*/  LDGSTS.E.BYPASS.LTC128B.128 [R207+0x1880], [R24.64], !P1 ;  /* 0x0188000018cf7fae */ /* 0x0007e2000c901d48 */
[----:B------:R-:W-:-:S03]  /*eb10*/  ISETP.GE.AND P1, PT, R227, c[0x0][0x1d4], PT ;  /* 0x00007500e3007a0c */ /* 0x000fc60003f26270 */
[----:B------:R3:W-:Y:S01]  /*eb20*/  LDGSTS.E.BYPASS.LTC128B.128 [R207+0x2480], [R4.64], !P0 ;  /* 0x0248000004cf7fae */ /* 0x0007e2000c101d48 */
[----:B------:R-:W-:-:S04]  /*eb30*/  LEA R2, P0, R227, R2, 0x1 ;  /* 0x00000002e3027211 */ /* 0x000fc800078008ff */
[----:B------:R-:W-:Y:S02]  /*eb40*/  LEA.HI.X R3, R227, R3, R251, 0x1, P0 ;  /* 0x00000003e3037211 */ /* 0x000fe400000f0cfb */
[----:B------:R-:W-:-:S13]  /*eb50*/  ISETP.LT.OR P0, PT, R0, 0x1, P1 ;  /* 0x000000010000780c */ /* 0x000fda0000f01670 */
[----:B------:R3:W-:Y:S01]  /*eb60*/  LDGSTS.E.BYPASS.LTC128B.128 [R207+0x3080], [R2.64], !P0 ;  /* 0x0308000002cf7fae */ /* 0x0007e2000c101d48 */
[----:B-1----:R-:W-:-:S13]  /*eb70*/  ISETP.GT.AND P0, PT, R27, 0x3f, PT ;  /* 0x0000003f1b00780c */ /* 0x002fda0003f04270 */
[----:B------:R-:W-:Y:S05]  /*eb80*/  @P0 BRA `(.L_x_296) ;  /* 0x0000012000000947 */ /* 0x000fea0003800000 */
[----:B--2-4-:R-:W-:Y:S05]  /*eb90*/  BRA.DIV ~URZ, `(.L_x_297) ;  /* 0x0000a7127f007947 */ /* 0x014fea000b800000 */
[----:B---3--:R1:W2:Y:S04]  /*eba0*/  SHFL.IDX PT, R4, R6, 0x1, 0x1c1f ;  /* 0x003c1f0006047f89 */ /* 0x0082a800000e0000 */
[----:B------:R1:W3:Y:S02]  /*ebb0*/  SHFL.IDX PT, R2, R26, 0x1, 0x1c1f ;  /* 0x003c1f001a027f89 */ /* 0x0002e400000e0000 */
.L_x_396:
[----:B---3--:R-:W-:Y:S02]  /*ebc0*/  LEA R24, P0, R228, R2, 0x1 ;  /* 0x00000002e4187211 */ /* 0x008fe400078008ff */
[----:B------:R-:W-:Y:S02]  /*ebd0*/  ISETP.LT.OR P2, PT, R0, 0x21, P2 ;  /* 0x000000210000780c */ /* 0x000fe40001741670 */
[----:B--2---:R-:W-:Y:S02]  /*ebe0*/  LEA.HI.X R25, R228, R4, R229, 0x1, P0 ;  /* 0x00000004e4197211 */ /* 0x004fe400000f0ce5 */
[----:B------:R-:W-:-:S02]  /*ebf0*/  ISETP.LT.OR P0, PT, R0, 0x21, P6 ;  /* 0x000000210000780c */ /* 0x000fc40003701670 */
[----:B------:R-:W-:-:S11]  /*ec00*/  ISETP.LT.OR P1, PT, R0, 0x21, P1 ;  /* 0x000000210000780c */ /* 0x000fd60000f21670 */
        /* <DEDUP_REMOVED lines=10> */
.L_x_296:
[----:B--2-4-:R-:W-:Y:S05]  /*ecb0*/  BSYNC B0 ;  /* 0x0000000000007941 */ /* 0x014fea0003800000 */
.L_x_295:
[----:B------:R-:W2:Y:S04]  /*ecc0*/  LDL R0, [R1] ;  /* 0x0000000001007983 */ /* 0x000ea80000100800 */
[----:B------:R-:W0:Y:S01]  /*ecd0*/  LDGDEPBAR ;  /* 0x00000000000079af */ /* 0x000e220000000000 */
[----:B------:R-:W-:Y:S01]  /*ece0*/  WARPSYNC 0xffffffff ;  /* 0xffffffff00007948 */ /* 0x000fe20003800000 */
[C---:B------:R-:W-:Y:S01]  /*ecf0*/  HMMA.16816.F32 R60, R12.reuse, R36, RZ ;  /* 0x000000240c3c723c */ /* 0x040fe200000018ff */
[----:B------:R-:W-:Y:S07]  /*ed00*/  BSSY B1, `(.L_x_298) ;  /* 0x00000b0000017945 */ /* 0x000fee0003800000 */
[C---:B------:R-:W-:Y:S08]  /*ed10*/  HMMA.16816.F32 R48, R12.reuse, R32, RZ ;  /* 0x000000200c30723c */ /* 0x040ff000000018ff */
[C---:B-1-3--:R-:W-:Y:S08]  /*ed20*/  HMMA.16816.F32 R24, R12.reuse, R28, RZ ;  /* 0x0000001c0c18723c */ /* 0x04aff000000018ff */
[C---:B------:R-:W-:Y:S08]  /*ed30*/  HMMA.16816.F32 R56, R12.reuse, R38, RZ ;  /* 0x000000260c38723c */ /* 0x040ff000000018ff */
[C---:B------:R-:W-:Y:S08]  /*ed40*/  HMMA.16816.F32 R40, R12.reuse, R34, RZ ;  /* 0x000000220c28723c */ /* 0x040ff000000018ff */
[----:B------:R-:W-:Y:S08]  /*ed50*/  HMMA.16816.F32 R12, R12, R30, RZ ;  /* 0x0000001e0c0c723c */ /* 0x000ff000000018ff */
[C---:B------:R-:W-:Y:S08]  /*ed60*/  HMMA.16816.F32 R64, R16.reuse, R36, RZ ;  /* 0x000000241040723c */ /* 0x040ff000000018ff */
[C---:B------:R-:W-:Y:S01]  /*ed70*/  HMMA.16816.F32 R88, R16.reuse, R38, RZ ;  /* 0x000000261058723c */ /* 0x040fe200000018ff */
[----:B------:R-:W-:Y:S07]  /*ed80*/  LDSM.16.M88.4 R36, [R169+0xc00] ;  /* 0x000c0000a924783b */ /* 0x000fee0000000200 */
[C---:B------:R-:W-:Y:S08]  /*ed90*/  HMMA.16816.F32 R76, R16.reuse, R32, RZ ;  /* 0x00000020104c723c */ /* 0x040ff000000018ff */
[C---:B------:R-:W-:Y:S08]  /*eda0*/  HMMA.16816.F32 R84, R16.reuse, R28, RZ ;  /* 0x0000001c1054723c */ /* 0x040ff000000018ff */
[C---:B------:R-:W-:Y:S01]  /*edb0*/  HMMA.16816.F32 R92, R16.reuse, R34, RZ ;  /* 0x00000022105c723c */ /* 0x040fe200000018ff */
[----:B------:R-:W-:Y:S07]  /*edc0*/  LDSM.16.M88.4 R32, [R169+0x1000] ;  /* 0x00100000a920783b */ /* 0x000fee0000000200 */
[----:B------:R-:W-:Y:S01]  /*edd0*/  HMMA.16816.F32 R28, R16, R30, RZ ;  /* 0x0000001e101c723c */ /* 0x000fe200000018ff */
[----:B------:R-:W-:Y:S07]  /*ede0*/  LDSM.16.M88.4 R16, [R169+0x1400] ;  /* 0x00140000a910783b */ /* 0x000fee0000000200 */
[C---:B------:R-:W-:Y:S01]  /*edf0*/  HMMA.16816.F32 R80, R8.reuse, R70, R12 ;  /* 0x000000460850723c */ /* 0x040fe2000000180c */
[----:B------:R-:W1:Y:S07]  /*ee00*/  LDSM.16.M88.4 R12, [R196+0x2000] ;  /* 0x00200000c40c783b */ /* 0x000e6e0000000200 */
[C---:B------:R-:W-:Y:S01]  /*ee10*/  HMMA.16816.F32 R120, R8.reuse, R44, R60 ;  /* 0x0000002c0878723c */ /* 0x040fe2000000183c */
[----:B------:R-:W-:Y:S07]  /*ee20*/  LDSM.16.M88.4 R60, [R202] ;  /* 0x00000000ca3c783b */ /* 0x000fee0000000200 */
[C---:B------:R-:W-:Y:S08]  /*ee30*/  HMMA.16816.F32 R116, R8.reuse, R52, R48 ;  /* 0x000000340874723c */ /* 0x040ff00000001830 */
[C---:B------:R-:W-:Y:S01]  /*ee40*/  HMMA.16816.F32 R108, R8.reuse, R68, R24 ;  /* 0x00000044086c723c */ /* 0x040fe20000001818 */
[----:B------:R-:W-:Y:S07]  /*ee50*/  LDSM.16.M88.4 R24, [R197+0x3000] ;  /* 0x00300000c518783b */ /* 0x000fee0000000200 */
[C---:B------:R-:W-:Y:S01]  /*ee60*/  HMMA.16816.F32 R100, R8.reuse, R46, R56 ;  /* 0x0000002e0864723c */ /* 0x040fe20000001838 */
[----:B------:R-:W-:Y:S07]  /*ee70*/  LDSM.16.M88.4 R56, [R204] ;  /* 0x00000000cc38783b */ /* 0x000fee0000000200 */
[----:B------:R-:W-:Y:S01]  /*ee80*/  HMMA.16816.F32 R96, R8, R54, R40 ;  /* 0x000000360860723c */ /* 0x000fe20000001828 */
[----:B------:R-:W3:Y:S07]  /*ee90*/  LDSM.16.M88.4 R8, [R196+0x3000] ;  /* 0x00300000c408783b */ /* 0x000eee0000000200 */
[C---:B------:R-:W-:Y:S08]  /*eea0*/  HMMA.16816.F32 R72, R20.reuse, R44, R64 ;  /* 0x0000002c1448723c */ /* 0x040ff00000001840 */
[C---:B------:R-:W-:Y:S08]  /*eeb0*/  HMMA.16816.F32 R44, R20.reuse, R46, R88 ;  /* 0x0000002e142c723c */ /* 0x040ff00000001858 */
[C---:B------:R-:W-:Y:S08]  /*eec0*/  HMMA.16816.F32 R48, R20.reuse, R52, R76 ;  /* 0x000000341430723c */ /* 0x040ff0000000184c */
[C---:B------:R-:W-:Y:S08]  /*eed0*/  HMMA.16816.F32 R64, R20.reuse, R68, R84 ;  /* 0x000000441440723c */ /* 0x040ff00000001854 */
[C---:B------:R-:W-:Y:S01]  /*eee0*/  HMMA.16816.F32 R40, R20.reuse, R54, R92 ;  /* 0x000000361428723c */ /* 0x040fe2000000185c */
[----:B------:R-:W4:Y:S07]  /*eef0*/  LDSM.16.M88.4 R52, [R203] ;  /* 0x00000000cb34783b */ /* 0x000f2e0000000200 */
[----:B------:R-:W-:Y:S01]  /*ef00*/  HMMA.16816.F32 R20, R20, R70, R28 ;  /* 0x000000461414723c */ /* 0x000fe2000000181c */
[----:B------:R-:W5:Y:S07]  /*ef10*/  LDSM.16.M88.4 R28, [R197+0x2000] ;  /* 0x00200000c51c783b */ /* 0x000f6e0000000200 */
[-C--:B-1----:R-:W-:Y:S08]  /*ef20*/  HMMA.16816.F32 R76, R12, R36.reuse, R72 ;  /* 0x000000240c4c723c */ /* 0x082ff00000001848 */
[C---:B---3--:R-:W-:Y:S08]  /*ef30*/  HMMA.16816.F32 R68, R8.reuse, R36, R120 ;  /* 0x000000240844723c */ /* 0x048ff00000001878 */
[C---:B------:R-:W-:Y:S08]  /*ef40*/  HMMA.16816.F32 R116, R8.reuse, R32, R116 ;  /* 0x000000200874723c */ /* 0x040ff00000001874 */
[C---:B------:R-:W-:Y:S08]  /*ef50*/  HMMA.16816.F32 R108, R8.reuse, R16, R108 ;  /* 0x00000010086c723c */ /* 0x040ff0000000186c */
[-C--:B------:R-:W-:Y:S08]  /*ef60*/  HMMA.16816.F32 R100, R8, R38.reuse, R100 ;  /* 0x000000260864723c */ /* 0x080ff00000001864 */
[----:B------:R-:W-:Y:S01]  /*ef70*/  HMMA.16816.F32 R72, R12, R38, R44 ;  /* 0x000000260c48723c */ /* 0x000fe2000000182c */
[----:B------:R-:W-:Y:S07]  /*ef80*/  LDSM.16.M88.4 R44, [R169+0x1c00] ;  /* 0x001c0000a92c783b */ /* 0x000fee0000000200 */
[C---:B------:R-:W-:Y:S08]  /*ef90*/  HMMA.16816.F32 R96, R8.reuse, R34, R96 ;  /* 0x000000220860723c */ /* 0x040ff00000001860 */
[----:B------:R-:W-:Y:S08]  /*efa0*/  HMMA.16816.F32 R80, R8, R18, R80 ;  /* 0x000000120850723c */ /* 0x000ff00000001850 */
[C---:B------:R-:W-:Y:S01]  /*efb0*/  HMMA.16816.F32 R36, R12.reuse, R32, R48 ;  /* 0x000000200c24723c */ /* 0x040fe20000001830 */
[----:B------:R-:W-:Y:S07]  /*efc0*/  LDSM.16.M88.4 R48, [R169+0x1800] ;  /* 0x00180000a930783b */ /* 0x000fee0000000200 */
[C---:B------:R-:W-:Y:S01]  /*efd0*/  HMMA.16816.F32 R32, R12.reuse, R34, R40 ;  /* 0x000000220c20723c */ /* 0x040fe20000001828 */
[----:B------:R-:W-:Y:S07]  /*efe0*/  LDSM.16.M88.4 R40, [R169+0x2000] ;  /* 0x00200000a928783b */ /* 0x000fee0000000200 */
[C---:B------:R-:W-:Y:S08]  /*eff0*/  HMMA.16816.F32 R8, R12.reuse, R16, R64 ;  /* 0x000000100c08723c */ /* 0x040ff00000001840 */
[----:B------:R-:W-:Y:S01]  /*f000*/  HMMA.16816.F32 R12, R12, R18, R20 ;  /* 0x000000120c0c723c */ /* 0x000fe20000001814 */
[----:B------:R-:W1:Y:S04]  /*f010*/  LDSM.16.M88.4 R16, [R196+0x5000] ;  /* 0x00500000c410783b */ /* 0x000e680000000200 */
[----:B------:R-:W3:Y:S03]  /*f020*/  LDSM.16.M88.4 R20, [R196+0x4000] ;  /* 0x00400000c414783b */ /* 0x000ee60000000200 */
[----:B------:R-:W-:Y:S01]  /*f030*/  HMMA.16816.F32 R68, R24, R56, R68 ;  /* 0x000000381844723c */ /* 0x000fe20000001844 */
[----:B--2---:R-:W-:-:S07]  /*f040*/  ISETP.GT.AND P0, PT, R128, R0, PT ;  /* 0x000000008000720c */ /* 0x004fce0003f04270 */
[C---:B------:R-:W-:Y:S08]  /*f050*/  HMMA.16816.F32 R64, R24.reuse, R58, R100 ;  /* 0x0000003a1840723c */ /* 0x040ff00000001864 */
[C---:B----4-:R-:W-:Y:S08]  /*f060*/  HMMA.16816.F32 R120, R24.reuse, R52, R116 ;  /* 0x000000341878723c */ /* 0x050ff00000001874 */
[C---:B------:R-:W-:Y:S08]  /*f070*/  HMMA.16816.F32 R124, R24.reuse, R60, R108 ;  /* 0x0000003c187c723c */ /* 0x040ff0000000186c */
[C---:B------:R-:W-:Y:S08]  /*f080*/  HMMA.16816.F32 R116, R24.reuse, R54, R96 ;  /* 0x000000361874723c */ /* 0x040ff00000001860 */
[----:B------:R-:W-:Y:S01]  /*f090*/  HMMA.16816.F32 R108, R24, R62, R80 ;  /* 0x0000003e186c723c */ /* 0x000fe20000001850 */
[----:B------:R-:W-:Y:S07]  /*f0a0*/  LDSM.16.M88.4 R24, [R199] ;  /* 0x00000000c718783b */ /* 0x000fee0000000200 */
[C---:B-----5:R-:W-:Y:S08]  /*f0b0*/  HMMA.16816.F32 R100, R28.reuse, R56, R76 ;  /* 0x000000381c64723c */ /* 0x060ff0000000184c */
[C---:B------:R-:W-:Y:S01]  /*f0c0*/  HMMA.16816.F32 R92, R28.reuse, R52, R36 ;  /* 0x000000341c5c723c */ /* 0x040fe20000001824 */
[----:B------:R-:W-:Y:S07]  /*f0d0*/  LDSM.16.M88.4 R36, [R201] ;  /* 0x00000000c924783b */ /* 0x000fee0000000200 */
[C---:B------:R-:W-:Y:S08]  /*f0e0*/  HMMA.16816.F32 R96, R28.reuse, R58, R72 ;  /* 0x0000003a1c60723c */ /* 0x040ff00000001848 */
[C---:B------:R-:W-:Y:S01]  /*f0f0*/  HMMA.16816.F32 R88, R28.reuse, R54, R32 ;  /* 0x000000361c58723c */ /* 0x040fe20000001820 */
[----:B------:R-:W-:Y:S07]  /*f100*/  LDSM.16.M88.4 R32, [R200] ;  /* 0x00000000c820783b */ /* 0x000fee0000000200 */
[C---:B------:R-:W-:Y:S01]  /*f110*/  HMMA.16816.F32 R84, R28.reuse, R60, R8 ;  /* 0x0000003c1c54723c */ /* 0x040fe20000001808 */
[----:B------:R-:W2:Y:S07]  /*f120*/  LDSM.16.M88.4 R8, [R197+0x5000] ;  /* 0x00500000c508783b */ /* 0x000eae0000000200 */
        /* <DEDUP_REMOVED lines=15> */
[C---:B--2---:R-:W-:Y:S08]  /*f220*/  HMMA.16816.F32 R84, R8.reuse, R24, R60 ;  /* 0x000000180854723c */ /* 0x044ff0000000183c */
[----:B------:R-:W-:Y:S08]  /*f230*/  HMMA.16816.F32 R80, R8, R26, R56 ;  /* 0x0000001a0850723c */ /* 0x000ff00000001838 */
[----:B----4-:R-:W-:Y:S08]  /*f240*/  HMMA.16816.F32 R60, R12, R34, R44 ;  /* 0x000000220c3c723c */ /* 0x010ff0000000182c */
[C---:B------:R-:W-:Y:S08]  /*f250*/  HMMA.16816.F32 R76, R8.reuse, R36, R76 ;  /* 0x00000024084c723c */ /* 0x040ff0000000184c */
[C---:B------:R-:W-:Y:S08]  /*f260*/  HMMA.16816.F32 R72, R8.reuse, R38, R72 ;  /* 0x000000260848723c */ /* 0x040ff00000001848 */
[C---:B------:R-:W-:Y:S08]  /*f270*/  HMMA.16816.F32 R68, R8.reuse, R32, R68 ;  /* 0x000000200844723c */ /* 0x040ff00000001844 */
[----:B------:R-:W-:Y:S08]  /*f280*/  HMMA.16816.F32 R64, R8, R34, R64 ;  /* 0x000000220840723c */ /* 0x000ff00000001840 */
        /* <DEDUP_REMOVED lines=8> */
[----:B------:R-:W2:Y:S04]  /*f310*/  LDL R3, [R1+0x48] ;  /* 0x0000480001037983 */ /* 0x000ea80000100800 */
[----:B------:R-:W3:Y:S04]  /*f320*/  LDL.64 R132, [R1+0x38] ;  /* 0x0000380001847983 */ /* 0x000ee80000100a00 */
[----:B------:R-:W4:Y:S04]  /*f330*/  LDL R4, [R1+0x44] ;  /* 0x0000440001047983 */ /* 0x000f280000100800 */
[----:B------:R-:W1:Y:S04]  /*f340*/  S2R R0, SR_TID.X ;  /* 0x0000000000007919 */ /* 0x000e680000002100 */
[----:B------:R-:W5:Y:S04]  /*f350*/  LDL.64 R130, [R1+0x30] ;  /* 0x0000300001827983 */ /* 0x000f680000100a00 */
[----:B------:R-:W4:Y:S01]  /*f360*/  LDL R8, [R1+0x40] ;  /* 0x0000400001087983 */ /* 0x000f220000100800 */
[----:B-1----:R-:W-:-:S04]  /*f370*/  SHF.R.S32.HI R2, RZ, 0x1f, R0 ;  /* 0x0000001fff027819 */ /* 0x002fc80000011400 */
[----:B------:R-:W-:-:S04]  /*f380*/  LEA.HI R2, R2, R0, RZ, 0x2 ;  /* 0x0000000002027211 */ /* 0x000fc800078f10ff */
[----:B------:R-:W-:-:S05]  /*f390*/  LOP3.LUT R2, R2, 0xfffffffc, RZ, 0xc0, !PT ;  /* 0xfffffffc02027812 */ /* 0x000fca00078ec0ff */
[----:B------:R-:W-:Y:S02]  /*f3a0*/  IMAD.IADD R2, R0, 0x1, -R2 ;  /* 0x0000000100027824 */ /* 0x000fe400078e0a02 */
[----:B------:R-:W-:Y:S02]  /*f3b0*/  IMAD.MOV.U32 R0, RZ, RZ, 0x1 ;  /* 0x00000001ff007424 */ /* 0x000fe400078e00ff */
[----:B------:R-:W-:-:S03]  /*f3c0*/  IMAD R2, R2, 0x20, R249 ;  /* 0x0000002002027824 */ /* 0x000fc600078e02f9 */
[----:B------:R-:W-:Y:S01]  /*f3d0*/  ISETP.NE.AND P0, PT, R0, c[0x0][0x2b8], PT ;  /* 0x0000ae0000007a0c */ /* 0x000fe20003f05270 */
[----:B------:R-:W-:Y:S01]  /*f3e0*/  IMAD.MOV.U32 R208, RZ, RZ, RZ ;  /* 0x000000ffffd07224 */ /* 0x000fe200078e00ff */
[----:B--2---:R-:W-:-:S04]  /*f3f0*/  IADD3 R2, R2, R107, R3 ;  /* 0x0000006b02027210 */ /* 0x004fc80007ffe003 */
[----:B------:R-:W-:-:S07]  /*f400*/  IADD3 R2, R2, -0x30, RZ ;  /* 0xffffffd002027810 */ /* 0x000fce0007ffe0ff */
[----:B------:R-:W-:-:S04]  /*f410*/  @P0 IMAD.HI.U32 R3, R2, c[0x0][0x2bc], RZ ;  /* 0x0000af0002030a27 */ /* 0x000fc800078e00ff */
[----:B------:R-:W-:Y:S01]  /*f420*/  IMAD.MOV.U32 R0, RZ, RZ, R2 ;  /* 0x000000ffff007224 */ /* 0x000fe200078e0002 */
[----:B------:R-:W-:-:S04]  /*f430*/  @P0 SHF.R.U32.HI R0, RZ, c[0x0][0x2c0], R3 ;  /* 0x0000b000ff000a19 */ /* 0x000fc80000011603 */
[----:B---3--:R-:W-:-:S04]  /*f440*/  @!P3 IADD3 R3, P0, R0, R132, RZ ;  /* 0x000000840003b210 */ /* 0x008fc80007f1e0ff */
[----:B----4-:R-:W-:Y:S02]  /*f450*/  @!P3 LEA.HI.X.SX32 R5, R0, R4, 0x1, P0 ;  /* 0x000000040005b211 */ /* 0x010fe400000f0eff */
[----:B------:R-:W-:-:S04]  /*f460*/  @!P3 LEA R4, P0, R3, c[0x0][0x2a0], 0x2 ;  /* 0x0000a8000304ba11 */ /* 0x000fc800078010ff */
[----:B------:R-:W-:-:S05]  /*f470*/  @!P3 LEA.HI.X R5, R3, c[0x0][0x2a4], R5, 0x2, P0 ;  /* 0x0000a9000305ba11 */ /* 0x000fca00000f1405 */
[----:B------:R-:W2:Y:S01]  /*f480*/  @!P3 LDG.E R208, [R4.64] ;  /* 0x0000000804d0b981 */ /* 0x000ea2000c1e1900 */
[----:B------:R-:W-:-:S04]  /*f490*/  IMAD.MOV R0, RZ, RZ, -R0 ;  /* 0x000000ffff007224 */ /* 0x000fc800078e0a00 */
[----:B------:R-:W-:-:S05]  /*f4a0*/  IMAD R210, R0, c[0x0][0x2b8], R2 ;  /* 0x0000ae0000d27a24 */ /* 0x000fca00078e0202 */
[----:B------:R-:W-:Y:S01]  /*f4b0*/  SHF.R.S32.HI R0, RZ, 0x1f, R210 ;  /* 0x0000001fff007819 */ /* 0x000fe200000114d2 */
[----:B------:R-:W-:-:S04]  /*f4c0*/  IMAD.WIDE.U32 R2, R210, c[0x0][0x1e0], RZ ;  /* 0x00007800d2027a25 */ /* 0x000fc800078e00ff */
[----:B------:R-:W-:-:S04]  /*f4d0*/  IMAD R0, R0, c[0x0][0x1e0], RZ ;  /* 0x0000780000007a24 */ /* 0x000fc800078e02ff */
[----:B------:R-:W-:-:S04]  /*f4e0*/  IMAD R0, R210, c[0x0][0x1e4], R0 ;  /* 0x00007900d2007a24 */ /* 0x000fc800078e0200 */
[----:B------:R-:W-:Y:S01]  /*f4f0*/  IMAD.IADD R3, R3, 0x1, R0 ;  /* 0x0000000103037824 */ /* 0x000fe200078e0200 */
[----:B------:R-:W-:-:S04]  /*f500*/  IADD3 R12, -R249, 0x30, RZ ;  /* 0x00000030f90c7810 */ /* 0x000fc80007ffe1ff */
[----:B------:R-:W-:Y:S02]  /*f510*/  ISETP.GE.AND P0, PT, R12, 0x1, PT ;  /* 0x000000010c00780c */ /* 0x000fe40003f06270 */
[----:B--2---:R-:W-:Y:S01]  /*f520*/  SHF.R.S32.HI R0, RZ, 0x1f, R208 ;  /* 0x0000001fff007819 */ /* 0x004fe200000114d0 */
[----:B------:R-:W-:-:S04]  /*f530*/  IMAD.WIDE.U32 R2, R208, c[0x0][0x1f0], R2 ;  /* 0x00007c00d0027a25 */ /* 0x000fc800078e0002 */
[----:B------:R-:W-:Y:S01]  /*f540*/  IMAD R4, R0, c[0x0][0x1f0], RZ ;  /* 0x00007c0000047a24 */ /* 0x000fe200078e02ff */
[----:B-----5:R-:W-:-:S03]  /*f550*/  IADD3 R0, P2, R130, R2, RZ ;  /* 0x0000000282007210 */ /* 0x020fc60007f5e0ff */
[----:B------:R-:W-:Y:S01]  /*f560*/  IMAD R2, R208, c[0x0][0x1f4], R4 ;  /* 0x00007d00d0027a24 */ /* 0x000fe200078e0204 */
[----:B------:R-:W-:-:S04]  /*f570*/  LEA R6, P1, R0, c[0x0][0x1c8], 0x1 ;  /* 0x0000720000067a11 */ /* 0x000fc800078208ff */
[----:B------:R-:W-:-:S04]  /*f580*/  IADD3.X R2, R8, R3, R2, P2, !PT ;  /* 0x0000000308027210 */ /* 0x000fc800017fe402 */
[----:B------:R-:W-:Y:S01]  /*f590*/  LEA.HI.X R5, R0, c[0x0][0x1cc], R2, 0x1, P1 ;  /* 0x0000730000057a11 */ /* 0x000fe200008f0c02 */
[----:B------:R-:W-:Y:S05]  /*f5a0*/  BRA.DIV ~URZ, `(.L_x_300) ;  /* 0x00009dd27f007947 */ /* 0x000fea000b800000 */
[----:B------:R1:W2:Y:S02]  /*f5b0*/  SHFL.IDX PT, R4, R5, RZ, 0x1c1f ;  /* 0x001c1fff05047589 */ /* 0x0002a400000e0000 */
.L_x_397:
[----:B------:R-:W-:Y:S05]  /*f5c0*/  BRA.DIV ~URZ, `(.L_x_301) ;  /* 0x00009e227f007947 */ /* 0x000fea000b800000 */
[----:B------:R3:W4:Y:S02]  /*f5d0*/  SHFL.IDX PT, R0, R6, RZ, 0x1c1f ;  /* 0x001c1fff06007589 */ /* 0x00072400000e0000 */
.L_x_398:
[----:B------:R-:W-:Y:S01]  /*f5e0*/  BSSY B0, `(.L_x_302) ;  /* 0x000000f000007945 */ /* 0x000fe20003800000 */
[----:B------:R-:W-:Y:S05]  /*f5f0*/  @!P0 BRA `(.L_x_303) ;  /* 0x000000d000008947 */ /* 0x000fea0003800000 */
[----:B------:R-:W-:Y:S02]  /*f600*/  ISETP.NE.AND P6, PT, R106, RZ, PT ;  /* 0x000000ff6a00720c */ /* 0x000fe40003fc5270 */
[CC--:B----4-:R-:W-:Y:S02]  /*f610*/  LEA R10, P2, R228.reuse, R0.reuse, 0x1 ;  /* 0x00000000e40a7211 */ /* 0x0d0fe400078408ff */
[-C--:B------:R-:W-:Y:S02]  /*f620*/  LEA R8, P1, R235, R0.reuse, 0x1 ;  /* 0x00000000eb087211 */ /* 0x080fe400078208ff */
[----:B------:R-:W-:Y:S02]  /*f630*/  LEA R2, P0, R227, R0, 0x1 ;  /* 0x00000000e3027211 */ /* 0x000fe400078008ff */
[----:B--2---:R-:W-:-:S02]  /*f640*/  LEA.HI.X R11, R228, R4, R229, 0x1, P2 ;  /* 0x00000004e40b7211 */ /* 0x004fc400010f0ce5 */
        /* <DEDUP_REMOVED lines=8> */
.L_x_303:
[----:B------:R-:W-:Y:S05]  /*f6d0*/  BSYNC B0 ;  /* 0x0000000000007941 */ /* 0x000fea0003800000 */
.L_x_302:
[----:B------:R-:W-:Y:S01]  /*f6e0*/  ISETP.GE.AND P0, PT, R12, 0x21, PT ;  /* 0x000000210c00780c */ /* 0x000fe20003f06270 */
[----:B------:R-:W-:Y:S06]  /*f6f0*/  BRA.DIV ~URZ, `(.L_x_304) ;  /* 0x00009d627f007947 */ /* 0x000fec000b800000 */
[----:B--2---:R2:W1:Y:S04]  /*f700*/  SHFL.IDX PT, R4, R5, 0x1, 0x1c1f ;  /* 0x003c1f0005047f89 */ /* 0x00446800000e0000 */
[----:B----4-:R2:W4:Y:S02]  /*f710*/  SHFL.IDX PT, R0, R6, 0x1, 0x1c1f ;  /* 0x003c1f0006007f89 */ /* 0x01052400000e0000 */
.L_x_399:
[----:B------:R-:W-:Y:S05]  /*f720*/  @!P0 BRA `(.L_x_299) ;  /* 0x000000d000008947 */ /* 0x000fea0003800000 */
[----:B------:R-:W-:Y:S02]  /*f730*/  ISETP.NE.AND P6, PT, R106, RZ, PT ;  /* 0x000000ff6a00720c */ /* 0x000fe40003fc5270 */
[----:B----4-:R-:W-:-:S02]  /*f740*/  LEA R10, P2, R228, R0, 0x1 ;  /* 0x00000000e40a7211 */ /* 0x010fc400078408ff */
[-C--:B------:R-:W-:Y:S02]  /*f750*/  LEA R8, P1, R235, R0.reuse, 0x1 ;  /* 0x00000000eb087211 */ /* 0x080fe400078208ff */
[----:B------:R-:W-:Y:S02]  /*f760*/  LEA R2, P0, R227, R0, 0x1 ;  /* 0x00000000e3027211 */ /* 0x000fe400078008ff */
        /* <DEDUP_REMOVED lines=9> */
.L_x_299:
[----:B------:R-:W-:Y:S05]  /*f800*/  BSYNC B1 ;  /* 0x0000000000017941 */ /* 0x000fea0003800000 */
.L_x_298:
[----:B----4-:R-:W4:Y:S04]  /*f810*/  LDL R0, [R1+0xa4] ;  /* 0x0000a40001007983 */ /* 0x010f280000100800 */
[----:B------:R-:W0:Y:S01]  /*f820*/  LDGDEPBAR ;  /* 0x00000000000079af */ /* 0x000e220000000000 */
[----:B----4-:R-:W-:-:S05]  /*f830*/  IMAD.IADD R0, R138, 0x1, -R0 ;  /* 0x000000018a007824 */ /* 0x010fca00078e0a00 */
[C---:B------:R-:W-:Y:S02]  /*f840*/  ISETP.GT.AND P1, PT, R0.reuse, RZ, PT ;  /* 0x000000ff0000720c */ /* 0x040fe40003f24270 */
[----:B------:R-:W-:Y:S02]  /*f850*/  ISETP.GT.AND P0, PT, R0, 0x1, PT ;  /* 0x000000010000780c */ /* 0x000fe40003f04270 */
[----:B------:R-:W-:Y:S02]  /*f860*/  FSEL R33, R78, -INF , P1 ;  /* 0xff8000004e217808 */ /* 0x000fe40000800000 */
[----:B------:R-:W-:Y:S02]  /*f870*/  FSEL R24, R76, -INF , P1 ;  /* 0xff8000004c187808 */ /* 0x000fe40000800000 */
[----:B------:R-:W-:Y:S02]  /*f880*/  FSEL R34, R79, -INF , P0 ;  /* 0xff8000004f227808 */ /* 0x000fe40000000000 */
[----:B------:R-:W-:-:S02]  /*f890*/  FSEL R26, R77, -INF , P0 ;  /* 0xff8000004d1a7808 */ /* 0x000fc40000000000 */
[----:B------:R-:W-:Y:S02]  /*f8a0*/  FSEL R17, R54, -INF , P1 ;  /* 0xff80000036117808 */ /* 0x000fe40000800000 */
[----:B-1----:R-:W-:Y:S02]  /*f8b0*/  FSEL R10, R52, -INF , P1 ;  /* 0xff800000340a7808 */ /* 0x002fe40000800000 */
[----:B------:R-:W-:Y:S02]  /*f8c0*/  FSEL R18, R55, -INF , P0 ;  /* 0xff80000037127808 */ /* 0x000fe40000000000 */
[----:B------:R-:W-:Y:S02]  /*f8d0*/  FSEL R11, R53, -INF , P0 ;  /* 0xff800000350b7808 */ /* 0x000fe40000000000 */
        /* <DEDUP_REMOVED lines=91> */
[----:B--2---:R-:W-:-:S02]  /*fe90*/  FMNMX.FTZ R5, R47, R2, !PT ;  /* 0x000000022f057209 */ /* 0x004fc40007810000 */
[----:B---3--:R-:W-:Y:S02]  /*fea0*/  FMNMX.FTZ R6, R73, R3, !PT ;  /* 0x0000000349067209 */ /* 0x008fe40007810000 */
[----:B------:R-:W-:Y:S01]  /*feb0*/  FMNMX.FTZ R8, R85, R8, !PT ;  /* 0x0000000855087209 */ /* 0x000fe20007810000 */
[----:B------:R-:W-:Y:S05]  /*fec0*/  BRA.DIV ~URZ, `(.L_x_305) ;  /* 0x000096627f007947 */ /* 0x000fea000b800000 */
[----:B------:R1:W2:Y:S02]  /*fed0*/  SHFL.BFLY PT, R0, R4, 0x2, 0x1f ;  /* 0x0c401f0004007f89 */ /* 0x0002a400000e0000 */
.L_x_400:
[----:B-12---:R-:W-:Y:S01]  /*fee0*/  FMNMX.FTZ R4, R4, R0, !PT ;  /* 0x0000000004047209 */ /* 0x006fe20007810000 */
[----:B------:R-:W-:Y:S05]  /*fef0*/  BRA.DIV ~URZ, `(.L_x_306) ;  /* 0x000096727f007947 */ /* 0x000fea000b800000 */
[----:B------:R-:W1:Y:S04]  /*ff00*/  SHFL.BFLY PT, R0, R5, 0x2, 0x1f ;  /* 0x0c401f0005007f89 */ /* 0x000e6800000e0000 */
        /* <DEDUP_REMOVED lines=12> */
.L_x_401:
[C---:B------:R-:W-:Y:S01]  /*ffd0*/  FMUL.FTZ R0, R108.reuse, c[0x0][0x2d0] ;  /* 0x0000b4006c007a20 */ /* 0x040fe20000410000 */
[----:B------:R-:W-:Y:S01]  /*ffe0*/  FSETP.NEU.FTZ.AND P0, PT, R108, -INF , PT ;  /* 0xff8000006c00780b */ /* 0x000fe20003f1d000 */
[----:B------:R-:W2:Y:S01]  /*fff0*/  LDL R192, [R1] ;  /* 0x0000000001c07983 */ /* 0x000ea20000100800 */
[----:B------:R-:W-:Y:S01]  /*10000*/  FMUL.FTZ R3, R107, c[0x0][0x2d0] ;  /* 0x0000b4006b037a20 */ /* 0x000fe20000410000 */
[----:B----4-:R-:W-:Y:S01]  /*10010*/  FMNMX.FTZ R6, R9, R8, !PT ;  /* 0x0000000809067209 */ /* 0x010fe20007810000 */
[----:B------:R-:W-:Y:S01]  /*10020*/  WARPSYNC 0xffffffff ;  /* 0xffffffff00007948 */ /* 0x000fe20003800000 */
[----:B------:R-:W-:Y:S01]  /*10030*/  FSEL R4, R0, RZ, P0 ;  /* 0x000000ff00047208 */ /* 0x000fe20000000000 */
[----:B------:R-:W1:Y:S01]  /*10040*/  LDSM.16.MT88.4 R56, [R171] ;  /* 0x00000000ab38783b */ /* 0x000e620000004200 */
[----:B------:R-:W-:-:S02]  /*10050*/  FSETP.NEU.FTZ.AND P0, PT, R107, -INF , PT ;  /* 0xff8000006b00780b */ /* 0x000fc40003f1d000 */
[----:B------:R-:W-:Y:S01]  /*10060*/  IADD3 R209, R209, -0x2, RZ ;  /* 0xfffffffed1d17810 */ /* 0x000fe20007ffe0ff */
[--C-:B------:R-:W-:Y:S01]  /*10070*/  FFMA.FTZ R0, R10, c[0x0][0x2d0], -R4.reuse ;  /* 0x0000b4000a007a23 */ /* 0x100fe20000010804 */
[----:B------:R-:W-:Y:S01]  /*10080*/  FSEL R3, R3, RZ, P0 ;  /* 0x000000ff03037208 */ /* 0x000fe20000000000 */
[----:B------:R-:W-:Y:S01]  /*10090*/  FFMA.FTZ R2, R16, c[0x0][0x2d0], -R4 ;  /* 0x0000b40010027a23 */ /* 0x000fe20000010804 */
[----:B------:R-:W-:Y:S01]  /*100a0*/  FSETP.NEU.FTZ.AND P0, PT, R106, -INF , PT ;  /* 0xff8000006a00780b */ /* 0x000fe20003f1d000 */
[----:B------:R4:W-:Y:S01]  /*100b0*/  MUFU.EX2 R111, R0 ;  /* 0x00000000006f7308 */ /* 0x0009e20000000800 */
[----:B------:R-:W5:Y:S01]  /*100c0*/  LDSM.16.MT88.4 R52, [R170] ;  /* 0x00000000aa34783b */ /* 0x000f620000004200 */
[--C-:B------:R-:W-:Y:S02]  /*100d0*/  FFMA.FTZ R5, R25, c[0x0][0x2d0], -R3.reuse ;  /* 0x0000b40019057a23 */ /* 0x100fe40000010803 */
[--C-:B------:R-:W-:Y:S01]  /*100e0*/  FFMA.FTZ R61, R61, c[0x0][0x2d0], -R3.reuse ;  /* 0x0000b4003d3d7a23 */ /* 0x100fe20000010803 */
[----:B------:R-:W-:Y:S01]  /*100f0*/  LDSM.16.MT88.4 R88, [R170+0xc00] ;  /* 0x000c0000aa58783b */ /* 0x000fe20000004200 */
[----:B------:R-:W-:-:S02]  /*10100*/  FFMA.FTZ R60, R60, c[0x0][0x2d0], -R3 ;  /* 0x0000b4003c3c7a23 */ /* 0x000fc40000010803 */
[----:B------:R3:W-:Y:S01]  /*10110*/  MUFU.EX2 R147, R2 ;  /* 0x0000000200937308 */ /* 0x0007e20000000800 */
[----:B------:R-:W1:Y:S01]  /*10120*/  LDSM.16.MT88.4 R76, [R171+0x400] ;  /* 0x00040000ab4c783b */ /* 0x000e620000004200 */
[--C-:B------:R-:W-:Y:S02]  /*10130*/  FFMA.FTZ R63, R45, c[0x0][0x2d0], -R4.reuse ;  /* 0x0000b4002d3f7a23 */ /* 0x100fe40000010804 */
[--C-:B------:R-:W-:Y:S01]  /*10140*/  FFMA.FTZ R62, R44, c[0x0][0x2d0], -R4.reuse ;  /* 0x0000b4002c3e7a23 */ /* 0x100fe20000010804 */
[----:B------:R-:W1:Y:S01]  /*10150*/  LDSM.16.MT88.4 R64, [R170+0x400] ;  /* 0x00040000aa40783b */ /* 0x000e620000004200 */
[----:B----4-:R-:W-:Y:S02]  /*10160*/  FFMA.FTZ R0, R11, c[0x0][0x2d0], -R4 ;  /* 0x0000b4000b007a23 */ /* 0x010fe40000010804 */
[----:B------:R4:W-:Y:S01]  /*10170*/  MUFU.EX2 R145, R5 ;  /* 0x0000000500917308 */ /* 0x0009e20000000800 */
[----:B------:R-:W1:Y:S04]  /*10180*/  LDSM.16.MT88.4 R80, [R170+0x1000] ;  /* 0x00100000aa50783b */ /* 0x000e680000004200 */
[----:B------:R-:W1:Y:S01]  /*10190*/  LDSM.16.MT88.4 R68, [R171+0xc00] ;  /* 0x000c0000ab44783b */ /* 0x000e620000004200 */
[----:B---3--:R-:W-:-:S02]  /*101a0*/  FMUL.FTZ R2, R106, c[0x0][0x2d0] ;  /* 0x0000b4006a027a20 */ /* 0x008fc40000410000 */
[----:B------:R3:W-:Y:S03]  /*101b0*/  MUFU.EX2 R110, R0 ;  /* 0x00000000006e7308 */ /* 0x0007e60000000800 */
[----:B------:R-:W-:Y:S02]  /*101c0*/  FSEL R2, R2, RZ, P0 ;  /* 0x000000ff02027208 */ /* 0x000fe40000000000 */
[----:B------:R-:W-:-:S03]  /*101d0*/  FSETP.NEU.FTZ.AND P0, PT, R6, -INF , PT ;  /* 0xff8000000600780b */ /* 0x000fc60003f1d000 */
[----:B------:R-:W-:Y:S01]  /*101e0*/  MUFU.EX2 R63, R63 ;  /* 0x0000003f003f7308 */ /* 0x000fe20000000800 */
[----:B----4-:R-:W-:Y:S02]  /*101f0*/  FFMA.FTZ R5, R32, c[0x0][0x2d0], -R2 ;  /* 0x0000b40020057a23 */ /* 0x010fe40000010802 */
[----:B---3--:R-:W-:-:S05]  /*10200*/  FFMA.FTZ R0, R12, c[0x0][0x2d0], -R4 ;  /* 0x0000b4000c007a23 */ /* 0x008fca0000010804 */
[----:B------:R3:W-:Y:S08]  /*10210*/  MUFU.EX2 R134, R5 ;  /* 0x0000000500867308 */ /* 0x0007f00000000800 */
[----:B------:R4:W-:Y:S01]  /*10220*/  MUFU.EX2 R117, R0 ;  /* 0x0000000000757308 */ /* 0x0009e20000000800 */
[----:B---3--:R-:W-:-:S07]  /*10230*/  FFMA.FTZ R5, R35, c[0x0][0x2d0], -R2 ;  /* 0x0000b40023057a23 */ /* 0x008fce0000010802 */
[----:B------:R-:W-:Y:S01]  /*10240*/  MUFU.EX2 R62, R62 ;  /* 0x0000003e003e7308 */ /* 0x000fe20000000800 */
[----:B----4-:R-:W-:-:S07]  /*10250*/  FFMA.FTZ R0, R13, c[0x0][0x2d0], -R4 ;  /* 0x0000b4000d007a23 */ /* 0x010fce0000010804 */
[----:B------:R-:W-:Y:S08]  /*10260*/  MUFU.EX2 R135, R5 ;  /* 0x0000000500877308 */ /* 0x000ff00000000800 */
[----:B------:R3:W-:Y:S02]  /*10270*/  MUFU.EX2 R132, R0 ;  /* 0x0000000000847308 */ /* 0x0007e40000000800 */
[----:B---3--:R-:W-:-:S06]  /*10280*/  FFMA.FTZ R0, R14, c[0x0][0x2d0], -R4 ;  /* 0x0000b4000e007a23 */ /* 0x008fcc0000010804 */
[----:B------:R3:W-:Y:S02]  /*10290*/  MUFU.EX2 R133, R0 ;  /* 0x0000000000857308 */ /* 0x0007e40000000800 */
[----:B---3--:R-:W-:-:S06]  /*102a0*/  FFMA.FTZ R0, R15, c[0x0][0x2d0], -R4 ;  /* 0x0000b4000f007a23 */ /* 0x008fcc0000010804 */
[----:B------:R3:W4:Y:S02]  /*102b0*/  MUFU.EX2 R144, R0 ;  /* 0x0000000000907308 */ /* 0x0007240000000800 */
[----:B---3--:R-:W-:Y:S01]  /*102c0*/  FFMA.FTZ R0, R19, c[0x0][0x2d0], -R4 ;  /* 0x0000b40013007a23 */ /* 0x008fe20000010804 */
[----:B----4-:R-:W-:-:S05]  /*102d0*/  F2FP.PACK_AB R12, R144, R133 ;  /* 0x00000085900c723e */ /* 0x010fca00000000ff */
[----:B------:R3:W4:Y:S02]  /*102e0*/  MUFU.EX2 R152, R0 ;  /* 0x0000000000987308 */ /* 0x0007240000000800 */
[----:B---3--:R-:W-:Y:S01]  /*102f0*/  FFMA.FTZ R0, R17, c[0x0][0x2d0], -R3 ;  /* 0x0000b40011007a23 */ /* 0x008fe20000010803 */
[----:B----4-:R-:W-:-:S05]  /*10300*/  F2FP.PACK_AB R14, R152, R147 ;  /* 0x00000093980e723e */ /* 0x010fca00000000ff */
[----:B------:R3:W-:Y:S02]  /*10310*/  MUFU.EX2 R102, R0 ;  /* 0x0000000000667308 */ /* 0x0007e40000000800 */
[----:B---3--:R-:W-:-:S06]  /*10320*/  FFMA.FTZ R0, R18, c[0x0][0x2d0], -R3 ;  /* 0x0000b40012007a23 */ /* 0x008fcc0000010803 */
[----:B------:R3:W4:Y:S02]  /*10330*/  MUFU.EX2 R101, R0 ;  /* 0x0000000000657308 */ /* 0x0007240000000800 */
[----:B---3--:R-:W-:Y:S01]  /*10340*/  FFMA.FTZ R0, R20, c[0x0][0x2d0], -R3 ;  /* 0x0000b40014007a23 */ /* 0x008fe20000010803 */
[----:B------:R-:W-:-:S05]  /*10350*/  F2FP.PACK_AB R20, R110, R111 ;  /* 0x0000006f6e14723e */ /* 0x000fca00000000ff */
[----:B------:R3:W-:Y:S02]  /*10360*/  MUFU.EX2 R103, R0 ;  /* 0x0000000000677308 */ /* 0x0007e40000000800 */
[----:B---3--:R-:W-:Y:S01]  /*10370*/  FFMA.FTZ R0, R21, c[0x0][0x2d0], -R3 ;  /* 0x0000b40015007a23 */ /* 0x008fe20000010803 */
[----:B----4-:R-:W-:-:S05]  /*10380*/  F2FP.PACK_AB R21, R101, R102 ;  /* 0x000000666515723e */ /* 0x010fca00000000ff */
[----:B------:R3:W4:Y:S02]  /*10390*/  MUFU.EX2 R118, R0 ;  /* 0x0000000000767308 */ /* 0x0007240000000800 */
[----:B---3--:R-:W-:Y:S01]  /*103a0*/  FFMA.FTZ R0, R22, c[0x0][0x2d0], -R3 ;  /* 0x0000b40016007a23 */ /* 0x008fe20000010803 */
[----:B------:R-:W-:-:S05]  /*103b0*/  F2FP.PACK_AB R22, R132, R117 ;  /* 0x000000758416723e */ /* 0x000fca00000000ff */
[----:B------:R3:W-:Y:S02]  /*103c0*/  MUFU.EX2 R119, R0 ;  /* 0x0000000000777308 */ /* 0x0007e40000000800 */
[----:B---3--:R-:W-:Y:S01]  /*103d0*/  FFMA.FTZ R0, R23, c[0x0][0x2d0], -R3 ;  /* 0x0000b40017007a23 */ /* 0x008fe20000010803 */
[----:B----4-:R-:W-:-:S05]  /*103e0*/  F2FP.PACK_AB R23, R118, R103 ;  /* 0x000000677617723e */ /* 0x010fca00000000ff */
[----:B------:R3:W4:Y:S02]  /*103f0*/  MUFU.EX2 R127, R0 ;  /* 0x00000000007f7308 */ /* 0x0007240000000800 */
[C---:B-1----:R-:W-:Y:S08]  /*10400*/  HMMA.16816.F32 R40, R20.reuse, R56, RZ ;  /* 0x000000381428723c */ /* 0x042ff000000018ff */
[----:B-----5:R-:W-:Y:S01]  /*10410*/  HMMA.16816.F32 R8, R20, R52, RZ ;  /* 0x000000341408723c */ /* 0x020fe200000018ff */
[----:B---3--:R-:W-:Y:S01]  /*10420*/  FFMA.FTZ R0, R27, c[0x0][0x2d0], -R3 ;  /* 0x0000b4001b007a23 */ /* 0x008fe20000010803 */
[----:B----4-:R-:W-:-:S03]  /*10430*/  F2FP.PACK_AB R13, R127, R119 ;  /* 0x000000777f0d723e */ /* 0x010fc600000000ff */
[----:B------:R1:W3:Y:S02]  /*10440*/  MUFU.EX2 R146, R0 ;  /* 0x0000000000927308 */ /* 0x0002e40000000800 */
[----:B-1----:R-:W-:Y:S01]  /*10450*/  FFMA.FTZ R0, R24, c[0x0][0x2d0], -R2 ;  /* 0x0000b40018007a23 */ /* 0x002fe20000010802 */
[----:B---3--:R-:W-:-:S05]  /*10460*/  F2FP.PACK_AB R15, R146, R145 ;  /* 0x00000091920f723e */ /* 0x008fca00000000ff */
[----:B------:R1:W-:Y:S03]  /*10470*/  MUFU.EX2 R96, R0 ;  /* 0x0000000000607308 */ /* 0x0003e60000000800 */
[C---:B------:R-:W-:Y:S01]  /*10480*/  HMMA.16816.F32 R148, R12.reuse, R76, R40 ;  /* 0x0000004c0c94723c */ /* 0x040fe20000001828 */
[----:B------:R-:W3:Y:S07]  /*10490*/  LDSM.16.MT88.4 R40, [R171+0x1000] ;  /* 0x00100000ab28783b */ /* 0x000eee0000004200 */
[----:B------:R-:W-:Y:S01]  /*104a0*/  HMMA.16816.F32 R140, R12, R64, R8 ;  /* 0x000000400c8c723c */ /* 0x000fe20000001808 */
[----:B-1----:R-:W-:-:S06]  /*104b0*/  FFMA.FTZ R0, R26, c[0x0][0x2d0], -R2 ;  /* 0x0000b4001a007a23 */ /* 0x002fcc0000010802 */
[----:B------:R-:W-:Y:S01]  /*104c0*/  F2FP.PACK_AB R10, R135, R134 ;  /* 0x00000086870a723e */ /* 0x000fe200000000ff */
[----:B------:R1:W4:Y:S02]  /*104d0*/  MUFU.EX2 R95, R0 ;  /* 0x00000000005f7308 */ /* 0x0003240000000800 */
[----:B-1----:R-:W-:Y:S01]  /*104e0*/  FFMA.FTZ R0, R28, c[0x0][0x2d0], -R2 ;  /* 0x0000b4001c007a23 */ /* 0x002fe20000010802 */
[----:B----4-:R-:W-:-:S05]  /*104f0*/  F2FP.PACK_AB R16, R95, R96 ;  /* 0x000000605f10723e */ /* 0x010fca00000000ff */
[----:B------:R1:W-:Y:S02]  /*10500*/  MUFU.EX2 R98, R0 ;  /* 0x0000000000627308 */ /* 0x0003e40000000800 */
[----:B-1----:R-:W-:-:S06]  /*10510*/  FFMA.FTZ R0, R29, c[0x0][0x2d0], -R2 ;  /* 0x0000b4001d007a23 */ /* 0x002fcc0000010802 */
[----:B------:R1:W4:Y:S02]  /*10520*/  MUFU.EX2 R100, R0 ;  /* 0x0000000000647308 */ /* 0x0003240000000800 */
[----:B-1----:R-:W-:Y:S01]  /*10530*/  FFMA.FTZ R0, R30, c[0x0][0x2d0], -R2 ;  /* 0x0000b4001e007a23 */ /* 0x002fe20000010802 */
[----:B----4-:R-:W-:-:S05]  /*10540*/  F2FP.PACK_AB R18, R100, R98 ;  /* 0x000000626412723e */ /* 0x010fca00000000ff */
[----:B------:R1:W-:Y:S02]  /*10550*/  MUFU.EX2 R109, R0 ;  /* 0x00000000006d7308 */ /* 0x0003e40000000800 */
[----:B-1----:R-:W-:-:S06]  /*10560*/  FFMA.FTZ R0, R31, c[0x0][0x2d0], -R2 ;  /* 0x0000b4001f007a23 */ /* 0x002fcc0000010802 */
[----:B------:R1:W4:Y:S02]  /*10570*/  MUFU.EX2 R116, R0 ;  /* 0x0000000000747308 */ /* 0x0003240000000800 */
[----:B-1----:R-:W-:Y:S01]  /*10580*/  FMUL.FTZ R0, R6, c[0x0][0x2d0] ;  /* 0x0000b40006007a20 */ /* 0x002fe20000410000 */
[----:B----4-:R-:W-:-:S04]  /*10590*/  F2FP.PACK_AB R8, R116, R109 ;  /* 0x0000006d7408723e */ /* 0x010fc800000000ff */
[----:B------:R-:W-:Y:S02]  /*105a0*/  FSEL R0, R0, RZ, P0 ;  /* 0x000000ff00007208 */ /* 0x000fe40000000000 */
[----:B--2---:R-:W-:-:S03]  /*105b0*/  ISETP.GE.AND P0, PT, R209, R192, PT ;  /* 0x000000c0d100720c */ /* 0x004fc60003f06270 */
[----:B------:R-:W-:-:S04]  /*105c0*/  FFMA.FTZ R5, R33, c[0x0][0x2d0], -R0 ;  /* 0x0000b40021057a23 */ /* 0x000fc80000010800 */
        /* <DEDUP_REMOVED lines=11> */
[C---:B------:R-:W-:Y:S07]  /*10680*/  HMMA.16816.F32 R28, R16.reuse, R56, RZ ;  /* 0x00000038101c723c */ /* 0x040fee00000018ff */
[--C-:B------:R-:W-:Y:S01]  /*10690*/  FFMA.FTZ R57, R51, c[0x0][0x2d0], -R3.reuse ;  /* 0x0000b40033397a23 */ /* 0x100fe20000010803 */
[----:B------:R-:W-:Y:S01]  /*106a0*/  HMMA.16816.F32 R24, R16, R88, RZ ;  /* 0x000000581018723c */ /* 0x000fe200000018ff */
[----:B------:R-:W-:-:S02]  /*106b0*/  FFMA.FTZ R56, R47, c[0x0][0x2d0], -R3 ;  /* 0x0000b4002f387a23 */ /* 0x000fc40000010803 */
[----:B------:R-:W-:Y:S02]  /*106c0*/  FADD.FTZ R3, R111, R110 ;  /* 0x0000006e6f037221 */ /* 0x000fe40000010000 */
[----:B-1----:R-:W-:Y:S01]  /*106d0*/  FFMA.FTZ R5, R39, c[0x0][0x2d0], -R0 ;  /* 0x0000b40027057a23 */ /* 0x002fe20000010800 */
[----:B------:R-:W-:Y:S01]  /*106e0*/  MUFU.EX2 R57, R57 ;  /* 0x0000003900397308 */ /* 0x000fe20000000800 */
[----:B------:R-:W-:Y:S01]  /*106f0*/  FADD.FTZ R3, R117, R3 ;  /* 0x0000000375037221 */ /* 0x000fe20000010000 */
[----:B------:R-:W-:Y:S03]  /*10700*/  HMMA.16816.F32 R36, R20, R88, RZ ;  /* 0x000000581424723c */ /* 0x000fe600000018ff */
[----:B------:R-:W-:-:S03]  /*10710*/  FADD.FTZ R3, R132, R3 ;  /* 0x0000000384037221 */ /* 0x000fc60000010000 */
[----:B------:R1:W2:Y:S01]  /*10720*/  MUFU.EX2 R125, R5 ;  /* 0x00000005007d7308 */ /* 0x0002a20000000800 */
[----:B------:R-:W-:Y:S01]  /*10730*/  FADD.FTZ R3, R133, R3 ;  /* 0x0000000385037221 */ /* 0x000fe20000010000 */
[----:B------:R-:W-:Y:S06]  /*10740*/  HMMA.16816.F32 R32, R16, R52, RZ ;  /* 0x000000341020723c */ /* 0x000fec00000018ff */
[----:B------:R-:W-:Y:S01]  /*10750*/  MUFU.EX2 R56, R56 ;  /* 0x0000003800387308 */ /* 0x000fe20000000800 */
[--C-:B------:R-:W-:Y:S02]  /*10760*/  FFMA.FTZ R53, R74, c[0x0][0x2d0], -R2.reuse ;  /* 0x0000b4004a357a23 */ /* 0x100fe40000010802 */
[----:B------:R-:W-:-:S02]  /*10770*/  FFMA.FTZ R52, R75, c[0x0][0x2d0], -R2 ;  /* 0x0000b4004b347a23 */ /* 0x000fc40000010802 */
[----:B-1----:R-:W-:Y:S01]  /*10780*/  FFMA.FTZ R5, R48, c[0x0][0x2d0], -R0 ;  /* 0x0000b40030057a23 */ /* 0x002fe20000010800 */
[----:B--2---:R-:W-:-:S04]  /*10790*/  F2FP.PACK_AB R9, R125, R99 ;  /* 0x000000637d09723e */ /* 0x004fc800000000ff */
[----:B------:R-:W-:Y:S01]  /*107a0*/  HMMA.16816.F32 R156, R12, R80, R36 ;  /* 0x000000500c9c723c */ /* 0x000fe20000001824 */
[----:B------:R-:W1:Y:S01]  /*107b0*/  LDSM.16.MT88.4 R36, [R170+0x1800] ;  /* 0x00180000aa24783b */ /* 0x000e620000004200 */
[----:B------:R2:W-:Y:S08]  /*107c0*/  MUFU.EX2 R124, R5 ;  /* 0x00000005007c7308 */ /* 0x0005f00000000800 */
[----:B------:R-:W-:Y:S01]  /*107d0*/  MUFU.EX2 R53, R53 ;  /* 0x0000003500357308 */ /* 0x000fe20000000800 */
[----:B--2---:R-:W-:-:S07]  /*107e0*/  FFMA.FTZ R5, R49, c[0x0][0x2d0], -R0 ;  /* 0x0000b40031057a23 */ /* 0x004fce0000010800 */
[----:B------:R-:W-:Y:S08]  /*107f0*/  MUFU.EX2 R52, R52 ;  /* 0x0000003400347308 */ /* 0x000ff00000000800 */
[----:B------:R-:W2:Y:S02]  /*10800*/  MUFU.EX2 R126, R5 ;  /* 0x00000005007e7308 */ /* 0x000ea40000000800 */
[----:B--2---:R-:W-:Y:S01]  /*10810*/  F2FP.PACK_AB R11, R126, R124 ;  /* 0x0000007c7e0b723e */ /* 0x004fe200000000ff */
[----:B------:R-:W-:-:S06]  /*10820*/  FADD.FTZ R5, R144, R3 ;  /* 0x0000000390057221 */ /* 0x000fcc0000010000 */
[----:B------:R-:W-:Y:S08]  /*10830*/  HMMA.16816.F32 R128, R8, R76, R28 ;  /* 0x0000004c0880723c */ /* 0x000ff0000000181c */
[----:B------:R-:W-:Y:S08]  /*10840*/  HMMA.16816.F32 R28, R20, R68, RZ ;  /* 0x00000044141c723c */ /* 0x000ff000000018ff */
[C---:B------:R-:W-:Y:S08]  /*10850*/  HMMA.16816.F32 R120, R8.reuse, R80, R24 ;  /* 0x000000500878723c */ /* 0x040ff00000001818 */
[----:B------:R-:W-:Y:S07]  /*10860*/  HMMA.16816.F32 R136, R8, R64, R32 ;  /* 0x000000400888723c */ /* 0x000fee0000001820 */
[--C-:B------:R-:W-:Y:S01]  /*10870*/  FFMA.FTZ R65, R50, c[0x0][0x2d0], -R4.reuse ;  /* 0x0000b40032417a23 */ /* 0x100fe20000010804 */
[----:B---3--:R-:W-:Y:S01]  /*10880*/  HMMA.16816.F32 R188, R12, R40, R28 ;  /* 0x000000280cbc723c */ /* 0x008fe2000000181c */
[----:B------:R-:W2:Y:S01]  /*10890*/  LDSM.16.MT88.4 R28, [R170+0x1c00] ;  /* 0x001c0000aa1c783b */ /* 0x000ea20000004200 */
[----:B------:R-:W-:-:S02]  /*108a0*/  FFMA.FTZ R64, R46, c[0x0][0x2d0], -R4 ;  /* 0x0000b4002e407a23 */ /* 0x000fc40000010804 */
[----:B------:R-:W-:-:S04]  /*108b0*/  FADD.FTZ R4, R93, R92 ;  /* 0x0000005c5d047221 */ /* 0x000fc80000010000 */
[----:B------:R-:W-:Y:S01]  /*108c0*/  HMMA.16816.F32 R24, R16, R68, RZ ;  /* 0x000000441018723c */ /* 0x000fe200000018ff */
[----:B------:R-:W-:-:S06]  /*108d0*/  FADD.FTZ R4, R94, R4 ;  /* 0x000000045e047221 */ /* 0x000fcc0000010000 */
[--C-:B------:R-:W-:Y:S01]  /*108e0*/  FFMA.FTZ R68, R86, c[0x0][0x2d0], -R0.reuse ;  /* 0x0000b40056447a23 */ /* 0x100fe20000010800 */
[----:B-1----:R-:W-:Y:S01]  /*108f0*/  HMMA.16816.F32 R32, R20, R36, RZ ;  /* 0x000000241420723c */ /* 0x002fe200000018ff */
[----:B------:R-:W-:Y:S11]  /*10900*/  FFMA.FTZ R69, R87, c[0x0][0x2d0], -R0 ;  /* 0x0000b40057457a23 */ /* 0x000ff60000010800 */
[----:B------:R-:W-:Y:S04]  /*10910*/  @!UPT UIADD3 URZ, URZ, URZ, URZ ;  /* 0x0000003f3f3ff290 */ /* 0x000fe8000fffe03f */
[----:B------:R-:W-:Y:S07]  /*10920*/  HMMA.16816.F32 R184, R8, R40, R24 ;  /* 0x0000002808b8723c */ /* 0x000fee0000001818 */
[--C-:B------:R-:W-:Y:S01]  /*10930*/  FFMA.FTZ R41, R72, c[0x0][0x2d0], -R2.reuse ;  /* 0x0000b40048297a23 */ /* 0x100fe20000010802 */
[----:B------:R-:W-:Y:S01]  /*10940*/  HMMA.16816.F32 R24, R16, R36, RZ ;  /* 0x000000241018723c */ /* 0x000fe200000018ff */
[----:B------:R-:W-:Y:S01]  /*10950*/  FFMA.FTZ R40, R73, c[0x0][0x2d0], -R2 ;  /* 0x0000b40049287a23 */ /* 0x000fe20000010802 */
[----:B------:R-:W-:Y:S01]  /*10960*/  MUFU.EX2 R37, R65 ;  /* 0x0000004100257308 */ /* 0x000fe20000000800 */
[----:B------:R-:W-:-:S02]  /*10970*/  FFMA.FTZ R72, R84, c[0x0][0x2d0], -R0 ;  /* 0x0000b40054487a23 */ /* 0x000fc40000010800 */
[----:B------:R-:W-:Y:S02]  /*10980*/  FFMA.FTZ R73, R85, c[0x0][0x2d0], -R0 ;  /* 0x0000b40055497a23 */ /* 0x000fe40000010800 */
[----:B------:R-:W-:Y:S01]  /*10990*/  FADD.FTZ R0, R96, R95 ;  /* 0x0000005f60007221 */ /* 0x000fe20000010000 */
[----:B--2---:R-:W-:Y:S01]  /*109a0*/  HMMA.16816.F32 R176, R12, R28, R32 ;  /* 0x0000001c0cb0723c */ /* 0x004fe20000001820 */
[----:B------:R-:W1:Y:S01]  /*109b0*/  LDSM.16.MT88.4 R32, [R171+0x1800] ;  /* 0x00180000ab20783b */ /* 0x000e620000004200 */
[----:B------:R-:W-:Y:S01]  /*109c0*/  FADD.FTZ R2, R102, R101 ;  /* 0x0000006566027221 */ /* 0x000fe20000010000 */
[----:B------:R-:W2:Y:S01]  /*109d0*/  MUFU.EX2 R36, R64 ;  /* 0x0000004000247308 */ /* 0x000ea20000000800 */
[----:B------:R-:W-:Y:S01]  /*109e0*/  FADD.FTZ R0, R98, R0 ;  /* 0x0000000062007221 */ /* 0x000fe20000010000 */
[----:B------:R-:W-:Y:S01]  /*109f0*/  F2FP.PACK_AB R102, R62, R63 ;  /* 0x0000003f3e66723e */ /* 0x000fe200000000ff */
[----:B------:R-:W-:Y:S01]  /*10a00*/  FADD.FTZ R2, R103, R2 ;  /* 0x0000000267027221 */ /* 0x000fe20000010000 */
[----:B------:R-:W-:Y:S01]  /*10a10*/  F2FP.PACK_AB R103, R56, R57 ;  /* 0x000000393867723e */ /* 0x000fe200000000ff */
[----:B------:R-:W-:Y:S01]  /*10a20*/  FADD.FTZ R0, R100, R0 ;  /* 0x0000000064007221 */ /* 0x000fe20000010000 */
[----:B------:R-:W-:Y:S01]  /*10a30*/  HMMA.16816.F32 R84, R16, R54, RZ ;  /* 0x000000361054723c */ /* 0x000fe200000018ff */
[----:B------:R-:W-:Y:S01]  /*10a40*/  FADD.FTZ R2, R118, R2 ;  /* 0x0000000276027221 */ /* 0x000fe20000010000 */
[----:B------:R-:W-:Y:S01]  /*10a50*/  MUFU.EX2 R41, R41 ;  /* 0x0000002900297308 */ /* 0x000fe20000000800 */
[----:B------:R-:W-:Y:S01]  /*10a60*/  FADD.FTZ R0, R109, R0 ;  /* 0x000000006d007221 */ /* 0x000fe20000010000 */
[----:B------:R-:W-:Y:S01]  /*10a70*/  F2FP.PACK_AB R96, R52, R53 ;  /* 0x000000353460723e */ /* 0x000fe200000000ff */
[----:B------:R-:W-:-:S02]  /*10a80*/  FADD.FTZ R2, R119, R2 ;  /* 0x0000000277027221 */ /* 0x000fc40000010000 */
[----:B------:R-:W-:Y:S01]  /*10a90*/  FADD.FTZ R3, R116, R0 ;  /* 0x0000000074037221 */ /* 0x000fe20000010000 */
[----:B------:R-:W-:Y:S01]  /*10aa0*/  HMMA.16816.F32 R180, R8, R28, R24 ;  /* 0x0000001c08b4723c */ /* 0x000fe20000001818 */
[----:B------:R-:W3:Y:S01]  /*10ab0*/  LDSM.16.MT88.4 R24, [R171+0x1c00] ;  /* 0x001c0000ab18783b */ /* 0x000ee20000004200 */
[----:B------:R-:W-:Y:S01]  /*10ac0*/  FADD.FTZ R0, R147, R5 ;  /* 0x0000000593007221 */ /* 0x000fe20000010000 */
[----:B--2---:R-:W-:Y:S01]  /*10ad0*/  F2FP.PACK_AB R100, R36, R37 ;  /* 0x000000252464723e */ /* 0x004fe200000000ff */
[----:B------:R-:W-:Y:S01]  /*10ae0*/  FADD.FTZ R5, R134, R3 ;  /* 0x0000000386057221 */ /* 0x000fe20000010000 */
[----:B------:R-:W-:Y:S01]  /*10af0*/  LDSM.16.MT88.4 R116, [R170+0x1400] ;  /* 0x00140000aa74783b */ /* 0x000fe20000004200 */
[----:B------:R-:W-:Y:S01]  /*10b00*/  FADD.FTZ R0, R152, R0 ;  /* 0x0000000098007221 */ /* 0x000fe20000010000 */
[----:B------:R-:W2:Y:S01]  /*10b10*/  MUFU.EX2 R29, R40 ;  /* 0x00000028001d7308 */ /* 0x000ea20000000800 */
[----:B------:R-:W-:Y:S02]  /*10b20*/  FADD.FTZ R28, R97, R4 ;  /* 0x00000004611c7221 */ /* 0x000fe40000010000 */
[----:B------:R-:W-:-:S02]  /*10b30*/  FADD.FTZ R0, R37, R0 ;  /* 0x0000000025007221 */ /* 0x000fc40000010000 */
[----:B------:R-:W-:Y:S02]  /*10b40*/  FADD.FTZ R4, R127, R2 ;  /* 0x000000027f047221 */ /* 0x000fe40000010000 */
[----:B------:R-:W-:Y:S02]  /*10b50*/  FADD.FTZ R2, R99, R28 ;  /* 0x0000001c63027221 */ /* 0x000fe40000010000 */
[----:B------:R-:W-:Y:S01]  /*10b60*/  FADD.FTZ R0, R36, R0 ;  /* 0x0000000024007221 */ /* 0x000fe20000010000 */
[----:B------:R-:W-:Y:S01]  /*10b70*/  HMMA.16816.F32 R84, R8, R66, R84 ;  /* 0x000000420854723c */ /* 0x000fe20000001854 */
[----:B------:R-:W-:Y:S01]  /*10b80*/  FADD.FTZ R2, R125, R2 ;  /* 0x000000027d027221 */ /* 0x000fe20000010000 */
[----:B------:R-:W-:Y:S01]  /*10b90*/  MUFU.EX2 R28, R68 ;  /* 0x00000044001c7308 */ /* 0x000fe20000000800 */
[----:B------:R-:W-:Y:S02]  /*10ba0*/  FADD.FTZ R4, R145, R4 ;  /* 0x0000000491047221 */ /* 0x000fe40000010000 */
[----:B------:R-:W-:Y:S01]  /*10bb0*/  FADD.FTZ R0, R63, R0 ;  /* 0x000000003f007221 */ /* 0x000fe20000010000 */
[----:B--2---:R-:W-:Y:S01]  /*10bc0*/  F2FP.PACK_AB R98, R29, R41 ;  /* 0x000000291d62723e */ /* 0x004fe200000000ff */
[----:B------:R-:W-:Y:S01]  /*10bd0*/  FADD.FTZ R3, R124, R2 ;  /* 0x000000027c037221 */ /* 0x000fe20000010000 */
[----:B-1----:R-:W-:Y:S01]  /*10be0*/  HMMA.16816.F32 R48, R20, R32, RZ ;  /* 0x000000201430723c */ /* 0x002fe200000018ff */
[----:B------:R-:W-:-:S02]  /*10bf0*/  FADD.FTZ R2, R146, R4 ;  /* 0x0000000492027221 */ /* 0x000fc40000010000 */
[----:B------:R-:W-:Y:S01]  /*10c00*/  FADD.FTZ R214, R62, R0 ;  /* 0x000000003ed67221 */ /* 0x000fe20000010000 */
[----:B------:R-:W-:Y:S01]  /*10c10*/  MUFU.EX2 R4, R73 ;  /* 0x0000004900047308 */ /* 0x000fe20000000800 */
[----:B------:R-:W-:Y:S02]  /*10c20*/  FADD.FTZ R5, R135, R5 ;  /* 0x0000000587057221 */ /* 0x000fe40000010000 */
[----:B------:R-:W-:Y:S01]  /*10c30*/  FADD.FTZ R3, R126, R3 ;  /* 0x000000037e037221 */ /* 0x000fe20000010000 */
[----:B------:R-:W-:Y:S01]  /*10c40*/  HMMA.16816.F32 R44, R16, R32, RZ ;  /* 0x00000020102c723c */ /* 0x000fe200000018ff */
[----:B------:R-:W1:Y:S01]  /*10c50*/  LDSM.16.MT88.4 R132, [R170+0x800] ;  /* 0x00080000aa84783b */ /* 0x000e620000004200 */
[----:B------:R-:W-:Y:S02]  /*10c60*/  FADD.FTZ R0, R53, R5 ;  /* 0x0000000535007221 */ /* 0x000fe40000010000 */
[----:B------:R-:W2:Y:S01]  /*10c70*/  MUFU.EX2 R33, R61 ;  /* 0x0000003d00217308 */ /* 0x000ea20000000800 */
[----:B------:R-:W4:Y:S01]  /*10c80*/  LDSM.16.MT88.4 R124, [R171+0x800] ;  /* 0x00080000ab7c783b */ /* 0x000f220000004200 */
[----:B------:R-:W-:-:S04]  /*10c90*/  FADD.FTZ R0, R52, R0 ;  /* 0x0000000034007221 */ /* 0x000fc80000010000 */
[----:B------:R-:W-:Y:S02]  /*10ca0*/  FADD.FTZ R0, R41, R0 ;  /* 0x0000000029007221 */ /* 0x000fe40000010000 */
[----:B------:R-:W5:Y:S02]  /*10cb0*/  MUFU.EX2 R32, R60 ;  /* 0x0000003c00207308 */ /* 0x000f640000000800 */
[----:B------:R-:W-:Y:S02]  /*10cc0*/  FADD.FTZ R223, R29, R0 ;  /* 0x000000001ddf7221 */ /* 0x000fe40000010000 */
[----:B---3--:R-:W-:Y:S01]  /*10cd0*/  HMMA.16816.F32 R92, R12, R24, R48 ;  /* 0x000000180c5c723c */ /* 0x008fe20000001830 */
[----:B--2---:R-:W-:-:S07]  /*10ce0*/  FADD.FTZ R2, R33, R2 ;  /* 0x0000000221027221 */ /* 0x004fce0000010000 */
[----:B------:R-:W-:Y:S01]  /*10cf0*/  HMMA.16816.F32 R172, R8, R24, R44 ;  /* 0x0000001808ac723c */ /* 0x000fe2000000182c */
[----:B------:R-:W2:Y:S01]  /*10d00*/  MUFU.EX2 R24, R72 ;  /* 0x0000004800187308 */ /* 0x000ea20000000800 */
[C---:B-----5:R-:W-:Y:S01]  /*10d10*/  F2FP.PACK_AB R101, R32.reuse, R33 ;  /* 0x000000212065723e */ /* 0x060fe200000000ff */
[----:B------:R-:W-:-:S05]  /*10d20*/  FADD.FTZ R2, R32, R2 ;  /* 0x0000000220027221 */ /* 0x000fca0000010000 */
[----:B------:R-:W-:Y:S01]  /*10d30*/  HMMA.16816.F32 R60, R16, R90, RZ ;  /* 0x0000005a103c723c */ /* 0x000fe200000018ff */
[----:B------:R-:W3:Y:S01]  /*10d40*/  MUFU.EX2 R25, R69 ;  /* 0x0000004500197308 */ /* 0x000ee20000000800 */
[----:B------:R-:W-:-:S04]  /*10d50*/  FADD.FTZ R2, R57, R2 ;  /* 0x0000000239027221 */ /* 0x000fc80000010000 */
[----:B------:R-:W-:Y:S02]  /*10d60*/  FADD.FTZ R213, R56, R2 ;  /* 0x0000000238d57221 */ /* 0x000fe40000010000 */
[----:B------:R-:W-:Y:S01]  /*10d70*/  HMMA.16816.F32 R48, R16, R70, RZ ;  /* 0x000000461030723c */ /* 0x000fe200000018ff */
[----:B--2---:R-:W-:Y:S01]  /*10d80*/  F2FP.PACK_AB R99, R4, R24 ;  /* 0x000000180463723e */ /* 0x004fe200000000ff */
[----:B------:R-:W-:-:S06]  /*10d90*/  FADD.FTZ R2, R28, R3 ;  /* 0x000000031c027221 */ /* 0x000fcc0000010000 */
[----:B------:R-:W-:Y:S01]  /*10da0*/  HMMA.16816.F32 R72, R16, R58, RZ ;  /* 0x0000003a1048723c */ /* 0x000fe200000018ff */
[C---:B---3--:R-:W-:Y:S01]  /*10db0*/  F2FP.PACK_AB R97, R25.reuse, R28 ;  /* 0x0000001c1961723e */ /* 0x048fe200000000ff */
[----:B------:R-:W-:-:S04]  /*10dc0*/  FADD.FTZ R2, R25, R2 ;  /* 0x0000000219027221 */ /* 0x000fc80000010000 */
[----:B------:R-:W-:Y:S02]  /*10dd0*/  FADD.FTZ R0, R24, R2 ;  /* 0x0000000218007221 */ /* 0x000fe40000010000 */
[----:B------:R-:W-:Y:S02]  /*10de0*/  HMMA.16816.F32 R44, R16, R38, RZ ;  /* 0x00000026102c723c */ /* 0x000fe400000018ff */
[----:B------:R-:W-:-:S06]  /*10df0*/  FADD.FTZ R224, R4, R0 ;  /* 0x0000000004e07221 */ /* 0x000fcc0000010000 */
[----:B------:R-:W-:Y:S08]  /*10e00*/  HMMA.16816.F32 R16, R16, R34, RZ ;  /* 0x000000221010723c */ /* 0x000ff000000018ff */
[C---:B------:R-:W-:Y:S08]  /*10e10*/  HMMA.16816.F32 R72, R8.reuse, R78, R72 ;  /* 0x0000004e0848723c */ /* 0x040ff00000001848 */
[C---:B------:R-:W-:Y:S08]  /*10e20*/  HMMA.16816.F32 R60, R8.reuse, R82, R60 ;  /* 0x00000052083c723c */ /* 0x040ff0000000183c */
[C---:B------:R-:W-:Y:S08]  /*10e30*/  HMMA.16816.F32 R48, R8.reuse, R42, R48 ;  /* 0x0000002a0830723c */ /* 0x040ff00000001830 */
[C---:B------:R-:W-:Y:S08]  /*10e40*/  HMMA.16816.F32 R44, R8.reuse, R30, R44 ;  /* 0x0000001e082c723c */ /* 0x040ff0000000182c */
[----:B------:R-:W-:Y:S08]  /*10e50*/  HMMA.16816.F32 R16, R8, R26, R16 ;  /* 0x0000001a0810723c */ /* 0x000ff00000001810 */
[C---:B------:R-:W-:Y:S08]  /*10e60*/  HMMA.16816.F32 R8, R20.reuse, R54, RZ ;  /* 0x000000361408723c */ /* 0x040ff000000018ff */
[----:B------:R-:W-:Y:S08]  /*10e70*/  HMMA.16816.F32 R36, R20, R38, RZ ;  /* 0x000000261424723c */ /* 0x000ff000000018ff */
[----:B-1----:R-:W-:Y:S08]  /*10e80*/  HMMA.16816.F32 R140, R100, R132, R140 ;  /* 0x00000084648c723c */ /* 0x002ff0000000188c */
[----:B------:R-:W-:Y:S01]  /*10e90*/  HMMA.16816.F32 R144, R12, R66, R8 ;  /* 0x000000420c90723c */ /* 0x000fe20000001808 */
[----:B------:R-:W1:Y:S07]  /*10ea0*/  LDSM.16.MT88.4 R64, [R171+0x1400] ;  /* 0x00140000ab40783b */ /* 0x000e6e0000004200 */
[----:B------:R-:W-:Y:S08]  /*10eb0*/  HMMA.16816.F32 R8, R20, R58, RZ ;  /* 0x0000003a1408723c */ /* 0x000ff000000018ff */
[----:B------:R-:W-:Y:S08]  /*10ec0*/  HMMA.16816.F32 R36, R12, R30, R36 ;  /* 0x0000001e0c24723c */ /* 0x000ff00000001824 */
[----:B------:R-:W-:Y:S08]  /*10ed0*/  HMMA.16816.F32 R136, R96, R132, R136 ;  /* 0x000000846088723c */ /* 0x000ff00000001888 */
[----:B------:R-:W-:Y:S08]  /*10ee0*/  HMMA.16816.F32 R152, R12, R78, R8 ;  /* 0x0000004e0c98723c */ /* 0x000ff00000001808 */
[----:B------:R-:W-:Y:S08]  /*10ef0*/  HMMA.16816.F32 R8, R20, R90, RZ ;  /* 0x0000005a1408723c */ /* 0x000ff000000018ff */
[C---:B------:R-:W-:Y:S08]  /*10f00*/  HMMA.16816.F32 R144, R100.reuse, R134, R144 ;  /* 0x000000866490723c */ /* 0x040ff00000001890 */
[----:B----4-:R-:W-:Y:S08]  /*10f10*/  HMMA.16816.F32 R148, R100, R124, R148 ;  /* 0x0000007c6494723c */ /* 0x010ff00000001894 */
[----:B------:R-:W-:Y:S01]  /*10f20*/  HMMA.16816.F32 R160, R12, R82, R8 ;  /* 0x000000520ca0723c */ /* 0x000fe20000001808 */
[----:B------:R-:W2:Y:S07]  /*10f30*/  LDSM.16.MT88.4 R80, [R170+0x2000] ;  /* 0x00200000aa50783b */ /* 0x000eae0000004200 */
[C---:B------:R-:W-:Y:S08]  /*10f40*/  HMMA.16816.F32 R8, R20.reuse, R70, RZ ;  /* 0x000000461408723c */ /* 0x040ff000000018ff */
[----:B------:R-:W-:Y:S08]  /*10f50*/  HMMA.16816.F32 R20, R20, R34, RZ ;  /* 0x000000221414723c */ /* 0x000ff000000018ff */
[----:B------:R-:W-:Y:S08]  /*10f60*/  HMMA.16816.F32 R128, R96, R124, R128 ;  /* 0x0000007c6080723c */ /* 0x000ff00000001880 */
[C---:B------:R-:W-:Y:S08]  /*10f70*/  HMMA.16816.F32 R8, R12.reuse, R42, R8 ;  /* 0x0000002a0c08723c */ /* 0x040ff00000001808 */
[----:B------:R-:W-:Y:S08]  /*10f80*/  HMMA.16816.F32 R20, R12, R26, R20 ;  /* 0x0000001a0c14723c */ /* 0x000ff00000001814 */
[C---:B------:R-:W-:Y:S08]  /*10f90*/  HMMA.16816.F32 R152, R100.reuse, R126, R152 ;  /* 0x0000007e6498723c */ /* 0x040ff00000001898 */
[C---:B-1----:R-:W-:Y:S01]  /*10fa0*/  HMMA.16816.F32 R68, R100.reuse, R66, R8 ;  /* 0x000000426444723c */ /* 0x042fe20000001808 */
[----:B------:R-:W1:Y:S07]  /*10fb0*/  LDSM.16.MT88.4 R8, [R171+0x2000] ;  /* 0x00200000ab08783b */ /* 0x000e6e0000004200 */
[-C--:B------:R-:W-:Y:S08]  /*10fc0*/  HMMA.16816.F32 R156, R100, R116.reuse, R156 ;  /* 0x00000074649c723c */ /* 0x080ff0000000189c */
[----:B------:R-:W-:Y:S08]  /*10fd0*/  HMMA.16816.F32 R120, R96, R116, R120 ;  /* 0x000000746078723c */ /* 0x000ff00000001878 */
[----:B------:R-:W-:Y:S08]  /*10fe0*/  HMMA.16816.F32 R160, R100, R118, R160 ;  /* 0x0000007664a0723c */ /* 0x000ff000000018a0 */
[C---:B------:R-:W-:Y:S08]  /*10ff0*/  HMMA.16816.F32 R132, R96.reuse, R134, R84 ;  /* 0x000000866084723c */ /* 0x040ff00000001854 */
[C---:B------:R-:W-:Y:S08]  /*11000*/  HMMA.16816.F32 R124, R96.reuse, R126, R72 ;  /* 0x0000007e607c723c */ /* 0x040ff00000001848 */
[----:B------:R-:W-:Y:S08]  /*11010*/  HMMA.16816.F32 R116, R96, R118, R60 ;  /* 0x000000766074723c */ /* 0x000ff0000000183c */
[-C--:B------:R-:W-:Y:S08]  /*11020*/  HMMA.16816.F32 R56, R100, R64.reuse, R188 ;  /* 0x000000406438723c */ /* 0x080ff000000018bc */
[----:B------:R-:W-:Y:S08]  /*11030*/  HMMA.16816.F32 R60, R96, R64, R184 ;  /* 0x00000040603c723c */ /* 0x000ff000000018b8 */
[C---:B--2---:R-:W-:Y:S08]  /*11040*/  HMMA.16816.F32 R72, R100.reuse, R80, R176 ;  /* 0x000000506448723c */ /* 0x044ff000000018b0 */
[C---:B-1----:R-:W-:Y:S08]  /*11050*/  HMMA.16816.F32 R88, R100.reuse, R8, R92 ;  /* 0x000000086458723c */ /* 0x042ff0000000185c */
[----:B------:R-:W-:Y:S08]  /*11060*/  HMMA.16816.F32 R84, R100, R82, R36 ;  /* 0x000000526454723c */ /* 0x000ff00000001824 */
[C---:B------:R-:W-:Y:S08]  /*11070*/  HMMA.16816.F32 R76, R96.reuse, R80, R180 ;  /* 0x00000050604c723c */ /* 0x040ff000000018b4 */
[C---:B------:R-:W-:Y:S08]  /*11080*/  HMMA.16816.F32 R64, R96.reuse, R66, R48 ;  /* 0x000000426040723c */ /* 0x040ff00000001830 */
[C---:B------:R-:W-:Y:S08]  /*11090*/  HMMA.16816.F32 R80, R96.reuse, R82, R44 ;  /* 0x000000526050723c */ /* 0x040ff0000000182c */
[----:B------:R-:W-:Y:S08]  /*110a0*/  HMMA.16816.F32 R92, R96, R8, R172 ;  /* 0x00000008605c723c */ /* 0x000ff000000018ac */
[-C--:B------:R-:W-:Y:S08]  /*110b0*/  HMMA.16816.F32 R100, R100, R10.reuse, R20 ;  /* 0x0000000a6464723c */ /* 0x080ff00000001814 */
[----:B------:R-:W-:Y:S01]  /*110c0*/  HMMA.16816.F32 R96, R96, R10, R16 ;  /* 0x0000000a6060723c */ /* 0x000fe20000001810 */
[----:B------:R-:W-:Y:S07]  /*110d0*/  @!UPT UIADD3 URZ, URZ, URZ, URZ ;  /* 0x0000003f3f3ff290 */ /* 0x000fee000fffe03f */
[----:B------:R-:W-:Y:S11]  /*110e0*/  @!P0 BRA `(.L_x_307) ;  /* 0x00002ae000008947 */ /* 0x000ff60003800000 */
.L_x_319:
[----:B------:R-:W2:Y:S01]  /*110f0*/  LDL.64 R8, [R1+0x18] ;  /* 0x0000180001087983 */ /* 0x000ea20000100a00 */
[----:B------:R-:W-:Y:S04]  /*11100*/  DEPBAR.LE SB0, 0x0 ;  /* 0x000080000000791a */ /* 0x000fe80000000000 */
[----:B------:R-:W3:Y:S01]  /*11110*/  LDL R5, [R1+0x28] ;  /* 0x0000280001057983 */ /* 0x000ee20000100800 */
[----:B------:R-:W-:Y:S01]  /*11120*/  WARPSYNC 0xffffffff ;  /* 0xffffffff00007948 */ /* 0x000fe20003800000 */
[----:B------:R-:W-:Y:S01]  /*11130*/  SHF.R.S32.HI R0, RZ, 0x1f, R210 ;  /* 0x0000001fff007819 */ /* 0x000fe200000114d2 */
[----:B------:R-:W-:Y:S01]  /*11140*/  IMAD.WIDE.U32 R2, R210, c[0x0][0x208], RZ ;  /* 0x00008200d2027a25 */ /* 0x000fe200078e00ff */
[----:B------:R-:W-:Y:S01]  /*11150*/  BAR.SYNC.DEFER_BLOCKING 0x0 ;  /* 0x0000000000007b1d */ /* 0x000fe20000010000 */
[----:B------:R-:W-:Y:S02]  /*11160*/  SHF.R.S32.HI R4, RZ, 0x1f, R208 ;  /* 0x0000001fff047819 */ /* 0x000fe400000114d0 */
[----:B------:R-:W-:Y:S01]  /*11170*/  IMAD R0, R0, c[0x0][0x208], RZ ;  /* 0x0000820000007a24 */ /* 0x000fe200078e02ff */
[----:B------:R-:W-:Y:S01]  /*11180*/  ISETP.GE.AND P2, PT, R227, c[0x0][0x1d4], PT ;  /* 0x00007500e3007a0c */ /* 0x000fe20003f46270 */
[----:B------:R-:W-:Y:S01]  /*11190*/  IMAD.MOV.U32 R109, RZ, RZ, R108 ;  /* 0x000000ffff6d7224 */ /* 0x000fe200078e006c */
[----:B------:R-:W-:Y:S01]  /*111a0*/  MOV R110, R107 ;  /* 0x0000006b006e7202 */ /* 0x000fe20000000f00 */
[----:B------:R-:W-:Y:S01]  /*111b0*/  IMAD R0, R210, c[0x0][0x20c], R0 ;  /* 0x00008300d2007a24 */ /* 0x000fe200078e0200 */
[----:B------:R-:W-:Y:S01]  /*111c0*/  MOV R111, R106 ;  /* 0x0000006a006f7202 */ /* 0x000fe20000000f00 */
[----:B------:R-:W-:Y:S02]  /*111d0*/  IMAD R4, R4, c[0x0][0x218], RZ ;  /* 0x0000860004047a24 */ /* 0x000fe400078e02ff */
[----:B------:R-:W-:Y:S02]  /*111e0*/  IMAD.IADD R3, R3, 0x1, R0 ;  /* 0x0000000103037824 */ /* 0x000fe400078e0200 */
[C---:B------:R-:W-:Y:S02]  /*111f0*/  IMAD R4, R208.reuse, c[0x0][0x21c], R4 ;  /* 0x00008700d0047a24 */ /* 0x040fe400078e0204 */
[----:B------:R-:W-:Y:S01]  /*11200*/  IMAD.WIDE.U32 R2, R208, c[0x0][0x218], R2 ;  /* 0x00008600d0027a25 */ /* 0x000fe200078e0002 */
[----:B------:R1:W4:Y:S04]  /*11210*/  LDSM.16.M88.4 R52, [R196] ;  /* 0x00000000c434783b */ /* 0x0003280000000200 */
[----:B------:R1:W1:Y:S04]  /*11220*/  LDSM.16.M88.4 R48, [R196+0x1000] ;  /* 0x00100000c430783b */ /* 0x0002680000000200 */
[----:B------:R1:W1:Y:S04]  /*11230*/  LDSM.16.M88.4 R20, [R169] ;  /* 0x00000000a914783b */ /* 0x0002680000000200 */
[----:B------:R1:W1:Y:S04]  /*11240*/  LDSM.16.M88.4 R36, [R169+0x400] ;  /* 0x00040000a924783b */ /* 0x0002680000000200 */
[----:B------:R1:W1:Y:S04]  /*11250*/  LDSM.16.M88.4 R172, [R169+0x800] ;  /* 0x00080000a9ac783b */ /* 0x0002680000000200 */
[----:B------:R1:W1:Y:S04]  /*11260*/  LDSM.16.M88.4 R176, [R197] ;  /* 0x00000000c5b0783b */ /* 0x0002680000000200 */
[----:B------:R1:W1:Y:S04]  /*11270*/  LDSM.16.M88.4 R184, [R197+0x1000] ;  /* 0x00100000c5b8783b */ /* 0x0002680000000200 */
[----:B------:R1:W1:Y:S04]  /*11280*/  LDSM.16.M88.4 R180, [R198] ;  /* 0x00000000c6b4783b */ /* 0x0002680000000200 */
[----:B------:R1:W1:Y:S04]  /*11290*/  LDSM.16.M88.4 R188, [R206] ;  /* 0x00000000cebc783b */ /* 0x0002680000000200 */
[----:B------:R1:W1:Y:S01]  /*112a0*/  LDSM.16.M88.4 R192, [R205] ;  /* 0x00000000cdc0783b */ /* 0x0002620000000200 */
[----:B--2---:R-:W-:Y:S04]  /*112b0*/  IADD3 R0, P0, R8, R2, RZ ;  /* 0x0000000208007210 */ /* 0x004fe80007f1e0ff */
[----:B---3--:R-:W-:Y:S02]  /*112c0*/  IADD3.X R2, R5, R3, R4, P0, !PT ;  /* 0x0000000305027210 */ /* 0x008fe400007fe404 */
[C---:B------:R-:W-:Y:S04]  /*112d0*/  LEA R9, P0, R0.reuse, c[0x0][0x1f8], 0x1 ;  /* 0x00007e0000097a11 */ /* 0x040fe800078008ff */
[----:B------:R-:W-:Y:S01]  /*112e0*/  LEA.HI.X R8, R0, c[0x0][0x1fc], R2, 0x1, P0 ;  /* 0x00007f0000087a11 */ /* 0x000fe200000f0c02 */
[----:B------:R-:W-:-:S06]  /*112f0*/  BRA.DIV ~URZ, `(.L_x_308) ;  /* 0x000084a27f007947 */ /* 0x000fcc000b800000 */
[----:B-1--4-:R1:W2:Y:S02]  /*11300*/  SHFL.IDX PT, R0, R8, RZ, 0x1c1f ;  /* 0x001c1fff08007589 */ /* 0x0122a400000e0000 */
.L_x_402:
[----:B------:R-:W3:Y:S01]  /*11310*/  SHFL.IDX PT, R2, R9, RZ, 0x1c1f ;  /* 0x001c1fff09027589 */ /* 0x000ee200000e0000 */
[----:B------:R-:W-:Y:S03]  /*11320*/  BSSY B0, `(.L_x_309) ;  /* 0x000001e000007945 */ /* 0x000fe60003800000 */
[----:B------:R-:W4:Y:S01]  /*11330*/  S2R R10, SR_TID.X ;  /* 0x00000000000a7919 */ /* 0x000f220000002100 */
[C---:B---3--:R-:W-:Y:S04]  /*11340*/  LEA R4, P0, R228.reuse, R2, 0x1 ;  /* 0x00000002e4047211 */ /* 0x048fe800078008ff */
[----:B--2---:R-:W-:Y:S05]  /*11350*/  LEA.HI.X R5, R228, R0, R229, 0x1, P0 ;  /* 0x00000000e4057211 */ /* 0x004fea00000f0ce5 */
[----:B------:R-:W-:Y:S01]  /*11360*/  @!PT LDS RZ, [RZ] ;  /* 0x00000000fffff984 */ /* 0x000fe20000000800 */
[----:B------:R-:W-:Y:S01]  /*11370*/  @!PT LDS RZ, [RZ] ;  /* 0x00000000fffff984 */ /* 0x000fe20000000800 */
[----:B------:R2:W-:Y:S02]  /*11380*/  LDGSTS.E.BYPASS.LTC128B.128 [R207+0x1880], [R4.64], !P5 ;  /* 0x0188000004cf7fae */ /* 0x0005e4000e901d48 */
[C---:B--2---:R-:W-:Y:S04]  /*11390*/  LEA R4, P0, R235.reuse, R2, 0x1 ;  /* 0x00000002eb047211 */ /* 0x044fe800078008ff */
[----:B------:R-:W-:Y:S02]  /*113a0*/  LEA.HI.X R5, R235, R0, R252, 0x1, P0 ;  /* 0x00000000eb057211 */ /* 0x000fe400000f0cfc */
[C---:B------:R-:W-:Y:S03]  /*113b0*/  LEA R2, P0, R227.reuse, R2, 0x1 ;  /* 0x00000002e3027211 */ /* 0x040fe600078008ff */
[----:B------:R2:W-:Y:S01]  /*113c0*/  LDGSTS.E.BYPASS.LTC128B.128 [R207+0x2480], [R4.64], !P4 ;  /* 0x0248000004cf7fae */ /* 0x0005e2000e101d48 */
[----:B------:R-:W-:Y:S02]  /*113d0*/  LEA.HI.X R3, R227, R0, R251, 0x1, P0 ;  /* 0x00000000e3037211 */ /* 0x000fe400000f0cfb */
[----:B----4-:R-:W-:Y:S03]  /*113e0*/  ISETP.GT.AND P0, PT, R10, 0x3f, PT ;  /* 0x0000003f0a00780c */ /* 0x010fe60003f04270 */
[----:B------:R2:W-:Y:S10]  /*113f0*/  LDGSTS.E.BYPASS.LTC128B.128 [R207+0x3080], [R2.64], !P2 ;  /* 0x0308000002cf7fae */ /* 0x0005f4000d101d48 */
[----:B------:R-:W-:-:S05]  /*11400*/  @P0 BRA `(.L_x_310) ;  /* 0x000000f000000947 */ /* 0x000fca0003800000 */
[----:B------:R-:W-:-:S05]  /*11410*/  BRA.DIV ~URZ, `(.L_x_311) ;  /* 0x000083f27f007947 */ /* 0x000fca000b800000 */
[----:B--2---:R2:W3:Y:S04]  /*11420*/  SHFL.IDX PT, R4, R8, 0x1, 0x1c1f ;  /* 0x003c1f0008047f89 */ /* 0x0044e800000e0000 */
[----:B------:R2:W4:Y:S02]  /*11430*/  SHFL.IDX PT, R0, R9, 0x1, 0x1c1f ;  /* 0x003c1f0009007f89 */ /* 0x00052400000e0000 */
.L_x_403:
[C---:B----4-:R-:W-:Y:S04]  /*11440*/  LEA R2, P0, R228.reuse, R0, 0x1 ;  /* 0x00000000e4027211 */ /* 0x050fe800078008ff */
[----:B---3--:R-:W-:Y:S02]  /*11450*/  LEA.HI.X R3, R228, R4, R229, 0x1, P0 ;  /* 0x00000004e4037211 */ /* 0x008fe400000f0ce5 */
[C---:B-12---:R-:W-:Y:S03]  /*11460*/  LEA R8, P0, R235.reuse, R0, 0x1 ;  /* 0x00000000eb087211 */ /* 0x046fe600078008ff */
[----:B------:R-:W-:Y:S01]  /*11470*/  @!PT LDS RZ, [RZ] ;  /* 0x00000000fffff984 */ /* 0x000fe20000000800 */
[----:B------:R-:W-:Y:S01]  /*11480*/  @!PT LDS RZ, [RZ] ;  /* 0x00000000fffff984 */ /* 0x000fe20000000800 */
[----:B------:R-:W-:Y:S01]  /*11490*/  @!PT LDS RZ, [RZ] ;  /* 0x00000000fffff984 */ /* 0x000fe20000000800 */
[----:B------:R1:W-:Y:S01]  /*114a0*/  LDGSTS.E.BYPASS.LTC128B.128 [R207+0x2080], [R2.64], !P5 ;  /* 0x0208000002cf7fae */ /* 0x0003e2000e901d48 */
[----:B------:R-:W-:Y:S05]  /*114b0*/  LEA.HI.X R9, R235, R4, R252, 0x1, P0 ;  /* 0x00000004eb097211 */ /* 0x000fea00000f0cfc */
[----:B------:R2:W-:Y:S01]  /*114c0*/  LDGSTS.E.BYPASS.LTC128B.128 [R207+0x2c80], [R8.64], !P4 ;  /* 0x02c8000008cf7fae */ /* 0x0005e2000e101d48 */
[C---:B-1----:R-:W-:Y:S04]  /*114d0*/  LEA R2, P0, R227.reuse, R0, 0x1 ;  /* 0x00000000e3027211 */ /* 0x042fe800078008ff */
[----:B------:R-:W-:Y:S05]  /*114e0*/  LEA.HI.X R3, R227, R4, R251, 0x1, P0 ;  /* 0x00000004e3037211 */ /* 0x000fea00000f0cfb */
[----:B------:R2:W-:Y:S04]  /*114f0*/  LDGSTS.E.BYPASS.LTC128B.128 [R207+0x3880], [R2.64], !P2 ;  /* 0x0388000002cf7fae */ /* 0x0005e8000d101d48 */
.L_x_310:
[----:B------:R-:W-:Y:S05]  /*11500*/  BSYNC B0 ;  /* 0x0000000000007941 */ /* 0x000fea0003800000 */
.L_x_309:
[----:B------:R-:W0:Y:S01]  /*11510*/  LDGDEPBAR ;  /* 0x00000000000079af */ /* 0x000e220000000000 */
[----:B------:R-:W-:Y:S01]  /*11520*/  WARPSYNC 0xffffffff ;  /* 0xffffffff00007948 */ /* 0x000fe20003800000 */
[-C--:B-12---:R-:W-:Y:S01]  /*11530*/  HMMA.16816.F32 R8, R52, R20.reuse, RZ ;  /* 0x000000143408723c */ /* 0x086fe200000018ff */
[----:B------:R-:W-:Y:S05]  /*11540*/  BSSY B0, `(.L_x_312) ;  /* 0x00000ab000007945 */ /* 0x000fea0003800000 */
[----:B------:R-:W2:Y:S02]  /*11550*/  LDL R0, [R1] ;  /* 0x0000000001007983 */ /* 0x000ea40000100800 */
[C---:B------:R-:W-:Y:S08]  /*11560*/  HMMA.16816.F32 R12, R48.reuse, R20, RZ ;  /* 0x00000014300c723c */ /* 0x040ff000000018ff */
[-C--:B------:R-:W-:Y:S08]  /*11570*/  HMMA.16816.F32 R16, R48, R22.reuse, RZ ;  /* 0x000000163010723c */ /* 0x080ff000000018ff */
        /* <DEDUP_REMOVED lines=23> */
[----:B------:R-:W3:Y:S07]  /*116f0*/  LDSM.16.M88.4 R184, [R196+0x3000] ;  /* 0x00300000c4b8783b */ /* 0x000eee0000000200 */
[----:B------:R-:W-:Y:S01]  /*11700*/  HMMA.16816.F32 R52, R176, R194, R52 ;  /* 0x000000c2b034723c */ /* 0x000fe20000001834 */
[----:B------:R-:W4:Y:S07]  /*11710*/  LDSM.16.M88.4 R176, [R169+0x1000] ;  /* 0x00100000a9b0783b */ /* 0x000f2e0000000200 */
[-C--:B-1----:R-:W-:Y:S08]  /*11720*/  HMMA.16816.F32 R8, R172, R180.reuse, R8 ;  /* 0x000000b4ac08723c */ /* 0x082ff00000001808 */
[C---:B---3--:R-:W-:Y:S08]  /*11730*/  HMMA.16816.F32 R12, R184.reuse, R180, R12 ;  /* 0x000000b4b80c723c */ /* 0x048ff0000000180c */
[-C--:B------:R-:W-:Y:S08]  /*11740*/  HMMA.16816.F32 R16, R184, R182.reuse, R16 ;  /* 0x000000b6b810723c */ /* 0x080ff00000001810 */
[C---:B------:R-:W-:Y:S01]  /*11750*/  HMMA.16816.F32 R20, R172.reuse, R182, R20 ;  /* 0x000000b6ac14723c */ /* 0x040fe20000001814 */
[----:B------:R-:W-:Y:S07]  /*11760*/  LDSM.16.M88.4 R180, [R204] ;  /* 0x00000000ccb4783b */ /* 0x000fee0000000200 */
[-C--:B----4-:R-:W-:Y:S08]  /*11770*/  HMMA.16816.F32 R24, R172, R176.reuse, R24 ;  /* 0x000000b0ac18723c */ /* 0x090ff00000001818 */
[C---:B------:R-:W-:Y:S08]  /*11780*/  HMMA.16816.F32 R28, R184.reuse, R176, R28 ;  /* 0x000000b0b81c723c */ /* 0x040ff0000000181c */
[-C--:B------:R-:W-:Y:S08]  /*11790*/  HMMA.16816.F32 R32, R184, R178.reuse, R32 ;  /* 0x000000b2b820723c */ /* 0x080ff00000001820 */
[C---:B------:R-:W-:Y:S01]  /*117a0*/  HMMA.16816.F32 R36, R172.reuse, R178, R36 ;  /* 0x000000b2ac24723c */ /* 0x040fe20000001824 */
[----:B------:R-:W1:Y:S07]  /*117b0*/  LDSM.16.M88.4 R176, [R197+0x2000] ;  /* 0x00200000c5b0783b */ /* 0x000e6e0000000200 */
[-C--:B------:R-:W-:Y:S08]  /*117c0*/  HMMA.16816.F32 R40, R172, R188.reuse, R40 ;  /* 0x000000bcac28723c */ /* 0x080ff00000001828 */
[C---:B------:R-:W-:Y:S08]  /*117d0*/  HMMA.16816.F32 R44, R184.reuse, R188, R44 ;  /* 0x000000bcb82c723c */ /* 0x040ff0000000182c */
[-C--:B------:R-:W-:Y:S01]  /*117e0*/  HMMA.16816.F32 R48, R184, R190.reuse, R48 ;  /* 0x000000beb830723c */ /* 0x080fe20000001830 */
[----:B------:R-:W3:Y:S07]  /*117f0*/  LDSM.16.M88.4 R184, [R197+0x3000] ;  /* 0x00300000c5b8783b */ /* 0x000eee0000000200 */
[----:B------:R-:W-:Y:S01]  /*11800*/  HMMA.16816.F32 R52, R172, R190, R52 ;  /* 0x000000beac34723c */ /* 0x000fe20000001834 */
[----:B------:R-:W4:Y:S07]  /*11810*/  LDSM.16.M88.4 R172, [R203] ;  /* 0x00000000cbac783b */ /* 0x000f2e0000000200 */
[-C--:B-1----:R-:W-:Y:S01]  /*11820*/  HMMA.16816.F32 R8, R176, R180.reuse, R8 ;  /* 0x000000b4b008723c */ /* 0x082fe20000001808 */
[----:B------:R-:W1:Y:S04]  /*11830*/  LDSM.16.M88.4 R188, [R202] ;  /* 0x00000000cabc783b */ /* 0x000e680000000200 */
[----:B--2---:R-:W-:Y:S03]  /*11840*/  ISETP.GT.AND P0, PT, R209, R0, PT ;  /* 0x00000000d100720c */ /* 0x004fe60003f04270 */
[C---:B---3--:R-:W-:Y:S08]  /*11850*/  HMMA.16816.F32 R12, R184.reuse, R180, R12 ;  /* 0x000000b4b80c723c */ /* 0x048ff0000000180c */
[-C--:B------:R-:W-:Y:S08]  /*11860*/  HMMA.16816.F32 R16, R184, R182.reuse, R16 ;  /* 0x000000b6b810723c */ /* 0x080ff00000001810 */
[C---:B------:R-:W-:Y:S01]  /*11870*/  HMMA.16816.F32 R20, R176.reuse, R182, R20 ;  /* 0x000000b6b014723c */ /* 0x040fe20000001814 */
[----:B------:R-:W-:Y:S07]  /*11880*/  LDSM.16.M88.4 R180, [R169+0x1800] ;  /* 0x00180000a9b4783b */ /* 0x000fee0000000200 */
[-C--:B----4-:R-:W-:Y:S08]  /*11890*/  HMMA.16816.F32 R24, R176, R172.reuse, R24 ;  /* 0x000000acb018723c */ /* 0x090ff00000001818 */
        /* <DEDUP_REMOVED lines=44> */
[----:B------:R-:W-:Y:S01]  /*11b60*/  IMAD.MOV.U32 R208, RZ, RZ, RZ ;  /* 0x000000ffffd07224 */ /* 0x000fe200078e00ff */
[----:B------:R-:W2:Y:S04]  /*11b70*/  LDL R2, [R1+0x48] ;  /* 0x0000480001027983 */ /* 0x000ea80000100800 */
[----:B------:R-:W3:Y:S04]  /*11b80*/  LDL.64 R218, [R1+0x38] ;  /* 0x0000380001da7983 */ /* 0x000ee80000100a00 */
[----:B------:R-:W4:Y:S04]  /*11b90*/  LDL R211, [R1+0x44] ;  /* 0x0000440001d37983 */ /* 0x000f280000100800 */
[----:B------:R-:W1:Y:S04]  /*11ba0*/  S2R R0, SR_TID.X ;  /* 0x0000000000007919 */ /* 0x000e680000002100 */
[----:B------:R-:W5:Y:S04]  /*11bb0*/  LDL.64 R216, [R1+0x30] ;  /* 0x0000300001d87983 */ /* 0x000f680000100a00 */
[----:B------:R-:W4:Y:S01]  /*11bc0*/  LDL R5, [R1+0x40] ;  /* 0x0000400001057983 */ /* 0x000f220000100800 */
[----:B-1----:R-:W-:Y:S04]  /*11bd0*/  SHF.R.S32.HI R3, RZ, 0x1f, R0 ;  /* 0x0000001fff037819 */ /* 0x002fe80000011400 */
[----:B------:R-:W-:Y:S04]  /*11be0*/  LEA.HI R3, R3, R0, RZ, 0x2 ;  /* 0x0000000003037211 */ /* 0x000fe800078f10ff */
[----:B------:R-:W-:Y:S05]  /*11bf0*/  LOP3.LUT R3, R3, 0xfffffffc, RZ, 0xc0, !PT ;  /* 0xfffffffc03037812 */ /* 0x000fea00078ec0ff */
[----:B------:R-:W-:Y:S02]  /*11c00*/  IMAD.IADD R3, R0, 0x1, -R3 ;  /* 0x0000000100037824 */ /* 0x000fe400078e0a03 */
[----:B------:R-:W-:Y:S05]  /*11c10*/  IMAD.MOV.U32 R0, RZ, RZ, 0x1 ;  /* 0x00000001ff007424 */ /* 0x000fea00078e00ff */
[----:B------:R-:W-:Y:S01]  /*11c20*/  ISETP.NE.AND P0, PT, R0, c[0x0][0x2b8], PT ;  /* 0x0000ae0000007a0c */ /* 0x000fe20003f05270 */
[----:B------:R-:W-:Y:S02]  /*11c30*/  IMAD R0, R3, 0x20, R249 ;  /* 0x0000002003007824 */ /* 0x000fe400078e02f9 */
[----:B--2---:R-:W-:Y:S05]  /*11c40*/  IMAD R2, R209, 0x30, R2 ;  /* 0x00000030d1027824 */ /* 0x004fea00078e0202 */
[----:B------:R-:W-:Y:S05]  /*11c50*/  IADD3 R2, R2, -0x30, R0 ;  /* 0xffffffd002027810 */ /* 0x000fea0007ffe000 */
[----:B------:R-:W-:Y:S04]  /*11c60*/  @P0 IMAD.HI.U32 R3, R2, c[0x0][0x2bc], RZ ;  /* 0x0000af0002030a27 */ /* 0x000fe800078e00ff */
[----:B------:R-:W-:Y:S01]  /*11c70*/  IMAD.MOV.U32 R0, RZ, RZ, R2 ;  /* 0x000000ffff007224 */ /* 0x000fe200078e0002 */
[----:B------:R-:W-:Y:S04]  /*11c80*/  @P0 SHF.R.U32.HI R0, RZ, c[0x0][0x2c0], R3 ;  /* 0x0000b000ff000a19 */ /* 0x000fe80000011603 */
[C---:B---3--:R-:W-:Y:S01]  /*11c90*/  @!P3 IADD3 R3, P0, R0.reuse, R218, RZ ;  /* 0x000000da0003b210 */ /* 0x048fe20007f1e0ff */
[----:B------:R-:W-:Y:S03]  /*11ca0*/  IMAD.MOV R4, RZ, RZ, -R0 ;  /* 0x000000ffff047224 */ /* 0x000fe600078e0a00 */
[----:B----4-:R-:W-:Y:S01]  /*11cb0*/  @!P3 LEA.HI.X.SX32 R0, R0, R211, 0x1, P0 ;  /* 0x000000d30000b211 */ /* 0x010fe200000f0eff */
[----:B------:R-:W-:Y:S01]  /*11cc0*/  IMAD R210, R4, c[0x0][0x2b8], R2 ;  /* 0x0000ae0004d27a24 */ /* 0x000fe200078e0202 */
[C---:B------:R-:W-:Y:S04]  /*11cd0*/  @!P3 LEA R2, P0, R3.reuse, c[0x0][0x2a0], 0x2 ;  /* 0x0000a8000302ba11 */ /* 0x040fe800078010ff */
[----:B------:R-:W-:Y:S02]  /*11ce0*/  @!P3 LEA.HI.X R3, R3, c[0x0][0x2a4], R0, 0x2, P0 ;  /* 0x0000a9000303ba11 */ /* 0x000fe400000f1400 */
[----:B------:R-:W-:Y:S03]  /*11cf0*/  SHF.R.S32.HI R0, RZ, 0x1f, R210 ;  /* 0x0000001fff007819 */ /* 0x000fe600000114d2 */
[----:B------:R1:W2:Y:S02]  /*11d00*/  @!P3 LDG.E R208, [R2.64] ;  /* 0x0000000802d0b981 */ /* 0x0002a4000c1e1900 */
[----:B------:R-:W-:Y:S04]  /*11d10*/  IMAD R0, R0, c[0x0][0x1e0], RZ ;  /* 0x0000780000007a24 */ /* 0x000fe800078e02ff */
[C---:B------:R-:W-:Y:S02]  /*11d20*/  IMAD R0, R210.reuse, c[0x0][0x1e4], R0 ;  /* 0x00007900d2007a24 */ /* 0x040fe400078e0200 */
[----:B-1----:R-:W-:Y:S04]  /*11d30*/  IMAD.WIDE.U32 R2, R210, c[0x0][0x1e0], RZ ;  /* 0x00007800d2027a25 */ /* 0x002fe800078e00ff */
[----:B------:R-:W-:Y:S01]  /*11d40*/  IMAD.IADD R3, R3, 0x1, R0 ;  /* 0x0000000103037824 */ /* 0x000fe200078e0200 */
[----:B--2---:R-:W-:Y:S03]  /*11d50*/  SHF.R.S32.HI R0, RZ, 0x1f, R208 ;  /* 0x0000001fff007819 */ /* 0x004fe600000114d0 */
[----:B------:R-:W-:Y:S04]  /*11d60*/  IMAD.WIDE.U32 R2, R208, c[0x0][0x1f0], R2 ;  /* 0x00007c00d0027a25 */ /* 0x000fe800078e0002 */
[----:B------:R-:W-:Y:S01]  /*11d70*/  IMAD R4, R0, c[0x0][0x1f0], RZ ;  /* 0x00007c0000047a24 */ /* 0x000fe200078e02ff */
[----:B-----5:R-:W-:Y:S03]  /*11d80*/  IADD3 R0, P0, R216, R2, RZ ;  /* 0x00000002d8007210 */ /* 0x020fe60007f1e0ff */
[----:B------:R-:W-:Y:S05]  /*11d90*/  IMAD R4, R208, c[0x0][0x1f4], R4 ;  /* 0x00007d00d0047a24 */ /* 0x000fea00078e0204 */
[----:B------:R-:W-:Y:S02]  /*11da0*/  IADD3.X R2, R5, R3, R4, P0, !PT ;  /* 0x0000000305027210 */ /* 0x000fe400007fe404 */
[C---:B------:R-:W-:Y:S02]  /*11db0*/  LEA R175, P0, R0.reuse, c[0x0][0x1c8], 0x1 ;  /* 0x0000720000af7a11 */ /* 0x040fe400078008ff */
[----:B------:R-:W-:Y:S02]  /*11dc0*/  IADD3 R5, -R249, 0x30, RZ ;  /* 0x00000030f9057810 */ /* 0x000fe40007ffe1ff */
[----:B------:R-:W-:Y:S02]  /*11dd0*/  LEA.HI.X R174, R0, c[0x0][0x1cc], R2, 0x1, P0 ;  /* 0x0000730000ae7a11 */ /* 0x000fe400000f0c02 */
[----:B------:R-:W-:Y:S01]  /*11de0*/  ISETP.GE.AND P0, PT, R5, 0x1, PT ;  /* 0x000000010500780c */ /* 0x000fe20003f06270 */
[----:B------:R-:W-:-:S10]  /*11df0*/  BRA.DIV ~URZ, `(.L_x_314) ;  /* 0x00007ae27f007947 */ /* 0x000fd4000b800000 */
[----:B------:R1:W2:Y:S02]  /*11e00*/  SHFL.IDX PT, R4, R174, RZ, 0x1c1f ;  /* 0x001c1fffae047589 */ /* 0x0002a400000e0000 */
.L_x_404:
[----:B------:R-:W-:-:S05]  /*11e10*/  BRA.DIV ~URZ, `(.L_x_315) ;  /* 0x00007b327f007947 */ /* 0x000fca000b800000 */
[----:B------:R3:W4:Y:S02]  /*11e20*/  SHFL.IDX PT, R0, R175, RZ, 0x1c1f ;  /* 0x001c1fffaf007589 */ /* 0x00072400000e0000 */
.L_x_405:
[C---:B----4-:R-:W-:Y:S04]  /*11e30*/  @P0 LEA R2, P1, R228.reuse, R0, 0x1 ;  /* 0x00000000e4020211 */ /* 0x050fe800078208ff */
[----:B--2---:R-:W-:Y:S02]  /*11e40*/  @P0 LEA.HI.X R3, R228, R4, R229, 0x1, P1 ;  /* 0x00000004e4030211 */ /* 0x004fe400008f0ce5 */
[C---:B------:R-:W-:Y:S03]  /*11e50*/  @P0 LEA R172, P1, R235.reuse, R0, 0x1 ;  /* 0x00000000ebac0211 */ /* 0x040fe600078208ff */
[----:B------:R-:W-:Y:S01]  /*11e60*/  @!PT LDS RZ, [RZ] ;  /* 0x00000000fffff984 */ /* 0x000fe20000000800 */
[----:B------:R-:W-:Y:S01]  /*11e70*/  @!PT LDS RZ, [RZ] ;  /* 0x00000000fffff984 */ /* 0x000fe20000000800 */
[----:B------:R-:W-:Y:S01]  /*11e80*/  @!PT LDS RZ, [RZ] ;  /* 0x00000000fffff984 */ /* 0x000fe20000000800 */
[----:B------:R2:W-:Y:S01]  /*11e90*/  @P0 LDGSTS.E.BYPASS.LTC128B.128 [R207+0x3c80], [R2.64], !P5 ;  /* 0x03c8000002cf0fae */ /* 0x0005e2000e901d48 */
[----:B------:R-:W-:Y:S05]  /*11ea0*/  @P0 LEA.HI.X R173, R235, R4, R252, 0x1, P1 ;  /* 0x00000004ebad0211 */ /* 0x000fea00008f0cfc */
[----:B------:R4:W-:Y:S01]  /*11eb0*/  @P0 LDGSTS.E.BYPASS.LTC128B.128 [R207+0x4880], [R172.64], !P4 ;  /* 0x04880000accf0fae */ /* 0x0009e2000e101d48 */
[C---:B--2---:R-:W-:Y:S04]  /*11ec0*/  @P0 LEA R2, P1, R227.reuse, R0, 0x1 ;  /* 0x00000000e3020211 */ /* 0x044fe800078208ff */
[----:B------:R-:W-:Y:S05]  /*11ed0*/  @P0 LEA.HI.X R3, R227, R4, R251, 0x1, P1 ;  /* 0x00000004e3030211 */ /* 0x000fea00008f0cfb */
[----:B------:R4:W-:Y:S01]  /*11ee0*/  @P0 LDGSTS.E.BYPASS.LTC128B.128 [R207+0x5480], [R2.64], !P2 ;  /* 0x0548000002cf0fae */ /* 0x0009e2000d101d48 */
[----:B------:R-:W-:Y:S01]  /*11ef0*/  ISETP.GE.AND P0, PT, R5, 0x21, PT ;  /* 0x000000210500780c */ /* 0x000fe20003f06270 */
[----:B------:R-:W-:-:S06]  /*11f00*/  BRA.DIV ~URZ, `(.L_x_316) ;  /* 0x00007ab27f007947 */ /* 0x000fcc000b800000 */
[----:B------:R2:W1:Y:S04]  /*11f10*/  SHFL.IDX PT, R4, R174, 0x1, 0x1c1f ;  /* 0x003c1f00ae047f89 */ /* 0x00046800000e0000 */
[----:B------:R2:W3:Y:S02]  /*11f20*/  SHFL.IDX PT, R0, R175, 0x1, 0x1c1f ;  /* 0x003c1f00af007f89 */ /* 0x0004e400000e0000 */
.L_x_406:
[C---:B---34-:R-:W-:Y:S04]  /*11f30*/  @P0 LEA R2, P1, R228.reuse, R0, 0x1 ;  /* 0x00000000e4020211 */ /* 0x058fe800078208ff */
[----:B-1----:R-:W-:Y:S02]  /*11f40*/  @P0 LEA.HI.X R3, R228, R4, R229, 0x1, P1 ;  /* 0x00000004e4030211 */ /* 0x002fe400008f0ce5 */
[C---:B------:R-:W-:Y:S03]  /*11f50*/  @P0 LEA R172, P1, R235.reuse, R0, 0x1 ;  /* 0x00000000ebac0211 */ /* 0x040fe600078208ff */
[----:B------:R-:W-:Y:S01]  /*11f60*/  @!PT LDS RZ, [RZ] ;  /* 0x00000000fffff984 */ /* 0x000fe20000000800 */
[----:B------:R-:W-:Y:S01]  /*11f70*/  @!PT LDS RZ, [RZ] ;  /* 0x00000000fffff984 */ /* 0x000fe20000000800 */
[----:B------:R-:W-:Y:S01]  /*11f80*/  @!PT LDS RZ, [RZ] ;  /* 0x00000000fffff984 */ /* 0x000fe20000000800 */
[----:B------:R1:W-:Y:S01]  /*11f90*/  @P0 LDGSTS.E.BYPASS.LTC128B.128 [R207+0x4480], [R2.64], !P5 ;  /* 0x0448000002cf0fae */ /* 0x0003e2000e901d48 */
[----:B------:R-:W-:Y:S05]  /*11fa0*/  @P0 LEA.HI.X R173, R235, R4, R252, 0x1, P1 ;  /* 0x00000004ebad0211 */ /* 0x000fea00008f0cfc */
[----:B------:R3:W-:Y:S01]  /*11fb0*/  @P0 LDGSTS.E.BYPASS.LTC128B.128 [R207+0x5080], [R172.64], !P4 ;  /* 0x05080000accf0fae */ /* 0x0007e2000e101d48 */
[C---:B-1----:R-:W-:Y:S04]  /*11fc0*/  @P0 LEA R2, P1, R227.reuse, R0, 0x1 ;  /* 0x00000000e3020211 */ /* 0x042fe800078208ff */
[----:B------:R-:W-:Y:S05]  /*11fd0*/  @P0 LEA.HI.X R3, R227, R4, R251, 0x1, P1 ;  /* 0x00000004e3030211 */ /* 0x000fea00008f0cfb */
[----:B------:R3:W-:Y:S04]  /*11fe0*/  @P0 LDGSTS.E.BYPASS.LTC128B.128 [R207+0x5c80], [R2.64], !P2 ;  /* 0x05c8000002cf0fae */ /* 0x0007e8000d101d48 */
.L_x_313:
[----:B------:R-:W-:Y:S05]  /*11ff0*/  BSYNC B0 ;  /* 0x0000000000007941 */ /* 0x000fea0003800000 */
.L_x_312:
[----:B------:R-:W-:Y:S01]  /*12000*/  FMNMX.FTZ R4, R8, R108, !PT ;  /* 0x0000006c08047209 */ /* 0x000fe20007810000 */
[----:B------:R-:W0:Y:S01]  /*12010*/  LDGDEPBAR ;  /* 0x00000000000079af */ /* 0x000e220000000000 */
[----:B---3--:R-:W-:Y:S02]  /*12020*/  FMNMX.FTZ R3, R10, R107, !PT ;  /* 0x0000006b0a037209 */ /* 0x008fe40007810000 */
        /* <DEDUP_REMOVED lines=47> */
[----:B------:R1:W3:Y:S02]  /*12320*/  SHFL.BFLY PT, R0, R4, 0x2, 0x1f ;  /* 0x0c401f0004007f89 */ /* 0x0002e400000e0000 */
.L_x_407:
[----:B-1-3--:R-:W-:Y:S01]  /*12330*/  FMNMX.FTZ R4, R4, R0, !PT ;  /* 0x0000000004047209 */ /* 0x00afe20007810000 */
[----:B------:R-:W-:-:S05]  /*12340*/  BRA.DIV ~URZ, `(.L_x_318) ;  /* 0x000077827f007947 */ /* 0x000fca000b800000 */
[----:B------:R-:W1:Y:S02]  /*12350*/  SHFL.BFLY PT, R0, R4, 0x1, 0x1f ;  /* 0x0c201f0004007f89 */ /* 0x000e6400000e0000 */
[----:B-1----:R-:W-:Y:S02]  /*12360*/  FMNMX.FTZ R108, R4, R0, !PT ;  /* 0x00000000046c7209 */ /* 0x002fe40007810000 */
[----:B------:R-:W1:Y:S02]  /*12370*/  SHFL.BFLY PT, R0, R5, 0x2, 0x1f ;  /* 0x0c401f0005007f89 */ /* 0x000e6400000e0000 */
[----:B-1----:R-:W-:Y:S05]  /*12380*/  FMNMX.FTZ R0, R5, R0, !PT ;  /* 0x0000000005007209 */ /* 0x002fea0007810000 */
        /* <DEDUP_REMOVED lines=8> */
[----:B------:R1:W3:Y:S02]  /*12410*/  SHFL.BFLY PT, R0, R4, 0x1, 0x1f ;  /* 0x0c201f0004007f89 */ /* 0x0002e400000e0000 */
.L_x_408:
[----:B------:R-:W-:Y:S01]  /*12420*/  FMUL.FTZ R2, R108, c[0x0][0x2d0] ;  /* 0x0000b4006c027a20 */ /* 0x000fe20000410000 */
[----:B---3--:R-:W-:Y:S01]  /*12430*/  FMNMX.FTZ R5, R0, R4, !PT ;  /* 0x0000000400057209 */ /* 0x008fe20007810000 */
[----:B------:R-:W-:Y:S01]  /*12440*/  FADD.FTZ R0, -R108, R109 ;  /* 0x0000006d6c007221 */ /* 0x000fe20000010100 */
[----:B------:R-:W-:Y:S01]  /*12450*/  WARPSYNC 0xffffffff ;  /* 0xffffffff00007948 */ /* 0x000fe20003800000 */
[--C-:B------:R-:W-:Y:S02]  /*12460*/  FFMA.FTZ R3, R9, c[0x0][0x2d0], -R2.reuse ;  /* 0x0000b40009037a23 */ /* 0x100fe40000010802 */
[----:B------:R-:W-:Y:S02]  /*12470*/  FMUL.FTZ R0, R0, c[0x0][0x2d0] ;  /* 0x0000b40000007a20 */ /* 0x000fe40000410000 */
[--C-:B------:R-:W-:Y:S02]  /*12480*/  FFMA.FTZ R8, R8, c[0x0][0x2d0], -R2.reuse ;  /* 0x0000b40008087a23 */ /* 0x100fe40000010802 */
[--C-:B------:R-:W-:Y:S01]  /*12490*/  FFMA.FTZ R222, R40, c[0x0][0x2d0], -R2.reuse ;  /* 0x0000b40028de7a23 */ /* 0x100fe20000010802 */
[----:B-1----:R-:W-:Y:S01]  /*124a0*/  MUFU.EX2 R4, R0 ;  /* 0x0000000000047308 */ /* 0x002fe20000000800 */
[--C-:B------:R-:W-:Y:S02]  /*124b0*/  FFMA.FTZ R221, R41, c[0x0][0x2d0], -R2.reuse ;  /* 0x0000b40029dd7a23 */ /* 0x100fe40000010802 */
[--C-:B------:R-:W-:Y:S02]  /*124c0*/  FFMA.FTZ R20, R20, c[0x0][0x2d0], -R2.reuse ;  /* 0x0000b40014147a23 */ /* 0x100fe40000010802 */
[--C-:B------:R-:W-:Y:S02]  /*124d0*/  FFMA.FTZ R9, R21, c[0x0][0x2d0], -R2.reuse ;  /* 0x0000b40015097a23 */ /* 0x100fe40000010802 */
[--C-:B------:R-:W-:Y:S02]  /*124e0*/  FFMA.FTZ R191, R24, c[0x0][0x2d0], -R2.reuse ;  /* 0x0000b40018bf7a23 */ /* 0x100fe40000010802 */
[--C-:B------:R-:W-:Y:S01]  /*124f0*/  FFMA.FTZ R190, R25, c[0x0][0x2d0], -R2.reuse ;  /* 0x0000b40019be7a23 */ /* 0x100fe20000010802 */
[----:B------:R-:W-:Y:S01]  /*12500*/  MUFU.EX2 R3, R3 ;  /* 0x0000000300037308 */ /* 0x000fe20000000800 */
[--C-:B------:R-:W-:Y:S02]  /*12510*/  FFMA.FTZ R220, R52, c[0x0][0x2d0], -R2.reuse ;  /* 0x0000b40034dc7a23 */ /* 0x100fe40000010802 */
[--C-:B------:R-:W-:Y:S02]  /*12520*/  FFMA.FTZ R219, R53, c[0x0][0x2d0], -R2.reuse ;  /* 0x0000b40035db7a23 */ /* 0x100fe40000010802 */
[--C-:B------:R-:W-:Y:S02]  /*12530*/  FFMA.FTZ R189, R36, c[0x0][0x2d0], -R2.reuse ;  /* 0x0000b40024bd7a23 */ /* 0x100fe40000010802 */
[----:B------:R-:W-:Y:S03]  /*12540*/  FFMA.FTZ R109, R37, c[0x0][0x2d0], -R2 ;  /* 0x0000b400256d7a23 */ /* 0x000fe60000010802 */
[----:B------:R1:W3:Y:S10]  /*12550*/  MUFU.EX2 R2, R8 ;  /* 0x0000000800027308 */ /* 0x0002f40000000800 */
[----:B------:R-:W-:Y:S01]  /*12560*/  MUFU.EX2 R109, R109 ;  /* 0x0000006d006d7308 */ /* 0x000fe20000000800 */
[----:B-1----:R-:W-:Y:S04]  /*12570*/  FMUL.FTZ R8, R106, c[0x0][0x2d0] ;  /* 0x0000b4006a087a20 */ /* 0x002fe80000410000 */
[--C-:B------:R-:W-:Y:S02]  /*12580*/  FFMA.FTZ R180, R28, c[0x0][0x2d0], -R8.reuse ;  /* 0x0000b4001cb47a23 */ /* 0x100fe40000010808 */
[--C-:B------:R-:W-:Y:S02]  /*12590*/  FFMA.FTZ R179, R29, c[0x0][0x2d0], -R8.reuse ;  /* 0x0000b4001db37a23 */ /* 0x100fe40000010808 */
[----:B------:R-:W-:Y:S02]  /*125a0*/  FFMA.FTZ R178, R32, c[0x0][0x2d0], -R8 ;  /* 0x0000b40020b27a23 */ /* 0x000fe40000010808 */
[----:B---3--:R-:W-:Y:S01]  /*125b0*/  FFMA.FTZ R0, R4, R214, R2 ;  /* 0x000000d604007223 */ /* 0x008fe20000010002 */
[----:B------:R-:W-:Y:S01]  /*125c0*/  F2FP.PACK_AB R172, R3, R2 ;  /* 0x0000000203ac723e */ /* 0x000fe200000000ff */
[----:B------:R-:W-:Y:S01]  /*125d0*/  FMUL.FTZ R2, R107, c[0x0][0x2d0] ;  /* 0x0000b4006b027a20 */ /* 0x000fe20000410000 */
[----:B------:R-:W-:Y:S01]  /*125e0*/  MUFU.EX2 R234, R179 ;  /* 0x000000b300ea7308 */ /* 0x000fe20000000800 */
[----:B------:R-:W-:Y:S02]  /*125f0*/  FADD.FTZ R25, R3, R0 ;  /* 0x0000000003197221 */ /* 0x000fe40000010000 */
[----:B------:R-:W-:Y:S02]  /*12600*/  FADD.FTZ R0, -R107, R110 ;  /* 0x0000006e6b007221 */ /* 0x000fe40000010100 */
[--C-:B------:R-:W-:Y:S02]  /*12610*/  FFMA.FTZ R10, R10, c[0x0][0x2d0], -R2.reuse ;  /* 0x0000b4000a0a7a23 */ /* 0x100fe40000010802 */
[----:B------:R-:W-:Y:S02]  /*12620*/  FMUL.FTZ R0, R0, c[0x0][0x2d0] ;  /* 0x0000b40000007a20 */ /* 0x000fe40000410000 */
[--C-:B------:R-:W-:Y:S01]  /*12630*/  FFMA.FTZ R11, R11, c[0x0][0x2d0], -R2.reuse ;  /* 0x0000b4000b0b7a23 */ /* 0x100fe20000010802 */
[----:B------:R-:W-:Y:S01]  /*12640*/  MUFU.EX2 R110, R189 ;  /* 0x000000bd006e7308 */ /* 0x000fe20000000800 */
[--C-:B------:R-:W-:Y:S02]  /*12650*/  FFMA.FTZ R24, R22, c[0x0][0x2d0], -R2.reuse ;  /* 0x0000b40016187a23 */ /* 0x100fe40000010802 */
[--C-:B------:R-:W-:Y:S02]  /*12660*/  FFMA.FTZ R217, R42, c[0x0][0x2d0], -R2.reuse ;  /* 0x0000b4002ad97a23 */ /* 0x100fe40000010802 */
[--C-:B------:R-:W-:Y:S02]  /*12670*/  FFMA.FTZ R216, R43, c[0x0][0x2d0], -R2.reuse ;  /* 0x0000b4002bd87a23 */ /* 0x100fe40000010802 */
[--C-:B------:R-:W-:Y:S01]  /*12680*/  FFMA.FTZ R36, R23, c[0x0][0x2d0], -R2.reuse ;  /* 0x0000b40017247a23 */ /* 0x100fe20000010802 */
[----:B------:R-:W-:Y:S01]  /*12690*/  LDSM.16.MT88.4 R40, [R171] ;  /* 0x00000000ab28783b */ /* 0x000fe20000004200 */
[--C-:B------:R-:W-:Y:S01]  /*126a0*/  FFMA.FTZ R187, R26, c[0x0][0x2d0], -R2.reuse ;  /* 0x0000b4001abb7a23 */ /* 0x100fe20000010802 */
[----:B------:R-:W1:Y:S01]  /*126b0*/  MUFU.EX2 R3, R0 ;  /* 0x0000000000037308 */ /* 0x000e620000000800 */
[--C-:B------:R-:W-:Y:S02]  /*126c0*/  FFMA.FTZ R186, R27, c[0x0][0x2d0], -R2.reuse ;  /* 0x0000b4001bba7a23 */ /* 0x100fe40000010802 */
[--C-:B------:R-:W-:Y:S02]  /*126d0*/  FFMA.FTZ R184, R39, c[0x0][0x2d0], -R2.reuse ;  /* 0x0000b40027b87a23 */ /* 0x100fe40000010802 */
[--C-:B------:R-:W-:Y:S02]  /*126e0*/  FFMA.FTZ R215, R54, c[0x0][0x2d0], -R2.reuse ;  /* 0x0000b40036d77a23 */ /* 0x100fe40000010802 */
[--C-:B------:R-:W-:Y:S02]  /*126f0*/  FFMA.FTZ R214, R55, c[0x0][0x2d0], -R2.reuse ;  /* 0x0000b40037d67a23 */ /* 0x100fe40000010802 */
[----:B------:R-:W-:Y:S01]  /*12700*/  FFMA.FTZ R185, R38, c[0x0][0x2d0], -R2 ;  /* 0x0000b40026b97a23 */ /* 0x000fe20000010802 */
[----:B------:R-:W3:Y:S01]  /*12710*/  MUFU.EX2 R10, R10 ;  /* 0x0000000a000a7308 */ /* 0x000ee20000000800 */
[--C-:B------:R-:W-:Y:S02]  /*12720*/  FFMA.FTZ R23, R16, c[0x0][0x2d0], -R8.reuse ;  /* 0x0000b40010177a23 */ /* 0x100fe40000010808 */
[--C-:B------:R-:W-:Y:S02]  /*12730*/  FFMA.FTZ R22, R17, c[0x0][0x2d0], -R8.reuse ;  /* 0x0000b40011167a23 */ /* 0x100fe40000010808 */
[--C-:B------:R-:W-:Y:S02]  /*12740*/  FFMA.FTZ R176, R33, c[0x0][0x2d0], -R8.reuse ;  /* 0x0000b40021b07a23 */ /* 0x100fe40000010808 */
[--C-:B------:R-:W-:Y:S02]  /*12750*/  FFMA.FTZ R194, R44, c[0x0][0x2d0], -R8.reuse ;  /* 0x0000b4002cc27a23 */ /* 0x100fe40000010808 */
[--C-:B------:R-:W-:Y:S01]  /*12760*/  FFMA.FTZ R193, R45, c[0x0][0x2d0], -R8.reuse ;  /* 0x0000b4002dc17a23 */ /* 0x100fe20000010808 */
[----:B------:R-:W4:Y:S01]  /*12770*/  MUFU.EX2 R2, R11 ;  /* 0x0000000b00027308 */ /* 0x000f220000000800 */
[--C-:B------:R-:W-:Y:S02]  /*12780*/  FFMA.FTZ R192, R48, c[0x0][0x2d0], -R8.reuse ;  /* 0x0000b40030c07a23 */ /* 0x100fe40000010808 */
[----:B------:R-:W-:Y:S02]  /*12790*/  FFMA.FTZ R211, R49, c[0x0][0x2d0], -R8 ;  /* 0x0000b40031d37a23 */ /* 0x000fe40000010808 */
[C---:B-1----:R-:W-:Y:S02]  /*127a0*/  FMUL.FTZ R39, R3.reuse, R155 ;  /* 0x0000009b03277220 */ /* 0x042fe40000410000 */
[C---:B------:R-:W-:Y:S02]  /*127b0*/  FMUL.FTZ R52, R4.reuse, R160 ;  /* 0x000000a004347220 */ /* 0x040fe40000410000 */
[C---:B------:R-:W-:Y:S01]  /*127c0*/  FMUL.FTZ R53, R4.reuse, R161 ;  /* 0x000000a104357220 */ /* 0x040fe20000410000 */
[----:B------:R1:W-:Y:S01]  /*127d0*/  MUFU.EX2 R26, R9 ;  /* 0x00000009001a7308 */ /* 0x0003e20000000800 */
[C---:B------:R-:W-:Y:S02]  /*127e0*/  FMUL.FTZ R54, R3.reuse, R162 ;  /* 0x000000a203367220 */ /* 0x040fe40000410000 */
[C---:B------:R-:W-:Y:S02]  /*127f0*/  FMUL.FTZ R55, R3.reuse, R163 ;  /* 0x000000a303377220 */ /* 0x040fe40000410000 */
[C---:B---3--:R-:W-:Y:S01]  /*12800*/  FFMA.FTZ R0, R3.reuse, R213, R10 ;  /* 0x000000d503007223 */ /* 0x048fe2000001000a */
[----:B------:R-:W-:Y:S01]  /*12810*/  LDSM.16.MT88.4 R160, [R170+0x1400] ;  /* 0x00140000aaa0783b */ /* 0x000fe20000004200 */
[C---:B------:R-:W-:Y:S02]  /*12820*/  FMUL.FTZ R56, R4.reuse, R56 ;  /* 0x0000003804387220 */ /* 0x040fe40000410000 */
[----:B------:R-:W-:Y:S01]  /*12830*/  FMUL.FTZ R57, R4, R57 ;  /* 0x0000003904397220 */ /* 0x000fe20000410000 */
[----:B------:R-:W3:Y:S01]  /*12840*/  MUFU.EX2 R27, R20 ;  /* 0x00000014001b7308 */ /* 0x000ee20000000800 */
[C---:B------:R-:W-:Y:S02]  /*12850*/  FMUL.FTZ R58, R3.reuse, R58 ;  /* 0x0000003a033a7220 */ /* 0x040fe40000410000 */
[----:B------:R-:W-:Y:S01]  /*12860*/  FMUL.FTZ R59, R3, R59 ;  /* 0x0000003b033b7220 */ /* 0x000fe20000410000 */
[C---:B----4-:R-:W-:Y:S01]  /*12870*/  F2FP.PACK_AB R173, R2.reuse, R10 ;  /* 0x0000000a02ad723e */ /* 0x050fe200000000ff */
[----:B------:R-:W-:Y:S02]  /*12880*/  FADD.FTZ R37, R2, R0 ;  /* 0x0000000002257221 */ /* 0x000fe40000010000 */
[----:B------:R-:W-:Y:S02]  /*12890*/  FADD.FTZ R0, -R106, R111 ;  /* 0x0000006f6a007221 */ /* 0x000fe40000010100 */
[--C-:B------:R-:W-:Y:S01]  /*128a0*/  FFMA.FTZ R10, R12, c[0x0][0x2d0], -R8.reuse ;  /* 0x0000b4000c0a7a23 */ /* 0x100fe20000010808 */
[----:B------:R4:W-:Y:S01]  /*128b0*/  MUFU.EX2 R226, R36 ;  /* 0x0000002400e27308 */ /* 0x0009e20000000800 */
[----:B------:R-:W-:Y:S02]  /*128c0*/  FMUL.FTZ R0, R0, c[0x0][0x2d0] ;  /* 0x0000b40000007a20 */ /* 0x000fe40000410000 */
[C---:B------:R-:W-:Y:S02]  /*128d0*/  FMUL.FTZ R68, R4.reuse, R68 ;  /* 0x0000004404447220 */ /* 0x040fe40000410000 */
[----:B-1----:R-:W-:Y:S02]  /*128e0*/  FFMA.FTZ R9, R13, c[0x0][0x2d0], -R8 ;  /* 0x0000b4000d097a23 */ /* 0x002fe40000010808 */
[----:B------:R-:W-:Y:S02]  /*128f0*/  FMUL.FTZ R8, R5, c[0x0][0x2d0] ;  /* 0x0000b40005087a20 */ /* 0x000fe40000410000 */
[----:B------:R-:W-:Y:S01]  /*12900*/  FMUL.FTZ R69, R4, R69 ;  /* 0x0000004504457220 */ /* 0x000fe20000410000 */
[----:B------:R1:W5:Y:S01]  /*12910*/  MUFU.EX2 R2, R0 ;  /* 0x0000000000027308 */ /* 0x0003620000000800 */
[--C-:B------:R-:W-:Y:S02]  /*12920*/  FFMA.FTZ R21, R15, c[0x0][0x2d0], -R8.reuse ;  /* 0x0000b4000f157a23 */ /* 0x100fe40000010808 */
[--C-:B------:R-:W-:Y:S01]  /*12930*/  FFMA.FTZ R11, R19, c[0x0][0x2d0], -R8.reuse ;  /* 0x0000b400130b7a23 */ /* 0x100fe20000010808 */
[----:B--23--:R-:W-:Y:S01]  /*12940*/  F2FP.PACK_AB R174, R26, R27 ;  /* 0x0000001b1aae723e */ /* 0x00cfe200000000ff */
[--C-:B------:R-:W-:Y:S02]  /*12950*/  FFMA.FTZ R20, R18, c[0x0][0x2d0], -R8.reuse ;  /* 0x0000b40012147a23 */ /* 0x100fe40000010808 */
[--C-:B------:R-:W-:Y:S02]  /*12960*/  FFMA.FTZ R177, R30, c[0x0][0x2d0], -R8.reuse ;  /* 0x0000b4001eb17a23 */ /* 0x100fe40000010808 */
[--C-:B------:R-:W-:Y:S01]  /*12970*/  FFMA.FTZ R181, R31, c[0x0][0x2d0], -R8.reuse ;  /* 0x0000b4001fb57a23 */ /* 0x100fe20000010808 */
[----:B------:R2:W3:Y:S01]  /*12980*/  MUFU.EX2 R38, R10 ;  /* 0x0000000a00267308 */ /* 0x0004e20000000800 */
[--C-:B------:R-:W-:Y:S02]  /*12990*/  FFMA.FTZ R182, R34, c[0x0][0x2d0], -R8.reuse ;  /* 0x0000b40022b67a23 */ /* 0x100fe40000010808 */
[--C-:B------:R-:W-:Y:S02]  /*129a0*/  FFMA.FTZ R183, R35, c[0x0][0x2d0], -R8.reuse ;  /* 0x0000b40023b77a23 */ /* 0x100fe40000010808 */
[--C-:B------:R-:W-:Y:S02]  /*129b0*/  FFMA.FTZ R195, R46, c[0x0][0x2d0], -R8.reuse ;  /* 0x0000b4002ec37a23 */ /* 0x100fe40000010808 */
[--C-:B------:R-:W-:Y:S02]  /*129c0*/  FFMA.FTZ R212, R47, c[0x0][0x2d0], -R8.reuse ;  /* 0x0000b4002fd47a23 */ /* 0x100fe40000010808 */
[--C-:B------:R-:W-:Y:S01]  /*129d0*/  FFMA.FTZ R213, R50, c[0x0][0x2d0], -R8.reuse ;  /* 0x0000b40032d57a23 */ /* 0x100fe20000010808 */
[----:B------:R-:W3:Y:S01]  /*129e0*/  MUFU.EX2 R9, R9 ;  /* 0x0000000900097308 */ /* 0x000ee20000000800 */
[----:B------:R-:W-:Y:S02]  /*129f0*/  FFMA.FTZ R218, R51, c[0x0][0x2d0], -R8 ;  /* 0x0000b40033da7a23 */ /* 0x000fe40000010808 */
[----:B----4-:R-:W-:Y:S02]  /*12a00*/  FMUL.FTZ R36, R4, R152 ;  /* 0x0000009804247220 */ /* 0x010fe40000410000 */
[----:B-1----:R-:W-:Y:S02]  /*12a10*/  FADD.FTZ R0, -R5, R6 ;  /* 0x0000000605007221 */ /* 0x002fe40000010100 */
[----:B------:R-:W-:Y:S02]  /*12a20*/  FADD.FTZ R6, R27, R25 ;  /* 0x000000191b067221 */ /* 0x000fe40000010000 */
[----:B------:R-:W-:Y:S01]  /*12a30*/  FMUL.FTZ R0, R0, c[0x0][0x2d0] ;  /* 0x0000b40000007a20 */ /* 0x000fe20000410000 */
[----:B------:R-:W-:Y:S01]  /*12a40*/  MUFU.EX2 R242, R11 ;  /* 0x0000000b00f27308 */ /* 0x000fe20000000800 */
[----:B------:R-:W-:Y:S02]  /*12a50*/  FADD.FTZ R188, R26, R6 ;  /* 0x000000061abc7221 */ /* 0x000fe40000010000 */
[----:B-----5:R-:W-:Y:S02]  /*12a60*/  FMUL.FTZ R16, R2, R132 ;  /* 0x0000008402107220 */ /* 0x020fe40000410000 */
[----:B--2---:R-:W-:Y:S02]  /*12a70*/  FFMA.FTZ R10, R14, c[0x0][0x2d0], -R8 ;  /* 0x0000b4000e0a7a23 */ /* 0x004fe40000010808 */
[C---:B------:R-:W-:Y:S02]  /*12a80*/  FMUL.FTZ R17, R2.reuse, R133 ;  /* 0x0000008502117220 */ /* 0x040fe40000410000 */
[C---:B------:R-:W-:Y:S01]  /*12a90*/  FMUL.FTZ R28, R2.reuse, R128 ;  /* 0x00000080021c7220 */ /* 0x040fe20000410000 */
[----:B------:R-:W1:Y:S01]  /*12aa0*/  MUFU.EX2 R0, R0 ;  /* 0x0000000000007308 */ /* 0x000e620000000800 */
[C---:B------:R-:W-:Y:S02]  /*12ab0*/  FMUL.FTZ R29, R2.reuse, R129 ;  /* 0x00000081021d7220 */ /* 0x040fe40000410000 */
[C---:B------:R-:W-:Y:S02]  /*12ac0*/  FMUL.FTZ R32, R2.reuse, R124 ;  /* 0x0000007c02207220 */ /* 0x040fe40000410000 */
[C---:B------:R-:W-:Y:S02]  /*12ad0*/  FMUL.FTZ R33, R2.reuse, R125 ;  /* 0x0000007d02217220 */ /* 0x040fe40000410000 */
[C---:B------:R-:W-:Y:S02]  /*12ae0*/  FMUL.FTZ R44, R2.reuse, R120 ;  /* 0x00000078022c7220 */ /* 0x040fe40000410000 */
[C---:B------:R-:W-:Y:S01]  /*12af0*/  FMUL.FTZ R45, R2.reuse, R121 ;  /* 0x00000079022d7220 */ /* 0x040fe20000410000 */
[----:B------:R-:W-:Y:S01]  /*12b00*/  MUFU.EX2 R225, R23 ;  /* 0x0000001700e17308 */ /* 0x000fe20000000800 */
[C---:B---3--:R-:W-:Y:S02]  /*12b10*/  FFMA.FTZ R6, R2.reuse, R223, R38 ;  /* 0x000000df02067223 */ /* 0x048fe40000010026 */
[C---:B------:R-:W-:Y:S01]  /*12b20*/  FMUL.FTZ R48, R2.reuse, R116 ;  /* 0x0000007402307220 */ /* 0x040fe20000410000 */
[----:B------:R-:W-:Y:S01]  /*12b30*/  F2FP.PACK_AB R116, R9, R38 ;  /* 0x000000260974723e */ /* 0x000fe200000000ff */
[C---:B------:R-:W-:Y:S02]  /*12b40*/  FMUL.FTZ R49, R2.reuse, R117 ;  /* 0x0000007502317220 */ /* 0x040fe40000410000 */
[C---:B------:R-:W-:Y:S02]  /*12b50*/  FMUL.FTZ R60, R2.reuse, R60 ;  /* 0x0000003c023c7220 */ /* 0x040fe40000410000 */
[C---:B------:R-:W-:Y:S01]  /*12b60*/  FMUL.FTZ R61, R2.reuse, R61 ;  /* 0x0000003d023d7220 */ /* 0x040fe20000410000 */
[----:B------:R-:W-:Y:S01]  /*12b70*/  MUFU.EX2 R223, R21 ;  /* 0x0000001500df7308 */ /* 0x000fe20000000800 */
[C---:B------:R-:W-:Y:S02]  /*12b80*/  FMUL.FTZ R64, R2.reuse, R64 ;  /* 0x0000004002407220 */ /* 0x040fe40000410000 */
[C---:B------:R-:W-:Y:S02]  /*12b90*/  FMUL.FTZ R65, R2.reuse, R65 ;  /* 0x0000004102417220 */ /* 0x040fe40000410000 */
[C---:B------:R-:W-:Y:S02]  /*12ba0*/  FMUL.FTZ R76, R2.reuse, R76 ;  /* 0x0000004c024c7220 */ /* 0x040fe40000410000 */
[C---:B------:R-:W-:Y:S02]  /*12bb0*/  FMUL.FTZ R77, R2.reuse, R77 ;  /* 0x0000004d024d7220 */ /* 0x040fe40000410000 */
[C---:B------:R-:W-:Y:S01]  /*12bc0*/  FMUL.FTZ R80, R2.reuse, R80 ;  /* 0x0000005002507220 */ /* 0x040fe20000410000 */
[----:B------:R-:W2:Y:S01]  /*12bd0*/  MUFU.EX2 R241, R22 ;  /* 0x0000001600f17308 */ /* 0x000ea20000000800 */
[C---:B------:R-:W-:Y:S02]  /*12be0*/  FMUL.FTZ R81, R2.reuse, R81 ;  /* 0x0000005102517220 */ /* 0x040fe40000410000 */
[C---:B------:R-:W-:Y:S02]  /*12bf0*/  FMUL.FTZ R12, R2.reuse, R136 ;  /* 0x00000088020c7220 */ /* 0x040fe40000410000 */
[C---:B------:R-:W-:Y:S02]  /*12c00*/  FMUL.FTZ R13, R2.reuse, R137 ;  /* 0x00000089020d7220 */ /* 0x040fe40000410000 */
[C---:B------:R-:W-:Y:S02]  /*12c10*/  FMUL.FTZ R92, R2.reuse, R92 ;  /* 0x0000005c025c7220 */ /* 0x040fe40000410000 */
[C---:B------:R-:W-:Y:S01]  /*12c20*/  FMUL.FTZ R93, R2.reuse, R93 ;  /* 0x0000005d025d7220 */ /* 0x040fe20000410000 */
[----:B------:R-:W-:Y:S01]  /*12c30*/  MUFU.EX2 R236, R186 ;  /* 0x000000ba00ec7308 */ /* 0x000fe20000000800 */
[C---:B------:R-:W-:Y:S02]  /*12c40*/  FMUL.FTZ R96, R2.reuse, R96 ;  /* 0x0000006002607220 */ /* 0x040fe40000410000 */
[----:B------:R-:W-:Y:S02]  /*12c50*/  FMUL.FTZ R97, R2, R97 ;  /* 0x0000006102617220 */ /* 0x000fe40000410000 */
[C---:B-1----:R-:W-:Y:S02]  /*12c60*/  FMUL.FTZ R18, R0.reuse, R134 ;  /* 0x0000008600127220 */ /* 0x042fe40000410000 */
[C---:B------:R-:W-:Y:S02]  /*12c70*/  FMUL.FTZ R19, R0.reuse, R135 ;  /* 0x0000008700137220 */ /* 0x040fe40000410000 */
[C---:B------:R-:W-:Y:S01]  /*12c80*/  FMUL.FTZ R30, R0.reuse, R130 ;  /* 0x00000082001e7220 */ /* 0x040fe20000410000 */
[----:B------:R-:W1:Y:S01]  /*12c90*/  MUFU.EX2 R2, R10 ;  /* 0x0000000a00027308 */ /* 0x000e620000000800 */
[C---:B------:R-:W-:Y:S01]  /*12ca0*/  FMUL.FTZ R31, R0.reuse, R131 ;  /* 0x00000083001f7220 */ /* 0x040fe20000410000 */
[----:B------:R-:W-:Y:S01]  /*12cb0*/  LDSM.16.MT88.4 R132, [R170+0x1000] ;  /* 0x00100000aa84783b */ /* 0x000fe20000004200 */
[C---:B------:R-:W-:Y:S02]  /*12cc0*/  FMUL.FTZ R34, R0.reuse, R126 ;  /* 0x0000007e00227220 */ /* 0x040fe40000410000 */
[C---:B------:R-:W-:Y:S02]  /*12cd0*/  FMUL.FTZ R35, R0.reuse, R127 ;  /* 0x0000007f00237220 */ /* 0x040fe40000410000 */
[C---:B------:R-:W-:Y:S02]  /*12ce0*/  FMUL.FTZ R46, R0.reuse, R122 ;  /* 0x0000007a002e7220 */ /* 0x040fe40000410000 */
[C---:B------:R-:W-:Y:S01]  /*12cf0*/  FMUL.FTZ R47, R0.reuse, R123 ;  /* 0x0000007b002f7220 */ /* 0x040fe20000410000 */
[----:B------:R-:W-:Y:S01]  /*12d00*/  LDSM.16.MT88.4 R124, [R170+0x400] ;  /* 0x00040000aa7c783b */ /* 0x000fe20000004200 */
[C---:B------:R-:W-:Y:S01]  /*12d10*/  FMUL.FTZ R14, R0.reuse, R138 ;  /* 0x0000008a000e7220 */ /* 0x040fe20000410000 */
[----:B------:R-:W-:Y:S01]  /*12d20*/  MUFU.EX2 R237, R185 ;  /* 0x000000b900ed7308 */ /* 0x000fe20000000800 */
[C---:B------:R-:W-:Y:S02]  /*12d30*/  FMUL.FTZ R15, R0.reuse, R139 ;  /* 0x0000008b000f7220 */ /* 0x040fe40000410000 */
[C---:B------:R-:W-:Y:S01]  /*12d40*/  FMUL.FTZ R50, R0.reuse, R118 ;  /* 0x0000007600327220 */ /* 0x040fe20000410000 */
[----:B--2---:R-:W-:Y:S01]  /*12d50*/  F2FP.PACK_AB R118, R241, R225 ;  /* 0x000000e1f176723e */ /* 0x004fe200000000ff */
[C---:B------:R-:W-:Y:S01]  /*12d60*/  FMUL.FTZ R51, R0.reuse, R119 ;  /* 0x0000007700337220 */ /* 0x040fe20000410000 */
[----:B------:R-:W-:Y:S01]  /*12d70*/  LDSM.16.MT88.4 R120, [R170+0xc00] ;  /* 0x000c0000aa78783b */ /* 0x000fe20000004200 */
[C---:B------:R-:W-:Y:S02]  /*12d80*/  FMUL.FTZ R62, R0.reuse, R62 ;  /* 0x0000003e003e7220 */ /* 0x040fe40000410000 */
[C---:B------:R-:W-:Y:S01]  /*12d90*/  FMUL.FTZ R63, R0.reuse, R63 ;  /* 0x0000003f003f7220 */ /* 0x040fe20000410000 */
[----:B------:R-:W-:Y:S01]  /*12da0*/  MUFU.EX2 R139, R187 ;  /* 0x000000bb008b7308 */ /* 0x000fe20000000800 */
[C---:B------:R-:W-:Y:S01]  /*12db0*/  FMUL.FTZ R66, R0.reuse, R66 ;  /* 0x0000004200427220 */ /* 0x040fe20000410000 */
[----:B-1----:R-:W-:Y:S01]  /*12dc0*/  F2FP.PACK_AB R117, R223, R2 ;  /* 0x00000002df75723e */ /* 0x002fe200000000ff */
[C---:B------:R-:W-:Y:S01]  /*12dd0*/  FMUL.FTZ R67, R0.reuse, R67 ;  /* 0x0000004300437220 */ /* 0x040fe20000410000 */
[----:B------:R-:W-:Y:S01]  /*12de0*/  LDSM.16.MT88.4 R128, [R171+0x400] ;  /* 0x00040000ab80783b */ /* 0x000fe20000004200 */
        /* <DEDUP_REMOVED lines=9> */
[----:B------:R-:W-:Y:S01]  /*12e80*/  MUFU.EX2 R240, R184 ;  /* 0x000000b800f07308 */ /* 0x000fe20000000800 */
[----:B------:R-:W-:Y:S02]  /*12e90*/  FFMA.FTZ R111, R0, R224, R2 ;  /* 0x000000e0006f7223 */ /* 0x000fe40000010002 */
[----:B------:R-:W-:Y:S02]  /*12ea0*/  FADD.FTZ R137, R9, R6 ;  /* 0x0000000609897221 */ /* 0x000fe40000010000 */
[C---:B------:R-:W-:Y:S02]  /*12eb0*/  FMUL.FTZ R8, R4.reuse, R140 ;  /* 0x0000008c04087220 */ /* 0x040fe40000410000 */
[C---:B------:R-:W-:Y:S02]  /*12ec0*/  FMUL.FTZ R9, R4.reuse, R141 ;  /* 0x0000008d04097220 */ /* 0x040fe40000410000 */
[C---:B------:R-:W-:Y:S01]  /*12ed0*/  FMUL.FTZ R10, R3.reuse, R142 ;  /* 0x0000008e030a7220 */ /* 0x040fe20000410000 */
[----:B------:R1:W2:Y:S01]  /*12ee0*/  MUFU.EX2 R0, R24 ;  /* 0x0000001800007308 */ /* 0x0002a20000000800 */
[C---:B------:R-:W-:Y:S02]  /*12ef0*/  FMUL.FTZ R11, R3.reuse, R143 ;  /* 0x0000008f030b7220 */ /* 0x040fe40000410000 */
[C---:B------:R-:W-:Y:S02]  /*12f00*/  FMUL.FTZ R21, R4.reuse, R145 ;  /* 0x0000009104157220 */ /* 0x040fe40000410000 */
[C---:B------:R-:W-:Y:S02]  /*12f10*/  FMUL.FTZ R22, R3.reuse, R146 ;  /* 0x0000009203167220 */ /* 0x040fe40000410000 */
[C---:B------:R-:W-:Y:S02]  /*12f20*/  FMUL.FTZ R23, R3.reuse, R147 ;  /* 0x0000009303177220 */ /* 0x040fe40000410000 */
[C---:B------:R-:W-:Y:S01]  /*12f30*/  FMUL.FTZ R38, R3.reuse, R154 ;  /* 0x0000009a03267220 */ /* 0x040fe20000410000 */
[----:B------:R-:W3:Y:S01]  /*12f40*/  MUFU.EX2 R224, R20 ;  /* 0x0000001400e07308 */ /* 0x000ee20000000800 */
[C---:B------:R-:W-:Y:S02]  /*12f50*/  FMUL.FTZ R70, R3.reuse, R70 ;  /* 0x0000004603467220 */ /* 0x040fe40000410000 */
[C---:B------:R-:W-:Y:S02]  /*12f60*/  FMUL.FTZ R71, R3.reuse, R71 ;  /* 0x0000004703477220 */ /* 0x040fe40000410000 */
[C---:B------:R-:W-:Y:S02]  /*12f70*/  FMUL.FTZ R72, R4.reuse, R72 ;  /* 0x0000004804487220 */ /* 0x040fe40000410000 */
[C---:B------:R-:W-:Y:S02]  /*12f80*/  FMUL.FTZ R73, R4.reuse, R73 ;  /* 0x0000004904497220 */ /* 0x040fe40000410000 */
[C---:B------:R-:W-:Y:S01]  /*12f90*/  FMUL.FTZ R74, R3.reuse, R74 ;  /* 0x0000004a034a7220 */ /* 0x040fe20000410000 */
[----:B------:R-:W4:Y:S01]  /*12fa0*/  MUFU.EX2 R6, R191 ;  /* 0x000000bf00067308 */ /* 0x000f220000000800 */
[C---:B------:R-:W-:Y:S02]  /*12fb0*/  FMUL.FTZ R75, R3.reuse, R75 ;  /* 0x0000004b034b7220 */ /* 0x040fe40000410000 */
[----:B------:R-:W-:Y:S01]  /*12fc0*/  FMUL.FTZ R84, R4, R84 ;  /* 0x0000005404547220 */ /* 0x000fe20000410000 */
[----:B-1----:R-:W1:Y:S01]  /*12fd0*/  LDSM.16.MT88.4 R24, [R170] ;  /* 0x00000000aa18783b */ /* 0x002e620000004200 */
[----:B--2---:R-:W-:Y:S01]  /*12fe0*/  F2FP.PACK_AB R175, R226, R0 ;  /* 0x00000000e2af723e */ /* 0x004fe200000000ff */
[----:B------:R-:W-:Y:S02]  /*12ff0*/  FADD.FTZ R136, R0, R37 ;  /* 0x0000002500887221 */ /* 0x000fe40000010000 */
[C---:B------:R-:W-:Y:S02]  /*13000*/  FMUL.FTZ R37, R4.reuse, R153 ;  /* 0x0000009904257220 */ /* 0x040fe40000410000 */
[----:B------:R-:W-:Y:S01]  /*13010*/  FMUL.FTZ R85, R4, R85 ;  /* 0x0000005504557220 */ /* 0x000fe20000410000 */
[----:B------:R-:W2:Y:S01]  /*13020*/  MUFU.EX2 R2, R190 ;  /* 0x000000be00027308 */ /* 0x000ea20000000800 */
[----:B------:R-:W-:Y:S01]  /*13030*/  LDSM.16.MT88.4 R152, [R171+0x800] ;  /* 0x00080000ab98783b */ /* 0x000fe20000004200 */
[C---:B------:R-:W-:Y:S01]  /*13040*/  FMUL.FTZ R86, R3.reuse, R86 ;  /* 0x0000005603567220 */ /* 0x040fe20000410000 */
[----:B---3--:R-:W-:Y:S01]  /*13050*/  F2FP.PACK_AB R119, R242, R224 ;  /* 0x000000e0f277723e */ /* 0x008fe200000000ff */
[C---:B------:R-:W-:Y:S02]  /*13060*/  FMUL.FTZ R20, R4.reuse, R144 ;  /* 0x0000009004147220 */ /* 0x040fe40000410000 */
[C---:B------:R-:W-:Y:S02]  /*13070*/  FMUL.FTZ R87, R3.reuse, R87 ;  /* 0x0000005703577220 */ /* 0x040fe40000410000 */
[C---:B------:R-:W-:Y:S01]  /*13080*/  FMUL.FTZ R100, R4.reuse, R100 ;  /* 0x0000006404647220 */ /* 0x040fe20000410000 */
[----:B------:R-:W-:Y:S01]  /*13090*/  LDSM.16.MT88.4 R144, [R170+0x800] ;  /* 0x00080000aa90783b */ /* 0x000fe20000004200 */
[----:B------:R-:W-:Y:S01]  /*130a0*/  MUFU.EX2 R238, R178 ;  /* 0x000000b200ee7308 */ /* 0x000fe20000000800 */
[----:B------:R-:W-:Y:S02]  /*130b0*/  FMUL.FTZ R101, R4, R101 ;  /* 0x0000006504657220 */ /* 0x000fe40000410000 */
[C---:B------:R-:W-:Y:S02]  /*130c0*/  FMUL.FTZ R102, R3.reuse, R102 ;  /* 0x0000006603667220 */ /* 0x040fe40000410000 */
[C---:B------:R-:W-:Y:S02]  /*130d0*/  FMUL.FTZ R103, R3.reuse, R103 ;  /* 0x0000006703677220 */ /* 0x040fe40000410000 */
[----:B----4-:R-:W-:Y:S02]  /*130e0*/  FADD.FTZ R0, R6, R188 ;  /* 0x000000bc06007221 */ /* 0x010fe40000010000 */
[C---:B------:R-:W-:Y:S01]  /*130f0*/  FMUL.FTZ R88, R4.reuse, R88 ;  /* 0x0000005804587220 */ /* 0x040fe20000410000 */
[----:B------:R-:W-:Y:S01]  /*13100*/  MUFU.EX2 R239, R176 ;  /* 0x000000b000ef7308 */ /* 0x000fe20000000800 */
[----:B------:R-:W-:Y:S02]  /*13110*/  FMUL.FTZ R89, R4, R89 ;  /* 0x0000005904597220 */ /* 0x000fe40000410000 */
[C---:B------:R-:W-:Y:S02]  /*13120*/  FMUL.FTZ R90, R3.reuse, R90 ;  /* 0x0000005a035a7220 */ /* 0x040fe40000410000 */
[----:B--2---:R-:W-:Y:S02]  /*13130*/  FADD.FTZ R0, R2, R0 ;  /* 0x0000000002007221 */ /* 0x004fe40000010000 */
[C---:B------:R-:W-:Y:S02]  /*13140*/  FMUL.FTZ R91, R3.reuse, R91 ;  /* 0x0000005b035b7220 */ /* 0x040fe40000410000 */
[----:B------:R-:W-:Y:S01]  /*13150*/  FADD.FTZ R0, R110, R0 ;  /* 0x000000006e007221 */ /* 0x000fe20000010000 */
[----:B------:R-:W-:Y:S01]  /*13160*/  MUFU.EX2 R233, R177 ;  /* 0x000000b100e97308 */ /* 0x000fe20000000800 */
[-C--:B-1----:R-:W-:Y:S09]  /*13170*/  HMMA.16816.F32 R8, R172, R24.reuse, R8 ;  /* 0x00000018ac08723c */ /* 0x082ff20000001808 */
[----:B------:R-:W-:Y:S01]  /*13180*/  MUFU.EX2 R232, R181 ;  /* 0x000000b500e87308 */ /* 0x000fe20000000800 */
[C---:B------:R-:W-:Y:S07]  /*13190*/  HMMA.16816.F32 R12, R116.reuse, R24, R12 ;  /* 0x00000018740c723c */ /* 0x040fee000000180c */
[C---:B------:R-:W-:Y:S01]  /*131a0*/  FMUL.FTZ R24, R4.reuse, R148 ;  /* 0x0000009404187220 */ /* 0x040fe20000410000 */
[-C--:B------:R-:W-:Y:S01]  /*131b0*/  HMMA.16816.F32 R16, R116, R26.reuse, R16 ;  /* 0x0000001a7410723c */ /* 0x080fe20000001810 */
[----:B------:R-:W-:Y:S03]  /*131c0*/  MUFU.EX2 R231, R182 ;  /* 0x000000b600e77308 */ /* 0x000fe60000000800 */
[C---:B------:R-:W-:Y:S04]  /*131d0*/  FMUL.FTZ R25, R4.reuse, R149 ;  /* 0x0000009504197220 */ /* 0x040fe80000410000 */
[C---:B------:R-:W-:Y:S03]  /*131e0*/  HMMA.16816.F32 R20, R172.reuse, R26, R20 ;  /* 0x0000001aac14723c */ /* 0x040fe60000001814 */
[----:B------:R-:W-:Y:S04]  /*131f0*/  MUFU.EX2 R230, R183 ;  /* 0x000000b700e67308 */ /* 0x000fe80000000800 */
[C---:B------:R-:W-:Y:S02]  /*13200*/  FMUL.FTZ R26, R3.reuse, R150 ;  /* 0x00000096031a7220 */ /* 0x040fe40000410000 */
[C---:B------:R-:W-:Y:S04]  /*13210*/  FMUL.FTZ R27, R3.reuse, R151 ;  /* 0x00000097031b7220 */ /* 0x040fe80000410000 */
[----:B------:R-:W-:Y:S03]  /*13220*/  MUFU.EX2 R185, R217 ;  /* 0x000000d900b97308 */ /* 0x000fe60000000800 */
[-C--:B------:R-:W-:Y:S07]  /*13230*/  HMMA.16816.F32 R24, R172, R40.reuse, R24 ;  /* 0x00000028ac18723c */ /* 0x080fee0000001818 */
[----:B------:R-:W-:Y:S01]  /*13240*/  MUFU.EX2 R189, R216 ;  /* 0x000000d800bd7308 */ /* 0x000fe20000000800 */
[C---:B------:R-:W-:Y:S07]  /*13250*/  HMMA.16816.F32 R28, R116.reuse, R40, R28 ;  /* 0x00000028741c723c */ /* 0x040fee000000181c */
[C---:B------:R-:W-:Y:S01]  /*13260*/  FMUL.FTZ R40, R4.reuse, R156 ;  /* 0x0000009c04287220 */ /* 0x040fe20000410000 */
[-C--:B------:R-:W-:Y:S01]  /*13270*/  HMMA.16816.F32 R32, R116, R42.reuse, R32 ;  /* 0x0000002a7420723c */ /* 0x080fe20000001820 */
[----:B------:R-:W-:Y:S03]  /*13280*/  MUFU.EX2 R190, R215 ;  /* 0x000000d700be7308 */ /* 0x000fe60000000800 */
[----:B------:R-:W-:Y:S04]  /*13290*/  FMUL.FTZ R41, R4, R157 ;  /* 0x0000009d04297220 */ /* 0x000fe80000410000 */
[C---:B------:R-:W-:Y:S03]  /*132a0*/  HMMA.16816.F32 R36, R172.reuse, R42, R36 ;  /* 0x0000002aac24723c */ /* 0x040fe60000001824 */
[----:B------:R-:W-:Y:S04]  /*132b0*/  MUFU.EX2 R191, R214 ;  /* 0x000000d600bf7308 */ /* 0x000fe80000000800 */
[C---:B------:R-:W-:Y:S02]  /*132c0*/  FMUL.FTZ R42, R3.reuse, R158 ;  /* 0x0000009e032a7220 */ /* 0x040fe40000410000 */
[----:B------:R-:W-:Y:S03]  /*132d0*/  FMUL.FTZ R43, R3, R159 ;  /* 0x0000009f032b7220 */ /* 0x000fe60000410000 */
[----:B------:R-:W-:Y:S01]  /*132e0*/  FADD.FTZ R3, R226, R136 ;  /* 0x00000088e2037221 */ /* 0x000fe20000010000 */
[----:B------:R-:W-:Y:S03]  /*132f0*/  MUFU.EX2 R186, R194 ;  /* 0x000000c200ba7308 */ /* 0x000fe60000000800 */
[-C--:B------:R-:W-:Y:S07]  /*13300*/  HMMA.16816.F32 R40, R172, R120.reuse, R40 ;  /* 0x00000078ac28723c */ /* 0x080fee0000001828 */
[----:B------:R-:W-:Y:S01]  /*13310*/  MUFU.EX2 R136, R220 ;  /* 0x000000dc00887308 */ /* 0x000fe20000000800 */
[C---:B------:R-:W-:Y:S08]  /*13320*/  HMMA.16816.F32 R44, R116.reuse, R120, R44 ;  /* 0x00000078742c723c */ /* 0x040ff0000000182c */
[-C--:B------:R-:W-:Y:S01]  /*13330*/  HMMA.16816.F32 R48, R116, R122.reuse, R48 ;  /* 0x0000007a7430723c */ /* 0x080fe20000001830 */
[----:B------:R-:W1:Y:S07]  /*13340*/  MUFU.EX2 R187, R193 ;  /* 0x000000c100bb7308 */ /* 0x000e6e0000000800 */
[C---:B------:R-:W-:Y:S01]  /*13350*/  HMMA.16816.F32 R52, R172.reuse, R122, R52 ;  /* 0x0000007aac34723c */ /* 0x040fe20000001834 */
[----:B------:R-:W2:Y:S02]  /*13360*/  LDSM.16.MT88.4 R120, [R171+0xc00] ;  /* 0x000c0000ab78783b */ /* 0x000ea40000004200 */
[----:B------:R-:W-:Y:S10]  /*13370*/  MUFU.EX2 R188, R192 ;  /* 0x000000c000bc7308 */ /* 0x000ff40000000800 */
[----:B------:R-:W3:Y:S01]  /*13380*/  MUFU.EX2 R184, R211 ;  /* 0x000000d300b87308 */ /* 0x000ee20000000800 */
[----:B-1----:R-:W-:Y:S09]  /*13390*/  F2FP.PACK_AB R176, R187, R186 ;  /* 0x000000babbb0723e */ /* 0x002ff200000000ff */
[----:B------:R-:W-:Y:S10]  /*133a0*/  MUFU.EX2 R183, R195 ;  /* 0x000000c300b77308 */ /* 0x000ff40000000800 */
[----:B------:R-:W1:Y:S01]  /*133b0*/  MUFU.EX2 R182, R212 ;  /* 0x000000d400b67308 */ /* 0x000e620000000800 */
[----:B---3--:R-:W-:Y:S01]  /*133c0*/  F2FP.PACK_AB R178, R184, R188 ;  /* 0x000000bcb8b2723e */ /* 0x008fe200000000ff */
[-C--:B--2---:R-:W-:Y:S08]  /*133d0*/  HMMA.16816.F32 R56, R172, R120.reuse, R56 ;  /* 0x00000078ac38723c */ /* 0x084ff00000001838 */
[----:B------:R-:W-:Y:S01]  /*133e0*/  MUFU.EX2 R181, R213 ;  /* 0x000000d500b57308 */ /* 0x000fe20000000800 */
[C---:B------:R-:W-:Y:S09]  /*133f0*/  HMMA.16816.F32 R60, R116.reuse, R120, R60 ;  /* 0x00000078743c723c */ /* 0x040ff2000000183c */
[----:B------:R-:W2:Y:S01]  /*13400*/  MUFU.EX2 R180, R218 ;  /* 0x000000da00b47308 */ /* 0x000ea20000000800 */
[-C--:B------:R-:W-:Y:S03]  /*13410*/  HMMA.16816.F32 R64, R116, R122.reuse, R64 ;  /* 0x0000007a7440723c */ /* 0x080fe60000001840 */
[----:B-1----:R-:W-:Y:S05]  /*13420*/  F2FP.PACK_AB R177, R182, R183 ;  /* 0x000000b7b6b1723e */ /* 0x002fea00000000ff */
[C---:B------:R-:W-:Y:S01]  /*13430*/  HMMA.16816.F32 R68, R172.reuse, R122, R68 ;  /* 0x0000007aac44723c */ /* 0x040fe20000001844 */
[----:B------:R-:W1:Y:S03]  /*13440*/  LDSM.16.MT88.4 R120, [R170+0x1800] ;  /* 0x00180000aa78783b */ /* 0x000e660000004200 */
[----:B--2---:R-:W-:Y:S04]  /*13450*/  F2FP.PACK_AB R179, R180, R181 ;  /* 0x000000b5b4b3723e */ /* 0x004fe800000000ff */
[-C--:B-1----:R-:W-:Y:S08]  /*13460*/  HMMA.16816.F32 R72, R172, R120.reuse, R72 ;  /* 0x00000078ac48723c */ /* 0x082ff00000001848 */
[C---:B------:R-:W-:Y:S08]  /*13470*/  HMMA.16816.F32 R76, R116.reuse, R120, R76 ;  /* 0x00000078744c723c */ /* 0x040ff0000000184c */
[-C--:B------:R-:W-:Y:S08]  /*13480*/  HMMA.16816.F32 R80, R116, R122.reuse, R80 ;  /* 0x0000007a7450723c */ /* 0x080ff00000001850 */
[C---:B------:R-:W-:Y:S01]  /*13490*/  HMMA.16816.F32 R84, R172.reuse, R122, R84 ;  /* 0x0000007aac54723c */ /* 0x040fe20000001854 */
[----:B------:R-:W1:Y:S07]  /*134a0*/  LDSM.16.MT88.4 R120, [R171+0x1800] ;  /* 0x00180000ab78783b */ /* 0x000e6e0000004200 */
[-C--:B-1----:R-:W-:Y:S08]  /*134b0*/  HMMA.16816.F32 R88, R172, R120.reuse, R88 ;  /* 0x00000078ac58723c */ /* 0x082ff00000001858 */
[C---:B------:R-:W-:Y:S07]  /*134c0*/  HMMA.16816.F32 R92, R116.reuse, R120, R92 ;  /* 0x00000078745c723c */ /* 0x040fee000000185c */
[----:B------:R-:W-:Y:S01]  /*134d0*/  F2FP.PACK_AB R120, R234, R138 ;  /* 0x0000008aea78723e */ /* 0x000fe200000000ff */
[-C--:B------:R-:W-:Y:S04]  /*134e0*/  HMMA.16816.F32 R96, R116, R122.reuse, R96 ;  /* 0x0000007a7460723c */ /* 0x080fe80000001860 */
[----:B------:R-:W-:Y:S03]  /*134f0*/  F2FP.PACK_AB R121, R232, R233 ;  /* 0x000000e9e879723e */ /* 0x000fe600000000ff */
[----:B------:R-:W-:Y:S01]  /*13500*/  F2FP.PACK_AB R116, R2, R6 ;  /* 0x000000060274723e */ /* 0x000fe200000000ff */
[----:B------:R-:W-:Y:S04]  /*13510*/  HMMA.16816.F32 R100, R172, R122, R100 ;  /* 0x0000007aac64723c */ /* 0x000fe80000001864 */
[C---:B------:R-:W-:Y:S01]  /*13520*/  F2FP.PACK_AB R118, R109.reuse, R110 ;  /* 0x0000006e6d76723e */ /* 0x040fe200000000ff */
[----:B------:R-:W-:Y:S01]  /*13530*/  FADD.FTZ R2, R109, R0 ;  /* 0x000000006d027221 */ /* 0x000fe20000010000 */
[----:B------:R-:W-:Y:S01]  /*13540*/  F2FP.PACK_AB R117, R236, R139 ;  /* 0x0000008bec75723e */ /* 0x000fe200000000ff */
[----:B------:R-:W-:Y:S01]  /*13550*/  FADD.FTZ R0, R223, R111 ;  /* 0x0000006fdf007221 */ /* 0x000fe20000010000 */
[----:B------:R-:W-:Y:S01]  /*13560*/  F2FP.PACK_AB R119, R240, R237 ;  /* 0x000000edf077723e */ /* 0x000fe200000000ff */
[----:B------:R-:W2:Y:S01]  /*13570*/  LDL R223, [R1] ;  /* 0x0000000001df7983 */ /* 0x000ea20000100800 */
[----:B------:R-:W1:Y:S02]  /*13580*/  MUFU.EX2 R110, R222 ;  /* 0x000000de006e7308 */ /* 0x000e640000000800 */
[----:B------:R-:W-:Y:S01]  /*13590*/  F2FP.PACK_AB R122, R239, R238 ;  /* 0x000000eeef7a723e */ /* 0x000fe200000000ff */
[----:B------:R-:W-:Y:S01]  /*135a0*/  FADD.FTZ R6, R225, R137 ;  /* 0x00000089e1067221 */ /* 0x000fe20000010000 */
[----:B------:R-:W-:Y:S01]  /*135b0*/  F2FP.PACK_AB R123, R230, R231 ;  /* 0x000000e7e67b723e */ /* 0x000fe200000000ff */
[-C--:B------:R-:W-:Y:S05]  /*135c0*/  HMMA.16816.F32 R8, R116, R124.reuse, R8 ;  /* 0x0000007c7408723c */ /* 0x080fea0000001808 */
[----:B------:R-:W-:Y:S01]  /*135d0*/  F2FP.PACK_AB R173, R189, R185 ;  /* 0x000000b9bdad723e */ /* 0x000fe200000000ff */
[----:B------:R-:W3:Y:S01]  /*135e0*/  MUFU.EX2 R109, R221 ;  /* 0x000000dd006d7308 */ /* 0x000ee20000000800 */
[----:B------:R-:W-:Y:S01]  /*135f0*/  F2FP.PACK_AB R175, R191, R190 ;  /* 0x000000bebfaf723e */ /* 0x000fe200000000ff */
[C---:B------:R-:W-:Y:S04]  /*13600*/  HMMA.16816.F32 R12, R120.reuse, R124, R12 ;  /* 0x0000007c780c723c */ /* 0x040fe8000000180c */
[----:B------:R-:W-:Y:S04]  /*13610*/  FADD.FTZ R4, R224, R0 ;  /* 0x00000000e0047221 */ /* 0x000fe80000010000 */
[-C--:B------:R-:W-:Y:S01]  /*13620*/  HMMA.16816.F32 R16, R120, R126.reuse, R16 ;  /* 0x0000007e7810723c */ /* 0x080fe20000001810 */
[----:B------:R-:W4:Y:S03]  /*13630*/  MUFU.EX2 R111, R219 ;  /* 0x000000db006f7308 */ /* 0x000f260000000800 */
[----:B-1----:R-:W-:Y:S02]  /*13640*/  FADD.FTZ R0, R110, R2 ;  /* 0x000000026e007221 */ /* 0x002fe40000010000 */
[----:B------:R-:W-:Y:S02]  /*13650*/  FADD.FTZ R2, R242, R4 ;  /* 0x00000004f2027221 */ /* 0x000fe40000010000 */
[C---:B------:R-:W-:Y:S01]  /*13660*/  HMMA.16816.F32 R20, R116.reuse, R126, R20 ;  /* 0x0000007e7414723c */ /* 0x040fe20000001814 */
[----:B------:R-:W1:Y:S03]  /*13670*/  LDSM.16.MT88.4 R124, [R171+0x1000] ;  /* 0x00100000ab7c783b */ /* 0x000e660000004200 */
[----:B------:R-:W-:Y:S01]  /*13680*/  FADD.FTZ R4, R139, R3 ;  /* 0x000000038b047221 */ /* 0x000fe20000010000 */
[C---:B---3--:R-:W-:Y:S01]  /*13690*/  F2FP.PACK_AB R172, R109.reuse, R110 ;  /* 0x0000006e6dac723e */ /* 0x048fe200000000ff */
[----:B------:R-:W-:Y:S02]  /*136a0*/  FADD.FTZ R0, R109, R0 ;  /* 0x000000006d007221 */ /* 0x000fe40000010000 */
[-C--:B------:R-:W-:Y:S04]  /*136b0*/  HMMA.16816.F32 R24, R116, R128.reuse, R24 ;  /* 0x000000807418723c */ /* 0x080fe80000001818 */
[----:B------:R-:W-:Y:S02]  /*136c0*/  FADD.FTZ R0, R136, R0 ;  /* 0x0000000088007221 */ /* 0x000fe40000010000 */
[----:B------:R-:W-:Y:S02]  /*136d0*/  FADD.FTZ R2, R233, R2 ;  /* 0x00000002e9027221 */ /* 0x000fe40000010000 */
[C---:B------:R-:W-:Y:S04]  /*136e0*/  HMMA.16816.F32 R28, R120.reuse, R128, R28 ;  /* 0x00000080781c723c */ /* 0x040fe8000000181c */
[C---:B----4-:R-:W-:Y:S01]  /*136f0*/  F2FP.PACK_AB R174, R111.reuse, R136 ;  /* 0x000000886fae723e */ /* 0x050fe200000000ff */
[----:B------:R-:W-:Y:S02]  /*13700*/  FADD.FTZ R214, R111, R0 ;  /* 0x000000006fd67221 */ /* 0x000fe40000010000 */
[----:B------:R-:W-:Y:S01]  /*13710*/  FADD.FTZ R0, R241, R6 ;  /* 0x00000006f1007221 */ /* 0x000fe20000010000 */
[-C--:B------:R-:W-:Y:S04]  /*13720*/  HMMA.16816.F32 R32, R120, R130.reuse, R32 ;  /* 0x000000827820723c */ /* 0x080fe80000001820 */
[----:B------:R-:W-:Y:S01]  /*13730*/  FADD.FTZ R3, R138, R0 ;  /* 0x000000008a037221 */ /* 0x000fe20000010000 */
[----:B------:R-:W-:Y:S01]  /*13740*/  MOV R6, R5 ;  /* 0x0000000500067202 */ /* 0x000fe20000000f00 */
[----:B------:R-:W-:Y:S02]  /*13750*/  FADD.FTZ R0, R236, R4 ;  /* 0x00000004ec007221 */ /* 0x000fe40000010000 */
[C---:B------:R-:W-:Y:S01]  /*13760*/  HMMA.16816.F32 R36, R116.reuse, R130, R36 ;  /* 0x000000827424723c */ /* 0x040fe20000001824 */
[----:B------:R-:W3:Y:S03]  /*13770*/  LDSM.16.MT88.4 R128, [R170+0x1c00] ;  /* 0x001c0000aa80783b */ /* 0x000ee60000004200 */
        /* <DEDUP_REMOVED lines=11> */
[C---:B------:R-:W-:Y:S01]  /*13830*/  HMMA.16816.F32 R52, R116.reuse, R134, R52 ;  /* 0x000000867434723c */ /* 0x040fe20000001834 */
[----:B------:R-:W4:Y:S03]  /*13840*/  LDSM.16.MT88.4 R132, [R171+0x1c00] ;  /* 0x001c0000ab84783b */ /* 0x000f260000004200 */
[----:B------:R-:W-:Y:S02]  /*13850*/  FADD.FTZ R2, R185, R0 ;  /* 0x00000000b9027221 */ /* 0x000fe40000010000 */
[----:B------:R-:W-:Y:S02]  /*13860*/  FADD.FTZ R0, R186, R4 ;  /* 0x00000004ba007221 */ /* 0x000fe40000010000 */
[-C--:B-1----:R-:W-:Y:S04]  /*13870*/  HMMA.16816.F32 R56, R116, R124.reuse, R56 ;  /* 0x0000007c7438723c */ /* 0x082fe80000001838 */
        /* <DEDUP_REMOVED lines=9> */
[----:B------:R-:W-:Y:S01]  /*13910*/  FADD.FTZ R2, R181, R0 ;  /* 0x00000000b5027221 */ /* 0x000fe20000010000 */
[----:B------:R-:W-:Y:S01]  /*13920*/  IADD3 R0, R209, -0x1, RZ ;  /* 0xffffffffd1007810 */ /* 0x000fe20007ffe0ff */
[----:B------:R-:W-:Y:S02]  /*13930*/  FADD.FTZ R213, R191, R4 ;  /* 0x00000004bfd57221 */ /* 0x000fe40000010000 */
[-C--:B---3--:R-:W-:Y:S04]  /*13940*/  HMMA.16816.F32 R72, R116, R128.reuse, R72 ;  /* 0x000000807448723c */ /* 0x088fe80000001848 */
[----:B------:R-:W-:Y:S04]  /*13950*/  FADD.FTZ R224, R180, R2 ;  /* 0x00000002b4e07221 */ /* 0x000fe80000010000 */
[C---:B------:R-:W-:Y:S08]  /*13960*/  HMMA.16816.F32 R76, R120.reuse, R128, R76 ;  /* 0x00000080784c723c */ /* 0x040ff0000000184c */
[-C--:B------:R-:W-:Y:S08]  /*13970*/  HMMA.16816.F32 R80, R120, R130.reuse, R80 ;  /* 0x000000827850723c */ /* 0x080ff00000001850 */
[C---:B------:R-:W-:Y:S08]  /*13980*/  HMMA.16816.F32 R84, R116.reuse, R130, R84 ;  /* 0x000000827454723c */ /* 0x040ff00000001854 */
[-C--:B----4-:R-:W-:Y:S08]  /*13990*/  HMMA.16816.F32 R88, R116, R132.reuse, R88 ;  /* 0x000000847458723c */ /* 0x090ff00000001858 */
[C---:B------:R-:W-:Y:S08]  /*139a0*/  HMMA.16816.F32 R92, R120.reuse, R132, R92 ;  /* 0x00000084785c723c */ /* 0x040ff0000000185c */
[-C--:B------:R-:W-:Y:S08]  /*139b0*/  HMMA.16816.F32 R96, R120, R134.reuse, R96 ;  /* 0x000000867860723c */ /* 0x080ff00000001860 */
[----:B------:R-:W-:Y:S08]  /*139c0*/  HMMA.16816.F32 R100, R116, R134, R100 ;  /* 0x000000867464723c */ /* 0x000ff00000001864 */
[-C--:B------:R-:W-:Y:S01]  /*139d0*/  HMMA.16816.F32 R140, R172, R144.reuse, R8 ;  /* 0x00000090ac8c723c */ /* 0x080fe20000001808 */
[----:B------:R-:W1:Y:S07]  /*139e0*/  LDSM.16.MT88.4 R8, [R171+0x1400] ;  /* 0x00140000ab08783b */ /* 0x000e6e0000004200 */
[C---:B------:R-:W-:Y:S01]  /*139f0*/  HMMA.16816.F32 R136, R176.reuse, R144, R12 ;  /* 0x00000090b088723c */ /* 0x040fe2000000180c */
[----:B------:R-:W3:Y:S07]  /*13a00*/  LDSM.16.MT88.4 R12, [R170+0x2000] ;  /* 0x00200000aa0c783b */ /* 0x000eee0000004200 */
[-C--:B------:R-:W-:Y:S01]  /*13a10*/  HMMA.16816.F32 R132, R176, R146.reuse, R16 ;  /* 0x00000092b084723c */ /* 0x080fe20000001810 */
[----:B------:R-:W4:Y:S07]  /*13a20*/  LDSM.16.MT88.4 R16, [R171+0x2000] ;  /* 0x00200000ab10783b */ /* 0x000f2e0000004200 */
        /* <DEDUP_REMOVED lines=9> */
[-C--:B-1----:R-:W-:Y:S03]  /*13ac0*/  HMMA.16816.F32 R56, R172, R8.reuse, R56 ;  /* 0x00000008ac38723c */ /* 0x082fe60000001838 */
[----:B--2---:R-:W-:Y:S01]  /*13ad0*/  ISETP.GT.AND P0, PT, R209, R223, PT ;  /* 0x000000dfd100720c */ /* 0x004fe20003f04270 */
[----:B------:R-:W-:Y:S04]  /*13ae0*/  FADD.FTZ R223, R184, R3 ;  /* 0x00000003b8df7221 */ /* 0x000fe80000010000 */
[C---:B------:R-:W-:Y:S04]  /*13af0*/  HMMA.16816.F32 R60, R176.reuse, R8, R60 ;  /* 0x00000008b03c723c */ /* 0x040fe8000000183c */
[----:B------:R-:W-:Y:S04]  /*13b00*/  MOV R209, R0 ;  /* 0x0000000000d17202 */ /* 0x000fe80000000f00 */
[-C--:B------:R-:W-:Y:S08]  /*13b10*/  HMMA.16816.F32 R64, R176, R10.reuse, R64 ;  /* 0x0000000ab040723c */ /* 0x080ff00000001840 */
[C---:B------:R-:W-:Y:S08]  /*13b20*/  HMMA.16816.F32 R68, R172.reuse, R10, R68 ;  /* 0x0000000aac44723c */ /* 0x040ff00000001844 */
[-C--:B---3--:R-:W-:Y:S08]  /*13b30*/  HMMA.16816.F32 R72, R172, R12.reuse, R72 ;  /* 0x0000000cac48723c */ /* 0x088ff00000001848 */
[C---:B------:R-:W-:Y:S08]  /*13b40*/  HMMA.16816.F32 R76, R176.reuse, R12, R76 ;  /* 0x0000000cb04c723c */ /* 0x040ff0000000184c */
[-C--:B------:R-:W-:Y:S08]  /*13b50*/  HMMA.16816.F32 R80, R176, R14.reuse, R80 ;  /* 0x0000000eb050723c */ /* 0x080ff00000001850 */
[C---:B------:R-:W-:Y:S08]  /*13b60*/  HMMA.16816.F32 R84, R172.reuse, R14, R84 ;  /* 0x0000000eac54723c */ /* 0x040ff00000001854 */
[-C--:B----4-:R-:W-:Y:S08]  /*13b70*/  HMMA.16816.F32 R88, R172, R16.reuse, R88 ;  /* 0x00000010ac58723c */ /* 0x090ff00000001858 */
[C---:B------:R-:W-:Y:S08]  /*13b80*/  HMMA.16816.F32 R92, R176.reuse, R16, R92 ;  /* 0x00000010b05c723c */ /* 0x040ff0000000185c */
[-C--:B------:R-:W-:Y:S08]  /*13b90*/  HMMA.16816.F32 R96, R176, R18.reuse, R96 ;  /* 0x00000012b060723c */ /* 0x080ff00000001860 */
[----:B------:R-:W-:Y:S01]  /*13ba0*/  HMMA.16816.F32 R100, R172, R18, R100 ;  /* 0x00000012ac64723c */ /* 0x000fe20000001864 */
[----:B------:R-:W-:Y:S07]  /*13bb0*/  @!UPT UIADD3 URZ, URZ, URZ, URZ ;  /* 0x0000003f3f3ff290 */ /* 0x000fee000fffe03f */
[----:B------:R-:W-:-:S11]  /*13bc0*/  @P0 BRA `(.L_x_319) ;  /* 0xffffd52000000947 */ /* 0x000fd6000383ffff */
.L_x_307:
        /* <DEDUP_REMOVED lines=16> */
.L_x_409:
        /* <DEDUP_REMOVED lines=13> */
[----:B------:R-:W-:Y:S01]  /*13da0*/  @P2 MUFU.RCP R3, R8 ;  /* 0x0000000800032308 */ /* 0x000fe20000001000 */
[----:B-1----:R-:W-:-:S07]  /*13db0*/  FMUL.FTZ R110, R0, R140 ;  /* 0x0000008c006e7220 */ /* 0x002fce0000410000 */
[----:B------:R-:W1:Y:S01]  /*13dc0*/  @P2 MUFU.LG2 R8, R8 ;  /* 0x0000000800082308 */ /* 0x000e620000000c00 */
[C---:B------:R-:W-:Y:S02]  /*13dd0*/  FMUL.FTZ R111, R0.reuse, R141 ;  /* 0x0000008d006f7220 */ /* 0x040fe40000410000 */
[C---:B------:R-:W-:Y:S02]  /*13de0*/  FMUL.FTZ R140, R0.reuse, R144 ;  /* 0x00000090008c7220 */ /* 0x040fe40000410000 */
[C---:B------:R-:W-:Y:S02]  /*13df0*/  FMUL.FTZ R141, R0.reuse, R145 ;  /* 0x00000091008d7220 */ /* 0x040fe40000410000 */
[C---:B------:R-:W-:Y:S01]  /*13e00*/  FMUL.FTZ R144, R0.reuse, R148 ;  /* 0x0000009400907220 */ /* 0x040fe20000410000 */
[----:B------:R-:W-:Y:S01]  /*13e10*/  @P1 MUFU.RCP R2, R5 ;  /* 0x0000000500021308 */ /* 0x000fe20000001000 */
        /* <DEDUP_REMOVED lines=20> */
[----:B------:R2:W3:Y:S01]  /*13f60*/  @P1 MUFU.LG2 R0, R5 ;  /* 0x0000000500001308 */ /* 0x0004e20000000c00 */
[----:B-1----:R-:W-:-:S02]  /*13f70*/  @P2 FMUL.FTZ R10, R8, 0.69314718246459960938 ;  /* 0x3f317218080a2820 */ /* 0x002fc40000410000 */
[C---:B------:R-:W-:Y:S02]  /*13f80*/  FMUL.FTZ R178, R3.reuse, R150 ;  /* 0x0000009603b27220 */ /* 0x040fe40000410000 */
[C---:B------:R-:W-:Y:S02]  /*13f90*/  FMUL.FTZ R179, R3.reuse, R151 ;  /* 0x0000009703b37220 */ /* 0x040fe40000410000 */
[C---:B------:R-:W-:Y:S02]  /*13fa0*/  FMUL.FTZ R88, R3.reuse, R154 ;  /* 0x0000009a03587220 */ /* 0x040fe40000410000 */
[C---:B------:R-:W-:Y:S02]  /*13fb0*/  FMUL.FTZ R89, R3.reuse, R155 ;  /* 0x0000009b03597220 */ /* 0x040fe40000410000 */
[C---:B------:R-:W-:Y:S02]  /*13fc0*/  FMUL.FTZ R174, R3.reuse, R142 ;  /* 0x0000008e03ae7220 */ /* 0x040fe40000410000 */
[----:B------:R-:W-:-:S02]  /*13fd0*/  FMUL.FTZ R175, R3, R143 ;  /* 0x0000008f03af7220 */ /* 0x000fc40000410000 */
[C---:B------:R-:W-:Y:S01]  /*13fe0*/  FMUL.FTZ R176, R3.reuse, R146 ;  /* 0x0000009203b07220 */ /* 0x040fe20000410000 */
[----:B--2---:R-:W-:Y:S01]  /*13ff0*/  @P2 MOV R5, 0x3f317218 ;  /* 0x3f31721800052802 */ /* 0x004fe20000000f00 */
[----:B---3--:R-:W-:Y:S01]  /*14000*/  @P1 FMUL.FTZ R8, R0, 0.69314718246459960938 ;  /* 0x3f31721800081820 */ /* 0x008fe20000410000 */
[----:B------:R-:W-:Y:S01]  /*14010*/  MOV R0, RZ ;  /* 0x000000ff00007202 */ /* 0x000fe20000000f00 */
[C---:B------:R-:W-:Y:S02]  /*14020*/  FMUL.FTZ R177, R3.reuse, R147 ;  /* 0x0000009303b17220 */ /* 0x040fe40000410000 */
[C---:B------:R-:W-:Y:S02]  /*14030*/  FMUL.FTZ R100, R3.reuse, R158 ;  /* 0x0000009e03647220 */ /* 0x040fe40000410000 */
[C---:B------:R-:W-:Y:S01]  /*14040*/  FMUL.FTZ R101, R3.reuse, R159 ;  /* 0x0000009f03657220 */ /* 0x040fe20000410000 */
[----:B------:R-:W1:Y:S01]  /*14050*/  @P0 MUFU.RCP R0, R4 ;  /* 0x0000000400000308 */ /* 0x000e620000001000 */
[----:B------:R-:W-:-:S02]  /*14060*/  FMUL.FTZ R150, R3, R70 ;  /* 0x0000004603967220 */ /* 0x000fc40000410000 */
[C---:B------:R-:W-:Y:S02]  /*14070*/  FMUL.FTZ R151, R3.reuse, R71 ;  /* 0x0000004703977220 */ /* 0x040fe40000410000 */
[C---:B------:R-:W-:Y:S02]  /*14080*/  FMUL.FTZ R154, R3.reuse, R86 ;  /* 0x00000056039a7220 */ /* 0x040fe40000410000 */
[C---:B------:R-:W-:Y:S02]  /*14090*/  FMUL.FTZ R155, R3.reuse, R87 ;  /* 0x00000057039b7220 */ /* 0x040fe40000410000 */
[C---:B------:R-:W-:Y:S02]  /*140a0*/  FMUL.FTZ R40, R2.reuse, R64 ;  /* 0x0000004002287220 */ /* 0x040fe40000410000 */
[----:B------:R-:W-:Y:S02]  /*140b0*/  FMUL.FTZ R41, R2, R65 ;  /* 0x0000004102297220 */ /* 0x000fe40000410000 */
        /* <DEDUP_REMOVED lines=9> */
[----:B------:R-:W-:Y:S01]  /*14150*/  FMUL.FTZ R71, R3, R103 ;  /* 0x0000006703477220 */ /* 0x000fe20000410000 */
[----:B------:R-:W-:Y:S01]  /*14160*/  @P3 MOV R3, 0x3f317218 ;  /* 0x3f31721800033802 */ /* 0x000fe20000000f00 */
        /* <DEDUP_REMOVED lines=21> */
[----:B------:R-:W-:Y:S02]  /*142c0*/  FMUL.FTZ R27, R2, R97 ;  /* 0x00000061021b7220 */ /* 0x000fe40000410000 */
[----:B------:R2:W3:Y:S01]  /*142d0*/  @P0 MUFU.LG2 R2, R4 ;  /* 0x0000000400020308 */ /* 0x0004e20000000c00 */
[----:B------:R-:W-:Y:S02]  /*142e0*/  @P3 FMUL.FTZ R11, R9, 0.69314718246459960938 ;  /* 0x3f317218090b3820 */ /* 0x000fe40000410000 */
[----:B------:R-:W-:Y:S02]  /*142f0*/  @P3 FMUL.FTZ R9, R3, c[0x0][0x2d0] ;  /* 0x0000b40003093a20 */ /* 0x000fe40000410000 */
[----:B------:R-:W-:Y:S02]  /*14300*/  @P1 FMUL.FTZ R3, R12, c[0x0][0x2d0] ;  /* 0x0000b4000c031a20 */ /* 0x000fe40000410000 */
[----:B------:R-:W-:Y:S02]  /*14310*/  @P2 FMUL.FTZ R5, R5, c[0x0][0x2d0] ;  /* 0x0000b40005052a20 */ /* 0x000fe40000410000 */
[----:B------:R-:W-:Y:S01]  /*14320*/  @P1 FFMA.FTZ R25, R3, R106, R8 ;  /* 0x0000006a03191223 */ /* 0x000fe20000010008 */
[----:B------:R-:W-:Y:S01]  /*14330*/  @P0 MOV R3, 0x3f317218 ;  /* 0x3f31721800030802 */ /* 0x000fe20000000f00 */
[----:B-1----:R-:W-:-:S02]  /*14340*/  FMUL.FTZ R76, R0, R66 ;  /* 0x00000042004c7220 */ /* 0x002fc40000410000 */
[----:B------:R-:W-:Y:S02]  /*14350*/  FMUL.FTZ R77, R0, R67 ;  /* 0x00000043004d7220 */ /* 0x000fe40000410000 */
[----:B------:R-:W-:Y:S01]  /*14360*/  @P0 FMUL.FTZ R3, R3, c[0x0][0x2d0] ;  /* 0x0000b40003030a20 */ /* 0x000fe20000410000 */
[----:B--2---:R-:W-:Y:S01]  /*14370*/  MOV R4, 0x1 ;  /* 0x0000000100047802 */ /* 0x004fe20000000f00 */
[----:B---3--:R-:W-:Y:S02]  /*14380*/  @P0 FMUL.FTZ R2, R2, 0.69314718246459960938 ;  /* 0x3f31721802020820 */ /* 0x008fe40000410000 */
        /* <DEDUP_REMOVED lines=26> */
.L_x_242:
[----:B------:R4:W5:Y:S04]  /*14530*/  LDL R6, [R1+0x50] ;  /* 0x0000500001067983 */ /* 0x0009680000100800 */
[----:B------:R-:W1:Y:S01]  /*14540*/  S2R R2, SR_TID.X ;  /* 0x0000000000027919 */ /* 0x000e620000002100 */
[----:B------:R-:W-:Y:S01]  /*14550*/  BSSY B0, `(.L_x_321) ;  /* 0x0000011000007945 */ /* 0x000fe20003800000 */
[----:B-1----:R-:W-:-:S13]  /*14560*/  LOP3.LUT P0, RZ, R2, 0x7f, RZ, 0xc0, !PT ;  /* 0x0000007f02ff7812 */ /* 0x002fda000780c0ff */
[----:B------:R-:W-:Y:S05]  /*14570*/  @P0 BRA `(.L_x_322) ;  /* 0x000000e000000947 */ /* 0x000fea0003800000 */
[----:B--2-4-:R-:W1:Y:S01]  /*14580*/  S2R R4, SR_LANEID ;  /* 0x0000000000047919 */ /* 0x014e620000000000 */
[----:B------:R-:W-:Y:S01]  /*14590*/  VOTEU.ANY UR4, UPT, PT ;  /* 0x0000000000047886 */ /* 0x000fe200038e0100 */
[----:B---3--:R-:W-:Y:S01]  /*145a0*/  IMAD.MOV.U32 R5, RZ, RZ, c[0x0][0x564] ;  /* 0x00015900ff057624 */ /* 0x008fe200078e00ff */
[----:B------:R-:W1:Y:S08]  /*145b0*/  FLO.U32 R3, UR4 ;  /* 0x0000000400037d00 */ /* 0x000e7000080e0000 */
[----:B------:R-:W2:Y:S01]  /*145c0*/  POPC R2, UR4 ;  /* 0x0000000400027d09 */ /* 0x000ea20008000000 */
[----:B-1----:R-:W-:Y:S01]  /*145d0*/  ISETP.EQ.U32.AND P0, PT, R3, R4, PT ;  /* 0x000000040300720c */ /* 0x002fe20003f02070 */
[----:B------:R-:W-:-:S12]  /*145e0*/  IMAD.MOV.U32 R4, RZ, RZ, c[0x0][0x560] ;  /* 0x00015800ff047624 */ /* 0x000fd800078e00ff */
[----:B--2---:R1:W2:Y:S04]  /*145f0*/  @P0 ATOMG.E.ADD.STRONG.GPU PT, R2, [R4.64], R2 ;  /* 0x00000002040209a8 */ /* 0x0042a800081ee1c8 */
[----:B-1----:R-:W1:Y:S04]  /*14600*/  S2R R4, SR_LTMASK ;  /* 0x0000000000047919 */ /* 0x002e680000003900 */
[----:B--2---:R1:W2:Y:S02]  /*14610*/  SHFL.IDX PT, R3, R2, R3, 0x1f ;  /* 0x00001f0302037589 */ /* 0x0042a400000e0000 */
[----:B-1----:R-:W-:-:S06]  /*14620*/  LOP3.LUT R2, R4, UR4, RZ, 0xc0, !PT ;  /* 0x0000000404027c12 */ /* 0x002fcc000f8ec0ff */
[----:B------:R-:W2:Y:S02]  /*14630*/  POPC R2, R2 ;  /* 0x0000000200027309 */ /* 0x000ea40000000000 */
[----:B--2--5:R-:W-:-:S05]  /*14640*/  IADD3 R6, R3, c[0x0][0xc], R2 ;  /* 0x0000030003067a10 */ /* 0x024fca0007ffe002 */
[----:B------:R1:W-:Y:S02]  /*14650*/  STL [R1+0x50], R6 ;  /* 0x0000500601007387 */ /* 0x0003e40000100800 */
.L_x_322:
[----:B----4-:R-:W-:Y:S05]  /*14660*/  BSYNC B0 ;  /* 0x0000000000007941 */ /* 0x010fea0003800000 */
.L_x_321:
[----:B------:R-:W-:Y:S01]  /*14670*/  PRMT R0, R0, 0x9910, RZ ;  /* 0x0000991000007816 */ /* 0x000fe200000000ff */
[----:B------:R-:W-:Y:S01]  /*14680*/  BSSY B1, `(.L_x_323) ;  /* 0x000038a000017945 */ /* 0x000fe20003800000 */
[----:B-----5:R-:W-:Y:S02]  /*14690*/  IMAD.MOV.U32 R80, RZ, RZ, R6 ;  /* 0x000000ffff507224 */ /* 0x020fe400078e0006 */
[----:B------:R-:W-:-:S13]  /*146a0*/  ISETP.NE.AND P0, PT, R0, RZ, PT ;  /* 0x000000ff0000720c */ /* 0x000fda0003f05270 */
[----:B------:R-:W-:Y:S05]  /*146b0*/  @!P0 BRA `(.L_x_324) ;  /* 0x00002ba000008947 */ /* 0x000fea0003800000 */
[----:B-1----:R-:W4:Y:S04]  /*146c0*/  LDL R6, [R1+0x68] ;  /* 0x0000680001067983 */ /* 0x002f280000100800 */
[----:B---3--:R-:W3:Y:S04]  /*146d0*/  LDL R8, [R1+0x6c] ;  /* 0x00006c0001087983 */ /* 0x008ee80000100800 */
[----:B--2---:R-:W2:Y:S04]  /*146e0*/  LDL R13, [R1+0xa0] ;  /* 0x0000a000010d7983 */ /* 0x004ea80000100800 */
[----:B------:R-:W2:Y:S04]  /*146f0*/  LDL.LU R12, [R1+0x4c] ;  /* 0x00004c00010c7983 */ /* 0x000ea80000300800 */
[----:B------:R-:W2:Y:S04]  /*14700*/  LDL R11, [R1+0x9c] ;  /* 0x00009c00010b7983 */ /* 0x000ea80000100800 */
[----:B------:R-:W2:Y:S01]  /*14710*/  LDL.LU R10, [R1+0x60] ;  /* 0x00006000010a7983 */ /* 0x000ea20000300800 */
[----:B------:R-:W-:Y:S01]  /*14720*/  WARPSYNC 0xffffffff ;  /* 0xffffffff00007948 */ /* 0x000fe20003800000 */
[----:B------:R-:W-:-:S02]  /*14730*/  F2FP.PACK_AB R0, R111, R110 ;  /* 0x0000006e6f00723e */ /* 0x000fc400000000ff */
[----:B------:R-:W-:Y:S01]  /*14740*/  BAR.SYNC.DEFER_BLOCKING 0x1, 0x80 ;  /* 0x0042000000007b1d */ /* 0x000fe20000010000 */
[----:B------:R-:W-:Y:S02]  /*14750*/  F2FP.PACK_AB R3, R175, R174 ;  /* 0x000000aeaf03723e */ /* 0x000fe400000000ff */
[----:B------:R-:W-:Y:S02]  /*14760*/  F2FP.PACK_AB R2, R141, R140 ;  /* 0x0000008c8d02723e */ /* 0x000fe400000000ff */
[----:B------:R-:W-:Y:S02]  /*14770*/  F2FP.PACK_AB R4, R45, R44 ;  /* 0x0000002c2d04723e */ /* 0x000fe400000000ff */
[----:B------:R-:W-:Y:S02]  /*14780*/  F2FP.PACK_AB R5, R77, R76 ;  /* 0x0000004c4d05723e */ /* 0x000fe400000000ff */
[----:B------:R-:W-:-:S04]  /*14790*/  ISETP.NE.U32.AND P0, PT, RZ, c[0x0][0x508], PT ;  /* 0x00014200ff007a0c */ /* 0x000fc80003f05070 */
[----:B------:R-:W-:Y:S02]  /*147a0*/  ISETP.NE.AND.EX P2, PT, RZ, c[0x0][0x50c], PT, P0 ;  /* 0x00014300ff007a0c */ /* 0x000fe40003f45300 */
[----:B------:R-:W-:-:S04]  /*147b0*/  ISETP.NE.U32.AND P3, PT, RZ, c[0x0][0x500], PT ;  /* 0x00014000ff007a0c */ /* 0x000fc80003f65070 */
[----:B------:R-:W-:Y:S01]  /*147c0*/  ISETP.NE.AND.EX P3, PT, RZ, c[0x0][0x504], PT, P3 ;  /* 0x00014100ff007a0c */ /* 0x000fe20003f65330 */
[----:B----4-:R1:W-:Y:S04]  /*147d0*/  STS [R6+0x80], R0 ;  /* 0x0000800006007388 */ /* 0x0103e80000000800 */
[----:B------:R4:W-:Y:S04]  /*147e0*/  STS [R6+0x280], R3 ;  /* 0x0002800306007388 */ /* 0x0009e80000000800 */
[----:B---3--:R3:W-:Y:S01]  /*147f0*/  STS [R8], R2 ;  /* 0x0000000208007388 */ /* 0x0087e20000000800 */
[----:B-1----:R-:W-:-:S02]  /*14800*/  F2FP.PACK_AB R0, R177, R176 ;  /* 0x000000b0b100723e */ /* 0x002fc400000000ff */
[----:B----4-:R-:W-:-:S03]  /*14810*/  F2FP.PACK_AB R3, R29, R28 ;  /* 0x0000001c1d03723e */ /* 0x010fc600000000ff */
[----:B------:R1:W-:Y:S01]  /*14820*/  STS [R8+0x200], R0 ;  /* 0x0002000008007388 */ /* 0x0003e20000000800 */
[----:B---3--:R-:W-:-:S03]  /*14830*/  F2FP.PACK_AB R2, R57, R56 ;  /* 0x000000383902723e */ /* 0x008fc600000000ff */
[----:B------:R3:W-:Y:S04]  /*14840*/  STS [R6+0x1080], R3 ;  /* 0x0010800306007388 */ /* 0x0007e80000000800 */
[----:B------:R4:W-:Y:S01]  /*14850*/  STS [R6+0x1280], R2 ;  /* 0x0012800206007388 */ /* 0x0009e20000000800 */
[----:B-1----:R-:W-:Y:S02]  /*14860*/  F2FP.PACK_AB R0, R31, R30 ;  /* 0x0000001e1f00723e */ /* 0x002fe400000000ff */
[----:B---3--:R-:W-:-:S03]  /*14870*/  F2FP.PACK_AB R3, R145, R144 ;  /* 0x000000909103723e */ /* 0x008fc600000000ff */
[----:B------:R1:W-:Y:S01]  /*14880*/  STS [R8+0x1000], R0 ;  /* 0x0010000008007388 */ /* 0x0003e20000000800 */
[----:B----4-:R-:W-:-:S03]  /*14890*/  F2FP.PACK_AB R2, R179, R178 ;  /* 0x000000b2b302723e */ /* 0x010fc600000000ff */
[----:B------:R3:W-:Y:S04]  /*148a0*/  STS [R8+0x1200], R4 ;  /* 0x0012000408007388 */ /* 0x0007e80000000800 */
[----:B--2---:R2:W-:Y:S04]  /*148b0*/  STS [R13+0x80], R3 ;  /* 0x000080030d007388 */ /* 0x0045e80000000800 */
[----:B------:R4:W-:Y:S01]  /*148c0*/  STS [R13+0x280], R2 ;  /* 0x000280020d007388 */ /* 0x0009e20000000800 */
[----:B-1----:R-:W-:Y:S02]  /*148d0*/  F2FP.PACK_AB R0, R149, R148 ;  /* 0x000000949500723e */ /* 0x002fe400000000ff */
[----:B---3--:R-:W-:-:S03]  /*148e0*/  F2FP.PACK_AB R4, R33, R32 ;  /* 0x000000202104723e */ /* 0x008fc600000000ff */
[----:B------:R1:W-:Y:S01]  /*148f0*/  STS [R11], R0 ;  /* 0x000000000b007388 */ /* 0x0003e20000000800 */
[----:B--2---:R-:W-:Y:S02]  /*14900*/  F2FP.PACK_AB R3, R89, R88 ;  /* 0x000000585903723e */ /* 0x004fe400000000ff */
[----:B----4-:R-:W-:-:S03]  /*14910*/  F2FP.PACK_AB R2, R75, R74 ;  /* 0x0000004a4b02723e */ /* 0x010fc600000000ff */
[----:B------:R2:W-:Y:S04]  /*14920*/  STS [R11+0x200], R3 ;  /* 0x000200030b007388 */ /* 0x0005e80000000800 */
[----:B------:R3:W-:Y:S04]  /*14930*/  STS [R13+0x1080], R4 ;  /* 0x001080040d007388 */ /* 0x0007e80000000800 */
[----:B------:R4:W-:Y:S01]  /*14940*/  STS [R13+0x1280], R2 ;  /* 0x001280020d007388 */ /* 0x0009e20000000800 */
[----:B-1----:R-:W-:-:S05]  /*14950*/  F2FP.PACK_AB R0, R35, R34 ;  /* 0x000000222300723e */ /* 0x002fca00000000ff */
[----:B------:R1:W-:Y:S01]  /*14960*/  STS [R11+0x1000], R0 ;  /* 0x001000000b007388 */ /* 0x0003e20000000800 */
[----:B--2---:R-:W-:Y:S02]  /*14970*/  F2FP.PACK_AB R3, R153, R152 ;  /* 0x000000989903723e */ /* 0x004fe400000000ff */
[----:B---3--:R-:W-:Y:S02]  /*14980*/  F2FP.PACK_AB R4, R61, R60 ;  /* 0x0000003c3d04723e */ /* 0x008fe400000000ff */
        /* <DEDUP_REMOVED lines=18> */
[----:B------:R3:W-:Y:S01]  /*14ab0*/  STS [R13+0x2080], R3 ;  /* 0x002080030d007388 */ /* 0x0007e20000000800 */
[----:B-1----:R-:W-:-:S03]  /*14ac0*/  F2FP.PACK_AB R0, R173, R172 ;  /* 0x000000acad00723e */ /* 0x002fc600000000ff */
[----:B------:R1:W-:Y:S04]  /*14ad0*/  STS [R13+0x2280], R2 ;  /* 0x002280020d007388 */ /* 0x0003e80000000800 */
[----:B------:R4:W-:Y:S01]  /*14ae0*/  STS [R11+0x2000], R0 ;  /* 0x002000000b007388 */ /* 0x0009e20000000800 */
[----:B--2---:R-:W-:Y:S02]  /*14af0*/  F2FP.PACK_AB R4, R39, R38 ;  /* 0x000000262704723e */ /* 0x004fe400000000ff */
[----:B---3--:R-:W-:Y:S02]  /*14b00*/  F2FP.PACK_AB R3, R151, R150 ;  /* 0x000000969703723e */ /* 0x008fe400000000ff */
[----:B-1----:R-:W-:-:S03]  /*14b10*/  F2FP.PACK_AB R2, R63, R62 ;  /* 0x0000003e3f02723e */ /* 0x002fc600000000ff */
[----:B------:R1:W-:Y:S01]  /*14b20*/  STS [R11+0x2200], R3 ;  /* 0x002200030b007388 */ /* 0x0003e20000000800 */
[----:B----4-:R-:W-:-:S03]  /*14b30*/  F2FP.PACK_AB R0, R41, R40 ;  /* 0x000000282900723e */ /* 0x010fc600000000ff */
[----:B------:R2:W-:Y:S04]  /*14b40*/  STS [R13+0x3080], R4 ;  /* 0x003080040d007388 */ /* 0x0005e80000000800 */
[----:B------:R3:W-:Y:S04]  /*14b50*/  STS [R13+0x3280], R2 ;  /* 0x003280020d007388 */ /* 0x0007e80000000800 */
[----:B------:R4:W-:Y:S04]  /*14b60*/  STS [R11+0x3000], R0 ;  /* 0x003000000b007388 */ /* 0x0009e80000000800 */
[----:B------:R-:W-:Y:S01]  /*14b70*/  STS [R11+0x3200], R5 ;  /* 0x003200050b007388 */ /* 0x000fe20000000800 */
[----:B-1----:R-:W-:-:S02]  /*14b80*/  F2FP.PACK_AB R3, R159, R158 ;  /* 0x0000009e9f03723e */ /* 0x002fc400000000ff */
[----:B--2---:R-:W-:Y:S02]  /*14b90*/  F2FP.PACK_AB R4, R73, R72 ;  /* 0x000000484904723e */ /* 0x004fe400000000ff */
[----:B---3--:R-:W-:-:S03]  /*14ba0*/  F2FP.PACK_AB R2, R181, R180 ;  /* 0x000000b4b502723e */ /* 0x008fc600000000ff */
[----:B------:R1:W-:Y:S01]  /*14bb0*/  STS [R6+0x4080], R4 ;  /* 0x0040800406007388 */ /* 0x0003e20000000800 */
[----:B----4-:R-:W-:-:S03]  /*14bc0*/  F2FP.PACK_AB R0, R155, R154 ;  /* 0x0000009a9b00723e */ /* 0x010fc600000000ff */
[----:B------:R2:W-:Y:S04]  /*14bd0*/  STS [R6+0x4280], R3 ;  /* 0x0042800306007388 */ /* 0x0005e80000000800 */
        /* <DEDUP_REMOVED lines=11> */
[----:B--2---:R-:W-:Y:S01]  /*14c90*/  F2FP.PACK_AB R3, R69, R68 ;  /* 0x000000444503723e */ /* 0x004fe200000000ff */
[----:B------:R-:W2:Y:S01]  /*14ca0*/  LDL.LU R6, [R1+0xac] ;  /* 0x0000ac0001067983 */ /* 0x000ea20000300800 */
[----:B---3--:R-:W-:Y:S02]  /*14cb0*/  F2FP.PACK_AB R2, R71, R70 ;  /* 0x000000464702723e */ /* 0x008fe400000000ff */
[----:B----4-:R-:W-:-:S02]  /*14cc0*/  F2FP.PACK_AB R0, R85, R84 ;  /* 0x000000545500723e */ /* 0x010fc400000000ff */
[----:B------:R-:W-:-:S03]  /*14cd0*/  @P2 IADD3 R8, P0, R12, c[0x0][0x508], RZ ;  /* 0x000142000c082a10 */ /* 0x000fc60007f1e0ff */
[----:B------:R1:W-:Y:S01]  /*14ce0*/  STS [R13+0x4080], R0 ;  /* 0x004080000d007388 */ /* 0x0003e20000000800 */
[----:B------:R-:W-:-:S03]  /*14cf0*/  @P2 IADD3.X R9, R10, c[0x0][0x50c], RZ, P0, !PT ;  /* 0x000143000a092a10 */ /* 0x000fc600007fe4ff */
[----:B------:R3:W-:Y:S04]  /*14d00*/  STS [R13+0x4280], R4 ;  /* 0x004280040d007388 */ /* 0x0007e80000000800 */
[----:B------:R4:W-:Y:S04]  /*14d10*/  STS [R11+0x4000], R3 ;  /* 0x004000030b007388 */ /* 0x0009e80000000800 */
[----:B------:R4:W-:Y:S01]  /*14d20*/  STS [R11+0x4200], R2 ;  /* 0x004200020b007388 */ /* 0x0009e20000000800 */
[----:B-1----:R-:W-:Y:S02]  /*14d30*/  F2FP.PACK_AB R0, R43, R42 ;  /* 0x0000002a2b00723e */ /* 0x002fe400000000ff */
[----:B---3--:R-:W-:-:S03]  /*14d40*/  IADD3 R4, P1, R12, c[0x0][0x500], RZ ;  /* 0x000140000c047a10 */ /* 0x008fc60007f3e0ff */
[----:B------:R1:W-:Y:S01]  /*14d50*/  STS [R13+0x5080], R0 ;  /* 0x005080000d007388 */ /* 0x0003e20000000800 */
[----:B------:R-:W-:Y:S01]  /*14d60*/  IMAD.MOV.U32 R12, RZ, RZ, c[0x0][0x388] ;  /* 0x0000e200ff0c7624 */ /* 0x000fe200078e00ff */
[----:B----4-:R-:W-:Y:S02]  /*14d70*/  F2FP.PACK_AB R3, R49, R48 ;  /* 0x000000303103723e */ /* 0x010fe400000000ff */
[----:B------:R-:W-:Y:S02]  /*14d80*/  IADD3.X R5, R10, c[0x0][0x504], RZ, P1, !PT ;  /* 0x000141000a057a10 */ /* 0x000fe40000ffe4ff */
[----:B------:R-:W-:-:S05]  /*14d90*/  F2FP.PACK_AB R2, R55, R54 ;  /* 0x000000363702723e */ /* 0x000fca00000000ff */
[----:B------:R-:W-:Y:S01]  /*14da0*/  STS [R13+0x5280], R2 ;  /* 0x005280020d007388 */ /* 0x000fe20000000800 */
[----:B-1----:R-:W-:-:S05]  /*14db0*/  F2FP.PACK_AB R0, R27, R26 ;  /* 0x0000001a1b00723e */ /* 0x002fca00000000ff */
[----:B------:R-:W-:Y:S04]  /*14dc0*/  STS [R11+0x5000], R0 ;  /* 0x005000000b007388 */ /* 0x000fe80000000800 */
[----:B------:R1:W-:Y:S04]  /*14dd0*/  STS [R11+0x5200], R3 ;  /* 0x005200030b007388 */ /* 0x0003e80000000800 */
[----:B------:R-:W-:Y:S01]  /*14de0*/  BAR.SYNC.DEFER_BLOCKING 0x1, 0x80 ;  /* 0x0042000000007b1d */ /* 0x000fe20000010000 */
[----:B-1----:R-:W-:-:S05]  /*14df0*/  IMAD.MOV.U32 R3, RZ, RZ, RZ ;  /* 0x000000ffff037224 */ /* 0x002fca00078e00ff */
[----:B------:R1:W5:Y:S04]  /*14e00*/  @P2 LDG.E R12, [R8.64] ;  /* 0x00000008080c2981 */ /* 0x000368000c1e1900 */
[----:B------:R1:W5:Y:S01]  /*14e10*/  @P3 LDG.E R3, [R4.64] ;  /* 0x0000000804033981 */ /* 0x000362000c1e1900 */
[----:B--2---:R-:W-:-:S04]  /*14e20*/  ISETP.NE.AND P0, PT, R6, RZ, PT ;  /* 0x000000ff0600720c */ /* 0x004fc80003f05270 */
[----:B------:R-:W-:Y:S01]  /*14e30*/  SEL R0, R6, c[0x0][0x3d4], P0 ;  /* 0x0000f50006007a07 */ /* 0x000fe20000000000 */
[----:B------:R-:W-:Y:S05]  /*14e40*/  @P2 BRA `(.L_x_325) ;  /* 0x0000004000002947 */ /* 0x000fea0003800000 */
[----:B-1----:R-:W-:Y:S05]  /*14e50*/  @!P3 BRA `(.L_x_325) ;  /* 0x000000300000b947 */ /* 0x002fea0003800000 */
[----:B-----5:R1:W2:Y:S04]  /*14e60*/  LDG.E R12, [R4.64] ;  /* 0x00000008040c7981 */ /* 0x0202a8000c1e1900 */
[----:B-1----:R-:W2:Y:S02]  /*14e70*/  LDG.E R4, [R4.64+0x4] ;  /* 0x0000040804047981 */ /* 0x002ea4000c1e1900 */
[----:B--2---:R-:W-:Y:S02]  /*14e80*/  IADD3 R12, -R12, R4, RZ ;  /* 0x000000040c0c7210 */ /* 0x004fe40007ffe1ff */
.L_x_325:
[----:B-1----:R-:W2:Y:S04]  /*14e90*/  LDL.LU R2, [R1+0x64] ;  /* 0x0000640001027983 */ /* 0x002ea80000300800 */
[----:B------:R-:W3:Y:S04]  /*14ea0*/  LDL R4, [R1+0x134] ;  /* 0x0001340001047983 */ /* 0x000ee80000100800 */
[----:B------:R-:W4:Y:S04]  /*14eb0*/  LDL.LU R6, [R1+0xa8] ;  /* 0x0000a80001067983 */ /* 0x000f280000300800 */
[----:B------:R-:W3:Y:S04]  /*14ec0*/  LDL.LU R5, [R1+0x58] ;  /* 0x0000580001057983 */ /* 0x000ee80000300800 */
[----:B------:R-:W3:Y:S04]  /*14ed0*/  LDL R81, [R1+0x54] ;  /* 0x0000540001517983 */ /* 0x000ee80000100800 */
[----:B------:R-:W3:Y:S04]  /*14ee0*/  LDL R15, [R1+0xb0] ;  /* 0x0000b000010f7983 */ /* 0x000ee80000100800 */
[----:B------:R-:W3:Y:S01]  /*14ef0*/  LDL R82, [R1+0x130] ;  /* 0x0001300001527983 */ /* 0x000ee20000100800 */
[----:B------:R-:W-:Y:S01]  /*14f00*/  IMAD.MOV.U32 R13, RZ, RZ, 0x368 ;  /* 0x00000368ff0d7424 */ /* 0x000fe200078e00ff */
[----:B------:R-:W-:-:S04]  /*14f10*/  ISETP.GT.AND P2, PT, R0, 0x1, PT ;  /* 0x000000010000780c */ /* 0x000fc80003f44270 */
[----:B------:R-:W-:-:S04]  /*14f20*/  SEL R13, R13, 0x328, P2 ;  /* 0x000003280d0d7807 */ /* 0x000fc80001000000 */
[----:B------:R-:W1:Y:S08]  /*14f30*/  LDC.64 R8, c[0x0][R13+0x170] ;  /* 0x00005c000d087b82 */ /* 0x000e700000000a00 */
[----:B------:R-:W1:Y:S08]  /*14f40*/  LDC.64 R16, c[0x0][R13+0x168] ;  /* 0x00005a000d107b82 */ /* 0x000e700000000a00 */
[----:B------:R1:W1:Y:S08]  /*14f50*/  LDC.64 R20, c[0x0][R13+0x178] ;  /* 0x00005e000d147b82 */ /* 0x0002700000000a00 */
[----:B------:R1:W1:Y:S01]  /*14f60*/  LDC.64 R18, c[0x0][R13+0x160] ;  /* 0x000058000d127b82 */ /* 0x0002620000000a00 */
[----:B------:R-:W-:Y:S01]  /*14f70*/  ISETP.NE.U32.AND P0, PT, RZ, c[0x0][0x500], PT ;  /* 0x00014000ff007a0c */ /* 0x000fe20003f05070 */
[----:B------:R-:W-:-:S03]  /*14f80*/  IMAD.MOV.U32 R0, RZ, RZ, c[0x0][0x4e8] ;  /* 0x00013a00ff007624 */ /* 0x000fc600078e00ff */
[----:B------:R-:W-:Y:S02]  /*14f90*/  ISETP.NE.AND.EX P0, PT, RZ, c[0x0][0x504], PT, P0 ;  /* 0x00014100ff007a0c */ /* 0x000fe40003f05300 */
[----:B------:R-:W-:Y:S01]  /*14fa0*/  ISETP.NE.AND P5, PT, R0, 0x1, PT ;  /* 0x000000010000780c */ /* 0x000fe20003fa5270 */
[----:B------:R-:W1:Y:S01]  /*14fb0*/  S2R R83, SR_TID.X ;  /* 0x0000000000537919 */ /* 0x000e620000002100 */
[----:B------:R-:W-:-:S04]  /*14fc0*/  LOP3.LUT R243, R243, 0xfffffffd, RZ, 0xc0, !PT ;  /* 0xfffffffdf3f37812 */ /* 0x000fc800078ec0ff */
[----:B------:R-:W-:Y:S02]  /*14fd0*/  LOP3.LUT R243, R243, 0xfffffffe, RZ, 0xc0, !PT ;  /* 0xfffffffef3f37812 */ /* 0x000fe400078ec0ff */
[----:B--2---:R-:W-:-:S05]  /*14fe0*/  SEL R2, R2, RZ, !P0 ;  /* 0x000000ff02027207 */ /* 0x004fca0004000000 */
[----:B-1----:R-:W-:Y:S01]  /*14ff0*/  IMAD R0, R9, R2, RZ ;  /* 0x0000000209007224 */ /* 0x002fe200078e02ff */
[----:B----4-:R-:W-:Y:S02]  /*15000*/  SEL R6, R6, RZ, !P0 ;  /* 0x000000ff06067207 */ /* 0x010fe40004000000 */
[----:B---3--:R-:W-:-:S03]  /*15010*/  LOP3.LUT R5, R5, 0xffff, RZ, 0xc0, !PT ;  /* 0x0000ffff05057812 */ /* 0x008fc600078ec0ff */
[C---:B------:R-:W-:Y:S02]  /*15020*/  IMAD R14, R8.reuse, R6, R0 ;  /* 0x00000006080e7224 */ /* 0x040fe400078e0200 */
[----:B------:R-:W-:Y:S02]  /*15030*/  IMAD R4, R81, 0x80, R4 ;  /* 0x0000008051047824 */ /* 0x000fe400078e0204 */
[----:B------:R-:W-:-:S04]  /*15040*/  IMAD.WIDE.U32 R8, R8, R2, RZ ;  /* 0x0000000208087225 */ /* 0x000fc800078e00ff */
[----:B------:R-:W-:-:S04]  /*15050*/  @P5 IMAD.HI.U32 R6, R4, c[0x0][0x4ec], RZ ;  /* 0x00013b0004065a27 */ /* 0x000fc800078e00ff */
[----:B------:R-:W-:-:S04]  /*15060*/  IMAD.WIDE.U32 R10, R16, R5, RZ ;  /* 0x00000005100a7225 */ /* 0x000fc800078e00ff */
[----:B------:R-:W-:Y:S01]  /*15070*/  IMAD.MOV.U32 R0, RZ, RZ, R4 ;  /* 0x000000ffff007224 */ /* 0x000fe200078e0004 */
[----:B------:R-:W-:Y:S01]  /*15080*/  @P5 SHF.R.U32.HI R0, RZ, c[0x0][0x4f0], R6 ;  /* 0x00013c00ff005a19 */ /* 0x000fe20000011606 */
[----:B------:R-:W-:Y:S01]  /*15090*/  IMAD R13, R17, R5, RZ ;  /* 0x00000005110d7224 */ /* 0x000fe200078e02ff */
[----:B------:R-:W-:Y:S01]  /*150a0*/  SEL R6, R15, RZ, P2 ;  /* 0x000000ff0f067207 */ /* 0x000fe20001000000 */
[----:B------:R-:W-:Y:S01]  /*150b0*/  IMAD.IADD R14, R9, 0x1, R14 ;  /* 0x00000001090e7824 */ /* 0x000fe200078e020e */
[----:B-----5:R-:W-:Y:S01]  /*150c0*/  IADD3 R15, P1, P0, R8, R10, R3 ;  /* 0x0000000a080f7210 */ /* 0x020fe2000783e003 */
[----:B------:R-:W-:Y:S01]  /*150d0*/  IMAD.IADD R10, R11, 0x1, R13 ;  /* 0x000000010b0a7824 */ /* 0x000fe200078e020d */
[----:B------:R-:W-:Y:S01]  /*150e0*/  SHF.R.S32.HI R16, RZ, 0x1f, R3 ;  /* 0x0000001fff107819 */ /* 0x000fe20000011403 */
[----:B------:R-:W-:Y:S02]  /*150f0*/  IMAD.MOV R11, RZ, RZ, -R0 ;  /* 0x000000ffff0b7224 */ /* 0x000fe400078e0a00 */
[----:B------:R-:W-:-:S02]  /*15100*/  IMAD R13, R21, R6, RZ ;  /* 0x00000006150d7224 */ /* 0x000fc400078e02ff */
        /* <DEDUP_REMOVED lines=14> */
[----:B------:R-:W-:Y:S01]  /*151f0*/  SHF.R.S32.HI R17, RZ, 0x1f, R83 ;  /* 0x0000001fff117819 */ /* 0x000fe20000011453 */
[----:B------:R-:W-:Y:S01]  /*15200*/  IMAD.IADD R6, R11, 0x1, R0 ;  /* 0x000000010b067824 */ /* 0x000fe200078e0200 */
[C---:B------:R-:W-:Y:S02]  /*15210*/  LEA R8, P0, R10.reuse, R8, 0x2 ;  /* 0x000000080a087211 */ /* 0x040fe400078010ff */
[----:B------:R-:W-:Y:S02]  /*15220*/  SEL R9, R9, c[0x0][0x454], P2 ;  /* 0x0001150009097a07 */ /* 0x000fe40001000000 */
[----:B------:R-:W-:Y:S02]  /*15230*/  LEA.HI R17, R17, R83, RZ, 0x5 ;  /* 0x0000005311117211 */ /* 0x000fe400078f28ff */
[----:B------:R-:W-:Y:S02]  /*15240*/  LEA.HI.X R6, R10, R9, R6, 0x2, P0 ;  /* 0x000000090a067211 */ /* 0x000fe400000f1406 */
[----:B------:R-:W-:Y:S01]  /*15250*/  LOP3.LUT R17, R17, 0xffffffe0, RZ, 0xc0, !PT ;  /* 0xffffffe011117812 */ /* 0x000fe200078ec0ff */
[----:B------:R-:W-:Y:S01]  /*15260*/  IMAD R0, R12, c[0x0][0x4e8], RZ ;  /* 0x00013a000c007a24 */ /* 0x000fe200078e02ff */
[----:B------:R-:W-:Y:S04]  /*15270*/  SHFL.IDX PT, R14, R8, RZ, 0x1c1f ;  /* 0x001c1fff080e7589 */ /* 0x000fe800000e0000 */
[----:B------:R-:W1:Y:S01]  /*15280*/  SHFL.IDX PT, R15, R6, RZ, 0x1c1f ;  /* 0x001c1fff060f7589 */ /* 0x000e6200000e0000 */
[----:B------:R-:W-:-:S03]  /*15290*/  IMAD.IADD R17, R83, 0x1, -R17 ;  /* 0x0000000153117824 */ /* 0x000fc600078e0a11 */
[----:B------:R-:W-:Y:S04]  /*152a0*/  SHFL.IDX PT, R12, R8, 0x1, 0x1c1f ;  /* 0x003c1f00080c7f89 */ /* 0x000fe800000e0000 */
[----:B------:R-:W2:Y:S04]  /*152b0*/  SHFL.IDX PT, R13, R6, 0x1, 0x1c1f ;  /* 0x003c1f00060d7f89 */ /* 0x000ea800000e0000 */
[----:B------:R-:W-:Y:S04]  /*152c0*/  SHFL.IDX PT, R11, R6, 0x2, 0x1c1f ;  /* 0x005c1f00060b7f89 */ /* 0x000fe800000e0000 */
[----:B------:R3:W-:Y:S01]  /*152d0*/  SHFL.IDX PT, R9, R6, 0x3, 0x1c1f ;  /* 0x007c1f0006097f89 */ /* 0x0007e200000e0000 */
[----:B------:R-:W-:-:S03]  /*152e0*/  LOP3.LUT P0, RZ, R17, 0x3, RZ, 0xc0, !PT ;  /* 0x0000000311ff7812 */ /* 0x000fc6000780c0ff */
[----:B------:R-:W4:Y:S04]  /*152f0*/  SHFL.IDX PT, R10, R8, 0x2, 0x1c1f ;  /* 0x005c1f00080a7f89 */ /* 0x000f2800000e0000 */
[----:B------:R-:W1:Y:S01]  /*15300*/  SHFL.IDX PT, R8, R8, 0x3, 0x1c1f ;  /* 0x007c1f0008087f89 */ /* 0x000e6200000e0000 */
[----:B---3--:R-:W-:-:S05]  /*15310*/  IMAD R6, R81, 0x80, R82 ;  /* 0x0000008051067824 */ /* 0x008fca00078e0252 */
[C---:B------:R-:W-:Y:S02]  /*15320*/  IADD3 R19, R6.reuse, 0x8, RZ ;  /* 0x0000000806137810 */ /* 0x040fe40007ffe0ff */
[CC--:B------:R-:W-:Y:S02]  /*15330*/  ISETP.GE.OR P4, PT, R6.reuse, R0.reuse, P0 ;  /* 0x000000000600720c */ /* 0x0c0fe40000786670 */
[----:B------:R-:W-:Y:S02]  /*15340*/  IADD3 R18, R6, 0x40, RZ ;  /* 0x0000004006127810 */ /* 0x000fe40007ffe0ff */
[-C--:B------:R-:W-:Y:S02]  /*15350*/  ISETP.GE.OR P3, PT, R19, R0.reuse, P0 ;  /* 0x000000001300720c */ /* 0x080fe40000766670 */
[----:B------:R-:W-:Y:S02]  /*15360*/  ISETP.GE.OR P1, PT, R18, R0, P0 ;  /* 0x000000001200720c */ /* 0x000fe40000726670 */
[----:B------:R-:W-:-:S05]  /*15370*/  IADD3 R17, R6, 0x48, RZ ;  /* 0x0000004806117810 */ /* 0x000fca0007ffe0ff */
[----:B-1----:R1:W-:Y:S04]  /*15380*/  @!P4 ST.E [R14.64], R23 ;  /* 0x000000170e00c985 */ /* 0x0023e8000c101908 */
[----:B--2---:R1:W-:Y:S01]  /*15390*/  @!P3 ST.E [R12.64], R24 ;  /* 0x000000180c00b985 */ /* 0x0043e2000c101908 */
[-C--:B------:R-:W-:Y:S02]  /*153a0*/  ISETP.GE.AND P3, PT, R18, R0.reuse, PT ;  /* 0x000000001200720c */ /* 0x080fe40003f66270 */
[CC--:B------:R-:W-:Y:S01]  /*153b0*/  ISETP.GE.OR P0, PT, R17.reuse, R0.reuse, P0 ;  /* 0x000000001100720c */ /* 0x0c0fe20000706670 */
[----:B----4-:R1:W-:Y:S01]  /*153c0*/  @!P1 ST.E [R10.64], R25 ;  /* 0x000000190a009985 */ /* 0x0103e2000c101908 */
[-C--:B------:R-:W-:Y:S02]  /*153d0*/  ISETP.GE.AND P1, PT, R17, R0.reuse, PT ;  /* 0x000000001100720c */ /* 0x080fe40003f26270 */
[----:B------:R-:W-:-:S07]  /*153e0*/  ISETP.GE.AND P6, PT, R19, R0, PT ;  /* 0x000000001300720c */ /* 0x000fce0003fc6270 */
[----:B------:R-:W-:Y:S02]  /*153f0*/  @P3 LOP3.LUT R243, R243, 0x1, RZ, 0xfc, !PT ;  /* 0x00000001f3f33812 */ /* 0x000fe400078efcff */
[----:B------:R1:W-:Y:S01]  /*15400*/  @!P0 ST.E [R8.64], R22 ;  /* 0x0000001608008985 */ /* 0x0003e2000c101908 */
[----:B------:R-:W-:Y:S02]  /*15410*/  ISETP.GE.AND P0, PT, R6, R0, PT ;  /* 0x000000000600720c */ /* 0x000fe40003f06270 */
[----:B------:R-:W-:Y:S01]  /*15420*/  @P1 LOP3.LUT R243, R243, 0x2, RZ, 0xfc, !PT ;  /* 0x00000002f3f31812 */ /* 0x000fe200078efcff */
[----:B------:R-:W-:Y:S05]  /*15430*/  @P2 BRA `(.L_x_326) ;  /* 0x0000083000002947 */ /* 0x000fea0003800000 */
[----:B------:R-:W2:Y:S01]  /*15440*/  S2R R83, SR_TID.X ;  /* 0x0000000000537919 */ /* 0x000ea20000002100 */
[----:B------:R-:W-:Y:S01]  /*15450*/  IMAD R16, R16, c[0x0][0x3a0], RZ ;  /* 0x0000e80010107a24 */ /* 0x000fe200078e02ff */
[----:B------:R-:W-:Y:S01]  /*15460*/  SHF.R.S32.HI R4, RZ, 0x1f, R2 ;  /* 0x0000001fff047819 */ /* 0x000fe20000011402 */
[----:B-1----:R-:W-:-:S04]  /*15470*/  IMAD.WIDE.U32 R8, R3, c[0x0][0x3a0], RZ ;  /* 0x0000e80003087a25 */ /* 0x002fc800078e00ff */
[----:B------:R-:W-:Y:S02]  /*15480*/  IMAD R3, R3, c[0x0][0x3a4], R16 ;  /* 0x0000e90003037a24 */ /* 0x000fe400078e0210 */
[----:B------:R-:W-:-:S03]  /*15490*/  IMAD R10, R4, c[0x0][0x3f0], RZ ;  /* 0x0000fc00040a7a24 */ /* 0x000fc600078e02ff */
[----:B------:R-:W-:Y:S01]  /*154a0*/  IADD3 R9, R9, R3, RZ ;  /* 0x0000000309097210 */ /* 0x000fe20007ffe0ff */
[----:B------:R-:W-:-:S04]  /*154b0*/  IMAD R10, R2, c[0x0][0x3f4], R10 ;  /* 0x0000fd00020a7a24 */ /* 0x000fc800078e020a */
[----:B------:R-:W-:-:S04]  /*154c0*/  IMAD.WIDE.U32 R8, R5, c[0x0][0x3e8], R8 ;  /* 0x0000fa0005087a25 */ /* 0x000fc800078e0008 */
[----:B------:R-:W-:Y:S01]  /*154d0*/  IMAD R5, R5, c[0x0][0x3ec], R9 ;  /* 0x0000fb0005057a24 */ /* 0x000fe200078e0209 */
[----:B------:R-:W-:Y:S01]  /*154e0*/  MOV R4, R8 ;  /* 0x0000000800047202 */ /* 0x000fe20000000f00 */
[----:B------:R-:W-:Y:S01]  /*154f0*/  IMAD.SHL.U32 R9, R250, 0x2, RZ ;  /* 0x00000002fa097824 */ /* 0x000fe200078e00ff */
[----:B--2---:R-:W-:-:S03]  /*15500*/  SHF.R.S32.HI R82, RZ, 0x1f, R83 ;  /* 0x0000001fff527819 */ /* 0x004fc60000011453 */
[----:B------:R-:W-:Y:S01]  /*15510*/  IMAD.WIDE.U32 R4, R2, c[0x0][0x3f0], R4 ;  /* 0x0000fc0002047a25 */ /* 0x000fe200078e0004 */
[-C--:B------:R-:W-:Y:S01]  /*15520*/  LEA.HI R82, R82, R83.reuse, RZ, 0x2 ;  /* 0x0000005352527211 */ /* 0x080fe200078f10ff */
[----:B------:R1:W2:Y:S02]  /*15530*/  LDS.128 R24, [R9+0x80] ;  /* 0x0000800009187984 */ /* 0x0002a40000000c00 */
[----:B------:R-:W-:Y:S01]  /*15540*/  IMAD.IADD R5, R5, 0x1, R10 ;  /* 0x0000000105057824 */ /* 0x000fe200078e020a */
[----:B------:R-:W-:Y:S01]  /*15550*/  LOP3.LUT R82, R82, 0xfffffffc, RZ, 0xc0, !PT ;  /* 0xfffffffc52527812 */ /* 0x000fe200078ec0ff */
[----:B------:R1:W3:Y:S03]  /*15560*/  LDS.128 R36, [R9+0x880] ;  /* 0x0008800009247984 */ /* 0x0002e60000000c00 */
[----:B------:R-:W-:Y:S01]  /*15570*/  IADD3 R82, -R82, R83, RZ ;  /* 0x0000005352527210 */ /* 0x000fe20007ffe1ff */
[----:B------:R1:W4:Y:S03]  /*15580*/  LDS.128 R48, [R9+0x1080] ;  /* 0x0010800009307984 */ /* 0x0003260000000c00 */
[----:B------:R-:W-:Y:S01]  /*15590*/  LEA R6, R82, R249, 0x5 ;  /* 0x000000f952067211 */ /* 0x000fe200078e28ff */
[----:B------:R1:W1:Y:S03]  /*155a0*/  LDS.128 R60, [R9+0x1880] ;  /* 0x00188000093c7984 */ /* 0x0002660000000c00 */
[----:B------:R-:W-:Y:S01]  /*155b0*/  LEA R6, R81, R6, 0x7 ;  /* 0x0000000651067211 */ /* 0x000fe200078e38ff */
[----:B------:R1:W1:Y:S03]  /*155c0*/  LDS.128 R20, [R9+0x2080] ;  /* 0x0020800009147984 */ /* 0x0002660000000c00 */
[----:B------:R-:W-:Y:S01]  /*155d0*/  MOV R3, R6 ;  /* 0x0000000600037202 */ /* 0x000fe20000000f00 */
[----:B------:R-:W-:Y:S01]  /*155e0*/  @P5 IMAD.HI.U32 R11, R6, c[0x0][0x4ec], RZ ;  /* 0x00013b00060b5a27 */ /* 0x000fe200078e00ff */
[----:B------:R1:W1:Y:S04]  /*155f0*/  LDS.128 R32, [R9+0x2880] ;  /* 0x0028800009207984 */ /* 0x0002680000000c00 */
[----:B------:R1:W1:Y:S01]  /*15600*/  LDS.128 R44, [R9+0x3080] ;  /* 0x00308000092c7984 */ /* 0x0002620000000c00 */
[----:B------:R-:W-:-:S03]  /*15610*/  @P5 SHF.R.U32.HI R3, RZ, c[0x0][0x4f0], R11 ;  /* 0x00013c00ff035a19 */ /* 0x000fc6000001160b */
[----:B------:R1:W1:Y:S01]  /*15620*/  LDS.128 R56, [R9+0x3880] ;  /* 0x0038800009387984 */ /* 0x0002620000000c00 */
[----:B------:R-:W-:Y:S02]  /*15630*/  SHF.R.S32.HI R8, RZ, 0x1f, R3 ;  /* 0x0000001fff087819 */ /* 0x000fe40000011403 */
[C---:B------:R-:W-:Y:S01]  /*15640*/  IADD3 R2, -R3.reuse, RZ, RZ ;  /* 0x000000ff03027210 */ /* 0x040fe20007ffe1ff */
[----:B------:R1:W1:Y:S02]  /*15650*/  LDS.128 R16, [R9+0x4080] ;  /* 0x0040800009107984 */ /* 0x0002640000000c00 */
[----:B------:R-:W-:Y:S02]  /*15660*/  IMAD R8, R8, c[0x0][0x3e0], RZ ;  /* 0x0000f80008087a24 */ /* 0x000fe400078e02ff */
[----:B------:R1:W1:Y:S01]  /*15670*/  LDS.128 R28, [R9+0x4880] ;  /* 0x00488000091c7984 */ /* 0x0002620000000c00 */
[----:B------:R-:W-:Y:S02]  /*15680*/  IMAD R6, R2, c[0x0][0x4e8], R6 ;  /* 0x00013a0002067a24 */ /* 0x000fe400078e0206 */
[C---:B------:R-:W-:Y:S01]  /*15690*/  IMAD R8, R3.reuse, c[0x0][0x3e4], R8 ;  /* 0x0000f90003087a24 */ /* 0x040fe200078e0208 */
[----:B------:R1:W1:Y:S01]  /*156a0*/  LDS.128 R40, [R9+0x5080] ;  /* 0x0050800009287984 */ /* 0x0002620000000c00 */
[----:B------:R-:W-:Y:S01]  /*156b0*/  IMAD.WIDE.U32 R2, R3, c[0x0][0x3e0], R4 ;  /* 0x0000f80003027a25 */ /* 0x000fe200078e0004 */
[----:B------:R-:W-:-:S02]  /*156c0*/  SHF.R.S32.HI R4, RZ, 0x1f, R6 ;  /* 0x0000001fff047819 */ /* 0x000fc40000011406 */
[----:B------:R1:W1:Y:S01]  /*156d0*/  LDS.128 R52, [R9+0x5880] ;  /* 0x0058800009347984 */ /* 0x0002620000000c00 */
[----:B------:R-:W-:Y:S02]  /*156e0*/  LEA R5, R81, R249, 0x7 ;  /* 0x000000f951057211 */ /* 0x000fe400078e38ff */
        /* <DEDUP_REMOVED lines=8> */
[----:B--234-:R2:W3:Y:S02]  /*15770*/  SHFL.IDX PT, R4, R6, RZ, 0x1c1f ;  /* 0x001c1fff06047589 */ /* 0x01c4e400000e0000 */
.L_x_410:
[----:B------:R-:W-:Y:S05]  /*15780*/  BRA.DIV ~URZ, `(.L_x_328) ;  /* 0x000048127f007947 */ /* 0x000fea000b800000 */
[----:B------:R4:W2:Y:S02]  /*15790*/  SHFL.IDX PT, R2, R12, RZ, 0x1c1f ;  /* 0x001c1fff0c027589 */ /* 0x0008a400000e0000 */
.L_x_411:
[----:B------:R-:W-:Y:S01]  /*157a0*/  ISETP.GE.AND P0, PT, R5, R0, PT ;  /* 0x000000000500720c */ /* 0x000fe20003f06270 */
[----:B------:R-:W-:-:S12]  /*157b0*/  BSSY B0, `(.L_x_329) ;  /* 0x000000e000007945 */ /* 0x000fd80003800000 */
[----:B------:R-:W-:Y:S05]  /*157c0*/  @P0 BRA `(.L_x_330) ;  /* 0x000000c000000947 */ /* 0x000fea0003800000 */
[----:B------:R-:W-:Y:S02]  /*157d0*/  ISETP.GE.AND P2, PT, R228, c[0x0][0x3c8], PT ;  /* 0x0000f200e4007a0c */ /* 0x000fe40003f46270 */
[----:B------:R-:W-:Y:S02]  /*157e0*/  ISETP.GE.AND P1, PT, R235, c[0x0][0x3c8], PT ;  /* 0x0000f200eb007a0c */ /* 0x000fe40003f26270 */
[----:B------:R-:W-:-:S09]  /*157f0*/  ISETP.GE.AND P0, PT, R227, c[0x0][0x3c8], PT ;  /* 0x0000f200e3007a0c */ /* 0x000fd20003f06270 */
[CC--:B--2---:R-:W-:Y:S02]  /*15800*/  @!P2 LEA R10, P5, R228.reuse, R2.reuse, 0x1 ;  /* 0x00000002e40aa211 */ /* 0x0c4fe400078a08ff */
[-C--:B------:R-:W-:Y:S02]  /*15810*/  @!P1 LEA R8, P4, R235, R2.reuse, 0x1 ;  /* 0x00000002eb089211 */ /* 0x080fe400078808ff */
[----:B------:R-:W-:Y:S02]  /*15820*/  @!P0 LEA R2, P3, R227, R2, 0x1 ;  /* 0x00000002e3028211 */ /* 0x000fe400078608ff */
[-C--:B---3--:R-:W-:Y:S02]  /*15830*/  @!P2 LEA.HI.X R11, R228, R4.reuse, R229, 0x1, P5 ;  /* 0x00000004e40ba211 */ /* 0x088fe400028f0ce5 */
[-C--:B-1----:R-:W-:Y:S02]  /*15840*/  @!P1 LEA.HI.X R9, R235, R4.reuse, R252, 0x1, P4 ;  /* 0x00000004eb099211 */ /* 0x082fe400020f0cfc */
[----:B------:R-:W-:Y:S01]  /*15850*/  @!P0 LEA.HI.X R3, R227, R4, R251, 0x1, P3 ;  /* 0x00000004e3038211 */ /* 0x000fe200018f0cfb */
[----:B------:R1:W-:Y:S04]  /*15860*/  @!P2 ST.E.128 [R10.64], R24 ;  /* 0x000000180a00a985 */ /* 0x0003e8000c101d08 */
[----:B------:R1:W-:Y:S04]  /*15870*/  @!P1 ST.E.128 [R8.64], R20 ;  /* 0x0000001408009985 */ /* 0x0003e8000c101d08 */
[----:B------:R1:W-:Y:S02]  /*15880*/  @!P0 ST.E.128 [R2.64], R16 ;  /* 0x0000001002008985 */ /* 0x0003e4000c101d08 */
.L_x_330:
[----:B------:R-:W-:Y:S05]  /*15890*/  BSYNC B0 ;  /* 0x0000000000007941 */ /* 0x000fea0003800000 */
.L_x_329:
[----:B------:R-:W-:Y:S05]  /*158a0*/  BRA.DIV ~URZ, `(.L_x_331) ;  /* 0x000047627f007947 */ /* 0x000fea000b800000 */
[----:B---3--:R3:W4:Y:S04]  /*158b0*/  SHFL.IDX PT, R4, R6, 0x1, 0x1c1f ;  /* 0x003c1f0006047f89 */ /* 0x00872800000e0000 */
[----:B-12---:R3:W1:Y:S02]  /*158c0*/  SHFL.IDX PT, R2, R12, 0x1, 0x1c1f ;  /* 0x003c1f000c027f89 */ /* 0x00666400000e0000 */
.L_x_412:
[----:B------:R-:W-:Y:S01]  /*158d0*/  IADD3 R3, R5, 0x20, RZ ;  /* 0x0000002005037810 */ /* 0x000fe20007ffe0ff */
[----:B------:R-:W-:Y:S03]  /*158e0*/  BSSY B0, `(.L_x_332) ;  /* 0x000000f000007945 */ /* 0x000fe60003800000 */
[----:B------:R-:W-:-:S13]  /*158f0*/  ISETP.GE.AND P0, PT, R3, R0, PT ;  /* 0x000000000300720c */ /* 0x000fda0003f06270 */
[----:B------:R-:W-:Y:S05]  /*15900*/  @P0 BRA `(.L_x_333) ;  /* 0x000000c000000947 */ /* 0x000fea0003800000 */
[----:B------:R-:W-:Y:S02]  /*15910*/  ISETP.GE.AND P2, PT, R228, c[0x0][0x3c8], PT ;  /* 0x0000f200e4007a0c */ /* 0x000fe40003f46270 */
[----:B------:R-:W-:Y:S02]  /*15920*/  ISETP.GE.AND P1, PT, R235, c[0x0][0x3c8], PT ;  /* 0x0000f200eb007a0c */ /* 0x000fe40003f26270 */
[----:B------:R-:W-:-:S09]  /*15930*/  ISETP.GE.AND P0, PT, R227, c[0x0][0x3c8], PT ;  /* 0x0000f200e3007a0c */ /* 0x000fd20003f06270 */
[CC--:B-1----:R-:W-:Y:S02]  /*15940*/  @!P2 LEA R10, P5, R228.reuse, R2.reuse, 0x1 ;  /* 0x00000002e40aa211 */ /* 0x0c2fe400078a08ff */
[-C--:B------:R-:W-:Y:S02]  /*15950*/  @!P1 LEA R8, P4, R235, R2.reuse, 0x1 ;  /* 0x00000002eb089211 */ /* 0x080fe400078808ff */
[----:B------:R-:W-:Y:S02]  /*15960*/  @!P0 LEA R2, P3, R227, R2, 0x1 ;  /* 0x00000002e3028211 */ /* 0x000fe400078608ff */
[-C--:B----4-:R-:W-:Y:S02]  /*15970*/  @!P2 LEA.HI.X R11, R228, R4.reuse, R229, 0x1, P5 ;  /* 0x00000004e40ba211 */ /* 0x090fe400028f0ce5 */
[-C--:B------:R-:W-:Y:S02]  /*15980*/  @!P1 LEA.HI.X R9, R235, R4.reuse, R252, 0x1, P4 ;  /* 0x00000004eb099211 */ /* 0x080fe400020f0cfc */
[----:B------:R-:W-:Y:S01]  /*15990*/  @!P0 LEA.HI.X R3, R227, R4, R251, 0x1, P3 ;  /* 0x00000004e3038211 */ /* 0x000fe200018f0cfb */
[----:B------:R1:W-:Y:S04]  /*159a0*/  @!P2 ST.E.128 [R10.64], R36 ;  /* 0x000000240a00a985 */ /* 0x0003e8000c101d08 */
[----:B------:R1:W-:Y:S04]  /*159b0*/  @!P1 ST.E.128 [R8.64], R32 ;  /* 0x0000002008009985 */ /* 0x0003e8000c101d08 */
[----:B------:R1:W-:Y:S02]  /*159c0*/  @!P0 ST.E.128 [R2.64], R28 ;  /* 0x0000001c02008985 */ /* 0x0003e4000c101d08 */
.L_x_333:
[----:B------:R-:W-:Y:S05]  /*159d0*/  BSYNC B0 ;  /* 0x0000000000007941 */ /* 0x000fea0003800000 */
.L_x_332:
[----:B------:R-:W-:Y:S05]  /*159e0*/  BRA.DIV ~URZ, `(.L_x_334) ;  /* 0x000046f27f007947 */ /* 0x000fea000b800000 */
[----:B----4-:R2:W4:Y:S02]  /*159f0*/  SHFL.IDX PT, R4, R6, 0x2, 0x1c1f ;  /* 0x005c1f0006047f89 */ /* 0x01052400000e0000 */
.L_x_413:
[----:B------:R-:W-:Y:S05]  /*15a00*/  BRA.DIV ~URZ, `(.L_x_335) ;  /* 0x000047427f007947 */ /* 0x000fea000b800000 */
[----:B-1----:R1:W2:Y:S02]  /*15a10*/  SHFL.IDX PT, R2, R12, 0x2, 0x1c1f ;  /* 0x005c1f000c027f89 */ /* 0x0022a400000e0000 */
.L_x_414:
[----:B------:R-:W-:Y:S01]  /*15a20*/  IADD3 R3, R5, 0x40, RZ ;  /* 0x0000004005037810 */ /* 0x000fe20007ffe0ff */
[----:B------:R-:W-:Y:S03]  /*15a30*/  BSSY B0, `(.L_x_336) ;  /* 0x000000f000007945 */ /* 0x000fe60003800000 */
[----:B------:R-:W-:-:S13]  /*15a40*/  ISETP.GE.AND P0, PT, R3, R0, PT ;  /* 0x000000000300720c */ /* 0x000fda0003f06270 */
[----:B------:R-:W-:Y:S05]  /*15a50*/  @P0 BRA `(.L_x_337) ;  /* 0x000000c000000947 */ /* 0x000fea0003800000 */
[----:B------:R-:W-:Y:S02]  /*15a60*/  ISETP.GE.AND P2, PT, R228, c[0x0][0x3c8], PT ;  /* 0x0000f200e4007a0c */ /* 0x000fe40003f46270 */
[----:B------:R-:W-:Y:S02]  /*15a70*/  ISETP.GE.AND P1, PT, R235, c[0x0][0x3c8], PT ;  /* 0x0000f200eb007a0c */ /* 0x000fe40003f26270 */
[----:B------:R-:W-:-:S09]  /*15a80*/  ISETP.GE.AND P0, PT, R227, c[0x0][0x3c8], PT ;  /* 0x0000f200e3007a0c */ /* 0x000fd20003f06270 */
[CC--:B--2---:R-:W-:Y:S02]  /*15a90*/  @!P2 LEA R10, P5, R228.reuse, R2.reuse, 0x1 ;  /* 0x00000002e40aa211 */ /* 0x0c4fe400078a08ff */
        /* <DEDUP_REMOVED lines=8> */
.L_x_337:
[----:B------:R-:W-:Y:S05]  /*15b20*/  BSYNC B0 ;  /* 0x0000000000007941 */ /* 0x000fea0003800000 */
.L_x_336:
[----:B------:R-:W-:Y:S05]  /*15b30*/  BRA.DIV ~URZ, `(.L_x_338) ;  /* 0x000046827f007947 */ /* 0x000fea000b800000 */
[----:B--23--:R-:W2:Y:S04]  /*15b40*/  SHFL.IDX PT, R6, R6, 0x3, 0x1c1f ;  /* 0x007c1f0006067f89 */ /* 0x00cea800000e0000 */
[----:B------:R3:W1:Y:S02]  /*15b50*/  SHFL.IDX PT, R2, R12, 0x3, 0x1c1f ;  /* 0x007c1f000c027f89 */ /* 0x00066400000e0000 */
.L_x_415:
[----:B------:R-:W-:-:S04]  /*15b60*/  IADD3 R3, R5, 0x60, RZ ;  /* 0x0000006005037810 */ /* 0x000fc80007ffe0ff */
[----:B------:R-:W-:-:S13]  /*15b70*/  ISETP.GE.AND P0, PT, R3, R0, PT ;  /* 0x000000000300720c */ /* 0x000fda0003f06270 */
[----:B------:R-:W-:Y:S05]  /*15b80*/  @P0 BRA `(.L_x_339) ;  /* 0x0000239000000947 */ /* 0x000fea0003800000 */
[----:B------:R-:W-:Y:S02]  /*15b90*/  ISETP.GE.AND P1, PT, R228, c[0x0][0x3c8], PT ;  /* 0x0000f200e4007a0c */ /* 0x000fe40003f26270 */
[----:B------:R-:W-:-:S11]  /*15ba0*/  ISETP.GE.AND P0, PT, R235, c[0x0][0x3c8], PT ;  /* 0x0000f200eb007a0c */ /* 0x000fd60003f06270 */
[CC--:B-1----:R-:W-:Y:S02]  /*15bb0*/  @!P1 LEA R8, P3, R228.reuse, R2.reuse, 0x1 ;  /* 0x00000002e4089211 */ /* 0x0c2fe400078608ff */
[C---:B----4-:R-:W-:Y:S02]  /*15bc0*/  @!P0 LEA R4, P2, R235.reuse, R2, 0x1 ;  /* 0x00000002eb048211 */ /* 0x050fe400078408ff */
[-C--:B--2---:R-:W-:Y:S02]  /*15bd0*/  @!P1 LEA.HI.X R9, R228, R6.reuse, R229, 0x1, P3 ;  /* 0x00000006e4099211 */ /* 0x084fe400018f0ce5 */
[----:B------:R-:W-:-:S03]  /*15be0*/  @!P0 LEA.HI.X R5, R235, R6, R252, 0x1, P2 ;  /* 0x00000006eb058211 */ /* 0x000fc600010f0cfc */
[----:B------:R1:W-:Y:S04]  /*15bf0*/  @!P1 ST.E.128 [R8.64], R60 ;  /* 0x0000003c08009985 */ /* 0x0003e8000c101d08 */
[----:B------:R1:W-:Y:S01]  /*15c00*/  @!P0 ST.E.128 [R4.64], R56 ;  /* 0x0000003804008985 */ /* 0x0003e2000c101d08 */
[----:B------:R-:W-:-:S13]  /*15c10*/  ISETP.GE.AND P0, PT, R227, c[0x0][0x3c8], PT ;  /* 0x0000f200e3007a0c */ /* 0x000fda0003f06270 */
[----:B------:R-:W-:Y:S05]  /*15c20*/  @P0 BRA `(.L_x_339) ;  /* 0x000022f000000947 */ /* 0x000fea0003800000 */
[----:B------:R-:W-:-:S04]  /*15c30*/  LEA R2, P0, R227, R2, 0x1 ;  /* 0x00000002e3027211 */ /* 0x000fc800078008ff */
[----:B------:R-:W-:-:S05]  /*15c40*/  LEA.HI.X R3, R227, R6, R251, 0x1, P0 ;  /* 0x00000006e3037211 */ /* 0x000fca00000f0cfb */
[----:B------:R2:W-:Y:S01]  /*15c50*/  ST.E.128 [R2.64], R52 ;  /* 0x0000003402007985 */ /* 0x0005e2000c101d08 */
[----:B------:R-:W-:Y:S05]  /*15c60*/  BRA `(.L_x_339) ;  /* 0x000022b000007947 */ /* 0x000fea0003800000 */
.L_x_326:
[----:B-1----:R-:W2:Y:S01]  /*15c70*/  LDL.LU R10, [R1+0xb0] ;  /* 0x0000b000010a7983 */ /* 0x002ea20000300800 */
[----:B------:R-:W-:Y:S01]  /*15c80*/  IMAD R16, R16, c[0x0][0x408], RZ ;  /* 0x0001020010107a24 */ /* 0x000fe200078e02ff */
[----:B------:R-:W-:Y:S01]  /*15c90*/  SHF.R.S32.HI R0, RZ, 0x1f, R2 ;  /* 0x0000001fff007819 */ /* 0x000fe20000011402 */
[----:B------:R-:W-:-:S04]  /*15ca0*/  IMAD.WIDE.U32 R8, R3, c[0x0][0x408], RZ ;  /* 0x0001020003087a25 */ /* 0x000fc800078e00ff */
[----:B------:R-:W-:Y:S02]  /*15cb0*/  IMAD R3, R3, c[0x0][0x40c], R16 ;  /* 0x0001030003037a24 */ /* 0x000fe400078e0210 */
[----:B------:R-:W-:Y:S02]  /*15cc0*/  IMAD R0, R0, c[0x0][0x440], RZ ;  /* 0x0001100000007a24 */ /* 0x000fe400078e02ff */
[----:B------:R-:W-:Y:S01]  /*15cd0*/  @P5 IMAD.HI.U32 R6, R4, c[0x0][0x4ec], RZ ;  /* 0x00013b0004065a27 */ /* 0x000fe200078e00ff */
[----:B------:R-:W-:-:S05]  /*15ce0*/  IADD3 R9, R9, R3, RZ ;  /* 0x0000000309097210 */ /* 0x000fca0007ffe0ff */
[----:B------:R-:W-:-:S04]  /*15cf0*/  IMAD.WIDE.U32 R8, R5, c[0x0][0x438], R8 ;  /* 0x00010e0005087a25 */ /* 0x000fc800078e0008 */
        /* <DEDUP_REMOVED lines=24> */
.L_x_416:
[----:B------:R-:W-:Y:S05]  /*15e80*/  BRA.DIV ~URZ, `(.L_x_341) ;  /* 0x000044727f007947 */ /* 0x000fea000b800000 */
[----:B------:R3:W4:Y:S02]  /*15e90*/  SHFL.IDX PT, R0, R6, RZ, 0x1c1f ;  /* 0x001c1fff06007589 */ /* 0x00072400000e0000 */
.L_x_417:
        /* <DEDUP_REMOVED lines=28> */
[----:B--2---:R-:W-:Y:S02]  /*16060*/  @!P1 LEA.HI.X R3, R17, R4, R19, 0x2, P2 ;  /* 0x0000000411039211 */ /* 0x004fe400010f1413 */
[----:B------:R-:W2:Y:S04]  /*16070*/  LDL R19, [R1+0xc0] ;  /* 0x0000c00001137983 */ /* 0x000ea80000100800 */
[----:B------:R3:W-:Y:S04]  /*16080*/  @!P0 ST.E.64 [R8.64], R110 ;  /* 0x0000006e08008985 */ /* 0x0007e8000c101b08 */
[----:B------:R-:W4:Y:S01]  /*16090*/  LDL R17, [R1+0xbc] ;  /* 0x0000bc0001117983 */ /* 0x000f220000100800 */
[----:B---3--:R-:W-:-:S04]  /*160a0*/  @!P3 LEA R8, P0, R13, R0, 0x2 ;  /* 0x000000000d08b211 */ /* 0x008fc800078010ff */
[----:B------:R-:W-:Y:S02]  /*160b0*/  @!P3 LEA.HI.X R9, R13, R4, R15, 0x2, P0 ;  /* 0x000000040d09b211 */ /* 0x000fe400000f140f */
[----:B------:R-:W3:Y:S04]  /*160c0*/  LDL R15, [R1+0xb8] ;  /* 0x0000b800010f7983 */ /* 0x000ee80000100800 */
[----:B------:R-:W5:Y:S01]  /*160d0*/  LDL R13, [R1+0xb4] ;  /* 0x0000b400010d7983 */ /* 0x000f620000100800 */
[----:B------:R-:W-:-:S03]  /*160e0*/  ISETP.GE.AND P4, PT, R81, c[0x0][0x3c8], PT ;  /* 0x0000f20051007a0c */ /* 0x000fc60003f86270 */
[----:B------:R1:W-:Y:S01]  /*160f0*/  @!P1 ST.E.64 [R2.64], R140 ;  /* 0x0000008c02009985 */ /* 0x0003e2000c101b08 */
[----:B------:R-:W-:Y:S02]  /*16100*/  ISETP.GE.AND P1, PT, R24, c[0x0][0x3c8], PT ;  /* 0x0000f20018007a0c */ /* 0x000fe40003f26270 */
[----:B------:R-:W-:Y:S01]  /*16110*/  ISETP.GE.AND P2, PT, R10, c[0x0][0x3c8], PT ;  /* 0x0000f2000a007a0c */ /* 0x000fe20003f46270 */
[----:B------:R1:W-:Y:S06]  /*16120*/  @!P3 ST.E.64 [R8.64], R144 ;  /* 0x000000900800b985 */ /* 0x0003ec000c101b08 */
[----:B-1----:R-:W-:-:S04]  /*16130*/  @!P4 LEA R2, P0, R81, R0, 0x2 ;  /* 0x000000005102c211 */ /* 0x002fc800078010ff */
[----:B------:R-:W-:Y:S02]  /*16140*/  @!P4 LEA.HI.X R3, R81, R4, R82, 0x2, P0 ;  /* 0x000000045103c211 */ /* 0x000fe400000f1452 */
[----:B------:R-:W-:-:S03]  /*16150*/  @!P1 LEA R8, P0, R24, R0, 0x2 ;  /* 0x0000000018089211 */ /* 0x000fc600078010ff */
[----:B------:R1:W-:Y:S01]  /*16160*/  @!P4 ST.E.64 [R2.64], R148 ;  /* 0x000000940200c985 */ /* 0x0003e2000c101b08 */
[----:B------:R-:W-:Y:S02]  /*16170*/  ISETP.GE.AND P4, PT, R22, c[0x0][0x3c8], PT ;  /* 0x0000f20016007a0c */ /* 0x000fe40003f86270 */
[----:B------:R-:W-:-:S05]  /*16180*/  @!P1 LEA.HI.X R9, R24, R4, R25, 0x2, P0 ;  /* 0x0000000418099211 */ /* 0x000fca00000f1419 */
[----:B------:R1:W-:Y:S01]  /*16190*/  @!P1 ST.E.64 [R8.64], R152 ;  /* 0x0000009808009985 */ /* 0x0003e2000c101b08 */
[----:B------:R-:W-:Y:S02]  /*161a0*/  ISETP.GE.AND P1, PT, R20, c[0x0][0x3c8], PT ;  /* 0x0000f20014007a0c */ /* 0x000fe40003f26270 */
[----:B------:R-:W-:Y:S02]  /*161b0*/  ISETP.GE.AND P3, PT, R18, c[0x0][0x3c8], PT ;  /* 0x0000f20012007a0c */ /* 0x000fe40003f66270 */
[----:B-1----:R-:W-:-:S04]  /*161c0*/  @!P2 LEA R2, P0, R10, R0, 0x2 ;  /* 0x000000000a02a211 */ /* 0x002fc800078010ff */
[----:B------:R-:W-:Y:S02]  /*161d0*/  @!P2 LEA.HI.X R3, R10, R4, R11, 0x2, P0 ;  /* 0x000000040a03a211 */ /* 0x000fe400000f140b */
[----:B------:R-:W-:-:S04]  /*161e0*/  @!P4 LEA R10, P0, R22, R0, 0x2 ;  /* 0x00000000160ac211 */ /* 0x000fc800078010ff */
[----:B------:R-:W-:Y:S01]  /*161f0*/  @!P4 LEA.HI.X R11, R22, R4, R23, 0x2, P0 ;  /* 0x00000004160bc211 */ /* 0x000fe200000f1417 */
[----:B------:R1:W-:Y:S01]  /*16200*/  @!P2 ST.E.64 [R2.64], R156 ;  /* 0x0000009c0200a985 */ /* 0x0003e2000c101b08 */
[----:B------:R-:W-:-:S03]  /*16210*/  @!P1 LEA R8, P0, R20, R0, 0x2 ;  /* 0x0000000014089211 */ /* 0x000fc600078010ff */
[----:B------:R2:W-:Y:S01]  /*16220*/  @!P4 ST.E.64 [R10.64], R160 ;  /* 0x000000a00a00c985 */ /* 0x0005e2000c101b08 */
[----:B------:R-:W-:Y:S02]  /*16230*/  ISETP.GE.AND P4, PT, R16, c[0x0][0x3c8], PT ;  /* 0x0000f20010007a0c */ /* 0x000fe40003f86270 */
[----:B------:R-:W-:Y:S02]  /*16240*/  @!P1 LEA.HI.X R9, R20, R4, R21, 0x2, P0 ;  /* 0x0000000414099211 */ /* 0x000fe400000f1415 */
[----:B------:R-:W-:-:S03]  /*16250*/  ISETP.GE.AND P2, PT, R14, c[0x0][0x3c8], PT ;  /* 0x0000f2000e007a0c */ /* 0x000fc60003f46270 */
[----:B------:R2:W-:Y:S01]  /*16260*/  @!P1 ST.E.64 [R8.64], R172 ;  /* 0x000000ac08009985 */ /* 0x0005e2000c101b08 */
[----:B------:R-:W-:Y:S02]  /*16270*/  ISETP.GE.AND P1, PT, R12, c[0x0][0x3c8], PT ;  /* 0x0000f2000c007a0c */ /* 0x000fe40003f26270 */
[----:B-1----:R-:W-:-:S04]  /*16280*/  @!P3 LEA R2, P0, R18, R0, 0x2 ;  /* 0x000000001202b211 */ /* 0x002fc800078010ff */
[----:B--2---:R-:W-:Y:S02]  /*16290*/  @!P3 LEA.HI.X R3, R18, R4, R19, 0x2, P0 ;  /* 0x000000041203b211 */ /* 0x004fe400000f1413 */
[----:B------:R-:W-:-:S04]  /*162a0*/  @!P4 LEA R10, P0, R16, R0, 0x2 ;  /* 0x00000000100ac211 */ /* 0x000fc800078010ff */
[----:B----4-:R-:W-:Y:S02]  /*162b0*/  @!P4 LEA.HI.X R11, R16, R4, R17, 0x2, P0 ;  /* 0x00000004100bc211 */ /* 0x010fe400000f1411 */
[C---:B------:R-:W-:Y:S01]  /*162c0*/  @!P2 LEA R8, P0, R14.reuse, R0, 0x2 ;  /* 0x000000000e08a211 */ /* 0x040fe200078010ff */
[----:B------:R1:W-:Y:S04]  /*162d0*/  @!P3 ST.E.64 [R2.64], R72 ;  /* 0x000000480200b985 */ /* 0x0003e8000c101b08 */
[----:B------:R2:W-:Y:S01]  /*162e0*/  @!P4 ST.E.64 [R10.64], R180 ;  /* 0x000000b40a00c985 */ /* 0x0005e2000c101b08 */
[----:B---3--:R-:W-:Y:S02]  /*162f0*/  @!P2 LEA.HI.X R9, R14, R4, R15, 0x2, P0 ;  /* 0x000000040e09a211 */ /* 0x008fe400000f140f */
[----:B-1----:R-:W-:-:S04]  /*16300*/  @!P1 LEA R2, P0, R12, R0, 0x2 ;  /* 0x000000000c029211 */ /* 0x002fc800078010ff */
[----:B-----5:R-:W-:Y:S01]  /*16310*/  @!P1 LEA.HI.X R3, R12, R4, R13, 0x2, P0 ;  /* 0x000000040c039211 */ /* 0x020fe200000f140d */
[----:B------:R2:W-:Y:S04]  /*16320*/  @!P2 ST.E.64 [R8.64], R84 ;  /* 0x000000540800a985 */ /* 0x0005e8000c101b08 */
[----:B------:R2:W-:Y:S04]  /*16330*/  @!P1 ST.E.64 [R2.64], R68 ;  /* 0x0000004402009985 */ /* 0x0005e8000c101b08 */
.L_x_343:
[----:B------:R-:W-:Y:S05]  /*16340*/  BSYNC B0 ;  /* 0x0000000000007941 */ /* 0x000fea0003800000 */
.L_x_342:
[----:B------:R-:W-:Y:S05]  /*16350*/  BRA.DIV ~URZ, `(.L_x_344) ;  /* 0x000040127f007947 */ /* 0x000fea000b800000 */
[----:B--2---:R2:W1:Y:S04]  /*16360*/  SHFL.IDX PT, R4, R5, 0x1, 0x1c1f ;  /* 0x003c1f0005047f89 */ /* 0x00446800000e0000 */
[----:B----4-:R2:W4:Y:S02]  /*16370*/  SHFL.IDX PT, R0, R6, 0x1, 0x1c1f ;  /* 0x003c1f0006007f89 */ /* 0x01052400000e0000 */
.L_x_418:
[----:B------:R-:W-:Y:S01]  /*16380*/  BSSY B0, `(.L_x_345) ;  /* 0x000004a000007945 */ /* 0x000fe20003800000 */
[----:B------:R-:W-:Y:S05]  /*16390*/  @P6 BRA `(.L_x_346) ;  /* 0x0000048000006947 */ /* 0x000fea0003800000 */
[----:B------:R-:W5:Y:S04]  /*163a0*/  LDL R14, [R1+0xa4] ;  /* 0x0000a400010e7983 */ /* 0x000f680000100800 */
[----:B--2---:R-:W2:Y:S04]  /*163b0*/  LDL R11, [R1+0x98] ;  /* 0x00009800010b7983 */ /* 0x004ea80000100800 */
[----:B---3--:R-:W3:Y:S04]  /*163c0*/  LDL R15, [R1+0xdc] ;  /* 0x0000dc00010f7983 */ /* 0x008ee80000100800 */
[----:B----4-:R-:W4:Y:S04]  /*163d0*/  LDL R72, [R1+0x94] ;  /* 0x0000940001487983 */ /* 0x010f280000100800 */
[----:B------:R-:W3:Y:S04]  /*163e0*/  LDL R68, [R1+0x90] ;  /* 0x0000900001447983 */ /* 0x000ee80000100800 */
[----:B------:R-:W3:Y:S04]  /*163f0*/  LDL R24, [R1+0x8c] ;  /* 0x00008c0001187983 */ /* 0x000ee80000100800 */
[----:B------:R-:W4:Y:S04]  /*16400*/  LDL R22, [R1+0x88] ;  /* 0x0000880001167983 */ /* 0x000f280000100800 */
        /* <DEDUP_REMOVED lines=12> */
[----:B------:R-:W4:Y:S01]  /*164d0*/  LDL R17, [R1+0xb8] ;  /* 0x0000b80001117983 */ /* 0x000f220000100800 */
[----:B-----5:R-:W-:-:S02]  /*164e0*/  ISETP.GE.AND P1, PT, R14, c[0x0][0x3c8], PT ;  /* 0x0000f2000e007a0c */ /* 0x020fc40003f26270 */
[----:B--2---:R-:W-:-:S11]  /*164f0*/  ISETP.GE.AND P0, PT, R11, c[0x0][0x3c8], PT ;  /* 0x0000f2000b007a0c */ /* 0x004fd60003f06270 */
[----:B------:R-:W-:Y:S02]  /*16500*/  @!P1 IMAD.MOV.U32 R8, RZ, RZ, R0 ;  /* 0x000000ffff089224 */ /* 0x000fe400078e0000 */
[----:B-1----:R-:W-:Y:S01]  /*16510*/  @!P1 IMAD.MOV.U32 R9, RZ, RZ, R4 ;  /* 0x000000ffff099224 */ /* 0x002fe200078e0004 */
[----:B------:R-:W-:-:S03]  /*16520*/  @!P0 LEA R2, P2, R11, R0, 0x2 ;  /* 0x000000000b028211 */ /* 0x000fc600078410ff */
[----:B------:R-:W-:Y:S02]  /*16530*/  @!P1 IMAD.WIDE R8, R14, 0x4, R8 ;  /* 0x000000040e089825 */ /* 0x000fe400078e0208 */
[----:B------:R-:W2:Y:S01]  /*16540*/  LDL R14, [R1+0x70] ;  /* 0x00007000010e7983 */ /* 0x000ea20000100800 */
[----:B---3--:R-:W-:-:S03]  /*16550*/  @!P0 LEA.HI.X R3, R11, R4, R15, 0x2, P2 ;  /* 0x000000040b038211 */ /* 0x008fc600010f140f */
[----:B------:R-:W3:Y:S04]  /*16560*/  LDL R11, [R1+0xc0] ;  /* 0x0000c000010b7983 */ /* 0x000ee80000100800 */
[----:B------:R-:W5:Y:S01]  /*16570*/  LDL R15, [R1+0xb4] ;  /* 0x0000b400010f7983 */ /* 0x000f620000100800 */
[----:B----4-:R-:W-:Y:S02]  /*16580*/  ISETP.GE.AND P3, PT, R72, c[0x0][0x3c8], PT ;  /* 0x0000f20048007a0c */ /* 0x010fe40003f66270 */
[----:B------:R-:W-:Y:S02]  /*16590*/  ISETP.GE.AND P4, PT, R68, c[0x0][0x3c8], PT ;  /* 0x0000f20044007a0c */ /* 0x000fe40003f86270 */
[----:B------:R-:W-:Y:S01]  /*165a0*/  ISETP.GE.AND P2, PT, R24, c[0x0][0x3c8], PT ;  /* 0x0000f20018007a0c */ /* 0x000fe20003f46270 */
[----:B------:R1:W-:Y:S01]  /*165b0*/  @!P1 ST.E.64 [R8.64], R174 ;  /* 0x000000ae08009985 */ /* 0x0003e2000c101b08 */
[----:B------:R-:W-:-:S03]  /*165c0*/  ISETP.GE.AND P1, PT, R22, c[0x0][0x3c8], PT ;  /* 0x0000f20016007a0c */ /* 0x000fc60003f26270 */
[----:B------:R4:W-:Y:S04]  /*165d0*/  @!P0 ST.E.64 [R2.64], R176 ;  /* 0x000000b002008985 */ /* 0x0009e8000c101b08 */
[-C--:B-1----:R-:W-:Y:S02]  /*165e0*/  @!P3 LEA R8, P5, R72, R0.reuse, 0x2 ;  /* 0x000000004808b211 */ /* 0x082fe400078a10ff */
[----:B----4-:R-:W-:Y:S02]  /*165f0*/  @!P4 LEA R2, P0, R68, R0, 0x2 ;  /* 0x000000004402c211 */ /* 0x010fe400078010ff */
[-C--:B------:R-:W-:Y:S02]  /*16600*/  @!P3 LEA.HI.X R9, R72, R4.reuse, R73, 0x2, P5 ;  /* 0x000000044809b211 */ /* 0x080fe400028f1449 */
[----:B------:R-:W-:-:S02]  /*16610*/  @!P4 LEA.HI.X R3, R68, R4, R69, 0x2, P0 ;  /* 0x000000044403c211 */ /* 0x000fc400000f1445 */
[----:B------:R-:W-:Y:S01]  /*16620*/  ISETP.GE.AND P0, PT, R20, c[0x0][0x3c8], PT ;  /* 0x0000f20014007a0c */ /* 0x000fe20003f06270 */
[----:B------:R1:W-:Y:S04]  /*16630*/  @!P3 ST.E.64 [R8.64], R178 ;  /* 0x000000b20800b985 */ /* 0x0003e8000c101b08 */
[----:B------:R4:W-:Y:S01]  /*16640*/  @!P4 ST.E.64 [R2.64], R88 ;  /* 0x000000580200c985 */ /* 0x0009e2000c101b08 */
[----:B------:R-:W-:Y:S02]  /*16650*/  ISETP.GE.AND P4, PT, R12, c[0x0][0x3c8], PT ;  /* 0x0000f2000c007a0c */ /* 0x000fe40003f86270 */
[----:B------:R-:W-:Y:S02]  /*16660*/  ISETP.GE.AND P5, PT, R10, c[0x0][0x3c8], PT ;  /* 0x0000f2000a007a0c */ /* 0x000fe40003fa6270 */
[----:B-1----:R-:W-:-:S04]  /*16670*/  @!P2 LEA R8, P3, R24, R0, 0x2 ;  /* 0x000000001808a211 */ /* 0x002fc800078610ff */
[----:B------:R-:W-:Y:S02]  /*16680*/  @!P2 LEA.HI.X R9, R24, R4, R25, 0x2, P3 ;  /* 0x000000041809a211 */ /* 0x000fe400018f1419 */
[----:B----4-:R-:W-:-:S03]  /*16690*/  @!P1 LEA R2, P3, R22, R0, 0x2 ;  /* 0x0000000016029211 */ /* 0x010fc600078610ff */
[----:B------:R1:W-:Y:S01]  /*166a0*/  @!P2 ST.E.64 [R8.64], R100 ;  /* 0x000000640800a985 */ /* 0x0003e2000c101b08 */
[----:B------:R-:W-:Y:S02]  /*166b0*/  @!P1 LEA.HI.X R3, R22, R4, R23, 0x2, P3 ;  /* 0x0000000416039211 */ /* 0x000fe400018f1417 */
[----:B------:R-:W-:-:S03]  /*166c0*/  ISETP.GE.AND P3, PT, R18, c[0x0][0x3c8], PT ;  /* 0x0000f20012007a0c */ /* 0x000fc60003f66270 */
[----:B------:R4:W-:Y:S01]  /*166d0*/  @!P1 ST.E.64 [R2.64], R142 ;  /* 0x0000008e02009985 */ /* 0x0009e2000c101b08 */
[----:B-1----:R-:W-:-:S04]  /*166e0*/  @!P0 LEA R8, P2, R20, R0, 0x2 ;  /* 0x0000000014088211 */ /* 0x002fc800078410ff */
[----:B------:R-:W-:Y:S02]  /*166f0*/  @!P0 LEA.HI.X R9, R20, R4, R21, 0x2, P2 ;  /* 0x0000000414098211 */ /* 0x000fe400010f1415 */
[----:B----4-:R-:W-:Y:S02]  /*16700*/  @!P4 LEA R2, P1, R12, R0, 0x2 ;  /* 0x000000000c02c211 */ /* 0x010fe400078210ff */
[----:B------:R-:W-:Y:S01]  /*16710*/  ISETP.GE.AND P2, PT, R16, c[0x0][0x3c8], PT ;  /* 0x0000f20010007a0c */ /* 0x000fe20003f46270 */
[----:B------:R1:W-:Y:S01]  /*16720*/  @!P0 ST.E.64 [R8.64], R146 ;  /* 0x0000009208008985 */ /* 0x0003e2000c101b08 */
[----:B------:R-:W-:Y:S02]  /*16730*/  @!P4 LEA.HI.X R3, R12, R4, R13, 0x2, P1 ;  /* 0x000000040c03c211 */ /* 0x000fe400008f140d */
[----:B------:R-:W-:-:S03]  /*16740*/  @!P5 LEA R12, P0, R10, R0, 0x2 ;  /* 0x000000000a0cd211 */ /* 0x000fc600078010ff */
[----:B------:R4:W-:Y:S01]  /*16750*/  @!P4 ST.E.64 [R2.64], R150 ;  /* 0x000000960200c985 */ /* 0x0009e2000c101b08 */
[----:B--2---:R-:W-:Y:S02]  /*16760*/  ISETP.GE.AND P1, PT, R14, c[0x0][0x3c8], PT ;  /* 0x0000f2000e007a0c */ /* 0x004fe40003f26270 */
[----:B---3--:R-:W-:Y:S02]  /*16770*/  @!P5 LEA.HI.X R13, R10, R4, R11, 0x2, P0 ;  /* 0x000000040a0dd211 */ /* 0x008fe400000f140b */
[----:B------:R-:W-:-:S04]  /*16780*/  @!P3 LEA R10, P0, R18, R0, 0x2 ;  /* 0x00000000120ab211 */ /* 0x000fc800078010ff */
[----:B------:R-:W-:Y:S02]  /*16790*/  @!P3 LEA.HI.X R11, R18, R4, R19, 0x2, P0 ;  /* 0x00000004120bb211 */ /* 0x000fe400000f1413 */
[----:B-1----:R-:W-:-:S04]  /*167a0*/  @!P2 LEA R8, P0, R16, R0, 0x2 ;  /* 0x000000001008a211 */ /* 0x002fc800078010ff */
[----:B------:R-:W-:Y:S02]  /*167b0*/  @!P2 LEA.HI.X R9, R16, R4, R17, 0x2, P0 ;  /* 0x000000041009a211 */ /* 0x000fe400000f1411 */
[C---:B----4-:R-:W-:Y:S01]  /*167c0*/  @!P1 LEA R2, P0, R14.reuse, R0, 0x2 ;  /* 0x000000000e029211 */ /* 0x050fe200078010ff */
[----:B------:R1:W-:Y:S03]  /*167d0*/  @!P5 ST.E.64 [R12.64], R158 ;  /* 0x0000009e0c00d985 */ /* 0x0003e6000c101b08 */
[----:B-----5:R-:W-:Y:S01]  /*167e0*/  @!P1 LEA.HI.X R3, R14, R4, R15, 0x2, P0 ;  /* 0x000000040e039211 */ /* 0x020fe200000f140f */
[----:B------:R1:W-:Y:S04]  /*167f0*/  @!P3 ST.E.64 [R10.64], R154 ;  /* 0x0000009a0a00b985 */ /* 0x0003e8000c101b08 */
[----:B------:R1:W-:Y:S04]  /*16800*/  @!P2 ST.E.64 [R8.64], R86 ;  /* 0x000000560800a985 */ /* 0x0003e8000c101b08 */
[----:B------:R1:W-:Y:S02]  /*16810*/  @!P1 ST.E.64 [R2.64], R70 ;  /* 0x0000004602009985 */ /* 0x0003e4000c101b08 */
.L_x_346:
[----:B------:R-:W-:Y:S05]  /*16820*/  BSYNC B0 ;  /* 0x0000000000007941 */ /* 0x000fea0003800000 */
.L_x_345:
[----:B------:R-:W-:Y:S05]  /*16830*/  BRA.DIV ~URZ, `(.L_x_347) ;  /* 0x00003c027f007947 */ /* 0x000fea000b800000 */
[----:B-1----:R1:W2:Y:S02]  /*16840*/  SHFL.IDX PT, R4, R5, 0x2, 0x1c1f ;  /* 0x005c1f0005047f89 */ /* 0x0022a400000e0000 */
.L_x_419:
[----:B------:R-:W-:Y:S05]  /*16850*/  BRA.DIV ~URZ, `(.L_x_348) ;  /* 0x00003c527f007947 */ /* 0x000fea000b800000 */
[----:B----4-:R4:W1:Y:S02]  /*16860*/  SHFL.IDX PT, R0, R6, 0x2, 0x1c1f ;  /* 0x005c1f0006007f89 */ /* 0x01086400000e0000 */
.L_x_420:
[----:B------:R-:W-:Y:S01]  /*16870*/  LOP3.LUT P0, RZ, R243, 0x1, RZ, 0xc0, !PT ;  /* 0x00000001f3ff7812 */ /* 0x000fe2000780c0ff */
[----:B------:R-:W-:-:S12]  /*16880*/  BSSY B0, `(.L_x_349) ;  /* 0x000004a000007945 */ /* 0x000fd80003800000 */
        /* <DEDUP_REMOVED lines=22> */
[----:B---3--:R-:W-:-:S11]  /*169f0*/  ISETP.GE.AND P0, PT, R17, c[0x0][0x3c8], PT ;  /* 0x0000f20011007a0c */ /* 0x008fd60003f06270 */
[----:B-1----:R-:W-:-:S04]  /*16a00*/  @!P2 LEA R2, P1, R13, R0, 0x2 ;  /* 0x000000000d02a211 */ /* 0x002fc800078210ff */
[----:B----4-:R-:W-:Y:S02]  /*16a10*/  @!P2 LEA.HI.X R3, R13, R4, R15, 0x2, P1 ;  /* 0x000000040d03a211 */ /* 0x010fe400008f140f */
[----:B------:R-:W3:Y:S01]  /*16a20*/  LDL R13, [R1+0xc4] ;  /* 0x0000c400010d7983 */ /* 0x000ee20000100800 */
[----:B------:R-:W-:Y:S02]  /*16a30*/  @!P0 IMAD.MOV.U32 R8, RZ, RZ, R0 ;  /* 0x000000ffff088224 */ /* 0x000fe400078e0000 */
[----:B------:R-:W-:Y:S01]  /*16a40*/  @!P0 IMAD.MOV.U32 R9, RZ, RZ, R4 ;  /* 0x000000ffff098224 */ /* 0x000fe200078e0004 */
[----:B------:R-:W4:Y:S03]  /*16a50*/  LDL R15, [R1+0xb4] ;  /* 0x0000b400010f7983 */ /* 0x000f260000100800 */
[----:B------:R-:W-:Y:S02]  /*16a60*/  @!P0 IMAD.WIDE R8, R17, 0x4, R8 ;  /* 0x0000000411088825 */ /* 0x000fe400078e0208 */
[----:B------:R-:W5:Y:S01]  /*16a70*/  LDL R17, [R1+0xb8] ;  /* 0x0000b80001117983 */ /* 0x000f620000100800 */
[----:B--2---:R-:W-:-:S02]  /*16a80*/  ISETP.GE.AND P4, PT, R70, c[0x0][0x3c8], PT ;  /* 0x0000f20046007a0c */ /* 0x004fc40003f86270 */
[----:B------:R-:W-:Y:S01]  /*16a90*/  ISETP.GE.AND P3, PT, R10, c[0x0][0x3c8], PT ;  /* 0x0000f2000a007a0c */ /* 0x000fe20003f66270 */
[----:B------:R1:W-:Y:S01]  /*16aa0*/  @!P0 ST.E.64 [R8.64], R28 ;  /* 0x0000001c08008985 */ /* 0x0003e2000c101b08 */
[----:B------:R-:W-:Y:S02]  /*16ab0*/  ISETP.GE.AND P1, PT, R68, c[0x0][0x3c8], PT ;  /* 0x0000f20044007a0c */ /* 0x000fe40003f26270 */
[----:B------:R-:W-:Y:S01]  /*16ac0*/  ISETP.GE.AND P0, PT, R24, c[0x0][0x3c8], PT ;  /* 0x0000f20018007a0c */ /* 0x000fe20003f06270 */
[----:B------:R2:W-:Y:S01]  /*16ad0*/  @!P2 ST.E.64 [R2.64], R30 ;  /* 0x0000001e0200a985 */ /* 0x0005e2000c101b08 */
[----:B------:R-:W-:-:S05]  /*16ae0*/  ISETP.GE.AND P6, PT, R22, c[0x0][0x3c8], PT ;  /* 0x0000f20016007a0c */ /* 0x000fca0003fc6270 */
[-C--:B-1----:R-:W-:Y:S02]  /*16af0*/  @!P4 LEA R8, P5, R70, R0.reuse, 0x2 ;  /* 0x000000004608c211 */ /* 0x082fe400078a10ff */
[----:B--2---:R-:W-:Y:S02]  /*16b00*/  @!P3 LEA R2, P2, R10, R0, 0x2 ;  /* 0x000000000a02b211 */ /* 0x004fe400078410ff */
[-C--:B------:R-:W-:Y:S02]  /*16b10*/  @!P4 LEA.HI.X R9, R70, R4.reuse, R71, 0x2, P5 ;  /* 0x000000044609c211 */ /* 0x080fe400028f1447 */
[----:B------:R-:W-:-:S03]  /*16b20*/  @!P3 LEA.HI.X R3, R10, R4, R11, 0x2, P2 ;  /* 0x000000040a03b211 */ /* 0x000fc600010f140b */
[----:B------:R-:W-:Y:S01]  /*16b30*/  @!P4 ST.E.64 [R8.64], R32 ;  /* 0x000000200800c985 */ /* 0x000fe2000c101b08 */
[----:B------:R-:W-:Y:S02]  /*16b40*/  ISETP.GE.AND P4, PT, R12, c[0x0][0x3c8], PT ;  /* 0x0000f2000c007a0c */ /* 0x000fe40003f86270 */
[C---:B------:R-:W-:Y:S01]  /*16b50*/  @!P1 LEA R10, P5, R68.reuse, R0, 0x2 ;  /* 0x00000000440a9211 */ /* 0x040fe200078a10ff */
[----:B------:R1:W-:Y:S03]  /*16b60*/  @!P3 ST.E.64 [R2.64], R34 ;  /* 0x000000220200b985 */ /* 0x0003e6000c101b08 */
[----:B------:R-:W-:Y:S02]  /*16b70*/  @!P1 LEA.HI.X R11, R68, R4, R69, 0x2, P5 ;  /* 0x00000004440b9211 */ /* 0x000fe400028f1445 */
[----:B------:R-:W-:-:S03]  /*16b80*/  ISETP.GE.AND P3, PT, R20, c[0x0][0x3c8], PT ;  /* 0x0000f20014007a0c */ /* 0x000fc60003f66270 */
[----:B------:R-:W-:Y:S01]  /*16b90*/  @!P1 ST.E.64 [R10.64], R50 ;  /* 0x000000320a009985 */ /* 0x000fe2000c101b08 */
[----:B------:R-:W-:Y:S02]  /*16ba0*/  ISETP.GE.AND P1, PT, R16, c[0x0][0x3c8], PT ;  /* 0x0000f20010007a0c */ /* 0x000fe40003f26270 */
[-C--:B-1----:R-:W-:Y:S02]  /*16bb0*/  @!P0 LEA R2, P2, R24, R0.reuse, 0x2 ;  /* 0x0000000018028211 */ /* 0x082fe400078410ff */
[----:B------:R-:W-:Y:S02]  /*16bc0*/  @!P6 LEA R8, P5, R22, R0, 0x2 ;  /* 0x000000001608e211 */ /* 0x000fe400078a10ff */
[-C--:B------:R-:W-:Y:S02]  /*16bd0*/  @!P0 LEA.HI.X R3, R24, R4.reuse, R25, 0x2, P2 ;  /* 0x0000000418038211 */ /* 0x080fe400010f1419 */
[----:B------:R-:W-:Y:S02]  /*16be0*/  ISETP.GE.AND P2, PT, R18, c[0x0][0x3c8], PT ;  /* 0x0000f20012007a0c */ /* 0x000fe40003f46270 */
[----:B------:R-:W-:Y:S01]  /*16bf0*/  @!P6 LEA.HI.X R9, R22, R4, R23, 0x2, P5 ;  /* 0x000000041609e211 */ /* 0x000fe200028f1417 */
[----:B------:R1:W-:Y:S01]  /*16c00*/  @!P0 ST.E.64 [R2.64], R36 ;  /* 0x0000002402008985 */ /* 0x0003e2000c101b08 */
[----:B------:R-:W-:-:S03]  /*16c10*/  ISETP.GE.AND P0, PT, R14, c[0x0][0x3c8], PT ;  /* 0x0000f2000e007a0c */ /* 0x000fc60003f06270 */
[----:B------:R2:W-:Y:S01]  /*16c20*/  @!P6 ST.E.64 [R8.64], R38 ;  /* 0x000000260800e985 */ /* 0x0005e2000c101b08 */
[----:B-1----:R-:W-:-:S04]  /*16c30*/  @!P4 LEA R2, P5, R12, R0, 0x2 ;  /* 0x000000000c02c211 */ /* 0x002fc800078a10ff */
[----:B---3--:R-:W-:Y:S02]  /*16c40*/  @!P4 LEA.HI.X R3, R12, R4, R13, 0x2, P5 ;  /* 0x000000040c03c211 */ /* 0x008fe400028f140d */
[----:B------:R-:W-:-:S03]  /*16c50*/  @!P3 LEA R12, P5, R20, R0, 0x2 ;  /* 0x00000000140cb211 */ /* 0x000fc600078a10ff */
[----:B------:R1:W-:Y:S01]  /*16c60*/  @!P4 ST.E.64 [R2.64], R40 ;  /* 0x000000280200c985 */ /* 0x0003e2000c101b08 */
[----:B------:R-:W-:Y:S02]  /*16c70*/  @!P2 LEA R10, P4, R18, R0, 0x2 ;  /* 0x00000000120aa211 */ /* 0x000fe400078810ff */
[----:B------:R-:W-:Y:S02]  /*16c80*/  @!P3 LEA.HI.X R13, R20, R4, R21, 0x2, P5 ;  /* 0x00000004140db211 */ /* 0x000fe400028f1415 */
[----:B--2---:R-:W-:Y:S02]  /*16c90*/  @!P1 LEA R8, P5, R16, R0, 0x2 ;  /* 0x0000000010089211 */ /* 0x004fe400078a10ff */
[-C--:B------:R-:W-:Y:S02]  /*16ca0*/  @!P2 LEA.HI.X R11, R18, R4.reuse, R19, 0x2, P4 ;  /* 0x00000004120ba211 */ /* 0x080fe400020f1413 */
[----:B-----5:R-:W-:Y:S01]  /*16cb0*/  @!P1 LEA.HI.X R9, R16, R4, R17, 0x2, P5 ;  /* 0x0000000410099211 */ /* 0x020fe200028f1411 */
[----:B------:R2:W-:Y:S04]  /*16cc0*/  @!P3 ST.E.64 [R12.64], R64 ;  /* 0x000000400c00b985 */ /* 0x0005e8000c101b08 */
[----:B------:R2:W-:Y:S04]  /*16cd0*/  @!P2 ST.E.64 [R10.64], R52 ;  /* 0x000000340a00a985 */ /* 0x0005e8000c101b08 */
[----:B------:R2:W-:Y:S01]  /*16ce0*/  @!P1 ST.E.64 [R8.64], R42 ;  /* 0x0000002a08009985 */ /* 0x0005e2000c101b08 */
[----:B-1----:R-:W-:-:S04]  /*16cf0*/  @!P0 LEA R2, P4, R14, R0, 0x2 ;  /* 0x000000000e028211 */ /* 0x002fc800078810ff */
[----:B----4-:R-:W-:-:S05]  /*16d00*/  @!P0 LEA.HI.X R3, R14, R4, R15, 0x2, P4 ;  /* 0x000000040e038211 */ /* 0x010fca00020f140f */
[----:B------:R2:W-:Y:S04]  /*16d10*/  @!P0 ST.E.64 [R2.64], R26 ;  /* 0x0000001a02008985 */ /* 0x0005e8000c101b08 */
.L_x_350:
[----:B------:R-:W-:Y:S05]  /*16d20*/  BSYNC B0 ;  /* 0x0000000000007941 */ /* 0x000fea0003800000 */
.L_x_349:
[----:B------:R-:W-:Y:S05]  /*16d30*/  BRA.DIV ~URZ, `(.L_x_351) ;  /* 0x000037e27f007947 */ /* 0x000fea000b800000 */
[----:B--2---:R2:W3:Y:S04]  /*16d40*/  SHFL.IDX PT, R4, R5, 0x3, 0x1c1f ;  /* 0x007c1f0005047f89 */ /* 0x0044e800000e0000 */
[----:B-1----:R2:W1:Y:S02]  /*16d50*/  SHFL.IDX PT, R0, R6, 0x3, 0x1c1f ;  /* 0x007c1f0006007f89 */ /* 0x00246400000e0000 */
.L_x_421:
[----:B------:R-:W-:-:S13]  /*16d60*/  LOP3.LUT P0, RZ, R243, 0x2, RZ, 0xc0, !PT ;  /* 0x00000002f3ff7812 */ /* 0x000fda000780c0ff */
        /* <DEDUP_REMOVED lines=20> */
[----:B------:R-:W3:Y:S01]  /*16eb0*/  LDL R16, [R1+0xbc] ;  /* 0x0000bc0001107983 */ /* 0x000ee20000100800 */
[----:B-----5:R-:W-:-:S02]  /*16ec0*/  ISETP.GE.AND P4, PT, R14, c[0x0][0x3c8], PT ;  /* 0x0000f2000e007a0c */ /* 0x020fc40003f86270 */
[----:B--2---:R-:W-:Y:S02]  /*16ed0*/  ISETP.GE.AND P3, PT, R10, c[0x0][0x3c8], PT ;  /* 0x0000f2000a007a0c */ /* 0x004fe40003f66270 */
[----:B----4-:R-:W-:-:S09]  /*16ee0*/  ISETP.GE.AND P2, PT, R5, c[0x0][0x3c8], PT ;  /* 0x0000f20005007a0c */ /* 0x010fd20003f46270 */
[----:B-1----:R-:W-:Y:S02]  /*16ef0*/  @!P4 IMAD.MOV.U32 R8, RZ, RZ, R0 ;  /* 0x000000ffff08c224 */ /* 0x002fe400078e0000 */
[----:B------:R-:W-:Y:S01]  /*16f00*/  @!P4 IMAD.MOV.U32 R9, RZ, RZ, R4 ;  /* 0x000000ffff09c224 */ /* 0x000fe200078e0004 */
[----:B------:R-:W-:-:S03]  /*16f10*/  @!P3 LEA R2, P5, R10, R0, 0x2 ;  /* 0x000000000a02b211 */ /* 0x000fc600078a10ff */
[----:B------:R-:W-:Y:S01]  /*16f20*/  @!P4 IMAD.WIDE R8, R14, 0x4, R8 ;  /* 0x000000040e08c825 */ /* 0x000fe200078e0208 */
[----:B---3--:R-:W-:Y:S01]  /*16f30*/  @!P3 LEA.HI.X R3, R10, R4, R11, 0x2, P5 ;  /* 0x000000040a03b211 */ /* 0x008fe200028f140b */
[----:B------:R-:W2:Y:S04]  /*16f40*/  LDL R14, [R1+0xb8] ;  /* 0x0000b800010e7983 */ /* 0x000ea80000100800 */
[----:B------:R1:W-:Y:S04]  /*16f50*/  @!P4 ST.E.64 [R8.64], R56 ;  /* 0x000000380800c985 */ /* 0x0003e8000c101b08 */
[----:B------:R3:W-:Y:S01]  /*16f60*/  @!P3 ST.E.64 [R2.64], R44 ;  /* 0x0000002c0200b985 */ /* 0x0007e2000c101b08 */
[----:B------:R-:W-:-:S04]  /*16f70*/  @!P2 LEA R10, P3, R5, R0, 0x2 ;  /* 0x00000000050aa211 */ /* 0x000fc800078610ff */
[----:B------:R-:W-:Y:S02]  /*16f80*/  @!P2 LEA.HI.X R11, R5, R4, R27, 0x2, P3 ;  /* 0x00000004050ba211 */ /* 0x000fe400018f141b */
[----:B------:R-:W4:Y:S01]  /*16f90*/  LDL R5, [R1+0x70] ;  /* 0x0000700001057983 */ /* 0x000f220000100800 */
[----:B------:R-:W-:Y:S02]  /*16fa0*/  ISETP.GE.AND P1, PT, R25, c[0x0][0x3c8], PT ;  /* 0x0000f20019007a0c */ /* 0x000fe40003f26270 */
[----:B------:R-:W-:-:S11]  /*16fb0*/  ISETP.GE.AND P0, PT, R23, c[0x0][0x3c8], PT ;  /* 0x0000f20017007a0c */ /* 0x000fd60003f06270 */
[-C--:B-1----:R-:W-:Y:S02]  /*16fc0*/  @!P1 LEA R8, P4, R25, R0.reuse, 0x2 ;  /* 0x0000000019089211 */ /* 0x082fe400078810ff */
[----:B------:R-:W-:Y:S02]  /*16fd0*/  ISETP.GE.AND P5, PT, R21, c[0x0][0x3c8], PT ;  /* 0x0000f20015007a0c */ /* 0x000fe40003fa6270 */
[----:B---3--:R-:W-:-:S09]  /*16fe0*/  @!P0 LEA R2, P6, R23, R0, 0x2 ;  /* 0x0000000017028211 */ /* 0x008fd200078c10ff */
[----:B------:R-:W-:-:S04]  /*16ff0*/  P2R R3, PR, RZ, 0x10 ;  /* 0x00000010ff037803 */ /* 0x000fc80000000000 */
[----:B------:R-:W-:Y:S02]  /*17000*/  ISETP.NE.AND P3, PT, R3, RZ, PT ;  /* 0x000000ff0300720c */ /* 0x000fe40003f65270 */
[----:B------:R-:W-:Y:S02]  /*17010*/  ISETP.GE.AND P4, PT, R12, c[0x0][0x3c8], PT ;  /* 0x0000f2000c007a0c */ /* 0x000fe40003f86270 */
[-C--:B------:R-:W-:Y:S02]  /*17020*/  @!P1 LEA.HI.X R9, R25, R4.reuse, R26, 0x2, P3 ;  /* 0x0000000419099211 */ /* 0x080fe400018f141a */
[----:B------:R-:W-:Y:S01]  /*17030*/  @!P0 LEA.HI.X R3, R23, R4, R24, 0x2, P6 ;  /* 0x0000000417038211 */ /* 0x000fe200030f1418 */
[----:B------:R-:W-:Y:S01]  /*17040*/  @!P2 ST.E.64 [R10.64], R74 ;  /* 0x0000004a0a00a985 */ /* 0x000fe2000c101b08 */
[----:B------:R-:W-:-:S03]  /*17050*/  ISETP.GE.AND P3, PT, R19, c[0x0][0x3c8], PT ;  /* 0x0000f20013007a0c */ /* 0x000fc60003f66270 */
[----:B------:R1:W-:Y:S04]  /*17060*/  @!P1 ST.E.64 [R8.64], R60 ;  /* 0x0000003c08009985 */ /* 0x0003e8000c101b08 */
[----:B------:R3:W-:Y:S01]  /*17070*/  @!P0 ST.E.64 [R2.64], R46 ;  /* 0x0000002e02008985 */ /* 0x0007e2000c101b08 */
[----:B------:R-:W-:Y:S02]  /*17080*/  ISETP.GE.AND P2, PT, R17, c[0x0][0x3c8], PT ;  /* 0x0000f20011007a0c */ /* 0x000fe40003f46270 */
[----:B------:R-:W-:Y:S02]  /*17090*/  ISETP.GE.AND P1, PT, R15, c[0x0][0x3c8], PT ;  /* 0x0000f2000f007a0c */ /* 0x000fe40003f26270 */
[----:B-1----:R-:W-:-:S04]  /*170a0*/  @!P5 LEA R8, P0, R21, R0, 0x2 ;  /* 0x000000001508d211 */ /* 0x002fc800078010ff */
[----:B------:R-:W-:Y:S02]  /*170b0*/  @!P5 LEA.HI.X R9, R21, R4, R22, 0x2, P0 ;  /* 0x000000041509d211 */ /* 0x000fe400000f1416 */
[----:B---3--:R-:W-:-:S03]  /*170c0*/  @!P4 LEA R2, P6, R12, R0, 0x2 ;  /* 0x000000000c02c211 */ /* 0x008fc600078c10ff */
[----:B------:R-:W-:Y:S01]  /*170d0*/  @!P5 ST.E.64 [R8.64], R58 ;  /* 0x0000003a0800d985 */ /* 0x000fe2000c101b08 */
[----:B------:R-:W-:Y:S02]  /*170e0*/  @!P4 LEA.HI.X R3, R12, R4, R13, 0x2, P6 ;  /* 0x000000040c03c211 */ /* 0x000fe400030f140d */
[-C--:B------:R-:W-:Y:S02]  /*170f0*/  @!P3 LEA R12, P5, R19, R0.reuse, 0x2 ;  /* 0x00000000130cb211 */ /* 0x080fe400078a10ff */
[----:B------:R-:W-:Y:S01]  /*17100*/  ISETP.GE.AND P0, PT, R6, c[0x0][0x3c8], PT ;  /* 0x0000f20006007a0c */ /* 0x000fe20003f06270 */
[----:B------:R1:W-:Y:S01]  /*17110*/  @!P4 ST.E.64 [R2.64], R62 ;  /* 0x0000003e0200c985 */ /* 0x0003e2000c101b08 */
[----:B------:R-:W-:-:S04]  /*17120*/  @!P2 LEA R10, P6, R17, R0, 0x2 ;  /* 0x00000000110aa211 */ /* 0x000fc800078c10ff */
[----:B------:R-:W-:-:S05]  /*17130*/  @!P2 LEA.HI.X R11, R17, R4, R18, 0x2, P6 ;  /* 0x00000004110ba211 */ /* 0x000fca00030f1412 */
[----:B-1----:R-:W-:-:S04]  /*17140*/  P2R R2, PR, RZ, 0x20 ;  /* 0x00000020ff027803 */ /* 0x002fc80000000000 */
[----:B------:R-:W-:Y:S02]  /*17150*/  ISETP.NE.AND P4, PT, R2, RZ, PT ;  /* 0x000000ff0200720c */ /* 0x000fe40003f85270 */
[----:B------:R-:W-:Y:S02]  /*17160*/  @!P1 LEA R8, P5, R15, R0, 0x2 ;  /* 0x000000000f089211 */ /* 0x000fe400078a10ff */
[----:B------:R-:W-:Y:S02]  /*17170*/  @!P3 LEA.HI.X R13, R19, R4, R20, 0x2, P4 ;  /* 0x00000004130db211 */ /* 0x000fe400020f1414 */
[C---:B------:R-:W-:Y:S02]  /*17180*/  @!P0 LEA R2, P4, R6.reuse, R0, 0x2 ;  /* 0x0000000006028211 */ /* 0x040fe400078810ff */
[-C--:B------:R-:W-:Y:S01]  /*17190*/  @!P1 LEA.HI.X R9, R15, R4.reuse, R16, 0x2, P5 ;  /* 0x000000040f099211 */ /* 0x080fe200028f1410 */
[----:B------:R1:W-:Y:S04]  /*171a0*/  @!P3 ST.E.64 [R12.64], R76 ;  /* 0x0000004c0c00b985 */ /* 0x0003e8000c101b08 */
[----:B------:R1:W-:Y:S04]  /*171b0*/  @!P2 ST.E.64 [R10.64], R78 ;  /* 0x0000004e0a00a985 */ /* 0x0003e8000c101b08 */
[----:B------:R1:W-:Y:S01]  /*171c0*/  @!P1 ST.E.64 [R8.64], R66 ;  /* 0x0000004208009985 */ /* 0x0003e2000c101b08 */
[----:B--2---:R-:W-:-:S05]  /*171d0*/  @!P0 LEA.HI.X R3, R6, R4, R14, 0x2, P4 ;  /* 0x0000000406038211 */ /* 0x004fca00020f140e */
[----:B------:R1:W-:Y:S01]  /*171e0*/  @!P0 ST.E.64 [R2.64], R54 ;  /* 0x0000003602008985 */ /* 0x0003e2000c101b08 */
[----:B----4-:R-:W-:-:S13]  /*171f0*/  ISETP.GE.AND P0, PT, R5, c[0x0][0x3c8], PT ;  /* 0x0000f20005007a0c */ /* 0x010fda0003f06270 */
[----:B------:R-:W-:Y:S05]  /*17200*/  @P0 BRA `(.L_x_339) ;  /* 0x00000d1000000947 */ /* 0x000fea0003800000 */
[----:B------:R-:W2:Y:S01]  /*17210*/  LDL R6, [R1+0xb4] ;  /* 0x0000b40001067983 */ /* 0x000ea20000100800 */
[----:B-1----:R-:W-:-:S04]  /*17220*/  LEA R2, P0, R5, R0, 0x2 ;  /* 0x0000000005027211 */ /* 0x002fc800078010ff */
[----:B--2---:R-:W-:-:S05]  /*17230*/  LEA.HI.X R3, R5, R4, R6, 0x2, P0 ;  /* 0x0000000405037211 */ /* 0x004fca00000f1406 */
[----:B------:R1:W-:Y:S01]  /*17240*/  ST.E.64 [R2.64], R48 ;  /* 0x0000003002007985 */ /* 0x0003e2000c101b08 */
[----:B------:R-:W-:Y:S05]  /*17250*/  BRA `(.L_x_339) ;  /* 0x00000cc000007947 */ /* 0x000fea0003800000 */
.L_x_324:
[----:B------:R-:W4:Y:S04]  /*17260*/  LDL.LU R0, [R1+0x4c] ;  /* 0x00004c0001007983 */ /* 0x000f280000300800 */
[----:B---3--:R-:W3:Y:S01]  /*17270*/  LDL.LU R8, [R1+0x60] ;  /* 0x0000600001087983 */ /* 0x008ee20000300800 */
[----:B------:R-:W-:Y:S02]  /*17280*/  ISETP.NE.U32.AND P0, PT, RZ, c[0x0][0x508], PT ;  /* 0x00014200ff007a0c */ /* 0x000fe40003f05070 */
[----:B------:R-:W-:Y:S01]  /*17290*/  ISETP.NE.U32.AND P3, PT, RZ, c[0x0][0x500], PT ;  /* 0x00014000ff007a0c */ /* 0x000fe20003f65070 */
[----:B-12---:R-:W2:Y:S01]  /*172a0*/  LDL.LU R6, [R1+0xac] ;  /* 0x0000ac0001067983 */ /* 0x006ea20000300800 */
[----:B------:R-:W-:Y:S01]  /*172b0*/  ISETP.NE.AND.EX P2, PT, RZ, c[0x0][0x50c], PT, P0 ;  /* 0x00014300ff007a0c */ /* 0x000fe20003f45300 */
[----:B------:R-:W-:Y:S01]  /*172c0*/  IMAD.MOV.U32 R20, RZ, RZ, c[0x0][0x388] ;  /* 0x0000e200ff147624 */ /* 0x000fe200078e00ff */
[----:B------:R-:W-:-:S02]  /*172d0*/  ISETP.NE.AND.EX P3, PT, RZ, c[0x0][0x504], PT, P3 ;  /* 0x00014100ff007a0c */ /* 0x000fc40003f65330 */
[----:B----4-:R-:W-:-:S09]  /*172e0*/  IADD3 R2, P1, R0, c[0x0][0x500], RZ ;  /* 0x0001400000027a10 */ /* 0x010fd20007f3e0ff */
[----:B------:R-:W-:Y:S01]  /*172f0*/  @P2 IADD3 R4, P0, R0, c[0x0][0x508], RZ ;  /* 0x0001420000042a10 */ /* 0x000fe20007f1e0ff */
[----:B------:R-:W-:Y:S01]  /*17300*/  IMAD.MOV.U32 R0, RZ, RZ, RZ ;  /* 0x000000ffff007224 */ /* 0x000fe200078e00ff */
[C---:B---3--:R-:W-:Y:S02]  /*17310*/  IADD3.X R3, R8.reuse, c[0x0][0x504], RZ, P1, !PT ;  /* 0x0001410008037a10 */ /* 0x048fe40000ffe4ff */
[----:B------:R-:W-:-:S03]  /*17320*/  @P2 IADD3.X R5, R8, c[0x0][0x50c], RZ, P0, !PT ;  /* 0x0001430008052a10 */ /* 0x000fc600007fe4ff */
[----:B------:R1:W5:Y:S04]  /*17330*/  @P3 LDG.E R0, [R2.64] ;  /* 0x0000000802003981 */ /* 0x000368000c1e1900 */
[----:B------:R1:W5:Y:S01]  /*17340*/  @P2 LDG.E R20, [R4.64] ;  /* 0x0000000804142981 */ /* 0x000362000c1e1900 */
[----:B--2---:R-:W-:-:S04]  /*17350*/  ISETP.NE.AND P0, PT, R6, RZ, PT ;  /* 0x000000ff0600720c */ /* 0x004fc80003f05270 */
[----:B------:R-:W-:Y:S01]  /*17360*/  SEL R19, R6, c[0x0][0x3d4], P0 ;  /* 0x0000f50006137a07 */ /* 0x000fe20000000000 */
[----:B------:R-:W-:Y:S05]  /*17370*/  @P2 BRA `(.L_x_352) ;  /* 0x0000004000002947 */ /* 0x000fea0003800000 */
[----:B------:R-:W-:Y:S05]  /*17380*/  @!P3 BRA `(.L_x_352) ;  /* 0x000000300000b947 */ /* 0x000fea0003800000 */
[----:B-1----:R1:W2:Y:S04]  /*17390*/  LDG.E R4, [R2.64] ;  /* 0x0000000802047981 */ /* 0x0022a8000c1e1900 */
[----:B-1----:R-:W2:Y:S02]  /*173a0*/  LDG.E R2, [R2.64+0x4] ;  /* 0x0000040802027981 */ /* 0x002ea4000c1e1900 */
[----:B--2--5:R-:W-:Y:S02]  /*173b0*/  IADD3 R20, -R4, R2, RZ ;  /* 0x0000000204147210 */ /* 0x024fe40007ffe1ff */
.L_x_352:
[----:B-1----:R-:W2:Y:S04]  /*173c0*/  LDL.LU R5, [R1+0x58] ;  /* 0x0000580001057983 */ /* 0x002ea80000300800 */
[----:B------:R-:W3:Y:S04]  /*173d0*/  LDL.LU R3, [R1+0x64] ;  /* 0x0000640001037983 */ /* 0x000ee80000300800 */
[----:B------:R-:W4:Y:S01]  /*173e0*/  LDL.LU R2, [R1+0xa8] ;  /* 0x0000a80001027983 */ /* 0x000f220000300800 */
[----:B------:R-:W-:Y:S01]  /*173f0*/  BSSY B0, `(.L_x_353) ;  /* 0x0000039000007945 */ /* 0x000fe20003800000 */
[----:B-----5:R-:W-:-:S02]  /*17400*/  SHF.R.S32.HI R18, RZ, 0x1f, R0 ;  /* 0x0000001fff127819 */ /* 0x020fc40000011400 */
[----:B------:R-:W1:Y:S02]  /*17410*/  S2R R4, SR_TID.X ;  /* 0x0000000000047919 */ /* 0x000e640000002100 */
[----:B-1----:R-:W-:Y:S02]  /*17420*/  ISETP.GT.AND P0, PT, R4, 0x7f, PT ;  /* 0x0000007f0400780c */ /* 0x002fe40003f04270 */
[----:B--2---:R-:W-:Y:S02]  /*17430*/  LOP3.LUT R6, R5, 0xffff, RZ, 0xc0, !PT ;  /* 0x0000ffff05067812 */ /* 0x004fe400078ec0ff */
[----:B---3--:R-:W-:Y:S02]  /*17440*/  SEL R10, R3, RZ, !P3 ;  /* 0x000000ff030a7207 */ /* 0x008fe40005800000 */
[----:B----4-:R-:W-:-:S07]  /*17450*/  SEL R22, R2, RZ, !P3 ;  /* 0x000000ff02167207 */ /* 0x010fce0005800000 */
[----:B------:R-:W-:Y:S05]  /*17460*/  @P0 BRA `(.L_x_354) ;  /* 0x0000031000000947 */ /* 0x000fea0003800000 */
[----:B------:R-:W2:Y:S01]  /*17470*/  LDL R3, [R1+0x54] ;  /* 0x0000540001037983 */ /* 0x000ea20000100800 */
[----:B------:R-:W-:Y:S01]  /*17480*/  IMAD R2, R20, c[0x0][0x4e8], RZ ;  /* 0x00013a0014027a24 */ /* 0x000fe200078e02ff */
[----:B--2---:R-:W-:-:S04]  /*17490*/  LEA R11, R3, R4, 0x7 ;  /* 0x00000004030b7211 */ /* 0x004fc800078e38ff */
        /* <DEDUP_REMOVED lines=17> */
[----:B------:R-:W-:-:S04]  /*175b0*/  IMAD.WIDE.U32 R8, R8, R6, RZ ;  /* 0x0000000608087225 */ /* 0x000fc800078e00ff */
[----:B------:R-:W-:Y:S01]  /*175c0*/  IMAD.IADD R13, R9, 0x1, R13 ;  /* 0x00000001090d7824 */ /* 0x000fe200078e020d */
[----:B------:R-:W-:Y:S01]  /*175d0*/  IADD3 R9, R5, R12, RZ ;  /* 0x0000000c05097210 */ /* 0x000fe20007ffe0ff */
[----:B------:R-:W-:-:S05]  /*175e0*/  @P0 IMAD.HI.U32 R21, R11, c[0x0][0x4ec], RZ ;  /* 0x00013b000b150a27 */ /* 0x000fca00078e00ff */
[----:B------:R-:W-:Y:S02]  /*175f0*/  @P0 SHF.R.U32.HI R2, RZ, c[0x0][0x4f0], R21 ;  /* 0x00013c00ff020a19 */ /* 0x000fe40000011615 */
[----:B------:R-:W-:-:S03]  /*17600*/  IADD3 R21, P1, P0, R4, R8, R0 ;  /* 0x0000000804157210 */ /* 0x000fc6000783e000 */
[----:B------:R-:W-:Y:S01]  /*17610*/  IMAD.MOV R8, RZ, RZ, -R2 ;  /* 0x000000ffff087224 */ /* 0x000fe200078e0a02 */
[----:B--2---:R-:W-:-:S05]  /*17620*/  SEL R3, R23, RZ, P2 ;  /* 0x000000ff17037207 */ /* 0x004fca0001000000 */
[-C--:B-----5:R-:W-:Y:S02]  /*17630*/  IMAD R12, R17, R3.reuse, RZ ;  /* 0x00000003110c7224 */ /* 0x0a0fe400078e02ff */
[----:B------:R-:W-:-:S04]  /*17640*/  IMAD.WIDE.U32 R4, R16, R3, RZ ;  /* 0x0000000310047225 */ /* 0x000fc800078e00ff */
[----:B------:R-:W-:Y:S01]  /*17650*/  IMAD R3, R8, c[0x0][0x4e8], R11 ;  /* 0x00013a0008037a24 */ /* 0x000fe200078e020b */
[----:B------:R-:W-:Y:S02]  /*17660*/  IADD3.X R11, R9, R13, R18, P1, P0 ;  /* 0x0000000d090b7210 */ /* 0x000fe40000fe0412 */
[----:B------:R-:W-:Y:S02]  /*17670*/  IADD3 R9, R5, R12, RZ ;  /* 0x0000000c05097210 */ /* 0x000fe40007ffe0ff */
[----:B------:R-:W-:Y:S02]  /*17680*/  IADD3 R4, P1, P0, R2, R21, R4 ;  /* 0x0000001502047210 */ /* 0x000fe4000783e004 */
[----:B------:R-:W-:Y:S01]  /*17690*/  SHF.R.S32.HI R5, RZ, 0x1f, R2 ;  /* 0x0000001fff057819 */ /* 0x000fe20000011402 */
[----:B------:R-:W-:Y:S01]  /*176a0*/  IMAD R2, R15, R3, RZ ;  /* 0x000000030f027224 */ /* 0x000fe200078e02ff */
[----:B------:R-:W-:Y:S02]  /*176b0*/  SHF.R.S32.HI R8, RZ, 0x1f, R3 ;  /* 0x0000001fff087819 */ /* 0x000fe40000011403 */
[----:B------:R-:W-:Y:S01]  /*176c0*/  IADD3.X R5, R5, R11, R9, P1, P0 ;  /* 0x0000000b05057210 */ /* 0x000fe20000fe0409 */
[----:B------:R-:W-:-:S02]  /*176d0*/  IMAD.MOV.U32 R9, RZ, RZ, c[0x0][0x4a8] ;  /* 0x00012a00ff097624 */ /* 0x000fc400078e00ff */
[C---:B------:R-:W-:Y:S02]  /*176e0*/  IMAD R8, R14.reuse, R8, R2 ;  /* 0x000000080e087224 */ /* 0x040fe400078e0202 */
        /* <DEDUP_REMOVED lines=9> */
.L_x_354:
[----:B------:R-:W-:Y:S05]  /*17780*/  BSYNC B0 ;  /* 0x0000000000007941 */ /* 0x000fea0003800000 */
.L_x_353:
[----:B------:R-:W-:-:S13]  /*17790*/  ISETP.GT.AND P0, PT, R19, 0x1, PT ;  /* 0x000000011300780c */ /* 0x000fda0003f04270 */
[----:B------:R-:W-:Y:S05]  /*177a0*/  @P0 BRA `(.L_x_339) ;  /* 0x0000077000000947 */ /* 0x000fea0003800000 */
[----:B-1----:R-:W2:Y:S01]  /*177b0*/  LDL.LU R2, [R1+0x54] ;  /* 0x0000540001027983 */ /* 0x002ea20000300800 */
[----:B------:R-:W-:-:S03]  /*177c0*/  IMAD R4, R18, c[0x0][0x3a0], RZ ;  /* 0x0000e80012047a24 */ /* 0x000fc600078e02ff */
[----:B------:R-:W1:Y:S02]  /*177d0*/  S2R R3, SR_TID.X ;  /* 0x0000000000037919 */ /* 0x000e640000002100 */
[----:B-1----:R-:W-:-:S04]  /*177e0*/  SHF.R.S32.HI R5, RZ, 0x1f, R3 ;  /* 0x0000001fff057819 */ /* 0x002fc80000011403 */
[----:B------:R-:W-:-:S04]  /*177f0*/  LEA.HI R5, R5, R3, RZ, 0x2 ;  /* 0x0000000305057211 */ /* 0x000fc800078f10ff */
[----:B------:R-:W-:-:S04]  /*17800*/  LOP3.LUT R5, R5, 0xfffffffc, RZ, 0xc0, !PT ;  /* 0xfffffffc05057812 */ /* 0x000fc800078ec0ff */
[----:B------:R-:W-:Y:S02]  /*17810*/  IADD3 R5, -R5, R3, RZ ;  /* 0x0000000305057210 */ /* 0x000fe40007ffe1ff */
[----:B--2---:R-:W-:Y:S02]  /*17820*/  MOV R9, R2 ;  /* 0x0000000200097202 */ /* 0x004fe40000000f00 */
[----:B------:R-:W-:Y:S02]  /*17830*/  MOV R2, c[0x0][0x4e8] ;  /* 0x00013a0000027a02 */ /* 0x000fe40000000f00 */
[----:B------:R-:W-:Y:S02]  /*17840*/  LEA R12, R9, R249, 0x7 ;  /* 0x000000f9090c7211 */ /* 0x000fe400078e38ff */
[----:B------:R-:W-:Y:S01]  /*17850*/  ISETP.NE.AND P0, PT, R2, 0x1, PT ;  /* 0x000000010200780c */ /* 0x000fe20003f05270 */
[----:B------:R-:W-:-:S04]  /*17860*/  IMAD.WIDE.U32 R2, R0, c[0x0][0x3a0], RZ ;  /* 0x0000e80000027a25 */ /* 0x000fc800078e00ff */
[----:B------:R-:W-:Y:S01]  /*17870*/  IMAD R0, R0, c[0x0][0x3a4], R4 ;  /* 0x0000e90000007a24 */ /* 0x000fe200078e0204 */
[----:B------:R-:W-:Y:S01]  /*17880*/  LEA R4, R5, R249, 0x5 ;  /* 0x000000f905047211 */ /* 0x000fe200078e28ff */
[----:B------:R-:W-:Y:S02]  /*17890*/  IMAD R5, R22, c[0x0][0x3f0], RZ ;  /* 0x0000fc0016057a24 */ /* 0x000fe400078e02ff */
[----:B------:R-:W-:Y:S01]  /*178a0*/  IMAD.IADD R3, R3, 0x1, R0 ;  /* 0x0000000103037824 */ /* 0x000fe200078e0200 */
[----:B------:R-:W-:-:S03]  /*178b0*/  LEA R4, R9, R4, 0x7 ;  /* 0x0000000409047211 */ /* 0x000fc600078e38ff */
[----:B------:R-:W-:Y:S01]  /*178c0*/  IMAD.WIDE.U32 R2, R6, c[0x0][0x3e8], R2 ;  /* 0x0000fa0006027a25 */ /* 0x000fe200078e0002 */
[----:B------:R-:W-:-:S03]  /*178d0*/  MOV R0, R4 ;  /* 0x0000000400007202 */ /* 0x000fc60000000f00 */
[----:B------:R-:W-:-:S04]  /*178e0*/  @P0 IMAD.HI.U32 R8, R4, c[0x0][0x4ec], RZ ;  /* 0x00013b0004080a27 */ /* 0x000fc800078e00ff */
[----:B------:R-:W-:Y:S01]  /*178f0*/  IMAD R3, R6, c[0x0][0x3ec], R3 ;  /* 0x0000fb0006037a24 */ /* 0x000fe200078e0203 */
[----:B------:R-:W-:Y:S01]  /*17900*/  @P0 SHF.R.U32.HI R0, RZ, c[0x0][0x4f0], R8 ;  /* 0x00013c00ff000a19 */ /* 0x000fe20000011608 */
[C---:B------:R-:W-:Y:S02]  /*17910*/  IMAD R8, R10.reuse, c[0x0][0x3f4], R5 ;  /* 0x0000fd000a087a24 */ /* 0x040fe400078e0205 */
[----:B------:R-:W-:Y:S01]  /*17920*/  IMAD.WIDE.U32 R2, R10, c[0x0][0x3f0], R2 ;  /* 0x0000fc000a027a25 */ /* 0x000fe200078e0002 */
[----:B------:R-:W-:Y:S02]  /*17930*/  SHF.R.S32.HI R6, RZ, 0x1f, R0 ;  /* 0x0000001fff067819 */ /* 0x000fe40000011400 */
[----:B------:R-:W-:Y:S01]  /*17940*/  IADD3 R5, -R0, RZ, RZ ;  /* 0x000000ff00057210 */ /* 0x000fe20007ffe1ff */
[----:B------:R-:W-:Y:S02]  /*17950*/  IMAD.IADD R3, R3, 0x1, R8 ;  /* 0x0000000103037824 */ /* 0x000fe400078e0208 */
[----:B------:R-:W-:-:S02]  /*17960*/  IMAD R6, R6, c[0x0][0x3e0], RZ ;  /* 0x0000f80006067a24 */ /* 0x000fc400078e02ff */
        /* <DEDUP_REMOVED lines=13> */
.L_x_422:
[----:B------:R-:W-:Y:S05]  /*17a40*/  BRA.DIV ~URZ, `(.L_x_356) ;  /* 0x00002c127f007947 */ /* 0x000fea000b800000 */
[----:B------:R3:W4:Y:S02]  /*17a50*/  SHFL.IDX PT, R0, R13, RZ, 0x1c1f ;  /* 0x001c1fff0d007589 */ /* 0x00072400000e0000 */
.L_x_423:
[----:B------:R-:W-:Y:S01]  /*17a60*/  IMAD R6, R20, c[0x0][0x4e8], RZ ;  /* 0x00013a0014067a24 */ /* 0x000fe200078e02ff */
[----:B------:R-:W-:Y:S04]  /*17a70*/  BSSY B0, `(.L_x_357) ;  /* 0x000000f000007945 */ /* 0x000fe80003800000 */
[----:B------:R-:W-:-:S13]  /*17a80*/  ISETP.GE.AND P0, PT, R12, R6, PT ;  /* 0x000000060c00720c */ /* 0x000fda0003f06270 */
[----:B------:R-:W-:Y:S05]  /*17a90*/  @P0 BRA `(.L_x_358) ;  /* 0x000000c000000947 */ /* 0x000fea0003800000 */
[----:B------:R-:W-:Y:S02]  /*17aa0*/  ISETP.GE.AND P2, PT, R228, c[0x0][0x3c8], PT ;  /* 0x0000f200e4007a0c */ /* 0x000fe40003f46270 */
[----:B------:R-:W-:Y:S02]  /*17ab0*/  ISETP.GE.AND P1, PT, R235, c[0x0][0x3c8], PT ;  /* 0x0000f200eb007a0c */ /* 0x000fe40003f26270 */
[----:B------:R-:W-:-:S09]  /*17ac0*/  ISETP.GE.AND P0, PT, R227, c[0x0][0x3c8], PT ;  /* 0x0000f200e3007a0c */ /* 0x000fd20003f06270 */
[CC--:B----4-:R-:W-:Y:S02]  /*17ad0*/  @!P2 LEA R10, P5, R228.reuse, R0.reuse, 0x1 ;  /* 0x00000000e40aa211 */ /* 0x0d0fe400078a08ff */
[-C--:B------:R-:W-:Y:S02]  /*17ae0*/  @!P1 LEA R8, P4, R235, R0.reuse, 0x1 ;  /* 0x00000000eb089211 */ /* 0x080fe400078808ff */
[----:B------:R-:W-:Y:S02]  /*17af0*/  @!P0 LEA R2, P3, R227, R0, 0x1 ;  /* 0x00000000e3028211 */ /* 0x000fe400078608ff */
[-C--:B--2---:R-:W-:Y:S02]  /*17b00*/  @!P2 LEA.HI.X R11, R228, R4.reuse, R229, 0x1, P5 ;  /* 0x00000004e40ba211 */ /* 0x084fe400028f0ce5 */
[-C--:B------:R-:W-:Y:S02]  /*17b10*/  @!P1 LEA.HI.X R9, R235, R4.reuse, R252, 0x1, P4 ;  /* 0x00000004eb099211 */ /* 0x080fe400020f0cfc */
[----:B------:R-:W-:Y:S01]  /*17b20*/  @!P0 LEA.HI.X R3, R227, R4, R251, 0x1, P3 ;  /* 0x00000004e3038211 */ /* 0x000fe200018f0cfb */
[----:B------:R2:W-:Y:S04]  /*17b30*/  @!P2 ST.E.128 [R10.64], RZ ;  /* 0x000000ff0a00a985 */ /* 0x0005e8000c101d08 */
[----:B------:R2:W-:Y:S04]  /*17b40*/  @!P1 ST.E.128 [R8.64], RZ ;  /* 0x000000ff08009985 */ /* 0x0005e8000c101d08 */
[----:B------:R2:W-:Y:S02]  /*17b50*/  @!P0 ST.E.128 [R2.64], RZ ;  /* 0x000000ff02008985 */ /* 0x0005e4000c101d08 */
.L_x_358:
[----:B------:R-:W-:Y:S05]  /*17b60*/  BSYNC B0 ;  /* 0x0000000000007941 */ /* 0x000fea0003800000 */
.L_x_357:
[----:B------:R-:W-:Y:S05]  /*17b70*/  BRA.DIV ~URZ, `(.L_x_359) ;  /* 0x00002b527f007947 */ /* 0x000fea000b800000 */
[----:B--2---:R2:W1:Y:S04]  /*17b80*/  SHFL.IDX PT, R4, R5, 0x1, 0x1c1f ;  /* 0x003c1f0005047f89 */ /* 0x00446800000e0000 */
[----:B----4-:R2:W4:Y:S02]  /*17b90*/  SHFL.IDX PT, R0, R13, 0x1, 0x1c1f ;  /* 0x003c1f000d007f89 */ /* 0x01052400000e0000 */
.L_x_424:
[----:B------:R-:W-:Y:S01]  /*17ba0*/  IADD3 R2, R12, 0x20, RZ ;  /* 0x000000200c027810 */ /* 0x000fe20007ffe0ff */
[----:B------:R-:W-:Y:S03]  /*17bb0*/  BSSY B0, `(.L_x_360) ;  /* 0x000000f000007945 */ /* 0x000fe60003800000 */
        /* <DEDUP_REMOVED lines=8> */
[-C--:B-1----:R-:W-:Y:S02]  /*17c40*/  @!P2 LEA.HI.X R11, R228, R4.reuse, R229, 0x1, P5 ;  /* 0x00000004e40ba211 */ /* 0x082fe400028f0ce5 */
[-C--:B------:R-:W-:Y:S02]  /*17c50*/  @!P1 LEA.HI.X R9, R235, R4.reuse, R252, 0x1, P4 ;  /* 0x00000004eb099211 */ /* 0x080fe400020f0cfc */
[----:B------:R-:W-:Y:S01]  /*17c60*/  @!P0 LEA.HI.X R3, R227, R4, R251, 0x1, P3 ;  /* 0x00000004e3038211 */ /* 0x000fe200018f0cfb */
[----:B------:R1:W-:Y:S04]  /*17c70*/  @!P2 ST.E.128 [R10.64], RZ ;  /* 0x000000ff0a00a985 */ /* 0x0003e8000c101d08 */
[----:B------:R1:W-:Y:S04]  /*17c80*/  @!P1 ST.E.128 [R8.64], RZ ;  /* 0x000000ff08009985 */ /* 0x0003e8000c101d08 */
[----:B------:R1:W-:Y:S02]  /*17c90*/  @!P0 ST.E.128 [R2.64], RZ ;  /* 0x000000ff02008985 */ /* 0x0003e4000c101d08 */
.L_x_361:
[----:B------:R-:W-:Y:S05]  /*17ca0*/  BSYNC B0 ;  /* 0x0000000000007941 */ /* 0x000fea0003800000 */
.L_x_360:
[----:B------:R-:W-:Y:S05]  /*17cb0*/  BRA.DIV ~URZ, `(.L_x_362) ;  /* 0x00002ae27f007947 */ /* 0x000fea000b800000 */
[----:B-1----:R1:W2:Y:S02]  /*17cc0*/  SHFL.IDX PT, R4, R5, 0x2, 0x1c1f ;  /* 0x005c1f0005047f89 */ /* 0x0022a400000e0000 */
.L_x_425:
[----:B------:R-:W-:Y:S05]  /*17cd0*/  BRA.DIV ~URZ, `(.L_x_363) ;  /* 0x00002b327f007947 */ /* 0x000fea000b800000 */
[----:B----4-:R4:W1:Y:S02]  /*17ce0*/  SHFL.IDX PT, R0, R13, 0x2, 0x1c1f ;  /* 0x005c1f000d007f89 */ /* 0x01086400000e0000 */
.L_x_426:
        /* <DEDUP_REMOVED lines=16> */
.L_x_365:
[----:B------:R-:W-:Y:S05]  /*17df0*/  BSYNC B0 ;  /* 0x0000000000007941 */ /* 0x000fea0003800000 */
.L_x_364:
[----:B------:R-:W-:Y:S05]  /*17e00*/  BRA.DIV ~URZ, `(.L_x_366) ;  /* 0x00002a727f007947 */ /* 0x000fea000b800000 */
[----:B--2---:R2:W3:Y:S04]  /*17e10*/  SHFL.IDX PT, R4, R5, 0x3, 0x1c1f ;  /* 0x007c1f0005047f89 */ /* 0x0044e800000e0000 */
[----:B-1----:R2:W1:Y:S02]  /*17e20*/  SHFL.IDX PT, R0, R13, 0x3, 0x1c1f ;  /* 0x007c1f000d007f89 */ /* 0x00246400000e0000 */
.L_x_427:
[----:B------:R-:W-:-:S04]  /*17e30*/  IADD3 R12, R12, 0x60, RZ ;  /* 0x000000600c0c7810 */ /* 0x000fc80007ffe0ff */
        /* <DEDUP_REMOVED lines=8> */
[-C--:B---3--:R-:W-:Y:S02]  /*17ec0*/  @!P2 LEA.HI.X R11, R228, R4.reuse, R229, 0x1, P5 ;  /* 0x00000004e40ba211 */ /* 0x088fe400028f0ce5 */
[-C--:B------:R-:W-:Y:S02]  /*17ed0*/  @!P1 LEA.HI.X R9, R235, R4.reuse, R252, 0x1, P4 ;  /* 0x00000004eb099211 */ /* 0x080fe400020f0cfc */
[----:B------:R-:W-:Y:S01]  /*17ee0*/  @!P0 LEA.HI.X R3, R227, R4, R251, 0x1, P3 ;  /* 0x00000004e3038211 */ /* 0x000fe200018f0cfb */
[----:B------:R1:W-:Y:S04]  /*17ef0*/  @!P2 ST.E.128 [R10.64], RZ ;  /* 0x000000ff0a00a985 */ /* 0x0003e8000c101d08 */
[----:B------:R1:W-:Y:S04]  /*17f00*/  @!P1 ST.E.128 [R8.64], RZ ;  /* 0x000000ff08009985 */ /* 0x0003e8000c101d08 */
[----:B------:R1:W-:Y:S02]  /*17f10*/  @!P0 ST.E.128 [R2.64], RZ ;  /* 0x000000ff02008985 */ /* 0x0003e4000c101d08 */
.L_x_339:
[----:B------:R-:W-:Y:S05]  /*17f20*/  BSYNC B1 ;  /* 0x0000000000017941 */ /* 0x000fea0003800000 */
.L_x_323:
[----:B-1----:R-:W5:Y:S02]  /*17f30*/  LDL R0, [R1+0x12c] ;  /* 0x00012c0001007983 */ /* 0x002f640000100800 */
[----:B-----5:R-:W-:-:S13]  /*17f40*/  ISETP.NE.AND P0, PT, R0, RZ, PT ;  /* 0x000000ff0000720c */ /* 0x020fda0003f05270 */
[----:B------:R-:W-:Y:S01]  /*17f50*/  @P0 WARPSYNC 0xffffffff ;  /* 0xffffffff00000948 */ /* 0x000fe20003800000 */
[----:B------:R-:W-:Y:S06]  /*17f60*/  @P0 BAR.SYNC.DEFER_BLOCKING 0x5, 0x80 ;  /* 0x0142000000000b1d */ /* 0x000fec0000010000 */
[----:B------:R-:W1:Y:S04]  /*17f70*/  @P0 LDS.128 R8, [0xc080] ;  /* 0x00c08000ff080984 */ /* 0x000e680000000c00 */
[----:B-1----:R1:W-:Y:S04]  /*17f80*/  @P0 STL.64 [R1+0x50], R8 ;  /* 0x0000500801000387 */ /* 0x0023e80000100a00 */
[----:B------:R1:W-:Y:S04]  /*17f90*/  @P0 STL.64 [R1+0x58], R10 ;  /* 0x0000580a01000387 */ /* 0x0003e80000100a00 */
[----:B------:R-:W-:Y:S06]  /*17fa0*/  @P0 BAR.ARV 0x4, 0x80 ;  /* 0x0102000000000b1d */ /* 0x000fec0000002000 */
[----:B------:R-:W-:Y:S05]  /*17fb0*/  @P0 BRA `(.L_x_367) ;  /* 0x00000ba000000947 */ /* 0x000fea0003800000 */
[----:B------:R-:W5:Y:S01]  /*17fc0*/  S2R R0, SR_TID.X ;  /* 0x0000000000007919 */ /* 0x000f620000002100 */
[----:B-1----:R-:W-:Y:S01]  /*17fd0*/  IMAD.MOV.U32 R8, RZ, RZ, RZ ;  /* 0x000000ffff087224 */ /* 0x002fe200078e00ff */
[----:B-----5:R-:W-:-:S04]  /*17fe0*/  LOP3.LUT R14, R0, 0x1f, RZ, 0xc0, !PT ;  /* 0x0000001f000e7812 */ /* 0x020fc800078ec0ff */
[----:B------:R-:W-:Y:S01]  /*17ff0*/  ISETP.NE.AND P6, PT, R14, 0x1f, PT ;  /* 0x0000001f0e00780c */ /* 0x000fe20003fc5270 */
[----:B------:R-:W-:Y:S10]  /*18000*/  BRA.DIV ~URZ, `(.L_x_368) ;  /* 0x000029427f007947 */ /* 0x000ff4000b800000 */
[----:B------:R1:W4:Y:S02]  /*18010*/  SHFL.IDX PT, R10, R80, RZ, 0x1f ;  /* 0x00001fff500a7589 */ /* 0x00032400000e0000 */
.L_x_428:
[----:B------:R-:W-:Y:S05]  /*18020*/  BRA.DIV ~URZ, `(.L_x_369) ;  /* 0x000029927f007947 */ /* 0x000fea000b800000 */
[----:B------:R1:W4:Y:S02]  /*18030*/  SHFL.IDX PT, R9, R80, 0x1, 0x1f ;  /* 0x00201f0050097f89 */ /* 0x00032400000e0000 */
.L_x_429:
[----:B------:R-:W5:Y:S01]  /*18040*/  LDL R0, [R1+0x5c] ;  /* 0x00005c0001007983 */ /* 0x000f620000100800 */
[----:B--234-:R-:W-:Y:S02]  /*18050*/  IMAD.MOV.U32 R6, RZ, RZ, RZ ;  /* 0x000000ffff067224 */ /* 0x01cfe400078e00ff */
[----:B-----5:R-:W-:-:S05]  /*18060*/  IMAD.IADD R0, R0, 0x1, R14 ;  /* 0x0000000100007824 */ /* 0x020fca00078e020e */
[----:B------:R-:W-:-:S13]  /*18070*/  ISETP.GE.OR P0, PT, R0, c[0x0][0x53c], !P6 ;  /* 0x00014f0000007a0c */ /* 0x000fda0007706670 */
[----:B------:R-:W-:Y:S01]  /*18080*/  @!P0 MOV R2, 0x4 ;  /* 0x0000000400028802 */ /* 0x000fe20000000f00 */
[----:B------:R-:W-:-:S04]  /*18090*/  @!P0 IMAD.MOV.U32 R4, RZ, RZ, 0x4 ;  /* 0x00000004ff048424 */ /* 0x000fc800078e00ff */
        /* <DEDUP_REMOVED lines=12> */
[----:B------:R2:W3:Y:S02]  /*18160*/  SHFL.UP PT, R4, R0, 0x1, RZ ;  /* 0x0420000000047989 */ /* 0x0004e400000e00ff */
.L_x_430:
[----:B---3--:R-:W-:-:S04]  /*18170*/  SEL R4, R4, RZ, P5 ;  /* 0x000000ff04047207 */ /* 0x008fc80002800000 */
[----:B--2---:R-:W-:Y:S01]  /*18180*/  IADD3 R0, R0, R4, RZ ;  /* 0x0000000400007210 */ /* 0x004fe20007ffe0ff */
[----:B------:R-:W-:Y:S05]  /*18190*/  BRA.DIV ~URZ, `(.L_x_371) ;  /* 0x000028d27f007947 */ /* 0x000fea000b800000 */
        /* <DEDUP_REMOVED lines=12> */
[----:B------:R2:W3:Y:S02]  /*18260*/  SHFL.IDX PT, R0, R4, 0x1f, 0x1f ;  /* 0x03e01f0004007f89 */ /* 0x0004e400000e0000 */
.L_x_431:
[----:B---3--:R-:W-:Y:S01]  /*18270*/  IMAD R0, R0, c[0x0][0x538], RZ ;  /* 0x00014e0000007a24 */ /* 0x008fe200078e02ff */
[----:B------:R-:W-:Y:S04]  /*18280*/  BSSY B1, `(.L_x_372) ;  /* 0x0000084000017945 */ /* 0x000fe80003800000 */
[----:B------:R-:W-:-:S04]  /*18290*/  IADD3 R9, R0, R9, RZ ;  /* 0x0000000900097210 */ /* 0x000fc80007ffe0ff */
[----:B------:R-:W-:-:S13]  /*182a0*/  ISETP.GT.AND P0, PT, R9, R10, PT ;  /* 0x0000000a0900720c */ /* 0x000fda0003f04270 */
[----:B------:R-:W-:Y:S05]  /*182b0*/  @P0 BRA `(.L_x_373) ;  /* 0x0000026000000947 */ /* 0x000fea0003800000 */
.L_x_377:
[----:B------:R-:W3:Y:S02]  /*182c0*/  LDL.LU R0, [R1+0x5c] ;  /* 0x00005c0001007983 */ /* 0x000ee40000300800 */
[----:B---3--:R-:W-:-:S04]  /*182d0*/  IADD3 R0, R0, 0x1f, RZ ;  /* 0x0000001f00007810 */ /* 0x008fc80007ffe0ff */
[----:B------:R-:W-:-:S13]  /*182e0*/  ISETP.GE.AND P0, PT, R0, c[0x0][0x53c], PT ;  /* 0x00014f0000007a0c */ /* 0x000fda0003f06270 */
[----:B------:R-:W-:Y:S05]  /*182f0*/  @P0 BRA `(.L_x_374) ;  /* 0x0000077000000947 */ /* 0x000fea0003800000 */
[----:B------:R3:W-:Y:S01]  /*18300*/  STL [R1+0x5c], R0 ;  /* 0x00005c0001007387 */ /* 0x0007e20000100800 */
[----:B------:R-:W-:Y:S02]  /*18310*/  MOV R6, RZ ;  /* 0x000000ff00067202 */ /* 0x000fe40000000f00 */
[----:B------:R-:W-:Y:S02]  /*18320*/  MOV R8, RZ ;  /* 0x000000ff00087202 */ /* 0x000fe40000000f00 */
[----:B---3--:R-:W-:-:S04]  /*18330*/  IADD3 R0, R0, R14, RZ ;  /* 0x0000000e00007210 */ /* 0x008fc80007ffe0ff */
[----:B------:R-:W-:-:S13]  /*18340*/  ISETP.GE.OR P0, PT, R0, c[0x0][0x53c], !P6 ;  /* 0x00014f0000007a0c */ /* 0x000fda0007706670 */
[----:B--2---:R-:W-:Y:S02]  /*18350*/  @!P0 MOV R4, 0x4 ;  /* 0x0000000400048802 */ /* 0x004fe40000000f00 */
[----:B------:R-:W-:-:S03]  /*18360*/  @!P0 MOV R2, 0x4 ;  /* 0x0000000400028802 */ /* 0x000fc60000000f00 */
[----:B------:R-:W-:-:S04]  /*18370*/  @!P0 IMAD.WIDE R4, R0, R4, c[0x0][0x580] ;  /* 0x0001600000048625 */ /* 0x000fc800078e0204 */
[----:B------:R-:W-:Y:S01]  /*18380*/  @!P0 IMAD.WIDE R2, R0, R2, c[0x0][0x578] ;  /* 0x00015e0000028625 */ /* 0x000fe200078e0202 */
[----:B------:R-:W2:Y:S04]  /*18390*/  @!P0 LDG.E R6, [R4.64] ;  /* 0x0000000804068981 */ /* 0x000ea8000c1e1900 */
[----:B------:R-:W2:Y:S02]  /*183a0*/  @!P0 LDG.E R8, [R2.64] ;  /* 0x0000000802088981 */ /* 0x000ea4000c1e1900 */
[----:B--2---:R-:W-:Y:S01]  /*183b0*/  IMAD R0, R8, R6, RZ ;  /* 0x0000000608007224 */ /* 0x004fe200078e02ff */
[----:B------:R-:W-:Y:S05]  /*183c0*/  BRA.DIV ~URZ, `(.L_x_375) ;  /* 0x000028527f007947 */ /* 0x000fea000b800000 */
[----:B------:R2:W3:Y:S02]  /*183d0*/  SHFL.UP PT, R2, R0, 0x1, RZ ;  /* 0x0420000000027989 */ /* 0x0004e400000e00ff */
.L_x_432:
        /* <DEDUP_REMOVED lines=16> */
.L_x_433:
[----:B---3--:R-:W-:-:S05]  /*184e0*/  IMAD R0, R0, c[0x0][0x538], RZ ;  /* 0x00014e0000007a24 */ /* 0x008fca00078e02ff */
[----:B------:R-:W-:-:S04]  /*184f0*/  IADD3 R9, R0, R9, RZ ;  /* 0x0000000900097210 */ /* 0x000fc80007ffe0ff */
[----:B------:R-:W-:-:S13]  /*18500*/  ISETP.GT.AND P0, PT, R9, R10, PT ;  /* 0x0000000a0900720c */ /* 0x000fda0003f04270 */
[----:B-12---:R-:W-:Y:S05]  /*18510*/  @!P0 BRA `(.L_x_377) ;  /* 0xfffffda000008947 */ /* 0x006fea000383ffff */
.L_x_373:
[----:B------:R-:W-:-:S05]  /*18520*/  IADD3 R12, -R0, R9, RZ ;  /* 0x00000009000c7210 */ /* 0x000fca0007ffe1ff */
[----:B------:R-:W-:-:S05]  /*18530*/  IMAD R0, R4, c[0x0][0x538], R12 ;  /* 0x00014e0004007a24 */ /* 0x000fca00078e020c */
[----:B------:R-:W-:Y:S01]  /*18540*/  ISETP.GT.AND P0, PT, R0, R10, PT ;  /* 0x0000000a0000720c */ /* 0x000fe20003f04270 */
[----:B------:R-:W-:-:S12]  /*18550*/  BRA.DIV ~URZ, `(.L_x_378) ;  /* 0x000028c27f007947 */ /* 0x000fd8000b800000 */
[----:B------:R-:W-:-:S04]  /*18560*/  VOTE.ANY R0, PT, !P0 ;  /* 0x0000000000007806 */ /* 0x000fc800040e0100 */
.L_x_434:
[----:B------:R3:W4:Y:S01]  /*18570*/  POPC R11, R0 ;  /* 0x00000000000b7309 */ /* 0x0007220000000000 */
[----:B------:R-:W-:Y:S05]  /*18580*/  BRA.DIV ~URZ, `(.L_x_379) ;  /* 0x000028d27f007947 */ /* 0x000fea000b800000 */
[----:B----4-:R4:W1:Y:S04]  /*18590*/  SHFL.IDX PT, R6, R6, R11, 0x1f ;  /* 0x00001f0b06067589 */ /* 0x01086800000e0000 */
[----:B------:R4:W2:Y:S02]  /*185a0*/  SHFL.IDX PT, R5, R8, R11, 0x1f ;  /* 0x00001f0b08057589 */ /* 0x0008a400000e0000 */
.L_x_435:
[----:B------:R-:W-:Y:S01]  /*185b0*/  ISETP.NE.AND P0, PT, R0, RZ, PT ;  /* 0x000000ff0000720c */ /* 0x000fe20003f05270 */
[----:B------:R-:W-:-:S12]  /*185c0*/  BSSY B0, `(.L_x_380) ;  /* 0x0000005000007945 */ /* 0x000fd80003800000 */
[----:B------:R-:W-:Y:S05]  /*185d0*/  @!P0 BRA `(.L_x_381) ;  /* 0x0000003000008947 */ /* 0x000fea0003800000 */
[----:B---3--:R-:W-:Y:S01]  /*185e0*/  IADD3 R0, R11, -0x1, RZ ;  /* 0xffffffff0b007810 */ /* 0x008fe20007ffe0ff */
[----:B------:R-:W-:Y:S05]  /*185f0*/  BRA.DIV ~URZ, `(.L_x_382) ;  /* 0x000029327f007947 */ /* 0x000fea000b800000 */
[----:B------:R3:W4:Y:S02]  /*18600*/  SHFL.IDX PT, R13, R4, R0, 0x1f ;  /* 0x00001f00040d7589 */ /* 0x00072400000e0000 */
.L_x_381:
[----:B------:R-:W-:Y:S05]  /*18610*/  BSYNC B0 ;  /* 0x0000000000007941 */ /* 0x000fea0003800000 */
.L_x_380:
[----:B--234-:R-:W-:Y:S01]  /*18620*/  IMAD R4, R13, c[0x0][0x538], R12 ;  /* 0x00014e000d047a24 */ /* 0x01cfe200078e020c */
[----:B-1----:R-:W-:Y:S02]  /*18630*/  IABS R2, R6 ;  /* 0x0000000600027213 */ /* 0x002fe40000000000 */
[----:B------:R-:W-:Y:S01]  /*18640*/  IABS R0, R5 ;  /* 0x0000000500007213 */ /* 0x000fe20000000000 */
[----:B------:R-:W-:Y:S01]  /*18650*/  IMAD.IADD R10, R10, 0x1, -R4 ;  /* 0x000000010a0a7824 */ /* 0x000fe200078e0a04 */
[----:B------:R1:W-:Y:S01]  /*18660*/  STL [R1+0x50], R4 ;  /* 0x0000500401007387 */ /* 0x0003e20000100800 */
[----:B------:R-:W2:Y:S03]  /*18670*/  I2F.RP R8, R2 ;  /* 0x0000000200087306 */ /* 0x000ea60000209400 */
[----:B------:R-:W3:Y:S05]  /*18680*/  LDL.LU R15, [R1+0x5c] ;  /* 0x00005c00010f7983 */ /* 0x000eea0000300800 */
[----:B--2---:R-:W2:Y:S02]  /*18690*/  MUFU.RCP R8, R8 ;  /* 0x0000000800087308 */ /* 0x004ea40000001000 */
[----:B--2---:R-:W-:-:S06]  /*186a0*/  IADD3 R8, R8, 0xffffffe, RZ ;  /* 0x0ffffffe08087810 */ /* 0x004fcc0007ffe0ff */
[----:B------:R-:W2:Y:S01]  /*186b0*/  F2I.FTZ.U32.TRUNC.NTZ R9, R8 ;  /* 0x0000000800097305 */ /* 0x000ea2000021f000 */
[----:B-1----:R-:W-:Y:S01]  /*186c0*/  IMAD.MOV.U32 R4, RZ, RZ, R0 ;  /* 0x000000ffff047224 */ /* 0x002fe200078e0000 */
[----:B------:R-:W-:Y:S02]  /*186d0*/  IABS R0, R6 ;  /* 0x0000000600007213 */ /* 0x000fe40000000000 */
[----:B------:R-:W-:-:S04]  /*186e0*/  IABS R12, R10 ;  /* 0x0000000a000c7213 */ /* 0x000fc80000000000 */
[----:B------:R-:W1:Y:S01]  /*186f0*/  I2F.RP R13, R4 ;  /* 0x00000004000d7306 */ /* 0x000e620000209400 */
[----:B--2---:R-:W-:Y:S01]  /*18700*/  IMAD.MOV R3, RZ, RZ, -R9 ;  /* 0x000000ffff037224 */ /* 0x004fe200078e0a09 */
[----:B------:R-:W-:-:S03]  /*18710*/  MOV R8, RZ ;  /* 0x000000ff00087202 */ /* 0x000fc60000000f00 */
[----:B------:R-:W-:Y:S02]  /*18720*/  IMAD R3, R3, R2, RZ ;  /* 0x0000000203037224 */ /* 0x000fe400078e02ff */
[----:B------:R-:W-:Y:S02]  /*18730*/  IMAD.MOV R0, RZ, RZ, -R0 ;  /* 0x000000ffff007224 */ /* 0x000fe400078e0a00 */
[----:B------:R-:W-:-:S04]  /*18740*/  IMAD.HI.U32 R9, R9, R3, R8 ;  /* 0x0000000309097227 */ /* 0x000fc800078e0008 */
[----:B------:R-:W-:Y:S02]  /*18750*/  IMAD.MOV.U32 R3, RZ, RZ, R12 ;  /* 0x000000ffff037224 */ /* 0x000fe400078e000c */
[----:B------:R-:W-:Y:S02]  /*18760*/  IMAD.MOV.U32 R8, RZ, RZ, R0 ;  /* 0x000000ffff087224 */ /* 0x000fe400078e0000 */
[----:B------:R-:W-:-:S04]  /*18770*/  IMAD.HI.U32 R0, R9, R3, RZ ;  /* 0x0000000309007227 */ /* 0x000fc800078e00ff */
[----:B------:R-:W-:Y:S02]  /*18780*/  IMAD R3, R0, R8, R3 ;  /* 0x0000000800037224 */ /* 0x000fe400078e0203 */
[----:B-1----:R-:W1:Y:S03]  /*18790*/  MUFU.RCP R8, R13 ;  /* 0x0000000d00087308 */ /* 0x002e660000001000 */
        /* <DEDUP_REMOVED lines=23> */
[----:B------:R-:W-:-:S05]  /*18910*/  IMAD R3, R2, R8, R3 ;  /* 0x0000000802037224 */ /* 0x000fca00078e0203 */
[----:B------:R-:W-:-:S13]  /*18920*/  ISETP.GT.U32.AND P0, PT, R4, R3, PT ;  /* 0x000000030400720c */ /* 0x000fda0003f04070 */
[----:B------:R-:W-:-:S05]  /*18930*/  @!P0 IMAD.IADD R3, R3, 0x1, -R4 ;  /* 0x0000000103038824 */ /* 0x000fca00078e0a04 */
[----:B------:R-:W-:Y:S02]  /*18940*/  ISETP.GE.U32.AND P2, PT, R3, R4, PT ;  /* 0x000000040300720c */ /* 0x000fe40003f46070 */
[----:B------:R-:W-:Y:S02]  /*18950*/  LOP3.LUT R3, R0, R5, RZ, 0x3c, !PT ;  /* 0x0000000500037212 */ /* 0x000fe400078e3cff */
[----:B------:R-:W-:Y:S02]  /*18960*/  @!P0 IADD3 R2, R2, 0x1, RZ ;  /* 0x0000000102028810 */ /* 0x000fe40007ffe0ff */
[----:B------:R-:W-:Y:S02]  /*18970*/  ISETP.GE.AND P1, PT, R3, RZ, PT ;  /* 0x000000ff0300720c */ /* 0x000fe40003f26270 */
[----:B------:R-:W-:-:S05]  /*18980*/  ISETP.NE.AND P0, PT, R5, RZ, PT ;  /* 0x000000ff0500720c */ /* 0x000fca0003f05270 */
[----:B------:R-:W-:-:S06]  /*18990*/  @P2 IADD3 R2, R2, 0x1, RZ ;  /* 0x0000000102022810 */ /* 0x000fcc0007ffe0ff */
[----:B------:R-:W-:Y:S02]  /*189a0*/  @!P1 IMAD.MOV R2, RZ, RZ, -R2 ;  /* 0x000000ffff029224 */ /* 0x000fe400078e0a02 */
[----:B------:R-:W-:-:S04]  /*189b0*/  @!P0 LOP3.LUT R2, RZ, R5, RZ, 0x33, !PT ;  /* 0x00000005ff028212 */ /* 0x000fc800078e33ff */
[----:B------:R-:W-:Y:S01]  /*189c0*/  IADD3 R3, -R2, RZ, RZ ;  /* 0x000000ff02037210 */ /* 0x000fe20007ffe1ff */
[----:B------:R-:W-:Y:S02]  /*189d0*/  IMAD R6, R0, R6, RZ ;  /* 0x0000000600067224 */ /* 0x000fe400078e02ff */
[C---:B------:R-:W-:Y:S02]  /*189e0*/  IMAD R2, R5.reuse, 0x1000000, R2 ;  /* 0x0100000005027824 */ /* 0x040fe400078e0202 */
[----:B------:R-:W-:Y:S01]  /*189f0*/  IMAD R0, R5, R3, R0 ;  /* 0x0000000305007224 */ /* 0x000fe200078e0200 */
[----:B------:R-:W-:-:S03]  /*18a00*/  IADD3 R3, R10, -R6, RZ ;  /* 0x800000060a037210 */ /* 0x000fc60007ffe0ff */
[----:B------:R-:W-:-:S05]  /*18a10*/  IMAD R0, R0, 0x10000, R2 ;  /* 0x0001000000007824 */ /* 0x000fca00078e0202 */
[----:B------:R1:W-:Y:S01]  /*18a20*/  STL [R1+0x58], R0 ;  /* 0x0000580001007387 */ /* 0x0003e20000100800 */
[----:B---3--:R-:W-:-:S05]  /*18a30*/  IMAD.IADD R15, R11, 0x1, R15 ;  /* 0x000000010b0f7824 */ /* 0x008fca00078e020f */
[----:B------:R1:W-:Y:S04]  /*18a40*/  STL [R1+0x5c], R15 ;  /* 0x00005c0f01007387 */ /* 0x0003e80000100800 */
[----:B------:R1:W-:Y:S01]  /*18a50*/  STL [R1+0x54], R3 ;  /* 0x0000540301007387 */ /* 0x0003e20000100800 */
[----:B------:R-:W-:Y:S05]  /*18a60*/  BRA `(.L_x_383) ;  /* 0x0000005000007947 */ /* 0x000fea0003800000 */
.L_x_374:
[----:B------:R-:W-:Y:S01]  /*18a70*/  MOV R0, c[0x0][0x53c] ;  /* 0x00014f0000007a02 */ /* 0x000fe20000000f00 */
[----:B------:R3:W-:Y:S04]  /*18a80*/  STL [R1+0x50], R10 ;  /* 0x0000500a01007387 */ /* 0x0007e80000100800 */
[----:B------:R3:W-:Y:S04]  /*18a90*/  STL [R1+0x54], RZ ;  /* 0x000054ff01007387 */ /* 0x0007e80000100800 */
[----:B------:R3:W-:Y:S04]  /*18aa0*/  STL [R1+0x58], RZ ;  /* 0x000058ff01007387 */ /* 0x0007e80000100800 */
[----:B------:R3:W-:Y:S02]  /*18ab0*/  STL [R1+0x5c], R0 ;  /* 0x00005c0001007387 */ /* 0x0007e40000100800 */
.L_x_383:
[----:B------:R-:W-:Y:S05]  /*18ac0*/  BSYNC B1 ;  /* 0x0000000000017941 */ /* 0x000fea0003800000 */
.L_x_372:
[----:B------:R-:W4:Y:S04]  /*18ad0*/  LDL R8, [R1+0x50] ;  /* 0x0000500001087983 */ /* 0x000f280000100800 */
[----:B------:R-:W4:Y:S04]  /*18ae0*/  LDL R9, [R1+0x54] ;  /* 0x0000540001097983 */ /* 0x000f280000100800 */
[----:B---3--:R-:W4:Y:S04]  /*18af0*/  LDL R10, [R1+0x58] ;  /* 0x00005800010a7983 */ /* 0x008f280000100800 */
[----:B------:R-:W4:Y:S01]  /*18b00*/  LDL R11, [R1+0x5c] ;  /* 0x00005c00010b7983 */ /* 0x000f220000100800 */
[----:B------:R-:W-:Y:S03]  /*18b10*/  WARPSYNC 0xffffffff ;  /* 0xffffffff00007948 */ /* 0x000fe60003800000 */
[----:B------:R-:W-:Y:S01]  /*18b20*/  BAR.SYNC.DEFER_BLOCKING 0x4, 0x80 ;  /* 0x0102000000007b1d */ /* 0x000fe20000010000 */
[----:B------:R-:W-:-:S13]  /*18b30*/  ISETP.NE.AND P0, PT, R14, RZ, PT ;  /* 0x000000ff0e00720c */ /* 0x000fda0003f05270 */
[----:B----4-:R3:W-:Y:S04]  /*18b40*/  @!P0 STS.128 [0xc080], R8 ;  /* 0x00c08008ff008388 */ /* 0x0107e80000000c00 */
[----:B------:R-:W-:Y:S06]  /*18b50*/  BAR.ARV 0x5, 0x80 ;  /* 0x0142000000007b1d */ /* 0x000fec0000002000 */
.L_x_367:
[----:B-1----:R-:W5:Y:S02]  /*18b60*/  LDL R0, [R1+0x5c] ;  /* 0x00005c0001007983 */ /* 0x002f640000100800 */
[----:B-----5:R-:W-:-:S13]  /*18b70*/  ISETP.GE.AND P0, PT, R0, c[0x0][0x53c], PT ;  /* 0x00014f0000007a0c */ /* 0x020fda0003f06270 */
[----:B--234-:R-:W-:Y:S01]  /*18b80*/  @P0 CALL.REL.NOINC `(.L_x_384) ;  /* 0x0000001000000944 */ /* 0x01cfe20003c00000 */
[----:B------:R-:W-:Y:S05]  /*18b90*/  BRA `(.L_x_385) ;  /* 0xfffe943000007947 */ /* 0x000fea000383ffff */
.L_x_384:
[----:B------:R-:W-:Y:S05]  /*18ba0*/  EXIT ;  /* 0x000000000000794d */ /* 0x000fea0003800000 */
.L_x_198:
[----:B------:R-:W-:Y:S01]  /*18bb0*/  IMAD.MOV.U32 R0, RZ, RZ, R5 ;  /* 0x000000ffff007224 */ /* 0x000fe200078e0005 */
[----:B------:R-:W-:Y:S02]  /*18bc0*/  MOV R3, 0x1 ;  /* 0x0000000100037802 */ /* 0x000fe40000000f00 */
[----:B------:R-:W-:Y:S02]  /*18bd0*/  MOV R2, 0x18bf0 ;  /* 0x00018bf000027802 */ /* 0x000fe40000000f00 */
[----:B------:R-:W-:Y:S05]  /*18be0*/  CALL.REL.NOINC `($__internal_6_$__cuda_sm70_shflsync_up_p) ;  /* 0x0000246000007944 */ /* 0x000fea0003c00000 */
[----:B------:R-:W-:Y:S01]  /*18bf0*/  MOV R0, R4 ;  /* 0x0000000400007202 */ /* 0x000fe20000000f00 */
[----:B------:R-:W-:Y:S05]  /*18c00*/  BRA `(.L_x_386) ;  /* 0xfffe786000007947 */ /* 0x000fea000383ffff */
.L_x_199:
[----:B------:R-:W-:Y:S01]  /*18c10*/  IMAD.MOV.U32 R0, RZ, RZ, R5 ;  /* 0x000000ffff007224 */ /* 0x000fe200078e0005 */
[----:B------:R-:W-:Y:S02]  /*18c20*/  MOV R3, 0x2 ;  /* 0x0000000200037802 */ /* 0x000fe40000000f00 */
[----:B------:R-:W-:Y:S02]  /*18c30*/  MOV R2, 0x18c50 ;  /* 0x00018c5000027802 */ /* 0x000fe40000000f00 */
[----:B------:R-:W-:Y:S05]  /*18c40*/  CALL.REL.NOINC `($__internal_6_$__cuda_sm70_shflsync_up_p) ;  /* 0x0000240000007944 */ /* 0x000fea0003c00000 */
[----:B------:R-:W-:Y:S01]  /*18c50*/  SEL R4, R4, RZ, P4 ;  /* 0x000000ff04047207 */ /* 0x000fe20002000000 */
[----:B------:R-:W-:Y:S01]  /*18c60*/  IMAD.MOV.U32 R3, RZ, RZ, 0x4 ;  /* 0x00000004ff037424 */ /* 0x000fe200078e00ff */
[----:B------:R-:W-:-:S03]  /*18c70*/  MOV R2, 0x18ca0 ;  /* 0x00018ca000027802 */ /* 0x000fc60000000f00 */
[----:B------:R-:W-:Y:S02]  /*18c80*/  IMAD.IADD R0, R5, 0x1, R4 ;  /* 0x0000000105007824 */ /* 0x000fe400078e0204 */
        /* <DEDUP_REMOVED lines=13> */
[----:B------:R-:W-:Y:S02]  /*18d60*/  MOV R3, 0x1f ;  /* 0x0000001f00037802 */ /* 0x000fe40000000f00 */
[----:B------:R-:W-:Y:S01]  /*18d70*/  MOV R2, 0x18db0 ;  /* 0x00018db000027802 */ /* 0x000fe20000000f00 */
[----:B------:R-:W-:-:S04]  /*18d80*/  IMAD.IADD R4, R0, 0x1, R4 ;  /* 0x0000000100047824 */ /* 0x000fc800078e0204 */
[----:B------:R-:W-:Y:S02]  /*18d90*/  IMAD.MOV.U32 R212, RZ, RZ, R4 ;  /* 0x000000ffffd47224 */ /* 0x000fe400078e0004 */
[----:B------:R-:W-:Y:S05]  /*18da0*/  CALL.REL.NOINC `($__internal_5_$__cuda_sm70_shflsync_idx_p) ;  /* 0x0000225000007944 */ /* 0x000fea0003c00000 */
[----:B------:R-:W-:Y:S01]  /*18db0*/  MOV R0, R211 ;  /* 0x000000d300007202 */ /* 0x000fe20000000f00 */
[----:B------:R-:W-:Y:S05]  /*18dc0*/  BRA `(.L_x_387) ;  /* 0xfffe77a000007947 */ /* 0x000fea000383ffff */
.L_x_201:
[----:B------:R-:W-:Y:S02]  /*18dd0*/  SEL R0, RZ, 0x1, P0 ;  /* 0x00000001ff007807 */ /* 0x000fe40000000000 */
[----:B------:R-:W-:Y:S02]  /*18de0*/  MOV R2, 0x18e00 ;  /* 0x00018e0000027802 */ /* 0x000fe40000000f00 */
[----:B------:R-:W-:Y:S05]  /*18df0*/  CALL.REL.NOINC `($__internal_7_$__cuda_sm70_votesync_ballot) ;  /* 0x000022b000007944 */ /* 0x000fea0003c00000 */
[----:B------:R-:W-:Y:S05]  /*18e00*/  BRA `(.L_x_388) ;  /* 0xfffe77f000007947 */ /* 0x000fea000383ffff */
.L_x_202:
[----:B------:R-:W-:Y:S01]  /*18e10*/  IMAD.MOV.U32 R212, RZ, RZ, R8 ;  /* 0x000000ffffd47224 */ /* 0x000fe200078e0008 */
[----:B--2---:R-:W-:Y:S01]  /*18e20*/  MOV R211, R13 ;  /* 0x0000000d00d37202 */ /* 0x004fe20000000f00 */
[----:B------:R-:W-:Y:S01]  /*18e30*/  IMAD.MOV.U32 R3, RZ, RZ, 0x1f ;  /* 0x0000001fff037424 */ /* 0x000fe200078e00ff */
[----:B------:R-:W-:Y:S02]  /*18e40*/  MOV R2, 0x18e60 ;  /* 0x00018e6000027802 */ /* 0x000fe40000000f00 */
[----:B-1----:R-:W-:Y:S05]  /*18e50*/  CALL.REL.NOINC `($__internal_5_$__cuda_sm70_shflsync_idx_p) ;  /* 0x000021a000007944 */ /* 0x002fea0003c00000 */
[----:B------:R-:W-:Y:S01]  /*18e60*/  IMAD.MOV.U32 R11, RZ, RZ, R211 ;  /* 0x000000ffff0b7224 */ /* 0x000fe200078e00d3 */
[----:B------:R-:W-:Y:S01]  /*18e70*/  MOV R212, R7 ;  /* 0x0000000700d47202 */ /* 0x000fe20000000f00 */
[----:B------:R-:W-:Y:S01]  /*18e80*/  IMAD.MOV.U32 R6, RZ, RZ, RZ ;  /* 0x000000ffff067224 */ /* 0x000fe200078e00ff */
[----:B------:R-:W-:Y:S01]  /*18e90*/  MOV R211, R13 ;  /* 0x0000000d00d37202 */ /* 0x000fe20000000f00 */
[----:B------:R-:W-:Y:S01]  /*18ea0*/  IMAD.MOV.U32 R3, RZ, RZ, 0x1f ;  /* 0x0000001fff037424 */ /* 0x000fe200078e00ff */
[----:B------:R-:W-:-:S02]  /*18eb0*/  MOV R2, 0x18ed0 ;  /* 0x00018ed000027802 */ /* 0x000fc40000000f00 */
[----:B------:R-:W-:Y:S05]  /*18ec0*/  CALL.REL.NOINC `($__internal_5_$__cuda_sm70_shflsync_idx_p) ;  /* 0x0000213000007944 */ /* 0x000fea0003c00000 */
[----:B------:R-:W-:Y:S01]  /*18ed0*/  MOV R10, R211 ;  /* 0x000000d3000a7202 */ /* 0x000fe20000000f00 */
[----:B------:R-:W-:Y:S05]  /*18ee0*/  BRA `(.L_x_389) ;  /* 0xfffe776000007947 */ /* 0x000fea000383ffff */
.L_x_205:
[----:B------:R-:W-:Y:S01]  /*18ef0*/  IMAD.MOV.U32 R212, RZ, RZ, R4 ;  /* 0x000000ffffd47224 */ /* 0x000fe200078e0004 */
[----:B------:R-:W-:-:S02]  /*18f00*/  MOV R3, 0x1f ;  /* 0x0000001f00037802 */ /* 0x000fc40000000f00 */
[----:B------:R-:W-:Y:S02]  /*18f10*/  MOV R2, 0x18f30 ;  /* 0x00018f3000027802 */ /* 0x000fe40000000f00 */
[----:B-1234-:R-:W-:Y:S05]  /*18f20*/  CALL.REL.NOINC `($__internal_5_$__cuda_sm70_shflsync_idx_p) ;  /* 0x000020d000007944 */ /* 0x01efea0003c00000 */
[----:B------:R-:W-:Y:S01]  /*18f30*/  MOV R6, R211 ;  /* 0x000000d300067202 */ /* 0x000fe20000000f00 */
[----:B------:R-:W-:Y:S05]  /*18f40*/  BRA `(.L_x_204) ;  /* 0xfffe776000007947 */ /* 0x000fea000383ffff */
.L_x_243:
[----:B------:R-:W-:Y:S01]  /*18f50*/  IMAD.MOV.U32 R212, RZ, RZ, R6 ;  /* 0x000000ffffd47224 */ /* 0x000fe200078e0006 */
[----:B------:R-:W-:Y:S01]  /*18f60*/  MOV R211, RZ ;  /* 0x000000ff00d37202 */ /* 0x000fe20000000f00 */
[----:B------:R-:W-:Y:S01]  /*18f70*/  IMAD.MOV.U32 R3, RZ, RZ, 0x1c1f ;  /* 0x00001c1fff037424 */ /* 0x000fe200078e00ff */
[----:B------:R-:W-:Y:S02]  /*18f80*/  MOV R2, 0x18fa0 ;  /* 0x00018fa000027802 */ /* 0x000fe40000000f00 */
[----:B-----5:R-:W-:Y:S05]  /*18f90*/  CALL.REL.NOINC `($__internal_5_$__cuda_sm70_shflsync_idx_p) ;  /* 0x0000206000007944 */ /* 0x020fea0003c00000 */
[----:B------:R-:W-:Y:S01]  /*18fa0*/  MOV R4, R211 ;  /* 0x000000d300047202 */ /* 0x000fe20000000f00 */
[----:B------:R-:W-:Y:S05]  /*18fb0*/  BRA `(.L_x_390) ;  /* 0xfffef5e000007947 */ /* 0x000fea000383ffff */
.L_x_244:
[----:B------:R-:W-:Y:S01]  /*18fc0*/  IMAD.MOV.U32 R212, RZ, RZ, R12 ;  /* 0x000000ffffd47224 */ /* 0x000fe200078e000c */
[----:B------:R-:W-:Y:S01]  /*18fd0*/  MOV R211, RZ ;  /* 0x000000ff00d37202 */ /* 0x000fe20000000f00 */
[----:B------:R-:W-:Y:S01]  /*18fe0*/  IMAD.MOV.U32 R3, RZ, RZ, 0x1c1f ;  /* 0x00001c1fff037424 */ /* 0x000fe200078e00ff */
[----:B------:R-:W-:Y:S02]  /*18ff0*/  MOV R2, 0x19010 ;  /* 0x0001901000027802 */ /* 0x000fe40000000f00 */
[----:B-12--5:R-:W-:Y:S05]  /*19000*/  CALL.REL.NOINC `($__internal_5_$__cuda_sm70_shflsync_idx_p) ;  /* 0x00001ff000007944 */ /* 0x026fea0003c00000 */
[----:B------:R-:W-:Y:S01]  /*19010*/  MOV R0, R211 ;  /* 0x000000d300007202 */ /* 0x000fe20000000f00 */
[----:B------:R-:W-:Y:S05]  /*19020*/  BRA `(.L_x_391) ;  /* 0xfffef59000007947 */ /* 0x000fea000383ffff */
.L_x_247:
[----:B------:R-:W-:Y:S01]  /*19030*/  IMAD.MOV.U32 R212, RZ, RZ, R6 ;  /* 0x000000ffffd47224 */ /* 0x000fe200078e0006 */
[----:B------:R-:W-:Y:S01]  /*19040*/  MOV R211, 0x1 ;  /* 0x0000000100d37802 */ /* 0x000fe20000000f00 */
[----:B--2---:R-:W-:Y:S01]  /*19050*/  IMAD.MOV.U32 R3, RZ, RZ, 0x1c1f ;  /* 0x00001c1fff037424 */ /* 0x004fe200078e00ff */
[----:B------:R-:W-:-:S02]  /*19060*/  MOV R2, 0x19080 ;  /* 0x0001908000027802 */ /* 0x000fc40000000f00 */
[----:B-1-345:R-:W-:Y:S05]  /*19070*/  CALL.REL.NOINC `($__internal_5_$__cuda_sm70_shflsync_idx_p) ;  /* 0x00001f8000007944 */ /* 0x03afea0003c00000 */
[----:B------:R-:W-:Y:S01]  /*19080*/  IMAD.MOV.U32 R4, RZ, RZ, R211 ;  /* 0x000000ffff047224 */ /* 0x000fe200078e00d3 */
[----:B------:R-:W-:Y:S01]  /*19090*/  MOV R211, 0x1 ;  /* 0x0000000100d37802 */ /* 0x000fe20000000f00 */
[----:B------:R-:W-:Y:S01]  /*190a0*/  IMAD.MOV.U32 R212, RZ, RZ, R12 ;  /* 0x000000ffffd47224 */ /* 0x000fe200078e000c */
[----:B------:R-:W-:-:S02]  /*190b0*/  MOV R3, 0x1c1f ;  /* 0x00001c1f00037802 */ /* 0x000fc40000000f00 */
[----:B------:R-:W-:Y:S02]  /*190c0*/  MOV R2, 0x190e0 ;  /* 0x000190e000027802 */ /* 0x000fe40000000f00 */
[----:B------:R-:W-:Y:S05]  /*190d0*/  CALL.REL.NOINC `($__internal_5_$__cuda_sm70_shflsync_idx_p) ;  /* 0x00001f2000007944 */ /* 0x000fea0003c00000 */
[----:B------:R-:W-:Y:S01]  /*190e0*/  MOV R0, R211 ;  /* 0x000000d300007202 */ /* 0x000fe20000000f00 */
[----:B------:R-:W-:Y:S05]  /*190f0*/  BRA `(.L_x_392) ;  /* 0xfffef61000007947 */ /* 0x000fea000383ffff */
.L_x_250:
[----:B------:R-:W-:Y:S01]  /*19100*/  IMAD.MOV.U32 R212, RZ, RZ, R6 ;  /* 0x000000ffffd47224 */ /* 0x000fe200078e0006 */
[----:B------:R-:W-:Y:S01]  /*19110*/  MOV R211, 0x2 ;  /* 0x0000000200d37802 */ /* 0x000fe20000000f00 */
[----:B-1----:R-:W-:Y:S01]  /*19120*/  IMAD.MOV.U32 R3, RZ, RZ, 0x1c1f ;  /* 0x00001c1fff037424 */ /* 0x002fe200078e00ff */
[----:B------:R-:W-:Y:S02]  /*19130*/  MOV R2, 0x19150 ;  /* 0x0001915000027802 */ /* 0x000fe40000000f00 */
[----:B--2345:R-:W-:Y:S05]  /*19140*/  CALL.REL.NOINC `($__internal_5_$__cuda_sm70_shflsync_idx_p) ;  /* 0x00001eb000007944 */ /* 0x03cfea0003c00000 */
[----:B------:R-:W-:Y:S01]  /*19150*/  MOV R4, R211 ;  /* 0x000000d300047202 */ /* 0x000fe20000000f00 */
[----:B------:R-:W-:Y:S05]  /*19160*/  BRA `(.L_x_393) ;  /* 0xfffef6e000007947 */ /* 0x000fea000383ffff */
.L_x_251:
[----:B------:R-:W-:Y:S01]  /*19170*/  IMAD.MOV.U32 R212, RZ, RZ, R12 ;  /* 0x000000ffffd47224 */ /* 0x000fe200078e000c */
[----:B------:R-:W-:Y:S01]  /*19180*/  MOV R211, 0x2 ;  /* 0x0000000200d37802 */ /* 0x000fe20000000f00 */
[----:B------:R-:W-:Y:S01]  /*19190*/  IMAD.MOV.U32 R3, RZ, RZ, 0x1c1f ;  /* 0x00001c1fff037424 */ /* 0x000fe200078e00ff */
[----:B------:R-:W-:Y:S02]  /*191a0*/  MOV R2, 0x191c0 ;  /* 0x000191c000027802 */ /* 0x000fe40000000f00 */
[----:B-12345:R-:W-:Y:S05]  /*191b0*/  CALL.REL.NOINC `($__internal_5_$__cuda_sm70_shflsync_idx_p) ;  /* 0x00001e4000007944 */ /* 0x03efea0003c00000 */
[----:B------:R-:W-:Y:S01]  /*191c0*/  MOV R0, R211 ;  /* 0x000000d300007202 */ /* 0x000fe20000000f00 */
[----:B------:R-:W-:Y:S05]  /*191d0*/  BRA `(.L_x_394) ;  /* 0xfffef69000007947 */ /* 0x000fea000383ffff */
.L_x_254:
[----:B------:R-:W-:Y:S01]  /*191e0*/  IMAD.MOV.U32 R212, RZ, RZ, R6 ;  /* 0x000000ffffd47224 */ /* 0x000fe200078e0006 */
[----:B------:R-:W-:Y:S01]  /*191f0*/  MOV R211, 0x3 ;  /* 0x0000000300d37802 */ /* 0x000fe20000000f00 */
[----:B-1----:R-:W-:Y:S01]  /*19200*/  IMAD.MOV.U32 R3, RZ, RZ, 0x1c1f ;  /* 0x00001c1fff037424 */ /* 0x002fe200078e00ff */
[----:B------:R-:W-:-:S02]  /*19210*/  MOV R2, 0x19230 ;  /* 0x0001923000027802 */ /* 0x000fc40000000f00 */
[----:B--2345:R-:W-:Y:S05]  /*19220*/  CALL.REL.NOINC `($__internal_5_$__cuda_sm70_shflsync_idx_p) ;  /* 0x00001dd000007944 */ /* 0x03cfea0003c00000 */
        /* <DEDUP_REMOVED lines=8> */
.L_x_297:
[----:B------:R-:W-:Y:S01]  /*192b0*/  IMAD.MOV.U32 R212, RZ, RZ, R6 ;  /* 0x000000ffffd47224 */ /* 0x000fe200078e0006 */
[----:B------:R-:W-:Y:S01]  /*192c0*/  MOV R211, 0x1 ;  /* 0x0000000100d37802 */ /* 0x000fe20000000f00 */
[----:B---3--:R-:W-:Y:S01]  /*192d0*/  IMAD.MOV.U32 R3, RZ, RZ, 0x1c1f ;  /* 0x00001c1fff037424 */ /* 0x008fe200078e00ff */
[----:B------:R-:W-:Y:S02]  /*192e0*/  MOV R2, 0x19300 ;  /* 0x0001930000027802 */ /* 0x000fe40000000f00 */
[----:B------:R-:W-:Y:S05]  /*192f0*/  CALL.REL.NOINC `($__internal_5_$__cuda_sm70_shflsync_idx_p) ;  /* 0x00001d0000007944 */ /* 0x000fea0003c00000 */
[----:B------:R-:W-:Y:S01]  /*19300*/  IMAD.MOV.U32 R4, RZ, RZ, R211 ;  /* 0x000000ffff047224 */ /* 0x000fe200078e00d3 */
[----:B------:R-:W-:Y:S01]  /*19310*/  MOV R211, 0x1 ;  /* 0x0000000100d37802 */ /* 0x000fe20000000f00 */
[----:B------:R-:W-:Y:S01]  /*19320*/  IMAD.MOV.U32 R212, RZ, RZ, R26 ;  /* 0x000000ffffd47224 */ /* 0x000fe200078e001a */
[----:B------:R-:W-:Y:S02]  /*19330*/  MOV R3, 0x1c1f ;  /* 0x00001c1f00037802 */ /* 0x000fe40000000f00 */
[----:B------:R-:W-:Y:S02]  /*19340*/  MOV R2, 0x19360 ;  /* 0x0001936000027802 */ /* 0x000fe40000000f00 */
[----:B------:R-:W-:Y:S05]  /*19350*/  CALL.REL.NOINC `($__internal_5_$__cuda_sm70_shflsync_idx_p) ;  /* 0x00001ca000007944 */ /* 0x000fea0003c00000 */
[----:B------:R-:W-:Y:S01]  /*19360*/  MOV R2, R211 ;  /* 0x000000d300027202 */ /* 0x000fe20000000f00 */
[----:B------:R-:W-:Y:S05]  /*19370*/  BRA `(.L_x_396) ;  /* 0xffff584000007947 */ /* 0x000fea000383ffff */
.L_x_300:
[----:B------:R-:W-:Y:S01]  /*19380*/  IMAD.MOV.U32 R212, RZ, RZ, R5 ;  /* 0x000000ffffd47224 */ /* 0x000fe200078e0005 */
[----:B------:R-:W-:Y:S01]  /*19390*/  MOV R211, RZ ;  /* 0x000000ff00d37202 */ /* 0x000fe20000000f00 */
[----:B------:R-:W-:Y:S01]  /*193a0*/  IMAD.MOV.U32 R3, RZ, RZ, 0x1c1f ;  /* 0x00001c1fff037424 */ /* 0x000fe200078e00ff */
[----:B------:R-:W-:-:S02]  /*193b0*/  MOV R2, 0x193d0 ;  /* 0x000193d000027802 */ /* 0x000fc40000000f00 */
[----:B------:R-:W-:Y:S05]  /*193c0*/  CALL.REL.NOINC `($__internal_5_$__cuda_sm70_shflsync_idx_p) ;  /* 0x00001c3000007944 */ /* 0x000fea0003c00000 */
[----:B------:R-:W-:Y:S01]  /*193d0*/  MOV R4, R211 ;  /* 0x000000d300047202 */ /* 0x000fe20000000f00 */
[----:B------:R-:W-:Y:S05]  /*193e0*/  BRA `(.L_x_397) ;  /* 0xffff61d000007947 */ /* 0x000fea000383ffff */
.L_x_301:
[----:B------:R-:W-:Y:S01]  /*193f0*/  IMAD.MOV.U32 R212, RZ, RZ, R6 ;  /* 0x000000ffffd47224 */ /* 0x000fe200078e0006 */
[----:B------:R-:W-:Y:S01]  /*19400*/  MOV R211, RZ ;  /* 0x000000ff00d37202 */ /* 0x000fe20000000f00 */
[----:B------:R-:W-:Y:S01]  /*19410*/  IMAD.MOV.U32 R3, RZ, RZ, 0x1c1f ;  /* 0x00001c1fff037424 */ /* 0x000fe200078e00ff */
[----:B------:R-:W-:-:S02]  /*19420*/  MOV R2, 0x19440 ;  /* 0x0001944000027802 */ /* 0x000fc40000000f00 */
[----:B-12---:R-:W-:Y:S05]  /*19430*/  CALL.REL.NOINC `($__internal_5_$__cuda_sm70_shflsync_idx_p) ;  /* 0x00001bc000007944 */ /* 0x006fea0003c00000 */
[----:B------:R-:W-:Y:S01]  /*19440*/  MOV R0, R211 ;  /* 0x000000d300007202 */ /* 0x000fe20000000f00 */
[----:B------:R-:W-:Y:S05]  /*19450*/  BRA `(.L_x_398) ;  /* 0xffff618000007947 */ /* 0x000fea000383ffff */
.L_x_304:
[----:B------:R-:W-:Y:S01]  /*19460*/  IMAD.MOV.U32 R212, RZ, RZ, R5 ;  /* 0x000000ffffd47224 */ /* 0x000fe200078e0005 */
[----:B------:R-:W-:Y:S01]  /*19470*/  MOV R211, 0x1 ;  /* 0x0000000100d37802 */ /* 0x000fe20000000f00 */
[----:B--2---:R-:W-:Y:S01]  /*19480*/  IMAD.MOV.U32 R3, RZ, RZ, 0x1c1f ;  /* 0x00001c1fff037424 */ /* 0x004fe200078e00ff */
[----:B------:R-:W-:-:S03]  /*19490*/  MOV R2, 0x194b0 ;  /* 0x000194b000027802 */ /* 0x000fc60000000f00 */
[----:B-1-34-:R-:W-:Y:S05]  /*194a0*/  CALL.REL.NOINC `($__internal_5_$__cuda_sm70_shflsync_idx_p) ;  /* 0x00001b5000007944 */ /* 0x01afea0003c00000 */
        /* <DEDUP_REMOVED lines=8> */
.L_x_305:
[----:B------:R-:W-:Y:S02]  /*19530*/  MOV R0, 0x2 ;  /* 0x0000000200007802 */ /* 0x000fe40000000f00 */
[----:B------:R-:W-:Y:S02]  /*19540*/  MOV R2, 0x19560 ;  /* 0x0001956000027802 */ /* 0x000fe40000000f00 */
[----:B------:R-:W-:Y:S05]  /*19550*/  CALL.REL.NOINC `($__internal_4_$__cuda_sm70_shflsync_bfly_p) ;  /* 0x00001a4000007944 */ /* 0x000fea0003c00000 */
[----:B------:R-:W-:Y:S05]  /*19560*/  BRA `(.L_x_400) ;  /* 0xffff697000007947 */ /* 0x000fea000383ffff */
.L_x_306:
[----:B------:R-:W-:Y:S02]  /*19570*/  MOV R0, 0x1 ;  /* 0x0000000100007802 */ /* 0x000fe40000000f00 */
[----:B------:R-:W-:Y:S02]  /*19580*/  MOV R2, 0x195a0 ;  /* 0x000195a000027802 */ /* 0x000fe40000000f00 */
[----:B------:R-:W-:Y:S05]  /*19590*/  CALL.REL.NOINC `($__internal_4_$__cuda_sm70_shflsync_bfly_p) ;  /* 0x00001a0000007944 */ /* 0x000fea0003c00000 */
[----:B------:R-:W-:Y:S01]  /*195a0*/  FMNMX.FTZ R108, R4, R0, !PT ;  /* 0x00000000046c7209 */ /* 0x000fe20007810000 */
[----:B------:R-:W-:Y:S01]  /*195b0*/  IMAD.MOV.U32 R4, RZ, RZ, R5 ;  /* 0x000000ffff047224 */ /* 0x000fe200078e0005 */
[----:B------:R-:W-:Y:S01]  /*195c0*/  MOV R2, 0x195f0 ;  /* 0x000195f000027802 */ /* 0x000fe20000000f00 */
[----:B------:R-:W-:Y:S02]  /*195d0*/  IMAD.MOV.U32 R0, RZ, RZ, 0x2 ;  /* 0x00000002ff007424 */ /* 0x000fe400078e00ff */
[----:B------:R-:W-:Y:S05]  /*195e0*/  CALL.REL.NOINC `($__internal_4_$__cuda_sm70_shflsync_bfly_p) ;  /* 0x000019b000007944 */ /* 0x000fea0003c00000 */
[----:B------:R-:W-:Y:S01]  /*195f0*/  FMNMX.FTZ R5, R5, R0, !PT ;  /* 0x0000000005057209 */ /* 0x000fe20007810000 */
[----:B------:R-:W-:Y:S01]  /*19600*/  IMAD.MOV.U32 R0, RZ, RZ, 0x1 ;  /* 0x00000001ff007424 */ /* 0x000fe200078e00ff */
[----:B------:R-:W-:-:S03]  /*19610*/  MOV R2, 0x19640 ;  /* 0x0001964000027802 */ /* 0x000fc60000000f00 */
[----:B------:R-:W-:Y:S02]  /*19620*/  IMAD.MOV.U32 R4, RZ, RZ, R5 ;  /* 0x000000ffff047224 */ /* 0x000fe400078e0005 */
        /* <DEDUP_REMOVED lines=21> */
[----:B------:R-:W-:Y:S01]  /*19780*/  MOV R9, R0 ;  /* 0x0000000000097202 */ /* 0x000fe20000000f00 */
[----:B------:R-:W-:Y:S05]  /*19790*/  BRA `(.L_x_401) ;  /* 0xffff683000007947 */ /* 0x000fea000383ffff */
.L_x_308:
[----:B-1--4-:R-:W-:Y:S01]  /*197a0*/  MOV R211, RZ ;  /* 0x000000ff00d37202 */ /* 0x012fe20000000f00 */
[----:B------:R-:W-:Y:S01]  /*197b0*/  IMAD.MOV.U32 R212, RZ, RZ, R8 ;  /* 0x000000ffffd47224 */ /* 0x000fe200078e0008 */
[----:B------:R-:W-:Y:S01]  /*197c0*/  MOV R2, 0x197f0 ;  /* 0x000197f000027802 */ /* 0x000fe20000000f00 */
[----:B------:R-:W-:Y:S02]  /*197d0*/  IMAD.MOV.U32 R3, RZ, RZ, 0x1c1f ;  /* 0x00001c1fff037424 */ /* 0x000fe400078e00ff */
[----:B------:R-:W-:Y:S05]  /*197e0*/  CALL.REL.NOINC `($__internal_5_$__cuda_sm70_shflsync_idx_p) ;  /* 0x0000181000007944 */ /* 0x000fea0003c00000 */
[----:B------:R-:W-:Y:S01]  /*197f0*/  MOV R0, R211 ;  /* 0x000000d300007202 */ /* 0x000fe20000000f00 */
[----:B------:R-:W-:-:S05]  /*19800*/  BRA `(.L_x_402) ;  /* 0xffff7b0000007947 */ /* 0x000fca000383ffff */
.L_x_311:
[----:B------:R-:W-:Y:S01]  /*19810*/  MOV R211, 0x1 ;  /* 0x0000000100d37802 */ /* 0x000fe20000000f00 */
[----:B------:R-:W-:Y:S01]  /*19820*/  IMAD.MOV.U32 R212, RZ, RZ, R8 ;  /* 0x000000ffffd47224 */ /* 0x000fe200078e0008 */
[----:B--2---:R-:W-:Y:S01]  /*19830*/  MOV R2, 0x19860 ;  /* 0x0001986000027802 */ /* 0x004fe20000000f00 */
[----:B------:R-:W-:Y:S02]  /*19840*/  IMAD.MOV.U32 R3, RZ, RZ, 0x1c1f ;  /* 0x00001c1fff037424 */ /* 0x000fe400078e00ff */
[----:B-1----:R-:W-:Y:S05]  /*19850*/  CALL.REL.NOINC `($__internal_5_$__cuda_sm70_shflsync_idx_p) ;  /* 0x000017a000007944 */ /* 0x002fea0003c00000 */
[----:B------:R-:W-:Y:S01]  /*19860*/  MOV R3, 0x1c1f ;  /* 0x00001c1f00037802 */ /* 0x000fe20000000f00 */
[----:B------:R-:W-:Y:S01]  /*19870*/  IMAD.MOV.U32 R4, RZ, RZ, R211 ;  /* 0x000000ffff047224 */ /* 0x000fe200078e00d3 */
[----:B------:R-:W-:Y:S01]  /*19880*/  MOV R211, 0x1 ;  /* 0x0000000100d37802 */ /* 0x000fe20000000f00 */
[----:B------:R-:W-:Y:S01]  /*19890*/  IMAD.MOV.U32 R212, RZ, RZ, R9 ;  /* 0x000000ffffd47224 */ /* 0x000fe200078e0009 */
[----:B------:R-:W-:Y:S02]  /*198a0*/  MOV R2, 0x198c0 ;  /* 0x000198c000027802 */ /* 0x000fe40000000f00 */
[----:B------:R-:W-:Y:S05]  /*198b0*/  CALL.REL.NOINC `($__internal_5_$__cuda_sm70_shflsync_idx_p) ;  /* 0x0000174000007944 */ /* 0x000fea0003c00000 */
[----:B------:R-:W-:Y:S01]  /*198c0*/  MOV R0, R211 ;  /* 0x000000d300007202 */ /* 0x000fe20000000f00 */
[----:B------:R-:W-:-:S05]  /*198d0*/  BRA `(.L_x_403) ;  /* 0xffff7b6000007947 */ /* 0x000fca000383ffff */
.L_x_314:
[----:B------:R-:W-:Y:S01]  /*198e0*/  MOV R211, RZ ;  /* 0x000000ff00d37202 */ /* 0x000fe20000000f00 */
[----:B------:R-:W-:Y:S01]  /*198f0*/  IMAD.MOV.U32 R212, RZ, RZ, R174 ;  /* 0x000000ffffd47224 */ /* 0x000fe200078e00ae */
[----:B------:R-:W-:Y:S01]  /*19900*/  MOV R2, 0x19930 ;  /* 0x0001993000027802 */ /* 0x000fe20000000f00 */
[----:B------:R-:W-:Y:S02]  /*19910*/  IMAD.MOV.U32 R3, RZ, RZ, 0x1c1f ;  /* 0x00001c1fff037424 */ /* 0x000fe400078e00ff */
[----:B------:R-:W-:Y:S05]  /*19920*/  CALL.REL.NOINC `($__internal_5_$__cuda_sm70_shflsync_idx_p) ;  /* 0x000016d000007944 */ /* 0x000fea0003c00000 */
[----:B------:R-:W-:Y:S01]  /*19930*/  MOV R4, R211 ;  /* 0x000000d300047202 */ /* 0x000fe20000000f00 */
[----:B------:R-:W-:-:S05]  /*19940*/  BRA `(.L_x_404) ;  /* 0xffff84c000007947 */ /* 0x000fca000383ffff */
.L_x_315:
[----:B------:R-:W-:Y:S01]  /*19950*/  MOV R211, RZ ;  /* 0x000000ff00d37202 */ /* 0x000fe20000000f00 */
[----:B------:R-:W-:Y:S01]  /*19960*/  IMAD.MOV.U32 R212, RZ, RZ, R175 ;  /* 0x000000ffffd47224 */ /* 0x000fe200078e00af */
[----:B------:R-:W-:Y:S01]  /*19970*/  MOV R2, 0x199a0 ;  /* 0x000199a000027802 */ /* 0x000fe20000000f00 */
[----:B------:R-:W-:Y:S02]  /*19980*/  IMAD.MOV.U32 R3, RZ, RZ, 0x1c1f ;  /* 0x00001c1fff037424 */ /* 0x000fe400078e00ff */
[----:B-12---:R-:W-:Y:S05]  /*19990*/  CALL.REL.NOINC `($__internal_5_$__cuda_sm70_shflsync_idx_p) ;  /* 0x0000166000007944 */ /* 0x006fea0003c00000 */
[----:B------:R-:W-:Y:S01]  /*199a0*/  MOV R0, R211 ;  /* 0x000000d300007202 */ /* 0x000fe20000000f00 */
[----:B------:R-:W-:-:S05]  /*199b0*/  BRA `(.L_x_405) ;  /* 0xffff847000007947 */ /* 0x000fca000383ffff */
.L_x_316:
[----:B------:R-:W-:Y:S01]  /*199c0*/  MOV R211, 0x1 ;  /* 0x0000000100d37802 */ /* 0x000fe20000000f00 */
[----:B------:R-:W-:Y:S01]  /*199d0*/  IMAD.MOV.U32 R212, RZ, RZ, R174 ;  /* 0x000000ffffd47224 */ /* 0x000fe200078e00ae */
[----:B----4-:R-:W-:Y:S01]  /*199e0*/  MOV R2, 0x19a10 ;  /* 0x00019a1000027802 */ /* 0x010fe20000000f00 */
[----:B------:R-:W-:Y:S03]  /*199f0*/  IMAD.MOV.U32 R3, RZ, RZ, 0x1c1f ;  /* 0x00001c1fff037424 */ /* 0x000fe600078e00ff */
[----:B-1-3--:R-:W-:Y:S05]  /*19a00*/  CALL.REL.NOINC `($__internal_5_$__cuda_sm70_shflsync_idx_p) ;  /* 0x000015f000007944 */ /* 0x00afea0003c00000 */
        /* <DEDUP_REMOVED lines=8> */
.L_x_317:
[----:B------:R-:W-:Y:S02]  /*19a90*/  MOV R0, 0x2 ;  /* 0x0000000200007802 */ /* 0x000fe40000000f00 */
[----:B------:R-:W-:Y:S02]  /*19aa0*/  MOV R2, 0x19ac0 ;  /* 0x00019ac000027802 */ /* 0x000fe40000000f00 */
[----:B--2---:R-:W-:Y:S05]  /*19ab0*/  CALL.REL.NOINC `($__internal_4_$__cuda_sm70_shflsync_bfly_p) ;  /* 0x000014e000007944 */ /* 0x004fea0003c00000 */
[----:B------:R-:W-:-:S05]  /*19ac0*/  BRA `(.L_x_407) ;  /* 0xffff886000007947 */ /* 0x000fca000383ffff */
.L_x_318:
[----:B------:R-:W-:Y:S02]  /*19ad0*/  MOV R0, 0x1 ;  /* 0x0000000100007802 */ /* 0x000fe40000000f00 */
[----:B------:R-:W-:Y:S02]  /*19ae0*/  MOV R2, 0x19b00 ;  /* 0x00019b0000027802 */ /* 0x000fe40000000f00 */
[----:B--2---:R-:W-:Y:S05]  /*19af0*/  CALL.REL.NOINC `($__internal_4_$__cuda_sm70_shflsync_bfly_p) ;  /* 0x000014a000007944 */ /* 0x004fea0003c00000 */
[----:B------:R-:W-:Y:S01]  /*19b00*/  FMNMX.FTZ R108, R4, R0, !PT ;  /* 0x00000000046c7209 */ /* 0x000fe20007810000 */
[----:B------:R-:W-:Y:S01]  /*19b10*/  IMAD.MOV.U32 R4, RZ, RZ, R5 ;  /* 0x000000ffff047224 */ /* 0x000fe200078e0005 */
[----:B------:R-:W-:Y:S01]  /*19b20*/  MOV R2, 0x19b50 ;  /* 0x00019b5000027802 */ /* 0x000fe20000000f00 */
[----:B------:R-:W-:Y:S02]  /*19b30*/  IMAD.MOV.U32 R0, RZ, RZ, 0x2 ;  /* 0x00000002ff007424 */ /* 0x000fe400078e00ff */
[----:B------:R-:W-:Y:S05]  /*19b40*/  CALL.REL.NOINC `($__internal_4_$__cuda_sm70_shflsync_bfly_p) ;  /* 0x0000145000007944 */ /* 0x000fea0003c00000 */
[----:B------:R-:W-:Y:S01]  /*19b50*/  FMNMX.FTZ R4, R5, R0, !PT ;  /* 0x0000000005047209 */ /* 0x000fe20007810000 */
[----:B------:R-:W-:Y:S01]  /*19b60*/  IMAD.MOV.U32 R0, RZ, RZ, 0x1 ;  /* 0x00000001ff007424 */ /* 0x000fe200078e00ff */
        /* <DEDUP_REMOVED lines=20> */
[----:B------:R-:W-:-:S05]  /*19cb0*/  BRA `(.L_x_408) ;  /* 0xffff876000007947 */ /* 0x000fca000383ffff */
.L_x_320:
[----:B------:R-:W-:Y:S01]  /*19cc0*/  IMAD.MOV.U32 R4, RZ, RZ, R214 ;  /* 0x000000ffff047224 */ /* 0x000fe200078e00d6 */
[----:B------:R-:W-:-:S02]  /*19cd0*/  MOV R0, 0x2 ;  /* 0x0000000200007802 */ /* 0x000fc40000000f00 */
[----:B------:R-:W-:Y:S02]  /*19ce0*/  MOV R2, 0x19d00 ;  /* 0x00019d0000027802 */ /* 0x000fe40000000f00 */
[----:B------:R-:W-:Y:S05]  /*19cf0*/  CALL.REL.NOINC `($__internal_4_$__cuda_sm70_shflsync_bfly_p) ;  /* 0x000012a000007944 */ /* 0x000fea0003c00000 */
[----:B------:R-:W-:Y:S01]  /*19d00*/  FADD.FTZ R4, R214, R0 ;  /* 0x00000000d6047221 */ /* 0x000fe20000010000 */
[----:B------:R-:W-:Y:S02]  /*19d10*/  MOV R0, 0x1 ;  /* 0x0000000100007802 */ /* 0x000fe40000000f00 */
[----:B------:R-:W-:Y:S02]  /*19d20*/  MOV R2, 0x19d40 ;  /* 0x00019d4000027802 */ /* 0x000fe40000000f00 */
[----:B------:R-:W-:Y:S05]  /*19d30*/  CALL.REL.NOINC `($__internal_4_$__cuda_sm70_shflsync_bfly_p) ;  /* 0x0000126000007944 */ /* 0x000fea0003c00000 */
[----:B------:R-:W-:Y:S01]  /*19d40*/  FADD.FTZ R9, R4, R0 ;  /* 0x0000000004097221 */ /* 0x000fe20000010000 */
[----:B------:R-:W-:Y:S02]  /*19d50*/  MOV R4, R213 ;  /* 0x000000d500047202 */ /* 0x000fe40000000f00 */
[----:B------:R-:W-:Y:S02]  /*19d60*/  MOV R0, 0x2 ;  /* 0x0000000200007802 */ /* 0x000fe40000000f00 */
[----:B------:R-:W-:Y:S02]  /*19d70*/  MOV R2, 0x19d90 ;  /* 0x00019d9000027802 */ /* 0x000fe40000000f00 */
[----:B------:R-:W-:Y:S05]  /*19d80*/  CALL.REL.NOINC `($__internal_4_$__cuda_sm70_shflsync_bfly_p) ;  /* 0x0000121000007944 */ /* 0x000fea0003c00000 */
[----:B------:R-:W-:Y:S01]  /*19d90*/  FADD.FTZ R8, R213, R0 ;  /* 0x00000000d5087221 */ /* 0x000fe20000010000 */
[----:B------:R-:W-:Y:S02]  /*19da0*/  MOV R0, 0x1 ;  /* 0x0000000100007802 */ /* 0x000fe40000000f00 */
[----:B------:R-:W-:-:S02]  /*19db0*/  MOV R2, 0x19de0 ;  /* 0x00019de000027802 */ /* 0x000fc40000000f00 */
[----:B------:R-:W-:Y:S02]  /*19dc0*/  MOV R4, R8 ;  /* 0x0000000800047202 */ /* 0x000fe40000000f00 */
        /* <DEDUP_REMOVED lines=8> */
[----:B------:R-:W-:Y:S02]  /*19e50*/  MOV R2, 0x19e80 ;  /* 0x00019e8000027802 */ /* 0x000fe40000000f00 */
[----:B------:R-:W-:-:S02]  /*19e60*/  MOV R4, R5 ;  /* 0x0000000500047202 */ /* 0x000fc40000000f00 */
[----:B------:R-:W-:Y:S05]  /*19e70*/  CALL.REL.NOINC `($__internal_4_$__cuda_sm70_shflsync_bfly_p) ;  /* 0x0000112000007944 */ /* 0x000fea0003c00000 */
[----:B------:R-:W-:Y:S01]  /*19e80*/  FADD.FTZ R5, R5, R0 ;  /* 0x0000000005057221 */ /* 0x000fe20000010000 */
[----:B------:R-:W-:-:S02]  /*19e90*/  MOV R4, R224 ;  /* 0x000000e000047202 */ /* 0x000fc40000000f00 */
[----:B------:R-:W-:Y:S02]  /*19ea0*/  MOV R0, 0x2 ;  /* 0x0000000200007802 */ /* 0x000fe40000000f00 */
[----:B------:R-:W-:Y:S02]  /*19eb0*/  MOV R2, 0x19ed0 ;  /* 0x00019ed000027802 */ /* 0x000fe40000000f00 */
[----:B------:R-:W-:Y:S05]  /*19ec0*/  CALL.REL.NOINC `($__internal_4_$__cuda_sm70_shflsync_bfly_p) ;  /* 0x000010d000007944 */ /* 0x000fea0003c00000 */
[----:B------:R-:W-:Y:S01]  /*19ed0*/  FADD.FTZ R4, R224, R0 ;  /* 0x00000000e0047221 */ /* 0x000fe20000010000 */
[----:B------:R-:W-:Y:S02]  /*19ee0*/  MOV R0, 0x1 ;  /* 0x0000000100007802 */ /* 0x000fe40000000f00 */
[----:B------:R-:W-:Y:S02]  /*19ef0*/  MOV R2, 0x19f10 ;  /* 0x00019f1000027802 */ /* 0x000fe40000000f00 */
[----:B------:R-:W-:Y:S05]  /*19f00*/  CALL.REL.NOINC `($__internal_4_$__cuda_sm70_shflsync_bfly_p) ;  /* 0x0000109000007944 */ /* 0x000fea0003c00000 */
[----:B------:R-:W-:Y:S01]  /*19f10*/  MOV R11, R0 ;  /* 0x00000000000b7202 */ /* 0x000fe20000000f00 */
[----:B------:R-:W-:Y:S05]  /*19f20*/  BRA `(.L_x_409) ;  /* 0xffff9da000007947 */ /* 0x000fea000383ffff */
.L_x_327:
[----:B--234-:R-:W-:Y:S01]  /*19f30*/  IMAD.MOV.U32 R212, RZ, RZ, R6 ;  /* 0x000000ffffd47224 */ /* 0x01cfe200078e0006 */
[----:B------:R-:W-:Y:S01]  /*19f40*/  MOV R211, RZ ;  /* 0x000000ff00d37202 */ /* 0x000fe20000000f00 */
[----:B------:R-:W-:Y:S01]  /*19f50*/  IMAD.MOV.U32 R3, RZ, RZ, 0x1c1f ;  /* 0x00001c1fff037424 */ /* 0x000fe200078e00ff */
[----:B------:R-:W-:Y:S02]  /*19f60*/  MOV R2, 0x19f80 ;  /* 0x00019f8000027802 */ /* 0x000fe40000000f00 */
[----:B-1----:R-:W-:Y:S05]  /*19f70*/  CALL.REL.NOINC `($__internal_5_$__cuda_sm70_shflsync_idx_p) ;  /* 0x0000108000007944 */ /* 0x002fea0003c00000 */
[----:B------:R-:W-:Y:S01]  /*19f80*/  MOV R4, R211 ;  /* 0x000000d300047202 */ /* 0x000fe20000000f00 */
[----:B------:R-:W-:Y:S05]  /*19f90*/  BRA `(.L_x_410) ;  /* 0xffffb7e000007947 */ /* 0x000fea000383ffff */
.L_x_328:
[----:B------:R-:W-:Y:S01]  /*19fa0*/  IMAD.MOV.U32 R212, RZ, RZ, R12 ;  /* 0x000000ffffd47224 */ /* 0x000fe200078e000c */
[----:B------:R-:W-:Y:S01]  /*19fb0*/  MOV R211, RZ ;  /* 0x000000ff00d37202 */ /* 0x000fe20000000f00 */
[----:B------:R-:W-:Y:S01]  /*19fc0*/  IMAD.MOV.U32 R3, RZ, RZ, 0x1c1f ;  /* 0x00001c1fff037424 */ /* 0x000fe200078e00ff */
[----:B------:R-:W-:-:S02]  /*19fd0*/  MOV R2, 0x19ff0 ;  /* 0x00019ff000027802 */ /* 0x000fc40000000f00 */
[----:B-123--:R-:W-:Y:S05]  /*19fe0*/  CALL.REL.NOINC `($__internal_5_$__cuda_sm70_shflsync_idx_p) ;  /* 0x0000101000007944 */ /* 0x00efea0003c00000 */
[----:B------:R-:W-:Y:S01]  /*19ff0*/  MOV R2, R211 ;  /* 0x000000d300027202 */ /* 0x000fe20000000f00 */
[----:B------:R-:W-:Y:S05]  /*1a000*/  BRA `(.L_x_411) ;  /* 0xffffb79000007947 */ /* 0x000fea000383ffff */
.L_x_331:
[----:B------:R-:W-:Y:S01]  /*1a010*/  IMAD.MOV.U32 R212, RZ, RZ, R6 ;  /* 0x000000ffffd47224 */ /* 0x000fe200078e0006 */
[----:B------:R-:W-:Y:S01]  /*1a020*/  MOV R211, 0x1 ;  /* 0x0000000100d37802 */ /* 0x000fe20000000f00 */
[----:B-1----:R-:W-:Y:S01]  /*1a030*/  IMAD.MOV.U32 R3, RZ, RZ, 0x1c1f ;  /* 0x00001c1fff037424 */ /* 0x002fe200078e00ff */
[----:B--2---:R-:W-:-:S02]  /*1a040*/  MOV R2, 0x1a060 ;  /* 0x0001a06000027802 */ /* 0x004fc40000000f00 */
[----:B---34-:R-:W-:Y:S05]  /*1a050*/  CALL.REL.NOINC `($__internal_5_$__cuda_sm70_shflsync_idx_p) ;  /* 0x00000fa000007944 */ /* 0x018fea0003c00000 */
        /* <DEDUP_REMOVED lines=8> */
.L_x_334:
[----:B------:R-:W-:Y:S01]  /*1a0e0*/  IMAD.MOV.U32 R212, RZ, RZ, R6 ;  /* 0x000000ffffd47224 */ /* 0x000fe200078e0006 */
[----:B------:R-:W-:Y:S01]  /*1a0f0*/  MOV R211, 0x2 ;  /* 0x0000000200d37802 */ /* 0x000fe20000000f00 */
[----:B-1----:R-:W-:Y:S01]  /*1a100*/  IMAD.MOV.U32 R3, RZ, RZ, 0x1c1f ;  /* 0x00001c1fff037424 */ /* 0x002fe200078e00ff */
[----:B------:R-:W-:Y:S02]  /*1a110*/  MOV R2, 0x1a130 ;  /* 0x0001a13000027802 */ /* 0x000fe40000000f00 */
[----:B---34-:R-:W-:Y:S05]  /*1a120*/  CALL.REL.NOINC `($__internal_5_$__cuda_sm70_shflsync_idx_p) ;  /* 0x00000ed000007944 */ /* 0x018fea0003c00000 */
[----:B------:R-:W-:Y:S01]  /*1a130*/  MOV R4, R211 ;  /* 0x000000d300047202 */ /* 0x000fe20000000f00 */
[----:B------:R-:W-:Y:S05]  /*1a140*/  BRA `(.L_x_413) ;  /* 0xffffb8b000007947 */ /* 0x000fea000383ffff */
.L_x_335:
[----:B------:R-:W-:Y:S01]  /*1a150*/  IMAD.MOV.U32 R212, RZ, RZ, R12 ;  /* 0x000000ffffd47224 */ /* 0x000fe200078e000c */
[----:B------:R-:W-:Y:S01]  /*1a160*/  MOV R211, 0x2 ;  /* 0x0000000200d37802 */ /* 0x000fe20000000f00 */
[----:B-1----:R-:W-:Y:S01]  /*1a170*/  IMAD.MOV.U32 R3, RZ, RZ, 0x1c1f ;  /* 0x00001c1fff037424 */ /* 0x002fe200078e00ff */
[----:B------:R-:W-:Y:S02]  /*1a180*/  MOV R2, 0x1a1a0 ;  /* 0x0001a1a000027802 */ /* 0x000fe40000000f00 */
[----:B--234-:R-:W-:Y:S05]  /*1a190*/  CALL.REL.NOINC `($__internal_5_$__cuda_sm70_shflsync_idx_p) ;  /* 0x00000e6000007944 */ /* 0x01cfea0003c00000 */
[----:B------:R-:W-:Y:S01]  /*1a1a0*/  MOV R2, R211 ;  /* 0x000000d300027202 */ /* 0x000fe20000000f00 */
[----:B------:R-:W-:Y:S05]  /*1a1b0*/  BRA `(.L_x_414) ;  /* 0xffffb86000007947 */ /* 0x000fea000383ffff */
.L_x_338:
[----:B------:R-:W-:Y:S01]  /*1a1c0*/  IMAD.MOV.U32 R212, RZ, RZ, R6 ;  /* 0x000000ffffd47224 */ /* 0x000fe200078e0006 */
[----:B------:R-:W-:Y:S01]  /*1a1d0*/  MOV R211, 0x3 ;  /* 0x0000000300d37802 */ /* 0x000fe20000000f00 */
[----:B--2---:R-:W-:Y:S01]  /*1a1e0*/  IMAD.MOV.U32 R3, RZ, RZ, 0x1c1f ;  /* 0x00001c1fff037424 */ /* 0x004fe200078e00ff */
[----:B------:R-:W-:-:S02]  /*1a1f0*/  MOV R2, 0x1a210 ;  /* 0x0001a21000027802 */ /* 0x000fc40000000f00 */
        /* <DEDUP_REMOVED lines=9> */
.L_x_340:
[----:B------:R-:W-:Y:S01]  /*1a290*/  IMAD.MOV.U32 R212, RZ, RZ, R5 ;  /* 0x000000ffffd47224 */ /* 0x000fe200078e0005 */
[----:B------:R-:W-:Y:S01]  /*1a2a0*/  MOV R211, RZ ;  /* 0x000000ff00d37202 */ /* 0x000fe20000000f00 */
[----:B------:R-:W-:Y:S01]  /*1a2b0*/  IMAD.MOV.U32 R3, RZ, RZ, 0x1c1f ;  /* 0x00001c1fff037424 */ /* 0x000fe200078e00ff */
[----:B------:R-:W-:Y:S02]  /*1a2c0*/  MOV R2, 0x1a2e0 ;  /* 0x0001a2e000027802 */ /* 0x000fe40000000f00 */
[----:B------:R-:W-:Y:S05]  /*1a2d0*/  CALL.REL.NOINC `($__internal_5_$__cuda_sm70_shflsync_idx_p) ;  /* 0x00000d2000007944 */ /* 0x000fea0003c00000 */
[----:B------:R-:W-:Y:S01]  /*1a2e0*/  MOV R4, R211 ;  /* 0x000000d300047202 */ /* 0x000fe20000000f00 */
[----:B------:R-:W-:Y:S05]  /*1a2f0*/  BRA `(.L_x_416) ;  /* 0xffffbb8000007947 */ /* 0x000fea000383ffff */
.L_x_341:
[----:B------:R-:W-:Y:S01]  /*1a300*/  IMAD.MOV.U32 R212, RZ, RZ, R6 ;  /* 0x000000ffffd47224 */ /* 0x000fe200078e0006 */
[----:B------:R-:W-:Y:S01]  /*1a310*/  MOV R211, RZ ;  /* 0x000000ff00d37202 */ /* 0x000fe20000000f00 */
[----:B------:R-:W-:Y:S01]  /*1a320*/  IMAD.MOV.U32 R3, RZ, RZ, 0x1c1f ;  /* 0x00001c1fff037424 */ /* 0x000fe200078e00ff */
[----:B------:R-:W-:Y:S02]  /*1a330*/  MOV R2, 0x1a350 ;  /* 0x0001a35000027802 */ /* 0x000fe40000000f00 */
[----:B-12---:R-:W-:Y:S05]  /*1a340*/  CALL.REL.NOINC `($__internal_5_$__cuda_sm70_shflsync_idx_p) ;  /* 0x00000cb000007944 */ /* 0x006fea0003c00000 */
[----:B------:R-:W-:Y:S01]  /*1a350*/  MOV R0, R211 ;  /* 0x000000d300007202 */ /* 0x000fe20000000f00 */
[----:B------:R-:W-:Y:S05]  /*1a360*/  BRA `(.L_x_417) ;  /* 0xffffbb3000007947 */ /* 0x000fea000383ffff */
.L_x_344:
        /* <DEDUP_REMOVED lines=13> */
.L_x_347:
[----:B------:R-:W-:Y:S01]  /*1a440*/  IMAD.MOV.U32 R212, RZ, RZ, R5 ;  /* 0x000000ffffd47224 */ /* 0x000fe200078e0005 */
[----:B------:R-:W-:Y:S01]  /*1a450*/  MOV R211, 0x2 ;  /* 0x0000000200d37802 */ /* 0x000fe20000000f00 */
[----:B-1----:R-:W-:Y:S01]  /*1a460*/  IMAD.MOV.U32 R3, RZ, RZ, 0x1c1f ;  /* 0x00001c1fff037424 */ /* 0x002fe200078e00ff */
[----:B------:R-:W-:Y:S02]  /*1a470*/  MOV R2, 0x1a490 ;  /* 0x0001a49000027802 */ /* 0x000fe40000000f00 */
[----:B--234-:R-:W-:Y:S05]  /*1a480*/  CALL.REL.NOINC `($__internal_5_$__cuda_sm70_shflsync_idx_p) ;  /* 0x00000b7000007944 */ /* 0x01cfea0003c00000 */
[----:B------:R-:W-:Y:S01]  /*1a490*/  MOV R4, R211 ;  /* 0x000000d300047202 */ /* 0x000fe20000000f00 */
[----:B------:R-:W-:Y:S05]  /*1a4a0*/  BRA `(.L_x_419) ;  /* 0xffffc3a000007947 */ /* 0x000fea000383ffff */
.L_x_348:
[----:B------:R-:W-:Y:S01]  /*1a4b0*/  IMAD.MOV.U32 R212, RZ, RZ, R6 ;  /* 0x000000ffffd47224 */ /* 0x000fe200078e0006 */
[----:B------:R-:W-:Y:S01]  /*1a4c0*/  MOV R211, 0x2 ;  /* 0x0000000200d37802 */ /* 0x000fe20000000f00 */
[----:B------:R-:W-:Y:S01]  /*1a4d0*/  IMAD.MOV.U32 R3, RZ, RZ, 0x1c1f ;  /* 0x00001c1fff037424 */ /* 0x000fe200078e00ff */
[----:B------:R-:W-:Y:S02]  /*1a4e0*/  MOV R2, 0x1a500 ;  /* 0x0001a50000027802 */ /* 0x000fe40000000f00 */
[----:B-1234-:R-:W-:Y:S05]  /*1a4f0*/  CALL.REL.NOINC `($__internal_5_$__cuda_sm70_shflsync_idx_p) ;  /* 0x00000b0000007944 */ /* 0x01efea0003c00000 */
[----:B------:R-:W-:Y:S01]  /*1a500*/  MOV R0, R211 ;  /* 0x000000d300007202 */ /* 0x000fe20000000f00 */
[----:B------:R-:W-:Y:S05]  /*1a510*/  BRA `(.L_x_420) ;  /* 0xffffc35000007947 */ /* 0x000fea000383ffff */
.L_x_351:
        /* <DEDUP_REMOVED lines=13> */
.L_x_355:
[----:B------:R-:W-:Y:S01]  /*1a5f0*/  IMAD.MOV.U32 R212, RZ, RZ, R5 ;  /* 0x000000ffffd47224 */ /* 0x000fe200078e0005 */
[----:B------:R-:W-:Y:S01]  /*1a600*/  MOV R211, RZ ;  /* 0x000000ff00d37202 */ /* 0x000fe20000000f00 */
[----:B------:R-:W-:Y:S01]  /*1a610*/  IMAD.MOV.U32 R3, RZ, RZ, 0x1c1f ;  /* 0x00001c1fff037424 */ /* 0x000fe200078e00ff */
[----:B------:R-:W-:Y:S02]  /*1a620*/  MOV R2, 0x1a640 ;  /* 0x0001a64000027802 */ /* 0x000fe40000000f00 */
[----:B------:R-:W-:Y:S05]  /*1a630*/  CALL.REL.NOINC `($__internal_5_$__cuda_sm70_shflsync_idx_p) ;  /* 0x000009c000007944 */ /* 0x000fea0003c00000 */
[----:B------:R-:W-:Y:S01]  /*1a640*/  MOV R4, R211 ;  /* 0x000000d300047202 */ /* 0x000fe20000000f00 */
[----:B------:R-:W-:Y:S05]  /*1a650*/  BRA `(.L_x_422) ;  /* 0xffffd3e000007947 */ /* 0x000fea000383ffff */
.L_x_356:
[----:B------:R-:W-:Y:S01]  /*1a660*/  IMAD.MOV.U32 R212, RZ, RZ, R13 ;  /* 0x000000ffffd47224 */ /* 0x000fe200078e000d */
[----:B------:R-:W-:Y:S01]  /*1a670*/  MOV R211, RZ ;  /* 0x000000ff00d37202 */ /* 0x000fe20000000f00 */
[----:B------:R-:W-:Y:S01]  /*1a680*/  IMAD.MOV.U32 R3, RZ, RZ, 0x1c1f ;  /* 0x00001c1fff037424 */ /* 0x000fe200078e00ff */
[----:B------:R-:W-:Y:S02]  /*1a690*/  MOV R2, 0x1a6b0 ;  /* 0x0001a6b000027802 */ /* 0x000fe40000000f00 */
[----:B-12---:R-:W-:Y:S05]  /*1a6a0*/  CALL.REL.NOINC `($__internal_5_$__cuda_sm70_shflsync_idx_p) ;  /* 0x0000095000007944 */ /* 0x006fea0003c00000 */
[----:B------:R-:W-:Y:S01]  /*1a6b0*/  MOV R0, R211 ;  /* 0x000000d300007202 */ /* 0x000fe20000000f00 */
[----:B------:R-:W-:Y:S05]  /*1a6c0*/  BRA `(.L_x_423) ;  /* 0xffffd39000007947 */ /* 0x000fea000383ffff */
.L_x_359:
        /* <DEDUP_REMOVED lines=13> */
.L_x_362:
[----:B------:R-:W-:Y:S01]  /*1a7a0*/  IMAD.MOV.U32 R212, RZ, RZ, R5 ;  /* 0x000000ffffd47224 */ /* 0x000fe200078e0005 */
[----:B------:R-:W-:Y:S01]  /*1a7b0*/  MOV R211, 0x2 ;  /* 0x0000000200d37802 */ /* 0x000fe20000000f00 */
[----:B-1----:R-:W-:Y:S01]  /*1a7c0*/  IMAD.MOV.U32 R3, RZ, RZ, 0x1c1f ;  /* 0x00001c1fff037424 */ /* 0x002fe200078e00ff */
[----:B------:R-:W-:Y:S02]  /*1a7d0*/  MOV R2, 0x1a7f0 ;  /* 0x0001a7f000027802 */ /* 0x000fe40000000f00 */
[----:B--234-:R-:W-:Y:S05]  /*1a7e0*/  CALL.REL.NOINC `($__internal_5_$__cuda_sm70_shflsync_idx_p) ;  /* 0x0000081000007944 */ /* 0x01cfea0003c00000 */
[----:B------:R-:W-:Y:S01]  /*1a7f0*/  MOV R4, R211 ;  /* 0x000000d300047202 */ /* 0x000fe20000000f00 */
[----:B------:R-:W-:Y:S05]  /*1a800*/  BRA `(.L_x_425) ;  /* 0xffffd4c000007947 */ /* 0x000fea000383ffff */
.L_x_363:
[----:B------:R-:W-:Y:S01]  /*1a810*/  IMAD.MOV.U32 R212, RZ, RZ, R13 ;  /* 0x000000ffffd47224 */ /* 0x000fe200078e000d */
[----:B------:R-:W-:Y:S01]  /*1a820*/  MOV R211, 0x2 ;  /* 0x0000000200d37802 */ /* 0x000fe20000000f00 */
[----:B------:R-:W-:Y:S01]  /*1a830*/  IMAD.MOV.U32 R3, RZ, RZ, 0x1c1f ;  /* 0x00001c1fff037424 */ /* 0x000fe200078e00ff */
[----:B------:R-:W-:Y:S02]  /*1a840*/  MOV R2, 0x1a860 ;  /* 0x0001a86000027802 */ /* 0x000fe40000000f00 */
[----:B-1234-:R-:W-:Y:S05]  /*1a850*/  CALL.REL.NOINC `($__internal_5_$__cuda_sm70_shflsync_idx_p) ;  /* 0x000007a000007944 */ /* 0x01efea0003c00000 */
[----:B------:R-:W-:Y:S01]  /*1a860*/  MOV R0, R211 ;  /* 0x000000d300007202 */ /* 0x000fe20000000f00 */
[----:B------:R-:W-:Y:S05]  /*1a870*/  BRA `(.L_x_426) ;  /* 0xffffd47000007947 */ /* 0x000fea000383ffff */
.L_x_366:
[----:B------:R-:W-:Y:S01]  /*1a880*/  IMAD.MOV.U32 R212, RZ, RZ, R5 ;  /* 0x000000ffffd47224 */ /* 0x000fe200078e0005 */
[----:B------:R-:W-:Y:S01]  /*1a890*/  MOV R211, 0x3 ;  /* 0x0000000300d37802 */ /* 0x000fe20000000f00 */
[----:B-1----:R-:W-:Y:S01]  /*1a8a0*/  IMAD.MOV.U32 R3, RZ, RZ, 0x1c1f ;  /* 0x00001c1fff037424 */ /* 0x002fe200078e00ff */
[----:B------:R-:W-:-:S02]  /*1a8b0*/  MOV R2, 0x1a8d0 ;  /* 0x0001a8d000027802 */ /* 0x000fc40000000f00 */
[----:B--234-:R-:W-:Y:S05]  /*1a8c0*/  CALL.REL.NOINC `($__internal_5_$__cuda_sm70_shflsync_idx_p) ;  /* 0x0000073000007944 */ /* 0x01cfea0003c00000 */
        /* <DEDUP_REMOVED lines=8> */
.L_x_368:
[----:B------:R-:W-:Y:S01]  /*1a950*/  IMAD.MOV.U32 R212, RZ, RZ, R80 ;  /* 0x000000ffffd47224 */ /* 0x000fe200078e0050 */
[----:B------:R-:W-:Y:S01]  /*1a960*/  MOV R211, RZ ;  /* 0x000000ff00d37202 */ /* 0x000fe20000000f00 */
[----:B--2---:R-:W-:Y:S01]  /*1a970*/  IMAD.MOV.U32 R3, RZ, RZ, 0x1f ;  /* 0x0000001fff037424 */ /* 0x004fe200078e00ff */
[----:B------:R-:W-:Y:S02]  /*1a980*/  MOV R2, 0x1a9a0 ;  /* 0x0001a9a000027802 */ /* 0x000fe40000000f00 */
[----:B---34-:R-:W-:Y:S05]  /*1a990*/  CALL.REL.NOINC `($__internal_5_$__cuda_sm70_shflsync_idx_p) ;  /* 0x0000066000007944 */ /* 0x018fea0003c00000 */
[----:B------:R-:W-:Y:S01]  /*1a9a0*/  MOV R10, R211 ;  /* 0x000000d3000a7202 */ /* 0x000fe20000000f00 */
[----:B------:R-:W-:Y:S05]  /*1a9b0*/  BRA `(.L_x_428) ;  /* 0xffffd66000007947 */ /* 0x000fea000383ffff */
.L_x_369:
[----:B------:R-:W-:Y:S01]  /*1a9c0*/  IMAD.MOV.U32 R212, RZ, RZ, R80 ;  /* 0x000000ffffd47224 */ /* 0x000fe200078e0050 */
[----:B------:R-:W-:Y:S01]  /*1a9d0*/  MOV R211, 0x1 ;  /* 0x0000000100d37802 */ /* 0x000fe20000000f00 */
[----:B--2---:R-:W-:Y:S01]  /*1a9e0*/  IMAD.MOV.U32 R3, RZ, RZ, 0x1f ;  /* 0x0000001fff037424 */ /* 0x004fe200078e00ff */
[----:B------:R-:W-:Y:S02]  /*1a9f0*/  MOV R2, 0x1aa10 ;  /* 0x0001aa1000027802 */ /* 0x000fe40000000f00 */
[----:B-1-34-:R-:W-:Y:S05]  /*1aa00*/  CALL.REL.NOINC `($__internal_5_$__cuda_sm70_shflsync_idx_p) ;  /* 0x000005f000007944 */ /* 0x01afea0003c00000 */
[----:B------:R-:W-:Y:S01]  /*1aa10*/  MOV R9, R211 ;  /* 0x000000d300097202 */ /* 0x000fe20000000f00 */
[----:B------:R-:W-:Y:S05]  /*1aa20*/  BRA `(.L_x_429) ;  /* 0xffffd61000007947 */ /* 0x000fea000383ffff */
.L_x_370:
[----:B------:R-:W-:Y:S02]  /*1aa30*/  MOV R3, 0x1 ;  /* 0x0000000100037802 */ /* 0x000fe40000000f00 */
[----:B------:R-:W-:-:S02]  /*1aa40*/  MOV R2, 0x1aa60 ;  /* 0x0001aa6000027802 */ /* 0x000fc40000000f00 */
[----:B-1----:R-:W-:Y:S05]  /*1aa50*/  CALL.REL.NOINC `($__internal_6_$__cuda_sm70_shflsync_up_p) ;  /* 0x000005f000007944 */ /* 0x002fea0003c00000 */
[----:B------:R-:W-:Y:S05]  /*1aa60*/  BRA `(.L_x_430) ;  /* 0xffffd70000007947 */ /* 0x000fea000383ffff */
.L_x_371:
[----:B------:R-:W-:Y:S02]  /*1aa70*/  MOV R3, 0x2 ;  /* 0x0000000200037802 */ /* 0x000fe40000000f00 */
[----:B------:R-:W-:-:S02]  /*1aa80*/  MOV R2, 0x1aaa0 ;  /* 0x0001aaa000027802 */ /* 0x000fc40000000f00 */
[----:B-1----:R-:W-:Y:S05]  /*1aa90*/  CALL.REL.NOINC `($__internal_6_$__cuda_sm70_shflsync_up_p) ;  /* 0x000005b000007944 */ /* 0x002fea0003c00000 */
        /* <DEDUP_REMOVED lines=24> */
.L_x_375:
[----:B------:R-:W-:Y:S02]  /*1ac20*/  MOV R3, 0x1 ;  /* 0x0000000100037802 */ /* 0x000fe40000000f00 */
[----:B------:R-:W-:Y:S02]  /*1ac30*/  MOV R2, 0x1ac50 ;  /* 0x0001ac5000027802 */ /* 0x000fe40000000f00 */
[----:B-1----:R-:W-:Y:S05]  /*1ac40*/  CALL.REL.NOINC `($__internal_6_$__cuda_sm70_shflsync_up_p) ;  /* 0x0000040000007944 */ /* 0x002fea0003c00000 */
[----:B------:R-:W-:Y:S01]  /*1ac50*/  MOV R2, R4 ;  /* 0x0000000400027202 */ /* 0x000fe20000000f00 */
[----:B------:R-:W-:Y:S05]  /*1ac60*/  BRA `(.L_x_432) ;  /* 0xffffd77000007947 */ /* 0x000fea000383ffff */
.L_x_376:
[----:B------:R-:W-:Y:S02]  /*1ac70*/  MOV R3, 0x2 ;  /* 0x0000000200037802 */ /* 0x000fe40000000f00 */
[----:B------:R-:W-:Y:S02]  /*1ac80*/  MOV R2, 0x1aca0 ;  /* 0x0001aca000027802 */ /* 0x000fe40000000f00 */
        /* <DEDUP_REMOVED lines=25> */
.L_x_378:
[----:B------:R-:W-:Y:S02]  /*1ae20*/  SEL R0, RZ, 0x1, P0 ;  /* 0x00000001ff007807 */ /* 0x000fe40000000000 */
[----:B------:R-:W-:Y:S02]  /*1ae30*/  MOV R2, 0x1ae50 ;  /* 0x0001ae5000027802 */ /* 0x000fe40000000f00 */
[----:B-12---:R-:W-:Y:S05]  /*1ae40*/  CALL.REL.NOINC `($__internal_7_$__cuda_sm70_votesync_ballot) ;  /* 0x0000026000007944 */ /* 0x006fea0003c00000 */
[----:B------:R-:W-:Y:S05]  /*1ae50*/  BRA `(.L_x_434) ;  /* 0xffffd71000007947 */ /* 0x000fea000383ffff */
.L_x_379:
[----:B------:R-:W-:Y:S01]  /*1ae60*/  IMAD.MOV.U32 R212, RZ, RZ, R6 ;  /* 0x000000ffffd47224 */ /* 0x000fe200078e0006 */
[----:B----4-:R-:W-:Y:S01]  /*1ae70*/  MOV R211, R11 ;  /* 0x0000000b00d37202 */ /* 0x010fe20000000f00 */
[----:B------:R-:W-:Y:S01]  /*1ae80*/  IMAD.MOV.U32 R3, RZ, RZ, 0x1f ;  /* 0x0000001fff037424 */ /* 0x000fe200078e00ff */
[----:B------:R-:W-:Y:S02]  /*1ae90*/  MOV R2, 0x1aeb0 ;  /* 0x0001aeb000027802 */ /* 0x000fe40000000f00 */
[----:B-123--:R-:W-:Y:S05]  /*1aea0*/  CALL.REL.NOINC `($__internal_5_$__cuda_sm70_shflsync_idx_p) ;  /* 0x0000015000007944 */ /* 0x00efea0003c00000 */
[----:B------:R-:W-:Y:S01]  /*1aeb0*/  IMAD.MOV.U32 R6, RZ, RZ, R211 ;  /* 0x000000ffff067224 */ /* 0x000fe200078e00d3 */
[----:B------:R-:W-:Y:S01]  /*1aec0*/  MOV R211, R11 ;  /* 0x0000000b00d37202 */ /* 0x000fe20000000f00 */
[----:B------:R-:W-:Y:S01]  /*1aed0*/  IMAD.MOV.U32 R212, RZ, RZ, R8 ;  /* 0x000000ffffd47224 */ /* 0x000fe200078e0008 */
[----:B------:R-:W-:Y:S02]  /*1aee0*/  MOV R3, 0x1f ;  /* 0x0000001f00037802 */ /* 0x000fe40000000f00 */
[----:B------:R-:W-:-:S02]  /*1aef0*/  MOV R2, 0x1af10 ;  /* 0x0001af1000027802 */ /* 0x000fc40000000f00 */
[----:B------:R-:W-:Y:S05]  /*1af00*/  CALL.REL.NOINC `($__internal_5_$__cuda_sm70_shflsync_idx_p) ;  /* 0x000000f000007944 */ /* 0x000fea0003c00000 */
[----:B------:R-:W-:Y:S01]  /*1af10*/  MOV R5, R211 ;  /* 0x000000d300057202 */ /* 0x000fe20000000f00 */
[----:B------:R-:W-:Y:S05]  /*1af20*/  BRA `(.L_x_435) ;  /* 0xffffd68000007947 */ /* 0x000fea000383ffff */
.L_x_382:
[----:B------:R-:W-:Y:S01]  /*1af30*/  IMAD.MOV.U32 R212, RZ, RZ, R4 ;  /* 0x000000ffffd47224 */ /* 0x000fe200078e0004 */
[----:B------:R-:W-:Y:S01]  /*1af40*/  MOV R211, R0 ;  /* 0x0000000000d37202 */ /* 0x000fe20000000f00 */
[----:B------:R-:W-:Y:S01]  /*1af50*/  IMAD.MOV.U32 R3, RZ, RZ, 0x1f ;  /* 0x0000001fff037424 */ /* 0x000fe200078e00ff */
[----:B------:R-:W-:-:S02]  /*1af60*/  MOV R2, 0x1af80 ;  /* 0x0001af8000027802 */ /* 0x000fc40000000f00 */
[----:B-12-4-:R-:W-:Y:S05]  /*1af70*/  CALL.REL.NOINC `($__internal_5_$__cuda_sm70_shflsync_idx_p) ;  /* 0x0000008000007944 */ /* 0x016fea0003c00000 */
[----:B------:R-:W-:Y:S01]  /*1af80*/  MOV R13, R211 ;  /* 0x000000d3000d7202 */ /* 0x000fe20000000f00 */
[----:B------:R-:W-:Y:S05]  /*1af90*/  BRA `(.L_x_381) ;  /* 0xffffd67000007947 */ /* 0x000fea000383ffff */
        .weak           $__internal_4_$__cuda_sm70_shflsync_bfly_p
        .type           $__internal_4_$__cuda_sm70_shflsync_bfly_p,@function
        .size           $__internal_4_$__cuda_sm70_shflsync_bfly_p,($__internal_5_$__cuda_sm70_shflsync_idx_p - $__internal_4_$__cuda_sm70_shflsync_bfly_p)
$__internal_4_$__cuda_sm70_shflsync_bfly_p:
[----:B------:R-:W-:Y:S02]  /*1afa0*/  MOV R173, 0xffffffff ;  /* 0xffffffff00ad7802 */ /* 0x000fe40000000f00 */
[----:B------:R-:W-:-:S02]  /*1afb0*/  MOV R3, 0x1f ;  /* 0x0000001f00037802 */ /* 0x000fc40000000f00 */
[----:B------:R-:W-:Y:S04]  /*1afc0*/  WARPSYNC R173 ;  /* 0x000000ad00007348 */ /* 0x000fe80003800000 */
[----:B------:R1:W2:Y:S02]  /*1afd0*/  SHFL.BFLY PT, R0, R4, R0, R3 ;  /* 0x0c00000004007389 */ /* 0x0002a400000e0003 */
[----:B-1----:R-:W-:-:S04]  /*1afe0*/  MOV R3, 0x0 ;  /* 0x0000000000037802 */ /* 0x002fc80000000f00 */
[----:B--2---:R-:W-:Y:S05]  /*1aff0*/  RET.REL.NODEC R2 `(_ZN7cutlass13device_kernelIN5flash19enable_sm80_to_sm89INS1_16FlashAttnFwdSm80INS1_25CollectiveMainloopFwdSm80ILi4ELi1ELb0EN4cute5tupleIJNS5_1CILi128EEENS7_ILi48EEENS7_ILi96EEEEEELi96ENS_6half_tEfNS_4arch4Sm80ELb0ELb0ELb0ELb1ELb1ELb1ELb1ELb1EEENS1_21CollectiveEpilogueFwdINS6_IJS8_SA_S9_EEENS6_IJNS7_ILi1EEESI_SI_EEESC_SE_Li128ELb1ELb1ELb1ELb0EEENS1_36VarlenDynamicPersistentTileSchedulerILi128ELi48ELi128ELi128ELb1ELb1ELb0ELb0ELb1ELb1EEEEEEEEEvNT_6ParamsE) ;  /* 0xfffe500002007950 */ /* 0x004fea0003c3ffff */
        .weak           $__internal_5_$__cuda_sm70_shflsync_idx_p
        .type           $__internal_5_$__cuda_sm70_shflsync_idx_p,@function
        .size           $__internal_5_$__cuda_sm70_shflsync_idx_p,($__internal_6_$__cuda_sm70_shflsync_up_p - $__internal_5_$__cuda_sm70_shflsync_idx_p)
$__internal_5_$__cuda_sm70_shflsync_idx_p:
[----:B------:R-:W-:-:S04]  /*1b000*/  MOV R215, 0xffffffff ;  /* 0xffffffff00d77802 */ /* 0x000fc80000000f00 */
[----:B------:R-:W-:Y:S04]  /*1b010*/  WARPSYNC R215 ;  /* 0x000000d700007348 */ /* 0x000fe80003800000 */
[----:B------:R1:W2:Y:S02]  /*1b020*/  SHFL.IDX PT, R211, R212, R211, R3 ;  /* 0x000000d3d4d37389 */ /* 0x0002a400000e0003 */
[----:B-1----:R-:W-:-:S04]  /*1b030*/  MOV R3, 0x0 ;  /* 0x0000000000037802 */ /* 0x002fc80000000f00 */
[----:B--2---:R-:W-:Y:S05]  /*1b040*/  RET.REL.NODEC R2 `(_ZN7cutlass13device_kernelIN5flash19enable_sm80_to_sm89INS1_16FlashAttnFwdSm80INS1_25CollectiveMainloopFwdSm80ILi4ELi1ELb0EN4cute5tupleIJNS5_1CILi128EEENS7_ILi48EEENS7_ILi96EEEEEELi96ENS_6half_tEfNS_4arch4Sm80ELb0ELb0ELb0ELb1ELb1ELb1ELb1ELb1EEENS1_21CollectiveEpilogueFwdINS6_IJS8_SA_S9_EEENS6_IJNS7_ILi1EEESI_SI_EEESC_SE_Li128ELb1ELb1ELb1ELb0EEENS1_36VarlenDynamicPersistentTileSchedulerILi128ELi48ELi128ELi128ELb1ELb1ELb0ELb0ELb1ELb1EEEEEEEEEvNT_6ParamsE) ;  /* 0xfffe4fb002007950 */ /* 0x004fea0003c3ffff */
        .weak           $__internal_6_$__cuda_sm70_shflsync_up_p
        .type           $__internal_6_$__cuda_sm70_shflsync_up_p,@function
        .size           $__internal_6_$__cuda_sm70_shflsync_up_p,($__internal_7_$__cuda_sm70_votesync_ballot - $__internal_6_$__cuda_sm70_shflsync_up_p)
$__internal_6_$__cuda_sm70_shflsync_up_p:
[----:B------:R-:W-:Y:S02]  /*1b050*/  MOV R4, RZ ;  /* 0x000000ff00047202 */ /* 0x000fe40000000f00 */
[----:B------:R-:W-:-:S04]  /*1b060*/  MOV R11, 0xffffffff ;  /* 0xffffffff000b7802 */ /* 0x000fc80000000f00 */
[----:B------:R-:W-:Y:S04]  /*1b070*/  WARPSYNC R11 ;  /* 0x0000000b00007348 */ /* 0x000fe80003800000 */
[----:B------:R1:W2:Y:S02]  /*1b080*/  SHFL.UP PT, R4, R0, R3, R4 ;  /* 0x0400000300047389 */ /* 0x0002a400000e0004 */
[----:B-1----:R-:W-:-:S04]  /*1b090*/  MOV R3, 0x0 ;  /* 0x0000000000037802 */ /* 0x002fc80000000f00 */
[----:B--2---:R-:W-:Y:S05]  /*1b0a0*/  RET.REL.NODEC R2 `(_ZN7cutlass13device_kernelIN5flash19enable_sm80_to_sm89INS1_16FlashAttnFwdSm80INS1_25CollectiveMainloopFwdSm80ILi4ELi1ELb0EN4cute5tupleIJNS5_1CILi128EEENS7_ILi48EEENS7_ILi96EEEEEELi96ENS_6half_tEfNS_4arch4Sm80ELb0ELb0ELb0ELb1ELb1ELb1ELb1ELb1EEENS1_21CollectiveEpilogueFwdINS6_IJS8_SA_S9_EEENS6_IJNS7_ILi1EEESI_SI_EEESC_SE_Li128ELb1ELb1ELb1ELb0EEENS1_36VarlenDynamicPersistentTileSchedulerILi128ELi48ELi128ELi128ELb1ELb1ELb0ELb0ELb1ELb1EEEEEEEEEvNT_6ParamsE) ;  /* 0xfffe4f5002007950 */ /* 0x004fea0003c3ffff */
        .weak           $__internal_7_$__cuda_sm70_votesync_ballot
        .type           $__internal_7_$__cuda_sm70_votesync_ballot,@function
        .size           $__internal_7_$__cuda_sm70_votesync_ballot,(.L_x_1820 - $__internal_7_$__cuda_sm70_votesync_ballot)
$__internal_7_$__cuda_sm70_votesync_ballot:
[----:B------:R-:W-:Y:S01]  /*1b0b0*/  ISETP.NE.U32.AND P0, PT, R0, 0x1, PT ;  /* 0x000000010000780c */ /* 0x000fe20003f05070 */
[----:B------:R-:W-:-:S04]  /*1b0c0*/  IMAD.MOV.U32 R3, RZ, RZ, -0x1 ;  /* 0xffffffffff037424 */ /* 0x000fc800078e00ff */
[----:B------:R-:W-:Y:S08]  /*1b0d0*/  WARPSYNC R3 ;  /* 0x0000000300007348 */ /* 0x000ff00003800000 */
[----:B------:R-:W-:-:S04]  /*1b0e0*/  VOTE.ANY R0, PT, !P0 ;  /* 0x0000000000007806 */ /* 0x000fc800040e0100 */
[----:B------:R-:W-:Y:S01]  /*1b0f0*/  LOP3.LUT R0, R0, R3, RZ, 0xc0, !PT ;  /* 0x0000000300007212 */ /* 0x000fe200078ec0ff */
[----:B------:R-:W-:-:S04]  /*1b100*/  IMAD.MOV.U32 R3, RZ, RZ, 0x0 ;  /* 0x00000000ff037424 */ /* 0x000fc800078e00ff */
[----:B------:R-:W-:Y:S05]  /*1b110*/  RET.REL.NODEC R2 `(_ZN7cutlass13device_kernelIN5flash19enable_sm80_to_sm89INS1_16FlashAttnFwdSm80INS1_25CollectiveMainloopFwdSm80ILi4ELi1ELb0EN4cute5tupleIJNS5_1CILi128EEENS7_ILi48EEENS7_ILi96EEEEEELi96ENS_6half_tEfNS_4arch4Sm80ELb0ELb0ELb0ELb1ELb1ELb1ELb1ELb1EEENS1_21CollectiveEpilogueFwdINS6_IJS8_SA_S9_EEENS6_IJNS7_ILi1EEESI_SI_EEESC_SE_Li128ELb1ELb1ELb1ELb0EEENS1_36VarlenDynamicPersistentTileSchedulerILi128ELi48ELi128ELi128ELb1ELb1ELb0ELb0ELb1ELb1EEEEEEEEEvNT_6ParamsE) ;  /* 0xfffe4ee002007950 */ /* 0x000fea0003c3ffff */
.L_x_436:
        /* <DEDUP_REMOVED lines=14> */
.L_x_1820:


//--------------------- .text._ZN7cutlass13device_kernelIN5flash19enable_sm80_to_sm89INS1_16FlashAttnFwdSm80INS1_25CollectiveMainloopFwdSm80ILi4ELi1ELb0EN4cute5tupleIJNS5_1CILi128EEENS7_ILi48EEENS7_ILi96EEEEEELi96ENS_6half_tEfNS_4arch4Sm80ELb0ELb1ELb0ELb0ELb1ELb0ELb1ELb1EEENS1_21CollectiveEpilogueFwdINS6_IJS8_SA_S9_EEENS6_IJNS7_ILi1EEESI_SI_EEESC_SE_Li128ELb0ELb1ELb1ELb0EEENS1_19SingleTileSchedulerILb0ELb1ELb1ELi128EEEEEEEEEvNT_6ParamsE --------------------------
	.section	.text._ZN7cutlass13device_kernelIN5flash19enable_sm80_to_sm89INS1_16FlashAttnFwdSm80INS1_25CollectiveMainloopFwdSm80ILi4ELi1ELb0EN4cute5tupleIJNS5_1CILi128EEENS7_ILi48EEENS7_ILi96EEEEEELi96ENS_6half_tEfNS_4arch4Sm80ELb0ELb1ELb0ELb0ELb1ELb0ELb1ELb1EEENS1_21CollectiveEpilogueFwdINS6_IJS8_SA_S9_EEENS6_IJNS7_ILi1EEESI_SI_EEESC_SE_Li128ELb0ELb1ELb1ELb0EEENS1_19SingleTileSchedulerILb0ELb1ELb1ELi128EEEEEEEEEvNT_6ParamsE,"ax",@progbits
	.sectioninfo	@"SHI_REGISTERS=255"
	.align	128
.text._ZN7cutlass13device_kernelIN5flash19enable_sm80_to_sm89INS1_16FlashAttnFwdSm80INS1_25CollectiveMainloopFwdSm80ILi4ELi1ELb0EN4cute5tupleIJNS5_1CILi128EEENS7_ILi48EEENS7_ILi96EEEEEELi96ENS_6half_tEfNS_4arch4Sm80ELb0ELb1ELb0ELb0ELb1ELb0ELb1ELb1EEENS1_21CollectiveEpilogueFwdINS6_IJS8_SA_S9_EEENS6_IJNS7_ILi1EEESI_SI_EEESC_SE_Li128ELb0ELb1ELb1ELb0EEENS1_19SingleTileSchedulerILb0ELb1ELb1ELi128EEEEEEEEEvNT_6ParamsE:
        .type           _ZN7cutlass13device_kernelIN5flash19enable_sm80_to_sm89INS1_16FlashAttnFwdSm80INS1_25CollectiveMainloopFwdSm80ILi4ELi1ELb0EN4cute5tupleIJNS5_1CILi128EEENS7_ILi48EEENS7_ILi96EEEEEELi96ENS_6half_tEfNS_4arch4Sm80ELb0ELb1ELb0ELb0ELb1ELb0ELb1ELb1EEENS1_21CollectiveEpilogueFwdINS6_IJS8_SA_S9_EEENS6_IJNS7_ILi1EEESI_SI_EEESC_SE_Li128ELb0ELb1ELb1ELb0EEENS1_19SingleTileSchedulerILb0ELb1ELb1ELi128EEEEEEEEEvNT_6ParamsE,@function
        .size           _ZN7cutlass13device_kernelIN5flash19enable_sm80_to_sm89INS1_16FlashAttnFwdSm80INS1_25CollectiveMainloopFwdSm80ILi4ELi1ELb0EN4cute5tupleIJNS5_1CILi128EEENS7_ILi48EEENS7_ILi96EEEEEELi96ENS_6half_tEfNS_4arch4Sm80ELb0ELb1ELb0ELb0ELb1ELb0ELb1ELb1EEENS1_21CollectiveEpilogueFwdINS6_IJS8_SA_S9_EEENS6_IJNS7_ILi1EEESI_SI_EEESC_SE_Li128ELb0ELb1ELb1ELb0EEENS1_19SingleTileSchedulerILb0ELb1ELb1ELi128EEEEEEEEEvNT_6ParamsE,(.L_x_1825 - _ZN7cutlass13device_kernelIN5flash19enable_sm80_to_sm89INS1_16FlashAttnFwdSm80INS1_25CollectiveMainloopFwdSm80ILi4ELi1ELb0EN4cute5tupleIJNS5_1CILi128EEENS7_ILi48EEENS7_ILi96EEEEEELi96ENS_6half_tEfNS_4arch4Sm80ELb0ELb1ELb0ELb0ELb1ELb0ELb1ELb1EEENS1_21CollectiveEpilogueFwdINS6_IJS8_SA_S9_EEENS6_IJNS7_ILi1EEESI_SI_EEESC_SE_Li128ELb0ELb1ELb1ELb0EEENS1_19SingleTileSchedulerILb0ELb1ELb1ELi128EEEEEEEEEvNT_6ParamsE)
        .other          _ZN7cutlass13device_kernelIN5flash19enable_sm80_to_sm89INS1_16FlashAttnFwdSm80INS1_25CollectiveMainloopFwdSm80ILi4ELi1ELb0EN4cute5tupleIJNS5_1CILi128EEENS7_ILi48EEENS7_ILi96EEEEEELi96ENS_6half_tEfNS_4arch4Sm80ELb0ELb1ELb0ELb0ELb1ELb0ELb1ELb1EEENS1_21CollectiveEpilogueFwdINS6_IJS8_SA_S9_EEENS6_IJNS7_ILi1EEESI_SI_EEESC_SE_Li128ELb0ELb1ELb1ELb0EEENS1_19SingleTileSchedulerILb0ELb1ELb1ELi128EEEEEEEEEvNT_6ParamsE,@"STO_CUDA_ENTRY STV_DEFAULT"
_ZN7cutlass13device_kernelIN5flash19enable_sm80_to_sm89INS1_16FlashAttnFwdSm80INS1_25CollectiveMainloopFwdSm80ILi4ELi1ELb0EN4cute5tupleIJNS5_1CILi128EEENS7_ILi48EEENS7_ILi96EEEEEELi96ENS_6half_tEfNS_4arch4Sm80ELb0ELb1ELb0ELb0ELb1ELb0ELb1ELb1EEENS1_21CollectiveEpilogueFwdINS6_IJS8_SA_S9_EEENS6_IJNS7_ILi1EEESI_SI_EEESC_SE_Li128ELb0ELb1ELb1ELb0EEENS1_19SingleTileSchedulerILb0ELb1ELb1ELi128EEEEEEEEEvNT_6ParamsE:
[----:B------:R-:W-:Y:S02]  /*0000*/  MOV R1, c[0x0][0x28] ;  /* 0x00000a0000017a02 */ /* 0x000fe40000000f00 */
[----:B------:R-:W1:Y:S01]  /*0010*/  S2R R224, SR_TID.X ;  /* 0x0000000000e07919 */ /* 0x000e620000002100 */
[----:B------:R-:W2:Y:S08]  /*0020*/  S2UR UR7, SR_CTAID.Y ;  /* 0x00000000000779c3 */ /* 0x000eb00000002600 */
[----:B------:R-:W3:Y:S01]  /*0030*/  S2UR UR6, SR_CTAID.Z ;  /* 0x00000000000679c3 */ /* 0x000ee20000002700 */
[----:B-1----:R-:W-:-:S06]  /*0040*/  SHF.R.U32.HI R0, RZ, 0x5, R224 ;  /* 0x00000005ff007819 */ /* 0x002fcc00000116e0 */
[----:B------:R-:W1:Y:S02]  /*0050*/  SHFL.IDX PT, R0, R0, RZ, 0x1f ;  /* 0x00001fff00007589 */ /* 0x000e6400000e0000 */
[----:B-1----:R-:W-:-:S13]  /*0060*/  ISETP.NE.AND P0, PT, R0, RZ, PT ;  /* 0x000000ff0000720c */ /* 0x002fda0003f05270 */
[----:B--23--:R-:W-:Y:S05]  /*0070*/  @!P0 BRA `(.L_x_437) ;  /* 0x0000009000008947 */ /* 0x00cfea0003800000 */
[----:B------:R-:W-:Y:S01]  /*0080*/  MOV R0, c[0x0][0x550] ;  /* 0x0001540000007a02 */ /* 0x000fe20000000f00 */
[----:B------:R-:W-:-:S03]  /*0090*/  UMOV UR8, UR7 ;  /* 0x0000000700087c82 */ /* 0x000fc60008000000 */
[----:B------:R-:W-:-:S13]  /*00a0*/  ISETP.NE.AND P0, PT, R0, 0x1, PT ;  /* 0x000000010000780c */ /* 0x000fda0003f05270 */
[----:B------:R-:W-:Y:S05]  /*00b0*/  @!P0 BRA `(.L_x_438) ;  /* 0x000000b000008947 */ /* 0x000fea0003800000 */
[----:B------:R-:W-:Y:S02]  /*00c0*/  ULDC UR4, c[0x0][0x554] ;  /* 0x0001550000047ab9 */ /* 0x000fe40000000800 */
[----:B------:R-:W-:Y:S02]  /*00d0*/  UIMAD.WIDE.U32 UR4, UR7, UR4, URZ ;  /* 0x00000004070472a5 */ /* 0x000fe4000f8e003f */
[----:B------:R-:W-:Y:S02]  /*00e0*/  ULDC UR8, c[0x0][0x558] ;  /* 0x0001560000087ab9 */ /* 0x000fe40000000800 */
[----:B------:R-:W-:Y:S01]  /*00f0*/  USHF.R.U32.HI UR8, URZ, UR8, UR5 ;  /* 0x000000083f087299 */ /* 0x000fe20008011605 */
[----:B------:R-:W-:Y:S05]  /*0100*/  BRA `(.L_x_438) ;  /* 0x0000006000007947 */ /* 0x000fea0003800000 */
.L_x_437:
[----:B------:R-:W-:Y:S02]  /*0110*/  ULDC.64 UR4, c[0x0][0x550] ;  /* 0x0001540000047ab9 */ /* 0x000fe40000000a00 */
[----:B------:R-:W-:Y:S02]  /*0120*/  UISETP.NE.AND UP0, UPT, UR4, 0x1, UPT ;  /* 0x000000010400788c */ /* 0x000fe4000bf05270 */
[----:B------:R-:W-:-:S02]  /*0130*/  UIMAD.WIDE.U32 UR10, UR7, UR5, URZ ;  /* 0x00000005070a72a5 */ /* 0x000fc4000f8e003f */
[----:B------:R-:W-:Y:S02]  /*0140*/  ULDC UR4, c[0x0][0x558] ;  /* 0x0001560000047ab9 */ /* 0x000fe40000000800 */
[----:B------:R-:W-:-:S05]  /*0150*/  UMOV UR8, UR7 ;  /* 0x0000000700087c82 */ /* 0x000fca0008000000 */
[----:B------:R-:W-:-:S03]  /*0160*/  @UP0 USHF.R.U32.HI UR8, URZ, UR4, UR11 ;  /* 0x000000043f080299 */ /* 0x000fc6000801160b */
.L_x_438:
[----:B------:R-:W-:Y:S01]  /*0170*/  ISETP.LE.AND P0, PT, RZ, UR6, PT ;  /* 0x00000006ff007c0c */ /* 0x000fe2000bf03270 */
[----:B------:R-:W-:Y:S02]  /*0180*/  UIADD3 UR4, -UR8, URZ, URZ ;  /* 0x0000003f08047290 */ /* 0x000fe4000fffe13f */
[----:B------:R-:W-:Y:S02]  /*0190*/  ULDC UR9, c[0x0][0x550] ;  /* 0x0001540000097ab9 */ /* 0x000fe40000000800 */
[----:B------:R-:W-:-:S08]  /*01a0*/  UIMAD UR9, UR4, UR9, UR7 ;  /* 0x00000009040972a4 */ /* 0x000fd0000f8e0207 */
[----:B------:R-:W-:Y:S05]  /*01b0*/  @!P0 EXIT ;  /* 0x000000000000894d */ /* 0x000fea0003800000 */
[----:B------:R-:W-:Y:S01]  /*01c0*/  ULDC.64 UR4, c[0x0][0x370] ;  /* 0x0000dc0000047ab9 */ /* 0x000fe20000000a00 */
[----:B------:R-:W-:Y:S01]  /*01d0*/  IMAD.MOV.U32 R232, RZ, RZ, RZ ;  /* 0x000000ffffe87224 */ /* 0x000fe200078e00ff */
[----:B------:R-:W-:Y:S02]  /*01e0*/  UISETP.NE.U32.AND UP0, UPT, URZ, UR4, UPT ;  /* 0x000000043f00728c */ /* 0x000fe4000bf05070 */
[----:B------:R-:W-:Y:S02]  /*01f0*/  ULDC.64 UR10, c[0x0][0x370] ;  /* 0x0000dc00000a7ab9 */ /* 0x000fe40000000a00 */
[----:B------:R-:W-:Y:S01]  /*0200*/  UISETP.NE.AND.EX UP0, UPT, URZ, UR5, UPT, UP0 ;  /* 0x000000053f00728c */ /* 0x000fe2000bf05300 */
[----:B------:R-:W1:Y:S01]  /*0210*/  S2UR UR15, SR_CTAID.X ;  /* 0x00000000000f79c3 */ /* 0x000e620000002500 */
[----:B------:R-:W-:Y:S02]  /*0220*/  ULDC UR7, c[0x0][0x2ac] ;  /* 0x0000ab0000077ab9 */ /* 0x000fe40000000800 */
[----:B------:R-:W-:-:S02]  /*0230*/  ULDC.64 UR12, c[0x0][0x118] ;  /* 0x00004600000c7ab9 */ /* 0x000fc40000000a00 */
[----:B------:R-:W-:-:S05]  /*0240*/  PLOP3.LUT P0, PT, PT, PT, UP0, 0x80, 0x0 ;  /* 0x000000000000781c */ /* 0x000fca0003f0f008 */
[----:B------:R-:W-:Y:S02]  /*0250*/  @UP0 UMOV UR4, 0x4 ;  /* 0x0000000400040882 */ /* 0x000fe40000000000 */
[----:B------:R-:W-:-:S06]  /*0260*/  @UP0 UIMAD.WIDE UR4, UR6, UR4, UR10 ;  /* 0x00000004060402a5 */ /* 0x000fcc000f8e020a */
[----:B------:R-:W-:Y:S01]  /*0270*/  MOV R2, UR4 ;  /* 0x0000000400027c02 */ /* 0x000fe20008000f00 */
[----:B------:R-:W-:Y:S01]  /*0280*/  ULDC UR4, c[0x0][0x2c4] ;  /* 0x0000b10000047ab9 */ /* 0x000fe20000000800 */
[----:B------:R-:W-:Y:S01]  /*0290*/  IMAD.U32 R3, RZ, RZ, UR5 ;  /* 0x00000005ff037e24 */ /* 0x000fe2000f8e00ff */
[----:B------:R-:W-:Y:S02]  /*02a0*/  UISETP.NE.AND UP2, UPT, UR4, 0x1, UPT ;  /* 0x000000010400788c */ /* 0x000fe4000bf45270 */
[----:B-1----:R-:W-:Y:S02]  /*02b0*/  USHF.L.U32 UR15, UR15, 0x7, URZ ;  /* 0x000000070f0f7899 */ /* 0x002fe4000800063f */
[----:B------:R1:W5:Y:S01]  /*02c0*/  @P0 LDG.E R232, [R2.64] ;  /* 0x0000000c02e80981 */ /* 0x000362000c1e1900 */
[----:B------:R-:W-:Y:S02]  /*02d0*/  ULDC.64 UR4, c[0x0][0x2c8] ;  /* 0x0000b20000047ab9 */ /* 0x000fe40000000a00 */
[----:B------:R-:W-:-:S02]  /*02e0*/  UIADD3 UR10, UR15, 0x7f, URZ ;  /* 0x0000007f0f0a7890 */ /* 0x000fc4000fffe03f */
[----:B------:R-:W-:Y:S02]  /*02f0*/  ULDC UR14, c[0x0][0x168] ;  /* 0x00005a00000e7ab9 */ /* 0x000fe40000000800 */
[----:B------:R-:W-:-:S04]  /*0300*/  @UP2 UIADD3 UR16, UR15, 0x7f, URZ ;  /* 0x0000007f0f102890 */ /* 0x000fc8000fffe03f */
[----:B------:R-:W-:-:S03]  /*0310*/  UIMAD.WIDE.U32 UR16, UR16, UR4, URZ ;  /* 0x00000004101072a5 */ /* 0x000fc6000f8e003f */
[----:B------:R-:W-:Y:S02]  /*0320*/  ULDC UR4, c[0x0][0x1d0] ;  /* 0x0000740000047ab9 */ /* 0x000fe40000000800 */
[----:B------:R-:W-:Y:S02]  /*0330*/  UIMAD UR7, UR7, UR4, URZ ;  /* 0x00000004070772a4 */ /* 0x000fe4000f8e023f */
[----:B------:R-:W-:Y:S02]  /*0340*/  @UP2 UMOV UR11, UR17 ;  /* 0x00000011000b2c82 */ /* 0x000fe40008000000 */
[----:B------:R-:W-:-:S03]  /*0350*/  @UP2 USHF.R.U32.HI UR10, URZ, UR5, UR11 ;  /* 0x000000053f0a2299 */ /* 0x000fc6000801160b */
[----:B------:R-:W-:Y:S02]  /*0360*/  UMOV UR11, 0x1 ;  /* 0x00000001000b7882 */ /* 0x000fe40000000000 */
[----:B------:R-:W-:Y:S02]  /*0370*/  ULDC.64 UR4, c[0x0][0x328] ;  /* 0x0000ca0000047ab9 */ /* 0x000fe40000000a00 */
[----:B------:R-:W-:Y:S02]  /*0380*/  UISETP.LE.AND UP1, UPT, UR11, UR5, UPT ;  /* 0x000000050b00728c */ /* 0x000fe4000bf23270 */
[----:B------:R-:W-:-:S04]  /*0390*/  UIADD3 UR14, UR7, -UR14, UR11 ;  /* 0x8000000e070e7290 */ /* 0x000fc8000fffe00b */
[----:B------:R-:W-:Y:S01]  /*03a0*/  PLOP3.LUT P0, PT, PT, PT, UP1, 0x40, 0x0 ;  /* 0x000000000000781c */ /* 0x000fe20003f0e818 */
[----:B------:R-:W-:-:S04]  /*03b0*/  UIADD3 UR5, UR14, UR10, URZ ;  /* 0x0000000a0e057290 */ /* 0x000fc8000fffe03f */
[----:B------:R-:W-:-:S08]  /*03c0*/  UIADD3 UR10, UR5, UR4, URZ ;  /* 0x00000004050a7290 */ /* 0x000fd0000fffe03f */
[----:B------:R-:W-:Y:S05]  /*03d0*/  @P0 BRA `(.L_x_439) ;  /* 0x0000016000000947 */ /* 0x000fea0003800000 */
[----:B-1----:R-:W-:Y:S01]  /*03e0*/  ISETP.LT.AND P0, PT, RZ, UR5, PT ;  /* 0x00000005ff007c0c */ /* 0x002fe2000bf01270 */
[----:B------:R-:W-:-:S12]  /*03f0*/  UIADD3 UR14, UR5, -0x1, URZ ;  /* 0xffffffff050e7890 */ /* 0x000fd8000fffe03f */
[----:B------:R-:W-:Y:S05]  /*0400*/  @P0 BRA `(.L_x_440) ;  /* 0x0000009000000947 */ /* 0x000fea0003800000 */
[----:B------:R-:W-:Y:S02]  /*0410*/  ULDC UR4, c[0x0][0x32c] ;  /* 0x0000cb0000047ab9 */ /* 0x000fe40000000800 */
[----:B------:R-:W-:Y:S02]  /*0420*/  UISETP.NE.AND UP0, UPT, UR11, UR4, UPT ;  /* 0x000000040b00728c */ /* 0x000fe4000bf05270 */
[----:B------:R-:W-:-:S03]  /*0430*/  UIADD3 UR14, -UR5, URZ, URZ ;  /* 0x0000003f050e7290 */ /* 0x000fc6000fffe13f */
[----:B------:R-:W-:Y:S02]  /*0440*/  ULDC.64 UR4, c[0x0][0x330] ;  /* 0x0000cc0000047ab9 */ /* 0x000fe40000000a00 */
[----:B------:R-:W-:-:S07]  /*0450*/  UIMAD.WIDE.U32 UR16, UR14, UR4, URZ ;  /* 0x000000040e1072a5 */ /* 0x000fce000f8e003f */
[----:B------:R-:W-:Y:S02]  /*0460*/  @UP0 UMOV UR11, UR17 ;  /* 0x00000011000b0c82 */ /* 0x000fe40008000000 */
[----:B------:R-:W-:-:S04]  /*0470*/  @UP0 USHF.R.U32.HI UR14, URZ, UR5, UR11 ;  /* 0x000000053f0e0299 */ /* 0x000fc8000801160b */
[----:B------:R-:W-:Y:S01]  /*0480*/  ULOP3.LUT UR14, URZ, UR14, URZ, 0x33, !UPT ;  /* 0x0000000e3f0e7292 */ /* 0x000fe2000f8e333f */
[----:B------:R-:W-:Y:S05]  /*0490*/  BRA `(.L_x_441) ;  /* 0x0000006000007947 */ /* 0x000fea0003800000 */
.L_x_440:
[----:B------:R-:W-:Y:S02]  /*04a0*/  ULDC UR4, c[0x0][0x32c] ;  /* 0x0000cb0000047ab9 */ /* 0x000fe40000000800 */
[----:B------:R-:W-:-:S03]  /*04b0*/  UISETP.NE.AND UP0, UPT, UR11, UR4, UPT ;  /* 0x000000040b00728c */ /* 0x000fc6000bf05270 */
[----:B------:R-:W-:Y:S02]  /*04c0*/  ULDC.64 UR4, c[0x0][0x330] ;  /* 0x0000cc0000047ab9 */ /* 0x000fe40000000a00 */
[----:B------:R-:W-:-:S07]  /*04d0*/  UIMAD.WIDE.U32 UR16, UR14, UR4, URZ ;  /* 0x000000040e1072a5 */ /* 0x000fce000f8e003f */
[----:B------:R-:W-:Y:S02]  /*04e0*/  @UP0 UMOV UR11, UR17 ;  /* 0x00000011000b0c82 */ /* 0x000fe40008000000 */
[----:B------:R-:W-:Y:S02]  /*04f0*/  @UP0 USHF.R.U32.HI UR14, URZ, UR5, UR11 ;  /* 0x000000053f0e0299 */ /* 0x000fe4000801160b */
.L_x_441:
[----:B------:R-:W-:Y:S02]  /*0500*/  ULDC UR4, c[0x0][0x32c] ;  /* 0x0000cb0000047ab9 */ /* 0x000fe40000000800 */
[----:B------:R-:W-:-:S04]  /*0510*/  UIMAD UR4, UR14, UR4, UR4 ;  /* 0x000000040e0472a4 */ /* 0x000fc8000f8e0204 */
[----:B------:R-:W-:-:S04]  /*0520*/  UISETP.LT.AND UP0, UPT, UR10, UR4, UPT ;  /* 0x000000040a00728c */ /* 0x000fc8000bf01270 */
[----:B------:R-:W-:Y:S02]  /*0530*/  USEL UR10, UR10, UR4, UP0 ;  /* 0x000000040a0a7287 */ /* 0x000fe40008000000 */
.L_x_439:
[----:B-1----:R-:W-:Y:S01]  /*0540*/  UIADD3 UR11, UR7, 0x2f, URZ ;  /* 0x0000002f070b7890 */ /* 0x002fe2000fffe03f */
[----:B------:R-:W-:Y:S01]  /*0550*/  PLOP3.LUT P0, PT, PT, PT, UP1, 0x40, 0x0 ;  /* 0x000000000000781c */ /* 0x000fe20003f0e818 */
[----:B------:R-:W-:Y:S02]  /*0560*/  ULDC.64 UR4, c[0x0][0x2c8] ;  /* 0x0000b20000047ab9 */ /* 0x000fe40000000a00 */
[----:B------:R-:W-:Y:S02]  /*0570*/  UIMAD.WIDE.U32 UR16, UR15, UR4, URZ ;  /* 0x000000040f1072a5 */ /* 0x000fe4000f8e003f */
[----:B------:R-:W-:Y:S02]  /*0580*/  UIMAD.WIDE UR18, UR11, 0x2aaaaaab, URZ ;  /* 0x2aaaaaab0b1278a5 */ /* 0x000fe4000f8e023f */
[----:B------:R-:W-:Y:S02]  /*0590*/  UIADD3 UR10, UR10, 0x2f, URZ ;  /* 0x0000002f0a0a7890 */ /* 0x000fe4000fffe03f */
[----:B------:R-:W-:-:S02]  /*05a0*/  UMOV UR4, UR15 ;  /* 0x0000000f00047c82 */ /* 0x000fc40008000000 */
[----:B------:R-:W-:Y:S02]  /*05b0*/  UIMAD.WIDE UR10, UR10, 0x2aaaaaab, URZ ;  /* 0x2aaaaaab0a0a78a5 */ /* 0x000fe4000f8e023f */
[----:B------:R-:W-:Y:S02]  /*05c0*/  ULDC UR14, c[0x0][0x168] ;  /* 0x00005a00000e7ab9 */ /* 0x000fe40000000800 */
[----:B------:R-:W-:Y:S02]  /*05d0*/  @UP2 USHF.R.U32.HI UR4, URZ, UR5, UR17 ;  /* 0x000000053f042299 */ /* 0x000fe40008011611 */
[----:B------:R-:W-:Y:S02]  /*05e0*/  UIADD3 UR14, UR7, -UR14, URZ ;  /* 0x8000000e070e7290 */ /* 0x000fe4000fffe03f */
[----:B------:R-:W-:Y:S02]  /*05f0*/  UMOV UR17, UR19 ;  /* 0x0000001300117c82 */ /* 0x000fe40008000000 */
[----:B------:R-:W-:-:S02]  /*0600*/  USHF.R.U32.HI UR16, URZ, 0x1f, UR17 ;  /* 0x0000001f3f107899 */ /* 0x000fc40008011611 */
[----:B------:R-:W-:Y:S02]  /*0610*/  USHF.R.U32.HI UR10, URZ, 0x1f, UR11 ;  /* 0x0000001f3f0a7899 */ /* 0x000fe4000801160b */
[----:B------:R-:W-:Y:S02]  /*0620*/  UIADD3 UR4, UR14, UR4, URZ ;  /* 0x000000040e047290 */ /* 0x000fe4000fffe03f */
[----:B------:R-:W-:Y:S02]  /*0630*/  ULDC UR5, c[0x0][0x324] ;  /* 0x0000c90000057ab9 */ /* 0x000fe40000000800 */
[----:B------:R-:W-:Y:S02]  /*0640*/  ULEA.HI.SX32 UR16, UR17, UR16, 0x1d ;  /* 0x0000001011107291 */ /* 0x000fe4000f8fea3f */
[----:B------:R-:W-:Y:S02]  /*0650*/  ULEA.HI.SX32 UR10, UR11, UR10, 0x1d ;  /* 0x0000000a0b0a7291 */ /* 0x000fe4000f8fea3f */
[----:B------:R-:W-:-:S02]  /*0660*/  UIADD3 UR5, UR4, -UR5, URZ ;  /* 0x8000000504057290 */ /* 0x000fc4000fffe03f */
[----:B------:R-:W-:-:S04]  /*0670*/  UISETP.LT.AND UP0, UPT, UR16, UR10, UPT ;  /* 0x0000000a1000728c */ /* 0x000fc8000bf01270 */
[----:B------:R-:W-:Y:S01]  /*0680*/  USEL UR10, UR16, UR10, UP0 ;  /* 0x0000000a100a7287 */ /* 0x000fe20008000000 */
[----:B------:R-:W-:Y:S01]  /*0690*/  MOV R2, UR5 ;  /* 0x0000000500027c02 */ /* 0x000fe20008000f00 */
[----:B------:R-:W-:Y:S05]  /*06a0*/  @P0 BRA `(.L_x_442) ;  /* 0x0000010000000947 */ /* 0x000fea0003800000 */
[----:B------:R-:W-:-:S04]  /*06b0*/  MOV R3, UR4 ;  /* 0x0000000400037c02 */ /* 0x000fc80008000f00 */
[----:B------:R-:W-:-:S13]  /*06c0*/  ISETP.GT.AND P0, PT, R3, -0x1, PT ;  /* 0xffffffff0300780c */ /* 0x000fda0003f04270 */
[----:B------:R-:W-:Y:S05]  /*06d0*/  @P0 BRA `(.L_x_443) ;  /* 0x0000007000000947 */ /* 0x000fea0003800000 */
[----:B------:R-:W-:Y:S01]  /*06e0*/  IMAD.MOV.U32 R0, RZ, RZ, c[0x0][0x32c] ;  /* 0x0000cb00ff007624 */ /* 0x000fe200078e00ff */
[----:B------:R-:W-:-:S04]  /*06f0*/  LOP3.LUT R3, RZ, R3, RZ, 0x33, !PT ;  /* 0x00000003ff037212 */ /* 0x000fc800078e33ff */
[----:B------:R-:W-:-:S13]  /*0700*/  ISETP.NE.AND P0, PT, R0, 0x1, PT ;  /* 0x000000010000780c */ /* 0x000fda0003f05270 */
[----:B------:R-:W-:-:S05]  /*0710*/  @P0 IMAD.HI.U32 R0, R3, c[0x0][0x330], RZ ;  /* 0x0000cc0003000a27 */ /* 0x000fca00078e00ff */
[----:B------:R-:W-:-:S04]  /*0720*/  @P0 SHF.R.U32.HI R3, RZ, c[0x0][0x334], R0 ;  /* 0x0000cd00ff030a19 */ /* 0x000fc80000011600 */
[----:B------:R-:W-:Y:S01]  /*0730*/  LOP3.LUT R3, RZ, R3, RZ, 0x33, !PT ;  /* 0x00000003ff037212 */ /* 0x000fe200078e33ff */
[----:B------:R-:W-:Y:S05]  /*0740*/  BRA `(.L_x_444) ;  /* 0x0000004000007947 */ /* 0x000fea0003800000 */
.L_x_443:
[----:B------:R-:W-:-:S04]  /*0750*/  MOV R0, c[0x0][0x32c] ;  /* 0x0000cb0000007a02 */ /* 0x000fc80000000f00 */
[----:B------:R-:W-:-:S13]  /*0760*/  ISETP.NE.AND P0, PT, R0, 0x1, PT ;  /* 0x000000010000780c */ /* 0x000fda0003f05270 */
[----:B------:R-:W-:-:S05]  /*0770*/  @P0 IMAD.HI.U32 R0, R3, c[0x0][0x330], RZ ;  /* 0x0000cc0003000a27 */ /* 0x000fca00078e00ff */
[----:B------:R-:W-:-:S05]  /*0780*/  @P0 SHF.R.U32.HI R3, RZ, c[0x0][0x334], R0 ;  /* 0x0000cd00ff030a19 */ /* 0x000fca0000011600 */
.L_x_444:
[----:B------:R-:W-:-:S05]  /*0790*/  IMAD R3, R3, c[0x0][0x32c], RZ ;  /* 0x0000cb0003037a24 */ /* 0x000fca00078e02ff */
[----:B------:R-:W-:-:S05]  /*07a0*/  IMNMX R2, R2, R3, !PT ;  /* 0x0000000302027217 */ /* 0x000fca0007800200 */
.L_x_442:
[----:B------:R-:W-:Y:S01]  /*07b0*/  IMAD.HI R3, R2, 0x2aaaaaab, RZ ;  /* 0x2aaaaaab02037827 */ /* 0x000fe200078e02ff */
[----:B------:R-:W-:Y:S02]  /*07c0*/  USHF.R.U32.HI UR5, URZ, 0x10, UR9 ;  /* 0x000000103f057899 */ /* 0x000fe40008011609 */
[----:B------:R-:W-:Y:S01]  /*07d0*/  ULDC UR4, c[0x0][0x338] ;  /* 0x0000ce0000047ab9 */ /* 0x000fe20000000800 */
[----:B------:R-:W-:Y:S01]  /*07e0*/  IMAD.MOV.U32 R148, RZ, RZ, RZ ;  /* 0x000000ffff947224 */ /* 0x000fe200078e00ff */
[----:B------:R-:W-:Y:S01]  /*07f0*/  SHF.R.U32.HI R0, RZ, 0x1f, R3 ;  /* 0x0000001fff007819 */ /* 0x000fe20000011603 */
[----:B------:R-:W-:-:S03]  /*0800*/  UISETP.NE.AND UP0, UPT, UR5, URZ, UPT ;  /* 0x0000003f0500728c */ /* 0x000fc6000bf05270 */
[----:B------:R-:W-:Y:S01]  /*0810*/  LEA.HI.SX32 R0, R3, R0, 0x1d ;  /* 0x0000000003007211 */ /* 0x000fe200078feaff */
[----:B------:R-:W-:-:S03]  /*0820*/  USEL UR4, UR5, UR4, UP0 ;  /* 0x0000000405047287 */ /* 0x000fc60008000000 */
[----:B------:R-:W-:-:S04]  /*0830*/  IMNMX R221, RZ, R0, !PT ;  /* 0x00000000ffdd7217 */ /* 0x000fc80007800200 */
[----:B------:R-:W-:-:S13]  /*0840*/  ISETP.LT.AND P0, PT, R221, UR10, PT ;  /* 0x0000000add007c0c */ /* 0x000fda000bf01270 */
[----:B------:R-:W-:Y:S05]  /*0850*/  @!P0 BRA `(.L_x_445) ;  /* 0x000001c000008947 */ /* 0x000fea0003800000 */
[----:B------:R-:W-:Y:S01]  /*0860*/  IMAD.U32 R0, RZ, RZ, UR4 ;  /* 0x00000004ff007e24 */ /* 0x000fe2000f8e00ff */
[----:B------:R-:W-:-:S04]  /*0870*/  UIADD3 UR5, UR4, -0x1, UR10 ;  /* 0xffffffff04057890 */ /* 0x000fc8000fffe00a */
[-C--:B------:R-:W-:Y:S02]  /*0880*/  IABS R4, R0.reuse ;  /* 0x0000000000047213 */ /* 0x080fe40000000000 */
[----:B------:R-:W-:Y:S02]  /*0890*/  IADD3 R5, -R221, UR5, RZ ;  /* 0x00000005dd057c10 */ /* 0x000fe4000fffe1ff */
[----:B------:R-:W1:Y:S01]  /*08a0*/  I2F.RP R8, R4 ;  /* 0x0000000400087306 */ /* 0x000e620000209400 */
[----:B------:R-:W-:Y:S02]  /*08b0*/  IABS R0, R0 ;  /* 0x0000000000007213 */ /* 0x000fe40000000000 */
[----:B------:R-:W-:Y:S02]  /*08c0*/  IABS R2, R5 ;  /* 0x0000000500027213 */ /* 0x000fe40000000000 */
[----:B------:R-:W-:Y:S01]  /*08d0*/  LOP3.LUT R5, R5, UR4, RZ, 0x3c, !PT ;  /* 0x0000000405057c12 */ /* 0x000fe2000f8e3cff */
[----:B------:R-:W-:-:S03]  /*08e0*/  IMAD.MOV R0, RZ, RZ, -R0 ;  /* 0x000000ffff007224 */ /* 0x000fc600078e0a00 */
[----:B------:R-:W-:Y:S01]  /*08f0*/  ISETP.GE.AND P1, PT, R5, RZ, PT ;  /* 0x000000ff0500720c */ /* 0x000fe20003f26270 */
[----:B-1----:R-:W1:Y:S02]  /*0900*/  MUFU.RCP R6, R8 ;  /* 0x0000000800067308 */ /* 0x002e640000001000 */
[----:B-1----:R-:W-:-:S06]  /*0910*/  IADD3 R6, R6, 0xffffffe, RZ ;  /* 0x0ffffffe06067810 */ /* 0x002fcc0007ffe0ff */
[----:B------:R-:W1:Y:S02]  /*0920*/  F2I.FTZ.U32.TRUNC.NTZ R7, R6 ;  /* 0x0000000600077305 */ /* 0x000e64000021f000 */
[----:B-1----:R-:W-:Y:S02]  /*0930*/  IMAD.MOV R3, RZ, RZ, -R7 ;  /* 0x000000ffff037224 */ /* 0x002fe400078e0a07 */
[----:B------:R-:W-:Y:S02]  /*0940*/  IMAD.MOV.U32 R6, RZ, RZ, RZ ;  /* 0x000000ffff067224 */ /* 0x000fe400078e00ff */
[----:B------:R-:W-:-:S04]  /*0950*/  IMAD R3, R3, R4, RZ ;  /* 0x0000000403037224 */ /* 0x000fc800078e02ff */
[----:B------:R-:W-:-:S06]  /*0960*/  IMAD.HI.U32 R3, R7, R3, R6 ;  /* 0x0000000307037227 */ /* 0x000fcc00078e0006 */
[----:B------:R-:W-:-:S04]  /*0970*/  IMAD.HI.U32 R3, R3, R2, RZ ;  /* 0x0000000203037227 */ /* 0x000fc800078e00ff */
[----:B------:R-:W-:-:S05]  /*0980*/  IMAD R7, R3, R0, R2 ;  /* 0x0000000003077224 */ /* 0x000fca00078e0202 */
[----:B------:R-:W-:-:S13]  /*0990*/  ISETP.GT.U32.AND P0, PT, R4, R7, PT ;  /* 0x000000070400720c */ /* 0x000fda0003f04070 */
[----:B------:R-:W-:Y:S01]  /*09a0*/  @!P0 IMAD.IADD R7, R7, 0x1, -R4 ;  /* 0x0000000107078824 */ /* 0x000fe200078e0a04 */
[----:B------:R-:W-:Y:S02]  /*09b0*/  @!P0 IADD3 R3, R3, 0x1, RZ ;  /* 0x0000000103038810 */ /* 0x000fe40007ffe0ff */
[----:B------:R-:W-:Y:S02]  /*09c0*/  ISETP.NE.AND P0, PT, RZ, UR4, PT ;  /* 0x00000004ff007c0c */ /* 0x000fe4000bf05270 */
[----:B------:R-:W-:-:S13]  /*09d0*/  ISETP.GE.U32.AND P2, PT, R7, R4, PT ;  /* 0x000000040700720c */ /* 0x000fda0003f46070 */
[----:B------:R-:W-:-:S05]  /*09e0*/  @P2 IADD3 R3, R3, 0x1, RZ ;  /* 0x0000000103032810 */ /* 0x000fca0007ffe0ff */
[----:B------:R-:W-:Y:S01]  /*09f0*/  @!P1 IMAD.MOV R3, RZ, RZ, -R3 ;  /* 0x000000ffff039224 */ /* 0x000fe200078e0a03 */
[----:B------:R-:W-:-:S05]  /*0a00*/  @!P0 LOP3.LUT R3, RZ, UR4, RZ, 0x33, !PT ;  /* 0x00000004ff038c12 */ /* 0x000fca000f8e33ff */
[----:B------:R-:W-:Y:S02]  /*0a10*/  IMAD.MOV.U32 R148, RZ, RZ, R3 ;  /* 0x000000ffff947224 */ /* 0x000fe400078e0003 */
.L_x_445:
[----:B------:R-:W-:Y:S01]  /*0a20*/  ULOP3.LUT UR9, UR9, 0xffff, URZ, 0xc0, !UPT ;  /* 0x0000ffff09097892 */ /* 0x000fe2000f8ec03f */
[----:B------:R-:W-:Y:S01]  /*0a30*/  PLOP3.LUT P4, PT, PT, PT, PT, 0x80, 0x0 ;  /* 0x000000000000781c */ /* 0x000fe20003f8f070 */
[----:B------:R-:W-:Y:S01]  /*0a40*/  IMAD.MOV.U32 R8, RZ, RZ, RZ ;  /* 0x000000ffff087224 */ /* 0x000fe200078e00ff */
[----:B------:R-:W-:Y:S01]  /*0a50*/  CS2R R6, SRZ ;  /* 0x0000000000067805 */ /* 0x000fe2000001ff00 */
[----:B------:R-:W-:Y:S01]  /*0a60*/  MOV R2, RZ ;  /* 0x000000ff00027202 */ /* 0x000fe20000000f00 */
[----:B------:R-:W-:Y:S01]  /*0a70*/  CS2R R94, SRZ ;  /* 0x00000000005e7805 */ /* 0x000fe2000001ff00 */
[----:B------:R-:W-:Y:S01]  /*0a80*/  IMAD R221, R148, UR9, R221 ;  /* 0x0000000994dd7c24 */ /* 0x000fe2000f8e02dd */
        /* <DEDUP_REMOVED lines=8> */
[----:B------:R-:W-:Y:S01]  /*0b10*/  IMNMX R148, R148, UR10, PT ;  /* 0x0000000a94947c17 */ /* 0x000fe2000b800200 */
        /* <DEDUP_REMOVED lines=42> */
[----:B------:R-:W-:Y:S02]  /*0dc0*/  ULDC.64 UR4, c[0x0][0x340] ;  /* 0x0000d00000047ab9 */ /* 0x000fe40000000a00 */
[----:B------:R-:W-:-:S02]  /*0dd0*/  UISETP.NE.U32.AND UP0, UPT, URZ, UR4, UPT ;  /* 0x000000043f00728c */ /* 0x000fc4000bf05070 */
[----:B------:R-:W-:Y:S02]  /*0de0*/  ULDC.64 UR10, c[0x0][0x340] ;  /* 0x0000d000000a7ab9 */ /* 0x000fe40000000a00 */
[----:B------:R-:W-:-:S06]  /*0df0*/  UISETP.NE.AND.EX UP0, UPT, URZ, UR5, UPT, UP0 ;  /* 0x000000053f00728c */ /* 0x000fcc000bf05300 */
[----:B------:R-:W-:-:S05]  /*0e00*/  PLOP3.LUT P2, PT, PT, PT, UP0, 0x80, 0x0 ;  /* 0x000000000000781c */ /* 0x000fca0003f4f008 */
[----:B------:R-:W-:Y:S02]  /*0e10*/  @UP0 UMOV UR4, 0x4 ;  /* 0x0000000400040882 */ /* 0x000fe40000000000 */
[----:B------:R-:W-:-:S06]  /*0e20*/  @UP0 UIMAD.WIDE UR4, UR6, UR4, UR10 ;  /* 0x00000004060402a5 */ /* 0x000fcc000f8e020a */
[----:B------:R-:W-:Y:S02]  /*0e30*/  IMAD.U32 R2, RZ, RZ, UR4 ;  /* 0x00000004ff027e24 */ /* 0x000fe4000f8e00ff */
[----:B------:R-:W-:Y:S01]  /*0e40*/  IMAD.U32 R3, RZ, RZ, UR5 ;  /* 0x00000005ff037e24 */ /* 0x000fe2000f8e00ff */
[----:B------:R-:W-:Y:S01]  /*0e50*/  SHF.R.S32.HI R11, RZ, 0x1f, R224 ;  /* 0x0000001fff0b7819 */ /* 0x000fe200000114e0 */
[----:B------:R-:W-:Y:S01]  /*0e60*/  USHF.R.S32.HI UR9, URZ, 0x1f, UR8 ;  /* 0x0000001f3f097899 */ /* 0x000fe20008011408 */
[----:B------:R-:W-:Y:S01]  /*0e70*/  PLOP3.LUT P1, PT, PT, PT, UP2, 0x80, 0x0 ;  /* 0x000000000000781c */ /* 0x000fe20003f2f028 */
[----:B------:R-:W-:Y:S01]  /*0e80*/  ULDC.64 UR4, c[0x0][0x1b8] ;  /* 0x00006e0000047ab9 */ /* 0x000fe20000000a00 */
[----:B------:R1:W2:Y:S01]  /*0e90*/  @P2 LDG.E R0, [R2.64] ;  /* 0x0000000c02002981 */ /* 0x0002a2000c1e1900 */
[CC--:B------:R-:W-:Y:S01]  /*0ea0*/  LEA.HI R238, R11.reuse, R224.reuse, RZ, 0x2 ;  /* 0x000000e00bee7211 */ /* 0x0c0fe200078f10ff */
[----:B------:R-:W-:Y:S01]  /*0eb0*/  UIMAD UR9, UR9, UR4, URZ ;  /* 0x00000004090972a4 */ /* 0x000fe2000f8e023f */
[----:B------:R-:W-:Y:S01]  /*0ec0*/  PLOP3.LUT P0, PT, PT, PT, UP2, 0x80, 0x0 ;  /* 0x000000000000781c */ /* 0x000fe20003f0f028 */
[----:B------:R-:W-:Y:S01]  /*0ed0*/  UIMAD.WIDE.U32 UR16, UR8, UR4, URZ ;  /* 0x00000004081072a5 */ /* 0x000fe2000f8e003f */
[----:B------:R-:W-:Y:S01]  /*0ee0*/  LOP3.LUT R93, R238, 0xfffffffc, RZ, 0xc0, !PT ;  /* 0xfffffffcee5d7812 */ /* 0x000fe200078ec0ff */
[----:B------:R-:W-:Y:S01]  /*0ef0*/  UIMAD UR9, UR8, UR5, UR9 ;  /* 0x00000005080972a4 */ /* 0x000fe2000f8e0209 */
[----:B------:R-:W-:Y:S01]  /*0f00*/  SHF.R.S32.HI R238, RZ, 0x2, R238 ;  /* 0x00000002ffee7819 */ /* 0x000fe200000114ee */
[----:B------:R-:W-:Y:S01]  /*0f10*/  USHF.R.S32.HI UR10, URZ, 0x1f, UR6 ;  /* 0x0000001f3f0a7899 */ /* 0x000fe20008011406 */
[CC--:B------:R-:W-:Y:S01]  /*0f20*/  LEA.HI R15, R11.reuse, R224.reuse, RZ, 0x3 ;  /* 0x000000e00b0f7211 */ /* 0x0c0fe200078f18ff */
[----:B------:R-:W-:Y:S01]  /*0f30*/  IMAD.IADD R93, R224, 0x1, -R93 ;  /* 0x00000001e05d7824 */ /* 0x000fe200078e0a5d */
[----:B------:R-:W-:Y:S01]  /*0f40*/  ULDC.64 UR4, c[0x0][0x1c0] ;  /* 0x0000700000047ab9 */ /* 0x000fe20000000a00 */
[-C--:B------:R-:W-:Y:S01]  /*0f50*/  LEA.HI R7, R11, R224.reuse, RZ, 0x4 ;  /* 0x000000e00b077211 */ /* 0x080fe200078f20ff */
[----:B------:R-:W-:Y:S01]  /*0f60*/  UIADD3 UR17, UR17, UR9, URZ ;  /* 0x0000000911117290 */ /* 0x000fe2000fffe03f */
[C---:B------:R-:W-:Y:S01]  /*0f70*/  IMAD R227, R93.reuse, 0x20, R238 ;  /* 0x000000205de37824 */ /* 0x040fe200078e02ee */
[----:B------:R-:W-:Y:S01]  /*0f80*/  UIMAD UR10, UR10, UR4, URZ ;  /* 0x000000040a0a72a4 */ /* 0x000fe2000f8e023f */
[----:B------:R-:W-:Y:S01]  /*0f90*/  SHF.R.S32.HI R14, RZ, 0x3, R15 ;  /* 0x00000003ff0e7819 */ /* 0x000fe2000001140f */
[----:B------:R-:W-:Y:S01]  /*0fa0*/  UIMAD.WIDE.U32 UR16, UR6, UR4, UR16 ;  /* 0x00000004061072a5 */ /* 0x000fe2000f8e0010 */
[----:B------:R-:W-:Y:S01]  /*0fb0*/  IMAD.SHL.U32 R230, R93, 0x8, RZ ;  /* 0x000000085de67824 */ /* 0x000fe200078e00ff */
[----:B------:R-:W-:Y:S01]  /*0fc0*/  UIMAD UR5, UR6, UR5, UR10 ;  /* 0x00000005060572a4 */ /* 0x000fe2000f8e020a */
[----:B------:R-:W-:Y:S01]  /*0fd0*/  LEA.HI R96, R11, R224, RZ, 0x5 ;  /* 0x000000e00b607211 */ /* 0x000fe200078f28ff */
[----:B------:R-:W-:Y:S01]  /*0fe0*/  ULDC UR4, c[0x0][0x168] ;  /* 0x00005a0000047ab9 */ /* 0x000fe20000000800 */
[----:B------:R-:W-:Y:S01]  /*0ff0*/  BSSY B0, `(.L_x_447) ;  /* 0x000004a000007945 */ /* 0x000fe20003800000 */
[----:B------:R-:W-:Y:S01]  /*1000*/  UIADD3 UR5, UR17, UR5, URZ ;  /* 0x0000000511057290 */ /* 0x000fe2000fffe03f */
[----:B------:R-:W-:Y:S01]  /*1010*/  IMAD.U32 R13, RZ, RZ, UR17 ;  /* 0x00000011ff0d7e24 */ /* 0x000fe2000f8e00ff */
[----:B-1----:R-:W-:Y:S01]  /*1020*/  IADD3 R2, R227, UR15, RZ ;  /* 0x0000000fe3027c10 */ /* 0x002fe2000fffe0ff */
[----:B------:R-:W-:Y:S01]  /*1030*/  IMAD.U32 R12, RZ, RZ, UR16 ;  /* 0x00000010ff0c7e24 */ /* 0x000fe2000f8e00ff */
[----:B------:R-:W-:Y:S01]  /*1040*/  SHF.R.S32.HI R95, RZ, 0x5, R96 ;  /* 0x00000005ff5f7819 */ /* 0x000fe20000011460 */
[----:B------:R-:W-:Y:S01]  /*1050*/  IMAD.MOV.U32 R223, RZ, RZ, -0x1 ;  /* 0xffffffffffdf7424 */ /* 0x000fe200078e00ff */
[----:B------:R-:W-:Y:S01]  /*1060*/  IADD3 R229, R230, 0x20, RZ ;  /* 0x00000020e6e57810 */ /* 0x000fe20007ffe0ff */
[----:B------:R-:W-:Y:S01]  /*1070*/  @P1 IMAD.HI.U32 R3, R2, c[0x0][0x2c8], RZ ;  /* 0x0000b20002031a27 */ /* 0x000fe200078e00ff */
[----:B------:R-:W-:-:S02]  /*1080*/  IADD3 R228, R230, 0x40, RZ ;  /* 0x00000040e6e47810 */ /* 0x000fc40007ffe0ff */
[----:B------:R-:W-:Y:S01]  /*1090*/  ISETP.GE.AND P4, PT, R229, c[0x0][0x198], PT ;  /* 0x00006600e5007a0c */ /* 0x000fe20003f86270 */
[----:B------:R-:W-:Y:S01]  /*10a0*/  IMAD.MOV.U32 R4, RZ, RZ, R2 ;  /* 0x000000ffff047224 */ /* 0x000fe200078e0002 */
[----:B------:R-:W-:Y:S01]  /*10b0*/  @P0 SHF.R.U32.HI R4, RZ, c[0x0][0x2cc], R3 ;  /* 0x0000b300ff040a19 */ /* 0x000fe20000011603 */
[----:B------:R-:W-:Y:S01]  /*10c0*/  IMAD.U32 R13, RZ, RZ, UR5 ;  /* 0x00000005ff0d7e24 */ /* 0x000fe2000f8e00ff */
[----:B------:R-:W-:Y:S01]  /*10d0*/  ULDC UR5, c[0x0][0x2c4] ;  /* 0x0000b10000057ab9 */ /* 0x000fe20000000800 */
[----:B------:R-:W-:Y:S01]  /*10e0*/  ISETP.GE.AND P3, PT, R228, c[0x0][0x198], PT ;  /* 0x00006600e4007a0c */ /* 0x000fe20003f66270 */
[----:B------:R-:W-:Y:S01]  /*10f0*/  UIMAD UR4, UR5, UR4, URZ ;  /* 0x00000004050472a4 */ /* 0x000fe2000f8e023f */
[--C-:B------:R-:W-:Y:S01]  /*1100*/  IMAD.MOV R5, RZ, RZ, -R4.reuse ;  /* 0x000000ffff057224 */ /* 0x100fe200078e0a04 */
[----:B------:R-:W-:Y:S01]  /*1110*/  SHF.R.S32.HI R3, RZ, 0x1f, R4 ;  /* 0x0000001fff037819 */ /* 0x000fe20000011404 */
[----:B------:R-:W-:-:S04]  /*1120*/  IMAD.WIDE.U32 R12, R4, c[0x0][0x1b0], R12 ;  /* 0x00006c00040c7a25 */ /* 0x000fc800078e000c */
[----:B------:R-:W-:Y:S02]  /*1130*/  IMAD R2, R5, c[0x0][0x2c4], R2 ;  /* 0x0000b10005027a24 */ /* 0x000fe400078e0202 */
[----:B------:R-:W-:Y:S02]  /*1140*/  IMAD R3, R3, c[0x0][0x1b0], RZ ;  /* 0x00006c0003037a24 */ /* 0x000fe400078e02ff */
[----:B------:R-:W-:Y:S01]  /*1150*/  IMAD.SHL.U32 R5, R14, 0x40, RZ ;  /* 0x000000400e057824 */ /* 0x000fe200078e00ff */
[----:B------:R-:W-:Y:S01]  /*1160*/  SHF.R.S32.HI R9, RZ, 0x1f, R2 ;  /* 0x0000001fff097819 */ /* 0x000fe20000011402 */
[----:B------:R-:W-:-:S03]  /*1170*/  IMAD R3, R4, c[0x0][0x1b4], R3 ;  /* 0x00006d0004037a24 */ /* 0x000fc600078e0203 */
[----:B------:R-:W-:Y:S01]  /*1180*/  LOP3.LUT R5, R5, 0xc0, RZ, 0xc0, !PT ;  /* 0x000000c005057812 */ /* 0x000fe200078ec0ff */
[----:B------:R-:W-:Y:S02]  /*1190*/  IMAD R9, R9, c[0x0][0x1a8], RZ ;  /* 0x00006a0009097a24 */ /* 0x000fe400078e02ff */
[----:B------:R-:W-:Y:S01]  /*11a0*/  IMAD.IADD R13, R13, 0x1, R3 ;  /* 0x000000010d0d7824 */ /* 0x000fe200078e0203 */
[----:B------:R-:W-:Y:S01]  /*11b0*/  SHF.R.U32.HI R6, RZ, 0x3, R5 ;  /* 0x00000003ff067819 */ /* 0x000fe20000011605 */
[C---:B------:R-:W-:Y:S01]  /*11c0*/  IMAD R9, R2.reuse, c[0x0][0x1ac], R9 ;  /* 0x00006b0002097a24 */ /* 0x040fe200078e0209 */
[----:B------:R-:W-:Y:S01]  /*11d0*/  LOP3.LUT R5, R5, 0x18, R230, 0xf8, !PT ;  /* 0x0000001805057812 */ /* 0x000fe200078ef8e6 */
[----:B------:R-:W-:Y:S01]  /*11e0*/  IMAD.WIDE.U32 R2, R2, c[0x0][0x1a8], R12 ;  /* 0x00006a0002027a25 */ /* 0x000fe200078e000c */
[----:B------:R-:W-:-:S03]  /*11f0*/  LOP3.LUT R13, R7, 0xfffffff0, RZ, 0xc0, !PT ;  /* 0xfffffff0070d7812 */ /* 0x000fc600078ec0ff */
[----:B------:R-:W-:Y:S01]  /*1200*/  IMAD.IADD R4, R3, 0x1, R9 ;  /* 0x0000000103047824 */ /* 0x000fe200078e0209 */
[----:B------:R-:W-:Y:S01]  /*1210*/  LEA R8, P0, R2, c[0x0][0x160], 0x1 ;  /* 0x0000580002087a11 */ /* 0x000fe200078008ff */
[----:B------:R-:W-:Y:S01]  /*1220*/  IMAD.IADD R10, R224, 0x1, -R13 ;  /* 0x00000001e00a7824 */ /* 0x000fe200078e0a0d */
[----:B------:R-:W-:Y:S02]  /*1230*/  LOP3.LUT R3, R5, R6, RZ, 0x3c, !PT ;  /* 0x0000000605037212 */ /* 0x000fe400078e3cff */
[----:B------:R-:W-:Y:S01]  /*1240*/  LEA.HI.X R4, R2, c[0x0][0x164], R4, 0x1, P0 ;  /* 0x0000590002047a11 */ /* 0x000fe200000f0c04 */
[----:B------:R1:W3:Y:S01]  /*1250*/  SHFL.IDX PT, R16, R8, RZ, 0x1c1f ;  /* 0x001c1fff08107589 */ /* 0x0002e200000e0000 */
[----:B------:R-:W-:Y:S02]  /*1260*/  LEA.HI R97, R10, R10, RZ, 0x1 ;  /* 0x0000000a0a617211 */ /* 0x000fe400078f08ff */
[----:B------:R-:W-:Y:S01]  /*1270*/  IADD3 R2, R238, UR15, RZ ;  /* 0x0000000fee027c10 */ /* 0x000fe2000fffe0ff */
[----:B------:R1:W4:Y:S01]  /*1280*/  SHFL.IDX PT, R17, R4, RZ, 0x1c1f ;  /* 0x001c1fff04117589 */ /* 0x00032200000e0000 */
[----:B------:R-:W-:-:S02]  /*1290*/  SHF.R.S32.HI R9, RZ, 0x1, R97 ;  /* 0x00000001ff097819 */ /* 0x000fc40000011461 */
[----:B------:R-:W-:Y:S02]  /*12a0*/  SHF.R.S32.HI R12, RZ, 0x1f, R97 ;  /* 0x0000001fff0c7819 */ /* 0x000fe40000011461 */
[----:B------:R-:W-:Y:S02]  /*12b0*/  LEA.HI R5, R238, R238, RZ, 0x1 ;  /* 0x000000eeee057211 */ /* 0x000fe400078f08ff */
[----:B------:R-:W-:Y:S02]  /*12c0*/  LEA.HI R12, R12, R9, RZ, 0x2 ;  /* 0x000000090c0c7211 */ /* 0x000fe400078f10ff */
[----:B------:R-:W-:Y:S02]  /*12d0*/  ISETP.GE.AND P0, PT, R2, UR4, PT ;  /* 0x0000000402007c0c */ /* 0x000fe4000bf06270 */
[----:B------:R-:W-:Y:S02]  /*12e0*/  LOP3.LUT R12, R12, 0xfffffffc, RZ, 0xc0, !PT ;  /* 0xfffffffc0c0c7812 */ /* 0x000fe400078ec0ff */
[----:B------:R-:W-:-:S03]  /*12f0*/  LOP3.LUT R5, R5, 0x7fffffe, RZ, 0xc0, !PT ;  /* 0x07fffffe05057812 */ /* 0x000fc600078ec0ff */
[----:B------:R-:W-:Y:S02]  /*1300*/  IMAD.IADD R12, R9, 0x1, -R12 ;  /* 0x00000001090c7824 */ /* 0x000fe400078e0a0c */
[----:B------:R-:W-:-:S03]  /*1310*/  IMAD.IADD R220, R238, 0x1, -R5 ;  /* 0x00000001eedc7824 */ /* 0x000fc600078e0a05 */
[----:B------:R-:W-:Y:S01]  /*1320*/  LOP3.LUT P1, RZ, R12, 0x2, RZ, 0xc0, !PT ;  /* 0x000000020cff7812 */ /* 0x000fe2000782c0ff */
[----:B------:R-:W-:-:S04]  /*1330*/  IMAD R220, R95, 0x8, R220 ;  /* 0x000000085fdc7824 */ /* 0x000fc800078e02dc */
[----:B------:R-:W-:Y:S01]  /*1340*/  IMAD.U32 R220, R220, 0x20, R3 ;  /* 0x00000020dcdc7824 */ /* 0x000fe200078e0003 */
[----:B--2---:R2:W1:Y:S02]  /*1350*/  @P2 R2UR UR9, R0 ;  /* 0x00000000000923c2 */ /* 0x00446400000e0000 */
[----:B-1----:R-:W-:Y:S01]  /*1360*/  @!UP0 UMOV UR9, UR6 ;  /* 0x0000000600098c82 */ /* 0x002fe20008000000 */
[----:B------:R-:W-:Y:S01]  /*1370*/  ISETP.GE.AND P2, PT, R230, c[0x0][0x198], PT ;  /* 0x00006600e6007a0c */ /* 0x000fe20003f46270 */
[----:B--2---:R-:W-:-:S05]  /*1380*/  IMAD.MOV.U32 R0, RZ, RZ, 0x10 ;  /* 0x00000010ff007424 */ /* 0x004fca00078e00ff */
[----:B------:R-:W-:Y:S01]  /*1390*/  SEL R0, R0, 0xfffffff0, !P1 ;  /* 0xfffffff000007807 */ /* 0x000fe20004800000 */
[----:B------:R-:W-:Y:S05]  /*13a0*/  @P0 BRA `(.L_x_448) ;  /* 0x000000e000000947 */ /* 0x000fea0003800000 */
[----:B---34-:R-:W-:Y:S01]  /*13b0*/  SHF.R.S32.HI R6, RZ, 0x1f, R229 ;  /* 0x0000001fff067819 */ /* 0x018fe200000114e5 */
[----:B------:R-:W-:Y:S01]  /*13c0*/  IMAD.WIDE R18, R230, 0x2, R16 ;  /* 0x00000002e6127825 */ /* 0x000fe200078e0210 */
[----:B------:R-:W-:Y:S02]  /*13d0*/  SHF.R.S32.HI R3, RZ, 0x1f, R228 ;  /* 0x0000001fff037819 */ /* 0x000fe400000114e4 */
[----:B------:R-:W-:Y:S01]  /*13e0*/  LEA.HI R5, R6, R229, RZ, 0x3 ;  /* 0x000000e506057211 */ /* 0x000fe200078f18ff */
[----:B------:R-:W-:Y:S01]  /*13f0*/  IMAD.SHL.U32 R6, R220, 0x2, RZ ;  /* 0x00000002dc067824 */ /* 0x000fe200078e00ff */
[----:B------:R-:W-:Y:S02]  /*1400*/  LEA.HI R3, R3, R228, RZ, 0x3 ;  /* 0x000000e403037211 */ /* 0x000fe400078f18ff */
[----:B------:R-:W-:Y:S02]  /*1410*/  LOP3.LUT R5, R5, 0xfffffff8, RZ, 0xc0, !PT ;  /* 0xfffffff805057812 */ /* 0x000fe400078ec0ff */
[----:B------:R-:W-:Y:S01]  /*1420*/  LOP3.LUT R3, R3, 0xfffffff8, RZ, 0xc0, !PT ;  /* 0xfffffff803037812 */ /* 0x000fe200078ec0ff */
[----:B------:R-:W-:Y:S01]  /*1430*/  @!PT LDS RZ, [RZ] ;  /* 0x00000000fffff984 */ /* 0x000fe20000000800 */
[----:B------:R1:W-:Y:S02]  /*1440*/  LDGSTS.E.BYPASS.LTC128B.128 [R6+0x4900], [R18.64], !P2 ;  /* 0x0490000012067fae */ /* 0x0003e4000d101d4c */
[----:B------:R-:W-:-:S04]  /*1450*/  IMAD.WIDE R20, R5, 0x2, R16 ;  /* 0x0000000205147825 */ /* 0x000fc800078e0210 */
[----:B------:R-:W-:Y:S01]  /*1460*/  IMAD.WIDE R16, R3, 0x2, R16 ;  /* 0x0000000203107825 */ /* 0x000fe200078e0210 */
[----:B------:R1:W-:Y:S04]  /*1470*/  LDGSTS.E.BYPASS.LTC128B.128 [R6+0x6900], [R20.64], !P4 ;  /* 0x0690000014067fae */ /* 0x0003e8000e101d4c */
[----:B------:R1:W-:Y:S02]  /*1480*/  LDGSTS.E.BYPASS.LTC128B.128 [R6+0x8900], [R16.64], !P3 ;  /* 0x0890000010067fae */ /* 0x0003e4000d901d4c */
.L_x_448:
[----:B---34-:R-:W-:Y:S05]  /*1490*/  BSYNC B0 ;  /* 0x0000000000007941 */ /* 0x018fea0003800000 */
.L_x_447:
[----:B------:R-:W-:Y:S01]  /*14a0*/  IADD3 R3, R2, 0x20, RZ ;  /* 0x0000002002037810 */ /* 0x000fe20007ffe0ff */
[----:B-1----:R1:W2:Y:S01]  /*14b0*/  SHFL.IDX PT, R17, R4, 0x1, 0x1c1f ;  /* 0x003c1f0004117f89 */ /* 0x0022a200000e0000 */
[----:B------:R-:W-:Y:S02]  /*14c0*/  BSSY B0, `(.L_x_449) ;  /* 0x0000012000007945 */ /* 0x000fe40003800000 */
[----:B------:R-:W-:Y:S01]  /*14d0*/  ISETP.GE.AND P0, PT, R3, UR4, PT ;  /* 0x0000000403007c0c */ /* 0x000fe2000bf06270 */
[----:B------:R1:W3:-:S12]  /*14e0*/  SHFL.IDX PT, R16, R8, 0x1, 0x1c1f ;  /* 0x003c1f0008107f89 */ /* 0x0002d800000e0000 */
[----:B------:R-:W-:Y:S05]  /*14f0*/  @P0 BRA `(.L_x_450) ;  /* 0x000000e000000947 */ /* 0x000fea0003800000 */
[----:B------:R-:W-:Y:S01]  /*1500*/  SHF.R.S32.HI R6, RZ, 0x1f, R229 ;  /* 0x0000001fff067819 */ /* 0x000fe200000114e5 */
[----:B--23--:R-:W-:Y:S01]  /*1510*/  IMAD.WIDE R18, R230, 0x2, R16 ;  /* 0x00000002e6127825 */ /* 0x00cfe200078e0210 */
        /* <DEDUP_REMOVED lines=12> */
.L_x_450:
[----:B------:R-:W-:Y:S05]  /*15e0*/  BSYNC B0 ;  /* 0x0000000000007941 */ /* 0x000fea0003800000 */
.L_x_449:
[----:B------:R-:W-:Y:S01]  /*15f0*/  IADD3 R3, R2, 0x40, RZ ;  /* 0x0000004002037810 */ /* 0x000fe20007ffe0ff */
[----:B--2---:R2:W4:Y:S01]  /*1600*/  SHFL.IDX PT, R17, R4, 0x2, 0x1c1f ;  /* 0x005c1f0004117f89 */ /* 0x00452200000e0000 */
[----:B------:R-:W-:Y:S02]  /*1610*/  BSSY B0, `(.L_x_451) ;  /* 0x0000012000007945 */ /* 0x000fe40003800000 */
[----:B------:R-:W-:Y:S01]  /*1620*/  ISETP.GE.AND P0, PT, R3, UR4, PT ;  /* 0x0000000403007c0c */ /* 0x000fe2000bf06270 */
[----:B---3--:R2:W3:-:S12]  /*1630*/  SHFL.IDX PT, R16, R8, 0x2, 0x1c1f ;  /* 0x005c1f0008107f89 */ /* 0x0084d800000e0000 */
[----:B------:R-:W-:Y:S05]  /*1640*/  @P0 BRA `(.L_x_452) ;  /* 0x000000e000000947 */ /* 0x000fea0003800000 */
[----:B------:R-:W-:Y:S01]  /*1650*/  SHF.R.S32.HI R6, RZ, 0x1f, R229 ;  /* 0x0000001fff067819 */ /* 0x000fe200000114e5 */
[----:B---34-:R-:W-:Y:S01]  /*1660*/  IMAD.WIDE R18, R230, 0x2, R16 ;  /* 0x00000002e6127825 */ /* 0x018fe200078e0210 */
        /* <DEDUP_REMOVED lines=12> */
.L_x_452:
[----:B------:R-:W-:Y:S05]  /*1730*/  BSYNC B0 ;  /* 0x0000000000007941 */ /* 0x000fea0003800000 */
.L_x_451:
[----:B------:R-:W-:Y:S01]  /*1740*/  IMAD.MOV.U32 R222, RZ, RZ, c[0x0][0x2b8] ;  /* 0x0000ae00ffde7624 */ /* 0x000fe200078e00ff */
[----:B---3--:R-:W-:Y:S01]  /*1750*/  SHFL.IDX PT, R18, R8, 0x3, 0x1c1f ;  /* 0x007c1f0008127f89 */ /* 0x008fe200000e0000 */
[----:B------:R-:W-:Y:S01]  /*1760*/  IMAD.MOV.U32 R3, RZ, RZ, 0x30 ;  /* 0x00000030ff037424 */ /* 0x000fe200078e00ff */
[----:B------:R-:W-:Y:S01]  /*1770*/  IADD3 R2, R2, 0x60, RZ ;  /* 0x0000006002027810 */ /* 0x000fe20007ffe0ff */
[----:B------:R-:W-:Y:S01]  /*1780*/  IMAD.SHL.U32 R220, R220, 0x2, RZ ;  /* 0x00000002dcdc7824 */ /* 0x000fe200078e00ff */
[----:B------:R-:W-:Y:S01]  /*1790*/  ISETP.NE.AND P5, PT, R222, 0x1, PT ;  /* 0x00000001de00780c */ /* 0x000fe20003fa5270 */
[----:B------:R-:W-:Y:S01]  /*17a0*/  IMAD R94, R148, R3, -0x30 ;  /* 0xffffffd0945e7424 */ /* 0x000fe200078e0203 */
[----:B------:R-:W3:Y:S01]  /*17b0*/  SHFL.IDX PT, R19, R4, 0x3, 0x1c1f ;  /* 0x007c1f0004137f89 */ /* 0x000ee200000e0000 */
[----:B------:R-:W-:Y:S01]  /*17c0*/  ISETP.GE.AND P0, PT, R2, UR4, PT ;  /* 0x0000000402007c0c */ /* 0x000fe2000bf06270 */
[----:B------:R-:W-:Y:S01]  /*17d0*/  USHF.R.S32.HI UR6, URZ, 0x1f, UR9 ;  /* 0x0000001f3f067899 */ /* 0x000fe20008011409 */
[----:B------:R-:W-:Y:S01]  /*17e0*/  IMAD.IADD R5, R227, 0x1, R94 ;  /* 0x00000001e3057824 */ /* 0x000fe200078e025e */
[----:B------:R-:W-:Y:S01]  /*17f0*/  SHF.R.S32.HI R6, RZ, 0x1f, R229 ;  /* 0x0000001fff067819 */ /* 0x000fe200000114e5 */
[----:B------:R-:W-:Y:S01]  /*1800*/  ULDC.64 UR4, c[0x0][0x2b0] ;  /* 0x0000ac0000047ab9 */ /* 0x000fe20000000a00 */
[----:B------:R-:W-:Y:S01]  /*1810*/  IMAD.MOV.U32 R225, RZ, RZ, RZ ;  /* 0x000000ffffe17224 */ /* 0x000fe200078e00ff */
[----:B------:R-:W-:Y:S01]  /*1820*/  UIMAD UR6, UR6, UR4, URZ ;  /* 0x00000004060672a4 */ /* 0x000fe2000f8e023f */
[C---:B-----5:R-:W-:Y:S01]  /*1830*/  IMAD.IADD R226, R5.reuse, 0x1, R232 ;  /* 0x0000000105e27824 */ /* 0x060fe200078e02e8 */
[----:B------:R-:W-:Y:S01]  /*1840*/  ISETP.GE.AND P1, PT, R5, UR7, PT ;  /* 0x0000000705007c0c */ /* 0x000fe2000bf26270 */
[----:B------:R-:W-:Y:S01]  /*1850*/  UIMAD.WIDE.U32 UR10, UR9, UR4, URZ ;  /* 0x00000004090a72a5 */ /* 0x000fe2000f8e003f */
[----:B------:R-:W-:Y:S01]  /*1860*/  LEA.HI R219, R6, R229, RZ, 0x3 ;  /* 0x000000e506db7211 */ /* 0x000fe200078f18ff */
[----:B------:R-:W-:Y:S01]  /*1870*/  @P5 IMAD.HI.U32 R5, R226, c[0x0][0x2bc], RZ ;  /* 0x0000af00e2055a27 */ /* 0x000fe200078e00ff */
[----:B------:R-:W-:Y:S01]  /*1880*/  ISETP.GT.OR P1, PT, R227, 0x2f, P1 ;  /* 0x0000002fe300780c */ /* 0x000fe20000f24670 */
[----:B------:R-:W-:Y:S01]  /*1890*/  UIMAD UR6, UR9, UR5, UR6 ;  /* 0x00000005090672a4 */ /* 0x000fe2000f8e0206 */
[----:B------:R-:W-:Y:S01]  /*18a0*/  LOP3.LUT R219, R219, 0xfffffff8, RZ, 0xc0, !PT ;  /* 0xfffffff8dbdb7812 */ /* 0x000fe200078ec0ff */
[----:B------:R-:W-:Y:S01]  /*18b0*/  IMAD.MOV.U32 R2, RZ, RZ, R226 ;  /* 0x000000ffff027224 */ /* 0x000fe200078e00e2 */
[----:B------:R-:W-:Y:S01]  /*18c0*/  @P5 SHF.R.U32.HI R2, RZ, c[0x0][0x2c0], R5 ;  /* 0x0000b000ff025a19 */ /* 0x000fe20000011605 */
[----:B------:R-:W-:Y:S01]  /*18d0*/  UIADD3 UR6, UR11, UR6, URZ ;  /* 0x000000060b067290 */ /* 0x000fe2000fffe03f */
[----:B------:R-:W-:Y:S01]  /*18e0*/  SHF.R.S32.HI R5, RZ, 0x1f, R228 ;  /* 0x0000001fff057819 */ /* 0x000fe200000114e4 */
[----:B------:R-:W-:-:S02]  /*18f0*/  USHF.R.S32.HI UR16, URZ, 0x1f, UR8 ;  /* 0x0000001f3f107899 */ /* 0x000fc40008011408 */
[----:B------:R-:W-:Y:S01]  /*1900*/  ULDC.64 UR4, c[0x0][0x1e8] ;  /* 0x00007a0000047ab9 */ /* 0x000fe20000000a00 */
[----:B------:R-:W-:Y:S01]  /*1910*/  LEA.HI R218, R5, R228, RZ, 0x3 ;  /* 0x000000e405da7211 */ /* 0x000fe200078f18ff */
[--C-:B-123--:R-:W-:Y:S02]  /*1920*/  @!P0 IMAD.WIDE R8, R230, 0x2, R18.reuse ;  /* 0x00000002e6088825 */ /* 0x10efe400078e0212 */
[----:B------:R-:W-:Y:S02]  /*1930*/  @!P1 IADD3 R6, P5, R2, UR10, RZ ;  /* 0x0000000a02069c10 */ /* 0x000fe4000ffbe0ff */
[----:B------:R-:W-:Y:S01]  /*1940*/  LOP3.LUT R218, R218, 0xfffffff8, RZ, 0xc0, !PT ;  /* 0xfffffff8dada7812 */ /* 0x000fe200078ec0ff */
[--C-:B------:R-:W-:Y:S01]  /*1950*/  @!P0 IMAD.WIDE R20, R219, 0x2, R18.reuse ;  /* 0x00000002db148825 */ /* 0x100fe200078e0212 */
[----:B------:R-:W-:Y:S01]  /*1960*/  @!PT LDS RZ, [RZ] ;  /* 0x00000000fffff984 */ /* 0x000fe20000000800 */
[----:B------:R1:W-:Y:S01]  /*1970*/  @!P0 LDGSTS.E.BYPASS.LTC128B.128 [R220+0x6100], [R8.64], !P2 ;  /* 0x0610000008dc8fae */ /* 0x0003e2000d101d4c */
[----:B------:R-:W-:Y:S02]  /*1980*/  @!P1 LEA.HI.X.SX32 R5, R2, UR6, 0x1, P5 ;  /* 0x0000000602059c11 */ /* 0x000fe4000a8f0eff */
[----:B------:R-:W-:Y:S01]  /*1990*/  @!P0 IMAD.WIDE R18, R218, 0x2, R18 ;  /* 0x00000002da128825 */ /* 0x000fe200078e0212 */
[----:B------:R2:W-:Y:S01]  /*19a0*/  @!P0 LDGSTS.E.BYPASS.LTC128B.128 [R220+0x8100], [R20.64], !P4 ;  /* 0x0810000014dc8fae */ /* 0x0005e2000e101d4c */
[----:B------:R-:W-:-:S03]  /*19b0*/  @!P1 LEA R16, P2, R6, c[0x0][0x2a0], 0x2 ;  /* 0x0000a80006109a11 */ /* 0x000fc600078410ff */
[----:B------:R3:W-:Y:S01]  /*19c0*/  @!P0 LDGSTS.E.BYPASS.LTC128B.128 [R220+0xa100], [R18.64], !P3 ;  /* 0x0a10000012dc8fae */ /* 0x0007e2000d901d4c */
[----:B----4-:R-:W-:-:S03]  /*19d0*/  @!P1 LEA.HI.X R17, R6, c[0x0][0x2a4], R5, 0x2, P2 ;  /* 0x0000a90006119a11 */ /* 0x010fc600010f1405 */
[----:B------:R-:W0:Y:S04]  /*19e0*/  LDGDEPBAR ;  /* 0x00000000000079af */ /* 0x000e280000000000 */
[----:B------:R-:W-:Y:S06]  /*19f0*/  BAR.SYNC.DEFER_BLOCKING 0x0 ;  /* 0x0000000000007b1d */ /* 0x000fec0000010000 */
[----:B------:R-:W4:Y:S01]  /*1a00*/  @!P1 LDG.E R225, [R16.64] ;  /* 0x0000000c10e19981 */ /* 0x000f22000c1e1900 */
[----:B------:R-:W-:Y:S01]  /*1a10*/  IMAD.MOV R5, RZ, RZ, -R2 ;  /* 0x000000ffff057224 */ /* 0x000fe200078e0a02 */
[----:B------:R-:W-:Y:S01]  /*1a20*/  UIMAD UR9, UR16, UR4, URZ ;  /* 0x00000004100972a4 */ /* 0x000fe2000f8e023f */
[----:B------:R-:W-:Y:S01]  /*1a30*/  SHF.R.S32.HI R6, RZ, 0x4, R7 ;  /* 0x00000004ff067819 */ /* 0x000fe20000011407 */
[----:B------:R-:W-:Y:S01]  /*1a40*/  UIMAD.WIDE.U32 UR18, UR8, UR4, URZ ;  /* 0x00000004081272a5 */ /* 0x000fe2000f8e003f */
[----:B------:R-:W-:Y:S01]  /*1a50*/  IMAD R226, R5, c[0x0][0x2b8], R226 ;  /* 0x0000ae0005e27a24 */ /* 0x000fe200078e02e2 */
[----:B------:R-:W-:Y:S01]  /*1a60*/  UIMAD UR9, UR8, UR5, UR9 ;  /* 0x00000005080972a4 */ /* 0x000fe2000f8e0209 */
[----:B------:R-:W-:Y:S01]  /*1a70*/  IMAD R92, R148, -0x30, R3 ;  /* 0xffffffd0945c7824 */ /* 0x000fe200078e0203 */
[----:B------:R-:W-:Y:S01]  /*1a80*/  LEA.HI R7, R7, R6, RZ, 0x1 ;  /* 0x0000000607077211 */ /* 0x000fe200078f08ff */
[----:B--2---:R-:W-:Y:S01]  /*1a90*/  IMAD.WIDE.U32 R20, R226, c[0x0][0x1e0], RZ ;  /* 0x00007800e2147a25 */ /* 0x004fe200078e00ff */
[----:B-1----:R-:W-:Y:S01]  /*1aa0*/  SHF.R.S32.HI R9, RZ, 0x1f, R226 ;  /* 0x0000001fff097819 */ /* 0x002fe200000114e2 */
[----:B------:R-:W-:Y:S01]  /*1ab0*/  UIADD3 UR9, UR19, UR9, URZ ;  /* 0x0000000913097290 */ /* 0x000fe2000fffe03f */
[----:B------:R-:W-:Y:S01]  /*1ac0*/  LOP3.LUT R15, R15, 0xfffffff8, RZ, 0xc0, !PT ;  /* 0xfffffff80f0f7812 */ /* 0x000fe200078ec0ff */
[----:B---3--:R-:W-:Y:S01]  /*1ad0*/  IMAD.MOV.U32 R18, RZ, RZ, R20 ;  /* 0x000000ffff127224 */ /* 0x008fe200078e0014 */
[----:B------:R-:W-:Y:S01]  /*1ae0*/  IADD3 R3, R92, UR7, RZ ;  /* 0x000000075c037c10 */ /* 0x000fe2000fffe0ff */
[----:B------:R-:W-:Y:S01]  /*1af0*/  IMAD R5, R9, c[0x0][0x1e0], RZ ;  /* 0x0000780009057a24 */ /* 0x000fe200078e02ff */
[----:B------:R-:W-:Y:S01]  /*1b00*/  LOP3.LUT R97, R97, 0x7fffffe, RZ, 0xc0, !PT ;  /* 0x07fffffe61617812 */ /* 0x000fe200078ec0ff */
[----:B------:R-:W-:Y:S01]  /*1b10*/  IMAD R9, R9, c[0x0][0x208], RZ ;  /* 0x0000820009097a24 */ /* 0x000fe200078e02ff */
[----:B------:R-:W-:Y:S01]  /*1b20*/  LOP3.LUT R7, R7, 0xfffffffe, RZ, 0xc0, !PT ;  /* 0xfffffffe07077812 */ /* 0x000fe200078ec0ff */
[C---:B------:R-:W-:Y:S01]  /*1b30*/  IMAD R2, R226.reuse, c[0x0][0x1e4], R5 ;  /* 0x00007900e2027a24 */ /* 0x040fe200078e0205 */
[----:B------:R-:W-:Y:S01]  /*1b40*/  SHF.R.S32.HI R5, RZ, 0x1f, R10 ;  /* 0x0000001fff057819 */ /* 0x000fe2000001140a */
[----:B------:R-:W-:Y:S01]  /*1b50*/  IMAD R9, R226, c[0x0][0x20c], R9 ;  /* 0x00008300e2097a24 */ /* 0x000fe200078e0209 */
[----:B------:R-:W-:Y:S01]  /*1b60*/  ULDC.64 UR4, c[0x0][0x210] ;  /* 0x0000840000047ab9 */ /* 0x000fe20000000a00 */
[----:B------:R-:W-:Y:S01]  /*1b70*/  IMAD.IADD R19, R21, 0x1, R2 ;  /* 0x0000000115137824 */ /* 0x000fe200078e0202 */
[----:B------:R-:W-:Y:S01]  /*1b80*/  LEA.HI R5, R5, R10, RZ, 0x3 ;  /* 0x0000000a05057211 */ /* 0x000fe200078f18ff */
[----:B------:R-:W-:Y:S01]  /*1b90*/  IMAD.IADD R15, R224, 0x1, -R15 ;  /* 0x00000001e00f7824 */ /* 0x000fe200078e0a0f */
[----:B------:R-:W-:Y:S01]  /*1ba0*/  UIMAD.WIDE.U32 UR20, UR8, UR4, URZ ;  /* 0x00000004081472a5 */ /* 0x000fe2000f8e003f */
[----:B------:R-:W-:Y:S01]  /*1bb0*/  IMAD.IADD R97, R10, 0x1, -R97 ;  /* 0x000000010a617824 */ /* 0x000fe200078e0a61 */
[----:B------:R-:W-:Y:S01]  /*1bc0*/  UIMAD UR4, UR16, UR4, URZ ;  /* 0x00000004100472a4 */ /* 0x000fe2000f8e023f */
[----:B------:R-:W-:Y:S01]  /*1bd0*/  IMAD.IADD R7, R6, 0x1, -R7 ;  /* 0x0000000106077824 */ /* 0x000fe200078e0a07 */
[----:B------:R-:W-:Y:S01]  /*1be0*/  LEA.HI R6, R15, R15, RZ, 0x1 ;  /* 0x0000000f0f067211 */ /* 0x000fe200078f08ff */
[----:B------:R-:W-:Y:S01]  /*1bf0*/  IMAD.SHL.U32 R216, R14, 0x8, RZ ;  /* 0x000000080ed87824 */ /* 0x000fe200078e00ff */
[----:B------:R-:W-:Y:S01]  /*1c00*/  UIMAD UR4, UR8, UR5, UR4 ;  /* 0x00000005080472a4 */ /* 0x000fe2000f8e0204 */
[----:B------:R-:W-:Y:S01]  /*1c10*/  ISETP.GE.AND P4, PT, R230, c[0x0][0x1d4], PT ;  /* 0x00007500e6007a0c */ /* 0x000fe20003f86270 */
[----:B------:R-:W-:Y:S01]  /*1c20*/  IMAD.SHL.U32 R12, R12, 0x40, RZ ;  /* 0x000000400c0c7824 */ /* 0x000fe200078e00ff */
[----:B------:R-:W-:Y:S01]  /*1c30*/  ISETP.GE.AND P5, PT, R229, c[0x0][0x1d4], PT ;  /* 0x00007500e5007a0c */ /* 0x000fe20003fa6270 */
[----:B------:R-:W-:Y:S01]  /*1c40*/  UIADD3 UR16, UR21, UR4, URZ ;  /* 0x0000000415107290 */ /* 0x000fe2000fffe03f */
[----:B------:R-:W-:Y:S01]  /*1c50*/  ISETP.GE.AND P6, PT, R228, c[0x0][0x1d4], PT ;  /* 0x00007500e4007a0c */ /* 0x000fe20003fc6270 */
[----:B------:R-:W-:Y:S01]  /*1c60*/  IMAD.SHL.U32 R98, R5, 0x20, RZ ;  /* 0x0000002005627824 */ /* 0x000fe200078e00ff */
[----:B------:R-:W-:Y:S01]  /*1c70*/  LOP3.LUT R12, R12, 0xc0, RZ, 0xc0, !PT ;  /* 0x000000c00c0c7812 */ /* 0x000fe200078ec0ff */
[----:B------:R-:W-:Y:S01]  /*1c80*/  BSSY B0, `(.L_x_453) ;  /* 0x000007a000007945 */ /* 0x000fe20003800000 */
[----:B------:R-:W-:-:S02]  /*1c90*/  ISETP.GE.AND P3, PT, R230, c[0x0][0x1d4], PT ;  /* 0x00007500e6007a0c */ /* 0x000fc40003f66270 */
[----:B------:R-:W-:Y:S02]  /*1ca0*/  LOP3.LUT R98, R98, 0xffffff00, RZ, 0xc0, !PT ;  /* 0xffffff0062627812 */ /* 0x000fe400078ec0ff */
[----:B------:R-:W-:Y:S02]  /*1cb0*/  IADD3 R100, R148, -0x1, RZ ;  /* 0xffffffff94647810 */ /* 0x000fe40007ffe0ff */
[----:B------:R-:W-:Y:S02]  /*1cc0*/  SHF.R.S32.HI R245, RZ, 0x1f, R230 ;  /* 0x0000001ffff57819 */ /* 0x000fe400000114e6 */
[----:B------:R-:W-:Y:S02]  /*1cd0*/  SHF.R.S32.HI R234, RZ, 0x1f, R219 ;  /* 0x0000001fffea7819 */ /* 0x000fe400000114db */
[----:B------:R-:W-:Y:S02]  /*1ce0*/  SHF.R.S32.HI R233, RZ, 0x1f, R218 ;  /* 0x0000001fffe97819 */ /* 0x000fe400000114da */
[----:B----4-:R-:W-:Y:S01]  /*1cf0*/  SHF.R.S32.HI R8, RZ, 0x1f, R225 ;  /* 0x0000001fff087819 */ /* 0x010fe200000114e1 */
[----:B------:R-:W-:-:S04]  /*1d00*/  IMAD.WIDE.U32 R16, R225, c[0x0][0x1f0], R18 ;  /* 0x00007c00e1107a25 */ /* 0x000fc800078e0012 */
[----:B------:R-:W-:Y:S02]  /*1d10*/  IMAD R2, R8, c[0x0][0x1f0], RZ ;  /* 0x00007c0008027a24 */ /* 0x000fe400078e02ff */
[----:B------:R-:W-:-:S04]  /*1d20*/  IMAD.WIDE.U32 R18, R226, c[0x0][0x208], RZ ;  /* 0x00008200e2127a25 */ /* 0x000fc800078e00ff */
[----:B------:R-:W-:Y:S01]  /*1d30*/  IMAD R11, R225, c[0x0][0x1f4], R2 ;  /* 0x00007d00e10b7a24 */ /* 0x000fe200078e0202 */
[----:B------:R-:W-:Y:S01]  /*1d40*/  IADD3 R2, P0, R16, UR18, RZ ;  /* 0x0000001210027c10 */ /* 0x000fe2000ff1e0ff */
[----:B------:R-:W-:Y:S01]  /*1d50*/  IMAD.IADD R19, R19, 0x1, R9 ;  /* 0x0000000113137824 */ /* 0x000fe200078e0209 */
[----:B------:R-:W-:Y:S01]  /*1d60*/  IMNMX R9, R3, 0x30, PT ;  /* 0x0000003003097817 */ /* 0x000fe20003800200 */
[----:B------:R-:W-:Y:S01]  /*1d70*/  IMAD R8, R8, c[0x0][0x218], RZ ;  /* 0x0000860008087a24 */ /* 0x000fe200078e02ff */
[----:B------:R-:W-:Y:S01]  /*1d80*/  IADD3.X R11, R17, UR9, R11, P0, !PT ;  /* 0x00000009110b7c10 */ /* 0x000fe200087fe40b */
[----:B------:R-:W-:Y:S01]  /*1d90*/  IMAD.WIDE.U32 R18, R225, c[0x0][0x218], R18 ;  /* 0x00008600e1127a25 */ /* 0x000fe200078e0012 */
[----:B------:R-:W-:-:S03]  /*1da0*/  LEA R20, P0, R2, c[0x0][0x1c8], 0x1 ;  /* 0x0000720002147a11 */ /* 0x000fc600078008ff */
[----:B------:R-:W-:Y:S01]  /*1db0*/  IMAD.IADD R9, R9, 0x1, -R238 ;  /* 0x0000000109097824 */ /* 0x000fe200078e0aee */
[----:B------:R-:W-:Y:S01]  /*1dc0*/  LEA.HI.X R11, R2, c[0x0][0x1cc], R11, 0x1, P0 ;  /* 0x00007300020b7a11 */ /* 0x000fe200000f0c0b */
[----:B------:R-:W-:Y:S01]  /*1dd0*/  SHFL.IDX PT, R16, R20, RZ, 0x1c1f ;  /* 0x001c1fff14107589 */ /* 0x000fe200000e0000 */
[----:B------:R-:W-:Y:S01]  /*1de0*/  LOP3.LUT R2, R6, 0x3fffffe, RZ, 0xc0, !PT ;  /* 0x03fffffe06027812 */ /* 0x000fe200078ec0ff */
[----:B------:R-:W-:Y:S01]  /*1df0*/  IMAD R13, R225, c[0x0][0x21c], R8 ;  /* 0x00008700e10d7a24 */ /* 0x000fe200078e0208 */
[----:B------:R-:W-:Y:S01]  /*1e00*/  ISETP.GE.AND P1, PT, R9, 0x1, PT ;  /* 0x000000010900780c */ /* 0x000fe20003f26270 */
[----:B------:R-:W1:Y:S01]  /*1e10*/  SHFL.IDX PT, R17, R11, RZ, 0x1c1f ;  /* 0x001c1fff0b117589 */ /* 0x000e6200000e0000 */
[----:B------:R-:W-:Y:S01]  /*1e20*/  SHF.R.S32.HI R6, RZ, 0x1, R6 ;  /* 0x00000001ff067819 */ /* 0x000fe20000011406 */
[----:B------:R-:W-:Y:S01]  /*1e30*/  IMAD.IADD R2, R15, 0x1, -R2 ;  /* 0x000000010f027824 */ /* 0x000fe200078e0a02 */
[----:B------:R-:W-:Y:S01]  /*1e40*/  ISETP.GT.AND P0, PT, R9, 0x20, PT ;  /* 0x000000200900780c */ /* 0x000fe20003f04270 */
[----:B------:R2:W-:Y:S01]  /*1e50*/  SHFL.IDX PT, R10, R20, 0x1, 0x1c1f ;  /* 0x003c1f00140a7f89 */ /* 0x0005e200000e0000 */
[----:B------:R-:W-:Y:S01]  /*1e60*/  IADD3 R8, P2, R18, UR20, RZ ;  /* 0x0000001412087c10 */ /* 0x000fe2000ff5e0ff */
[----:B------:R-:W-:-:S02]  /*1e70*/  IMAD.SHL.U32 R9, R6, 0x40, RZ ;  /* 0x0000004006097824 */ /* 0x000fc400078e00ff */
[----:B------:R-:W3:Y:S01]  /*1e80*/  SHFL.IDX PT, R11, R11, 0x1, 0x1c1f ;  /* 0x003c1f000b0b7f89 */ /* 0x000ee200000e0000 */
[----:B------:R-:W-:Y:S01]  /*1e90*/  IADD3.X R13, R19, UR16, R13, P2, !PT ;  /* 0x00000010130d7c10 */ /* 0x000fe200097fe40d */
[----:B------:R-:W-:Y:S01]  /*1ea0*/  IMAD R5, R7, 0x8, R2 ;  /* 0x0000000807057824 */ /* 0x000fe200078e0202 */
[----:B------:R-:W-:Y:S02]  /*1eb0*/  LOP3.LUT R9, R9, 0xc0, RZ, 0xc0, !PT ;  /* 0x000000c009097812 */ /* 0x000fe400078ec0ff */
[----:B------:R-:W-:Y:S02]  /*1ec0*/  LOP3.LUT P2, RZ, R6, 0x2, RZ, 0xc0, !PT ;  /* 0x0000000206ff7812 */ /* 0x000fe4000784c0ff */
[----:B------:R-:W-:Y:S02]  /*1ed0*/  LOP3.LUT R216, R9, 0x8, R216, 0xf8, !PT ;  /* 0x0000000809d87812 */ /* 0x000fe400078ef8d8 */
[----:B------:R-:W-:-:S04]  /*1ee0*/  SHF.R.U32.HI R15, RZ, 0x3, R9 ;  /* 0x00000003ff0f7819 */ /* 0x000fc80000011609 */
[----:B------:R-:W-:Y:S01]  /*1ef0*/  LOP3.LUT R216, R216, R15, RZ, 0x3c, !PT ;  /* 0x0000000fd8d87212 */ /* 0x000fe200078e3cff */
[----:B-1----:R-:W-:-:S04]  /*1f00*/  @P1 IMAD.WIDE R18, R219, 0x2, R16 ;  /* 0x00000002db121825 */ /* 0x002fc800078e0210 */
[----:B--2---:R-:W-:-:S04]  /*1f10*/  @P1 IMAD.WIDE R20, R230, 0x2, R16 ;  /* 0x00000002e6141825 */ /* 0x004fc800078e0210 */
[----:B------:R-:W-:Y:S01]  /*1f20*/  @P1 IMAD.WIDE R22, R218, 0x2, R16 ;  /* 0x00000002da161825 */ /* 0x000fe200078e0210 */
[----:B------:R1:W-:Y:S03]  /*1f30*/  @P1 LDGSTS.E.BYPASS.LTC128B.128 [R220+0x2500], [R20.64], !P4 ;  /* 0x0250000014dc1fae */ /* 0x0003e6000e101d4c */
[--C-:B---3--:R-:W-:Y:S01]  /*1f40*/  @P0 IMAD.WIDE R16, R230, 0x2, R10.reuse ;  /* 0x00000002e6100825 */ /* 0x108fe200078e020a */
[----:B------:R2:W-:Y:S03]  /*1f50*/  @P1 LDGSTS.E.BYPASS.LTC128B.128 [R220+0x3100], [R18.64], !P5 ;  /* 0x0310000012dc1fae */ /* 0x0005e6000e901d4c */
[----:B------:R-:W-:Y:S01]  /*1f60*/  @P0 IMAD.WIDE R14, R219, 0x2, R10 ;  /* 0x00000002db0e0825 */ /* 0x000fe200078e020a */
[----:B------:R1:W-:Y:S01]  /*1f70*/  @P1 LDGSTS.E.BYPASS.LTC128B.128 [R220+0x3d00], [R22.64], !P6 ;  /* 0x03d0000016dc1fae */ /* 0x0003e2000f101d4c */
[----:B------:R-:W-:-:S02]  /*1f80*/  LEA R9, P1, R8, c[0x0][0x1f8], 0x1 ;  /* 0x00007e0008097a11 */ /* 0x000fc400078208ff */
[----:B------:R-:W-:Y:S01]  /*1f90*/  IMAD.U32 R216, R5, 0x20, R216 ;  /* 0x0000002005d87824 */ /* 0x000fe200078e00d8 */
[----:B------:R1:W-:Y:S01]  /*1fa0*/  @P0 LDGSTS.E.BYPASS.LTC128B.128 [R220+0x2d00], [R16.64], !P4 ;  /* 0x02d0000010dc0fae */ /* 0x0003e2000e101d4c */
[----:B------:R-:W-:Y:S02]  /*1fb0*/  LEA.HI.X R8, R8, c[0x0][0x1fc], R13, 0x1, P1 ;  /* 0x00007f0008087a11 */ /* 0x000fe400008f0c0d */
[----:B------:R-:W-:Y:S01]  /*1fc0*/  IMAD.SHL.U32 R216, R216, 0x2, RZ ;  /* 0x00000002d8d87824 */ /* 0x000fe200078e00ff */
[----:B------:R3:W-:Y:S01]  /*1fd0*/  @P0 LDGSTS.E.BYPASS.LTC128B.128 [R220+0x3900], [R14.64], !P5 ;  /* 0x039000000edc0fae */ /* 0x0007e2000e901d4c */
[----:B------:R-:W-:Y:S02]  /*1fe0*/  ISETP.GE.AND P4, PT, R229, c[0x0][0x1d4], PT ;  /* 0x00007500e5007a0c */ /* 0x000fe40003f86270 */
[----:B------:R-:W-:Y:S01]  /*1ff0*/  ISETP.GE.AND P1, PT, R228, c[0x0][0x1d4], PT ;  /* 0x00007500e4007a0c */ /* 0x000fe20003f26270 */
[----:B------:R-:W-:Y:S01]  /*2000*/  SHFL.IDX PT, R6, R9, RZ, 0x1c1f ;  /* 0x001c1fff09067589 */ /* 0x000fe200000e0000 */
[----:B------:R-:W-:-:S02]  /*2010*/  IADD3 R5, R216, 0x2500, RZ ;  /* 0x00002500d8057810 */ /* 0x000fc40007ffe0ff */
[----:B------:R-:W-:Y:S02]  /*2020*/  IADD3 R215, R216, 0x2520, RZ ;  /* 0x00002520d8d77810 */ /* 0x000fe40007ffe0ff */
[----:B------:R-:W-:Y:S02]  /*2030*/  @P2 IADD3 R215, R5, -0x20, RZ ;  /* 0xffffffe005d72810 */ /* 0x000fe40007ffe0ff */
[----:B------:R-:W-:Y:S02]  /*2040*/  ISETP.GT.AND P2, PT, R227, 0x2f, PT ;  /* 0x0000002fe300780c */ /* 0x000fe40003f44270 */
[C---:B------:R-:W-:Y:S01]  /*2050*/  IADD3 R211, R215.reuse, 0x400, RZ ;  /* 0x00000400d7d37810 */ /* 0x040fe20007ffe0ff */
[----:B--2---:R-:W-:Y:S01]  /*2060*/  @P0 IMAD.WIDE R18, R218, 0x2, R10 ;  /* 0x00000002da120825 */ /* 0x004fe200078e020a */
[----:B------:R-:W-:-:S03]  /*2070*/  IADD3 R210, R215, 0x800, RZ ;  /* 0x00000800d7d27810 */ /* 0x000fc60007ffe0ff */
[----:B------:R-:W-:Y:S01]  /*2080*/  IMAD.SHL.U32 R11, R7, 0x8, RZ ;  /* 0x00000008070b7824 */ /* 0x000fe200078e00ff */
[----:B------:R1:W-:Y:S01]  /*2090*/  @P0 LDGSTS.E.BYPASS.LTC128B.128 [R220+0x4500], [R18.64], !P6 ;  /* 0x0450000012dc0fae */ /* 0x0003e2000f101d4c */
[----:B------:R-:W-:-:S03]  /*20a0*/  IMAD R10, R95, 0x200, R98 ;  /* 0x000002005f0a7824 */ /* 0x000fc600078e0262 */
[----:B------:R-:W0:Y:S01]  /*20b0*/  LDGDEPBAR ;  /* 0x00000000000079af */ /* 0x000e220000000000 */
[----:B------:R-:W-:Y:S01]  /*20c0*/  LOP3.LUT R2, R12, 0x8, R11, 0xf8, !PT ;  /* 0x000000080c027812 */ /* 0x000fe200078ef80b */
[----:B------:R-:W-:Y:S01]  /*20d0*/  IMAD R217, R97, 0x20, R10 ;  /* 0x0000002061d97824 */ /* 0x000fe200078e020a */
[----:B------:R-:W-:Y:S01]  /*20e0*/  SHF.R.U32.HI R11, RZ, 0x3, R12 ;  /* 0x00000003ff0b7819 */ /* 0x000fe2000001160c */
[----:B------:R-:W3:Y:S01]  /*20f0*/  SHFL.IDX PT, R7, R8, RZ, 0x1c1f ;  /* 0x001c1fff08077589 */ /* 0x000ee200000e0000 */
[----:B------:R-:W-:Y:S02]  /*2100*/  IMAD.IADD R12, R3, 0x1, -R238 ;  /* 0x00000001030c7824 */ /* 0x000fe400078e0aee */
[----:B------:R-:W-:-:S03]  /*2110*/  LOP3.LUT R2, R2, R11, RZ, 0x3c, !PT ;  /* 0x0000000b02027212 */ /* 0x000fc600078e3cff */
[----:B------:R-:W-:Y:S02]  /*2120*/  ISETP.LT.OR P0, PT, R12, 0x1, P3 ;  /* 0x000000010c00780c */ /* 0x000fe40001f01670 */
[----:B------:R-:W-:-:S04]  /*2130*/  IMAD.IADD R217, R2, 0x1, R217 ;  /* 0x0000000102d97824 */ /* 0x000fc800078e02d9 */
[----:B------:R-:W-:-:S04]  /*2140*/  IMAD.SHL.U32 R217, R217, 0x2, RZ ;  /* 0x00000002d9d97824 */ /* 0x000fc800078e00ff */
[----:B------:R-:W-:Y:S01]  /*2150*/  IMAD R213, R0, 0x2, R217 ;  /* 0x0000000200d57824 */ /* 0x000fe200078e02d9 */
[----:B------:R-:W-:-:S04]  /*2160*/  DEPBAR.LE SB0, 0x1 ;  /* 0x000080400000791a */ /* 0x000fc80000000000 */
[----:B------:R-:W-:-:S04]  /*2170*/  DEPBAR.LE SB0, 0x0 ;  /* 0x000080000000791a */ /* 0x000fc80000000000 */
[----:B------:R-:W-:Y:S01]  /*2180*/  BAR.SYNC.DEFER_BLOCKING 0x0 ;  /* 0x0000000000007b1d */ /* 0x000fe20000010000 */
[----:B---3--:R-:W-:-:S04]  /*2190*/  IMAD.WIDE R14, R230, 0x2, R6 ;  /* 0x00000002e60e7825 */ /* 0x008fc800078e0206 */
[----:B------:R-:W-:-:S04]  /*21a0*/  IMAD.WIDE R10, R219, 0x2, R6 ;  /* 0x00000002db0a7825 */ /* 0x000fc800078e0206 */
[----:B------:R-:W-:Y:S01]  /*21b0*/  IMAD.WIDE R6, R218, 0x2, R6 ;  /* 0x00000002da067825 */ /* 0x000fe200078e0206 */
[----:B------:R1:W2:Y:S04]  /*21c0*/  LDSM.16.M88.4 R44, [R217+0x4900] ;  /* 0x00490000d92c783b */ /* 0x0002a80000000200 */
[----:B------:R1:W3:Y:S04]  /*21d0*/  LDSM.16.M88.4 R48, [R217+0x5900] ;  /* 0x00590000d930783b */ /* 0x0002e80000000200 */
[----:B------:R1:W4:Y:S04]  /*21e0*/  LDSM.16.M88.4 R64, [R216+0x2500] ;  /* 0x00250000d840783b */ /* 0x0003280000000200 */
[----:B------:R1:W1:Y:S04]  /*21f0*/  LDSM.16.M88.4 R56, [R216+0x2900] ;  /* 0x00290000d838783b */ /* 0x0002680000000200 */
[----:B------:R1:W1:Y:S04]  /*2200*/  LDSM.16.M88.4 R72, [R216+0x2d00] ;  /* 0x002d0000d848783b */ /* 0x0002680000000200 */
[----:B------:R1:W1:Y:S04]  /*2210*/  LDSM.16.M88.4 R24, [R213+0x4900] ;  /* 0x00490000d518783b */ /* 0x0002680000000200 */
[----:B------:R1:W1:Y:S04]  /*2220*/  LDSM.16.M88.4 R40, [R213+0x5900] ;  /* 0x00590000d528783b */ /* 0x0002680000000200 */
[----:B------:R1:W1:Y:S04]  /*2230*/  LDSM.16.M88.4 R36, [R215] ;  /* 0x00000000d724783b */ /* 0x0002680000000200 */
[----:B------:R1:W1:Y:S04]  /*2240*/  LDSM.16.M88.4 R32, [R215+0x400] ;  /* 0x00040000d720783b */ /* 0x0002680000000200 */
[----:B------:R1:W1:Y:S04]  /*2250*/  LDSM.16.M88.4 R28, [R215+0x800] ;  /* 0x00080000d71c783b */ /* 0x0002680000000200 */
[----:B------:R-:W-:Y:S01]  /*2260*/  @!PT LDS RZ, [RZ] ;  /* 0x00000000fffff984 */ /* 0x000fe20000000800 */
[----:B------:R-:W-:Y:S01]  /*2270*/  @!PT LDS RZ, [RZ] ;  /* 0x00000000fffff984 */ /* 0x000fe20000000800 */
[----:B------:R-:W-:Y:S01]  /*2280*/  @!PT LDS RZ, [RZ] ;  /* 0x00000000fffff984 */ /* 0x000fe20000000800 */
[----:B------:R1:W-:Y:S01]  /*2290*/  LDGSTS.E.BYPASS.LTC128B.128 [R220+0x100], [R14.64], !P0 ;  /* 0x001000000edc7fae */ /* 0x0003e2000c101d4c */
[----:B------:R-:W-:-:S13]  /*22a0*/  ISETP.LT.OR P0, PT, R12, 0x1, P4 ;  /* 0x000000010c00780c */ /* 0x000fda0002701670 */
[----:B------:R1:W-:Y:S01]  /*22b0*/  LDGSTS.E.BYPASS.LTC128B.128 [R220+0xd00], [R10.64], !P0 ;  /* 0x00d000000adc7fae */ /* 0x0003e2000c101d4c */
[----:B------:R-:W-:-:S13]  /*22c0*/  ISETP.LT.OR P0, PT, R12, 0x1, P1 ;  /* 0x000000010c00780c */ /* 0x000fda0000f01670 */
[----:B------:R1:W-:Y:S01]  /*22d0*/  LDGSTS.E.BYPASS.LTC128B.128 [R220+0x1900], [R6.64], !P0 ;  /* 0x0190000006dc7fae */ /* 0x0003e2000c101d4c */
[----:B------:R-:W-:-:S13]  /*22e0*/  ISETP.GT.AND P0, PT, R224, 0x3f, PT ;  /* 0x0000003fe000780c */ /* 0x000fda0003f04270 */
[----:B------:R-:W-:Y:S05]  /*22f0*/  @P0 BRA `(.L_x_454) ;  /* 0x0000012000000947 */ /* 0x000fea0003800000 */
[----:B--234-:R-:W-:Y:S05]  /*2300*/  BRA.DIV ~URZ, `(.L_x_455) ;  /* 0x000106b27f007947 */ /* 0x01cfea000b800000 */
[----:B------:R2:W3:Y:S04]  /*2310*/  SHFL.IDX PT, R13, R8, 0x1, 0x1c1f ;  /* 0x003c1f00080d7f89 */ /* 0x0004e800000e0000 */
[----:B------:R2:W4:Y:S02]  /*2320*/  SHFL.IDX PT, R5, R9, 0x1, 0x1c1f ;  /* 0x003c1f0009057f89 */ /* 0x00052400000e0000 */
.L_x_539:
[----:B--2-4-:R-:W-:-:S04]  /*2330*/  LEA R8, P0, R230, R5, 0x1 ;  /* 0x00000005e6087211 */ /* 0x014fc800078008ff */
[----:B---3--:R-:W-:Y:S02]  /*2340*/  LEA.HI.X R9, R230, R13, R245, 0x1, P0 ;  /* 0x0000000de6097211 */ /* 0x008fe400000f0cf5 */
[----:B-1----:R-:W-:-:S04]  /*2350*/  LEA R6, P0, R219, R5, 0x1 ;  /* 0x00000005db067211 */ /* 0x002fc800078008ff */
[----:B------:R-:W-:Y:S02]  /*2360*/  LEA.HI.X R7, R219, R13, R234, 0x1, P0 ;  /* 0x0000000ddb077211 */ /* 0x000fe400000f0cea */
[----:B------:R-:W-:-:S04]  /*2370*/  LEA R4, P0, R218, R5, 0x1 ;  /* 0x00000005da047211 */ /* 0x000fc800078008ff */
[----:B------:R-:W-:Y:S02]  /*2380*/  LEA.HI.X R5, R218, R13, R233, 0x1, P0 ;  /* 0x0000000dda057211 */ /* 0x000fe400000f0ce9 */
[----:B------:R-:W-:-:S13]  /*2390*/  ISETP.LT.OR P0, PT, R12, 0x21, P3 ;  /* 0x000000210c00780c */ /* 0x000fda0001f01670 */
[----:B------:R-:W-:Y:S01]  /*23a0*/  @!PT LDS RZ, [RZ] ;  /* 0x00000000fffff984 */ /* 0x000fe20000000800 */
[----:B------:R-:W-:Y:S01]  /*23b0*/  @!PT LDS RZ, [RZ] ;  /* 0x00000000fffff984 */ /* 0x000fe20000000800 */
[----:B------:R-:W-:Y:S01]  /*23c0*/  @!PT LDS RZ, [RZ] ;  /* 0x00000000fffff984 */ /* 0x000fe20000000800 */
[----:B------:R1:W-:Y:S01]  /*23d0*/  LDGSTS.E.BYPASS.LTC128B.128 [R220+0x900], [R8.64], !P0 ;  /* 0x0090000008dc7fae */ /* 0x0003e2000c101d4c */
[----:B------:R-:W-:-:S13]  /*23e0*/  ISETP.LT.OR P0, PT, R12, 0x21, P4 ;  /* 0x000000210c00780c */ /* 0x000fda0002701670 */
[----:B------:R1:W-:Y:S01]  /*23f0*/  LDGSTS.E.BYPASS.LTC128B.128 [R220+0x1500], [R6.64], !P0 ;  /* 0x0150000006dc7fae */ /* 0x0003e2000c101d4c */
[----:B------:R-:W-:-:S13]  /*2400*/  ISETP.LT.OR P0, PT, R12, 0x21, P1 ;  /* 0x000000210c00780c */ /* 0x000fda0000f01670 */
[----:B------:R1:W-:Y:S02]  /*2410*/  LDGSTS.E.BYPASS.LTC128B.128 [R220+0x2100], [R4.64], !P0 ;  /* 0x0210000004dc7fae */ /* 0x0003e4000c101d4c */
.L_x_454:
[----:B--234-:R-:W-:Y:S05]  /*2420*/  BSYNC B0 ;  /* 0x0000000000007941 */ /* 0x01cfea0003800000 */
.L_x_453:
[----:B------:R-:W0:Y:S01]  /*2430*/  LDGDEPBAR ;  /* 0x00000000000079af */ /* 0x000e220000000000 */
[----:B------:R-:W-:Y:S01]  /*2440*/  WARPSYNC 0xffffffff ;  /* 0xffffffff00007948 */ /* 0x000fe20003800000 */
[C---:B-1----:R-:W-:Y:S01]  /*2450*/  HMMA.16816.F32 R20, R48.reuse, R64, RZ ;  /* 0x000000403014723c */ /* 0x042fe200000018ff */
[----:B------:R-:W-:Y:S01]  /*2460*/  ISETP.GT.AND P0, PT, R100, R221, PT ;  /* 0x000000dd6400720c */ /* 0x000fe20003f04270 */
[----:B------:R-:W-:Y:S01]  /*2470*/  LDSM.16.M88.4 R88, [R217+0x7900] ;  /* 0x00790000d958783b */ /* 0x000fe20000000200 */
[----:B------:R-:W-:Y:S01]  /*2480*/  IMAD R97, R97, 0x20, R98 ;  /* 0x0000002061617824 */ /* 0x000fe200078e0262 */
[C---:B------:R-:W-:Y:S02]  /*2490*/  IADD3 R209, R215.reuse, 0xc00, RZ ;  /* 0x00000c00d7d17810 */ /* 0x040fe40007ffe0ff */
[----:B------:R-:W1:Y:S01]  /*24a0*/  LDSM.16.M88.4 R80, [R216+0x3500] ;  /* 0x00350000d850783b */ /* 0x000e620000000200 */
[----:B------:R-:W-:Y:S01]  /*24b0*/  IMAD.IADD R2, R2, 0x1, R97 ;  /* 0x0000000102027824 */ /* 0x000fe200078e0261 */
[----:B------:R-:W-:Y:S01]  /*24c0*/  HMMA.16816.F32 R12, R48, R56, RZ ;  /* 0x00000038300c723c */ /* 0x000fe200000018ff */
[C---:B------:R-:W-:Y:S01]  /*24d0*/  IADD3 R208, R215.reuse, 0x1000, RZ ;  /* 0x00001000d7d07810 */ /* 0x040fe20007ffe0ff */
[----:B------:R-:W2:Y:S01]  /*24e0*/  LDSM.16.M88.4 R84, [R216+0x3100] ;  /* 0x00310000d854783b */ /* 0x000ea20000000200 */
[----:B------:R-:W-:-:S02]  /*24f0*/  IADD3 R207, R215, 0x1400, RZ ;  /* 0x00001400d7cf7810 */ /* 0x000fc40007ffe0ff */
[C---:B------:R-:W-:Y:S01]  /*2500*/  IADD3 R206, R215.reuse, 0x1800, RZ ;  /* 0x00001800d7ce7810 */ /* 0x040fe20007ffe0ff */
[----:B------:R-:W3:Y:S01]  /*2510*/  LDSM.16.M88.4 R76, [R216+0x3900] ;  /* 0x00390000d84c783b */ /* 0x000ee20000000200 */
[C---:B------:R-:W-:Y:S01]  /*2520*/  IADD3 R205, R215.reuse, 0x1c00, RZ ;  /* 0x00001c00d7cd7810 */ /* 0x040fe20007ffe0ff */
[----:B------:R-:W-:Y:S01]  /*2530*/  HMMA.16816.F32 R16, R48, R66, RZ ;  /* 0x000000423010723c */ /* 0x000fe200000018ff */
[----:B------:R-:W-:-:S07]  /*2540*/  IADD3 R204, R215, 0x2000, RZ ;  /* 0x00002000d7cc7810 */ /* 0x000fce0007ffe0ff */
[----:B------:R-:W-:Y:S08]  /*2550*/  HMMA.16816.F32 R8, R48, R58, RZ ;  /* 0x0000003a3008723c */ /* 0x000ff000000018ff */
[C---:B------:R-:W-:Y:S08]  /*2560*/  HMMA.16816.F32 R68, R44.reuse, R64, RZ ;  /* 0x000000402c44723c */ /* 0x040ff000000018ff */
[----:B------:R-:W-:Y:S08]  /*2570*/  HMMA.16816.F32 R60, R44, R56, RZ ;  /* 0x000000382c3c723c */ /* 0x000ff000000018ff */
[-C--:B------:R-:W-:Y:S08]  /*2580*/  HMMA.16816.F32 R4, R48, R72.reuse, RZ ;  /* 0x000000483004723c */ /* 0x080ff000000018ff */
[C---:B------:R-:W-:Y:S08]  /*2590*/  HMMA.16816.F32 R52, R44.reuse, R72, RZ ;  /* 0x000000482c34723c */ /* 0x040ff000000018ff */
[C---:B------:R-:W-:Y:S08]  /*25a0*/  HMMA.16816.F32 R64, R44.reuse, R66, RZ ;  /* 0x000000422c40723c */ /* 0x040ff000000018ff */
[----:B------:R-:W-:Y:S08]  /*25b0*/  HMMA.16816.F32 R56, R44, R58, RZ ;  /* 0x0000003a2c38723c */ /* 0x000ff000000018ff */
[-C--:B------:R-:W-:Y:S08]  /*25c0*/  HMMA.16816.F32 R48, R48, R74.reuse, RZ ;  /* 0x0000004a3030723c */ /* 0x080ff000000018ff */
[----:B------:R-:W-:Y:S01]  /*25d0*/  HMMA.16816.F32 R44, R44, R74, RZ ;  /* 0x0000004a2c2c723c */ /* 0x000fe200000018ff */
[----:B------:R-:W4:Y:S07]  /*25e0*/  LDSM.16.M88.4 R72, [R217+0x6900] ;  /* 0x00690000d948783b */ /* 0x000f2e0000000200 */
[C---:B------:R-:W-:Y:S08]  /*25f0*/  HMMA.16816.F32 R12, R40.reuse, R32, R12 ;  /* 0x00000020280c723c */ /* 0x040ff0000000180c */
[C---:B------:R-:W-:Y:S08]  /*2600*/  HMMA.16816.F32 R20, R40.reuse, R36, R20 ;  /* 0x000000242814723c */ /* 0x040ff00000001814 */
[C---:B------:R-:W-:Y:S08]  /*2610*/  HMMA.16816.F32 R4, R40.reuse, R28, R4 ;  /* 0x0000001c2804723c */ /* 0x040ff00000001804 */
[C---:B------:R-:W-:Y:S08]  /*2620*/  HMMA.16816.F32 R16, R40.reuse, R38, R16 ;  /* 0x000000262810723c */ /* 0x040ff00000001810 */
[C---:B------:R-:W-:Y:S08]  /*2630*/  HMMA.16816.F32 R8, R40.reuse, R34, R8 ;  /* 0x000000222808723c */ /* 0x040ff00000001808 */
[----:B------:R-:W-:Y:S01]  /*2640*/  HMMA.16816.F32 R48, R40, R30, R48 ;  /* 0x0000001e2830723c */ /* 0x000fe20000001830 */
[----:B------:R-:W-:Y:S07]  /*2650*/  LDSM.16.M88.4 R40, [R215+0x1400] ;  /* 0x00140000d728783b */ /* 0x000fee0000000200 */
[C---:B------:R-:W-:Y:S08]  /*2660*/  HMMA.16816.F32 R68, R24.reuse, R36, R68 ;  /* 0x000000241844723c */ /* 0x040ff00000001844 */
[C---:B------:R-:W-:Y:S08]  /*2670*/  HMMA.16816.F32 R60, R24.reuse, R32, R60 ;  /* 0x00000020183c723c */ /* 0x040ff0000000183c */
[C---:B------:R-:W-:Y:S08]  /*2680*/  HMMA.16816.F32 R52, R24.reuse, R28, R52 ;  /* 0x0000001c1834723c */ /* 0x040ff00000001834 */
[C---:B------:R-:W-:Y:S01]  /*2690*/  HMMA.16816.F32 R64, R24.reuse, R38, R64 ;  /* 0x000000261840723c */ /* 0x040fe20000001840 */
[----:B------:R-:W-:Y:S07]  /*26a0*/  LDSM.16.M88.4 R36, [R213+0x7900] ;  /* 0x00790000d524783b */ /* 0x000fee0000000200 */
[C---:B------:R-:W-:Y:S01]  /*26b0*/  HMMA.16816.F32 R56, R24.reuse, R34, R56 ;  /* 0x000000221838723c */ /* 0x040fe20000001838 */
[----:B------:R-:W-:Y:S07]  /*26c0*/  LDSM.16.M88.4 R32, [R215+0xc00] ;  /* 0x000c0000d720783b */ /* 0x000fee0000000200 */
[----:B------:R-:W-:Y:S01]  /*26d0*/  HMMA.16816.F32 R44, R24, R30, R44 ;  /* 0x0000001e182c723c */ /* 0x000fe2000000182c */
[----:B------:R-:W5:Y:S04]  /*26e0*/  LDSM.16.M88.4 R28, [R215+0x1000] ;  /* 0x00100000d71c783b */ /* 0x000f680000000200 */
[----:B------:R-:W4:Y:S03]  /*26f0*/  LDSM.16.M88.4 R24, [R213+0x6900] ;  /* 0x00690000d518783b */ /* 0x000f260000000200 */
[C---:B-1----:R-:W-:Y:S08]  /*2700*/  HMMA.16816.F32 R12, R88.reuse, R80, R12 ;  /* 0x00000050580c723c */ /* 0x042ff0000000180c */
[C---:B--2---:R-:W-:Y:S08]  /*2710*/  HMMA.16816.F32 R20, R88.reuse, R84, R20 ;  /* 0x000000545814723c */ /* 0x044ff00000001814 */
[C---:B---3--:R-:W-:Y:S08]  /*2720*/  HMMA.16816.F32 R4, R88.reuse, R76, R4 ;  /* 0x0000004c5804723c */ /* 0x048ff00000001804 */
[C---:B------:R-:W-:Y:S08]  /*2730*/  HMMA.16816.F32 R16, R88.reuse, R86, R16 ;  /* 0x000000565810723c */ /* 0x040ff00000001810 */
[C---:B------:R-:W-:Y:S08]  /*2740*/  HMMA.16816.F32 R8, R88.reuse, R82, R8 ;  /* 0x000000525808723c */ /* 0x040ff00000001808 */
[----:B------:R-:W-:Y:S01]  /*2750*/  HMMA.16816.F32 R48, R88, R78, R48 ;  /* 0x0000004e5830723c */ /* 0x000fe20000001830 */
[----:B------:R-:W-:Y:S07]  /*2760*/  LDSM.16.M88.4 R88, [R217+0x8900] ;  /* 0x00890000d958783b */ /* 0x000fee0000000200 */
[C---:B----4-:R-:W-:Y:S08]  /*2770*/  HMMA.16816.F32 R68, R72.reuse, R84, R68 ;  /* 0x000000544844723c */ /* 0x050ff00000001844 */
[C---:B------:R-:W-:Y:S01]  /*2780*/  HMMA.16816.F32 R64, R72.reuse, R86, R64 ;  /* 0x000000564840723c */ /* 0x040fe20000001840 */
[----:B------:R-:W-:Y:S07]  /*2790*/  LDSM.16.M88.4 R84, [R217+0x9900] ;  /* 0x00990000d954783b */ /* 0x000fee0000000200 */
[C---:B------:R-:W-:Y:S08]  /*27a0*/  HMMA.16816.F32 R60, R72.reuse, R80, R60 ;  /* 0x00000050483c723c */ /* 0x040ff0000000183c */
[C---:B------:R-:W-:Y:S01]  /*27b0*/  HMMA.16816.F32 R56, R72.reuse, R82, R56 ;  /* 0x000000524838723c */ /* 0x040fe20000001838 */
[----:B------:R-:W-:Y:S07]  /*27c0*/  LDSM.16.M88.4 R80, [R216+0x3d00] ;  /* 0x003d0000d850783b */ /* 0x000fee0000000200 */
[C---:B------:R-:W-:Y:S08]  /*27d0*/  HMMA.16816.F32 R52, R72.reuse, R76, R52 ;  /* 0x0000004c4834723c */ /* 0x040ff00000001834 */
[----:B------:R-:W-:Y:S01]  /*27e0*/  HMMA.16816.F32 R44, R72, R78, R44 ;  /* 0x0000004e482c723c */ /* 0x000fe2000000182c */
[----:B------:R-:W1:Y:S04]  /*27f0*/  LDSM.16.M88.4 R76, [R216+0x4100] ;  /* 0x00410000d84c783b */ /* 0x000e680000000200 */
[----:B------:R-:W2:Y:S03]  /*2800*/  LDSM.16.M88.4 R72, [R216+0x4500] ;  /* 0x00450000d848783b */ /* 0x000ea60000000200 */
[C---:B-----5:R-:W-:Y:S08]  /*2810*/  HMMA.16816.F32 R12, R36.reuse, R28, R12 ;  /* 0x0000001c240c723c */ /* 0x060ff0000000180c */
[C---:B------:R-:W-:Y:S08]  /*2820*/  HMMA.16816.F32 R20, R36.reuse, R32, R20 ;  /* 0x000000202414723c */ /* 0x040ff00000001814 */
[C---:B------:R-:W-:Y:S08]  /*2830*/  HMMA.16816.F32 R16, R36.reuse, R34, R16 ;  /* 0x000000222410723c */ /* 0x040ff00000001810 */
[C---:B------:R-:W-:Y:S08]  /*2840*/  HMMA.16816.F32 R8, R36.reuse, R30, R8 ;  /* 0x0000001e2408723c */ /* 0x040ff00000001808 */
[C---:B------:R-:W-:Y:S08]  /*2850*/  HMMA.16816.F32 R4, R36.reuse, R40, R4 ;  /* 0x000000282404723c */ /* 0x040ff00000001804 */
[----:B------:R-:W-:Y:S01]  /*2860*/  HMMA.16816.F32 R48, R36, R42, R48 ;  /* 0x0000002a2430723c */ /* 0x000fe20000001830 */
[----:B------:R-:W-:Y:S07]  /*2870*/  LDSM.16.M88.4 R36, [R213+0x9900] ;  /* 0x00990000d524783b */ /* 0x000fee0000000200 */
[C---:B------:R-:W-:Y:S08]  /*2880*/  HMMA.16816.F32 R68, R24.reuse, R32, R68 ;  /* 0x000000201844723c */ /* 0x040ff00000001844 */
[C---:B------:R-:W-:Y:S01]  /*2890*/  HMMA.16816.F32 R64, R24.reuse, R34, R64 ;  /* 0x000000221840723c */ /* 0x040fe20000001840 */
[----:B------:R-:W-:Y:S07]  /*28a0*/  LDSM.16.M88.4 R32, [R215+0x1800] ;  /* 0x00180000d720783b */ /* 0x000fee0000000200 */
[C---:B------:R-:W-:Y:S08]  /*28b0*/  HMMA.16816.F32 R60, R24.reuse, R28, R60 ;  /* 0x0000001c183c723c */ /* 0x040ff0000000183c */
[C---:B------:R-:W-:Y:S01]  /*28c0*/  HMMA.16816.F32 R56, R24.reuse, R30, R56 ;  /* 0x0000001e1838723c */ /* 0x040fe20000001838 */
[----:B------:R-:W3:Y:S07]  /*28d0*/  LDSM.16.M88.4 R28, [R215+0x1c00] ;  /* 0x001c0000d71c783b */ /* 0x000eee0000000200 */
[C---:B------:R-:W-:Y:S08]  /*28e0*/  HMMA.16816.F32 R52, R24.reuse, R40, R52 ;  /* 0x000000281834723c */ /* 0x040ff00000001834 */
[----:B------:R-:W-:Y:S01]  /*28f0*/  HMMA.16816.F32 R44, R24, R42, R44 ;  /* 0x0000002a182c723c */ /* 0x000fe2000000182c */
[----:B------:R-:W4:Y:S04]  /*2900*/  LDSM.16.M88.4 R24, [R215+0x2000] ;  /* 0x00200000d718783b */ /* 0x000f280000000200 */
[----:B------:R-:W5:Y:S01]  /*2910*/  LDSM.16.M88.4 R40, [R213+0x8900] ;  /* 0x00890000d528783b */ /* 0x000f620000000200 */
[----:B------:R-:W-:-:S04]  /*2920*/  DEPBAR.LE SB0, 0x0 ;  /* 0x000080000000791a */ /* 0x000fc80000000000 */
[C---:B-1----:R-:W-:Y:S08]  /*2930*/  HMMA.16816.F32 R12, R84.reuse, R76, R12 ;  /* 0x0000004c540c723c */ /* 0x042ff0000000180c */
[C---:B------:R-:W-:Y:S08]  /*2940*/  HMMA.16816.F32 R20, R84.reuse, R80, R20 ;  /* 0x000000505414723c */ /* 0x040ff00000001814 */
[C---:B------:R-:W-:Y:S08]  /*2950*/  HMMA.16816.F32 R16, R84.reuse, R82, R16 ;  /* 0x000000525410723c */ /* 0x040ff00000001810 */
[C---:B------:R-:W-:Y:S08]  /*2960*/  HMMA.16816.F32 R8, R84.reuse, R78, R8 ;  /* 0x0000004e5408723c */ /* 0x040ff00000001808 */
[C---:B--2---:R-:W-:Y:S08]  /*2970*/  HMMA.16816.F32 R4, R84.reuse, R72, R4 ;  /* 0x000000485404723c */ /* 0x044ff00000001804 */
[----:B------:R-:W-:Y:S08]  /*2980*/  HMMA.16816.F32 R48, R84, R74, R48 ;  /* 0x0000004a5430723c */ /* 0x000ff00000001830 */
[C---:B------:R-:W-:Y:S08]  /*2990*/  HMMA.16816.F32 R68, R88.reuse, R80, R68 ;  /* 0x000000505844723c */ /* 0x040ff00000001844 */
        /* <DEDUP_REMOVED lines=9> */
[C---:B----4-:R-:W-:Y:S08]  /*2a30*/  HMMA.16816.F32 R4, R36.reuse, R24, R4 ;  /* 0x000000182404723c */ /* 0x050ff00000001804 */
[----:B------:R-:W-:Y:S08]  /*2a40*/  HMMA.16816.F32 R12, R36, R26, R48 ;  /* 0x0000001a240c723c */ /* 0x000ff00000001830 */
[C---:B-----5:R-:W-:Y:S08]  /*2a50*/  HMMA.16816.F32 R68, R40.reuse, R32, R68 ;  /* 0x000000202844723c */ /* 0x060ff00000001844 */
[C---:B------:R-:W-:Y:S08]  /*2a60*/  HMMA.16816.F32 R64, R40.reuse, R34, R64 ;  /* 0x000000222840723c */ /* 0x040ff00000001840 */
[C---:B------:R-:W-:Y:S08]  /*2a70*/  HMMA.16816.F32 R60, R40.reuse, R28, R60 ;  /* 0x0000001c283c723c */ /* 0x040ff0000000183c */
[C---:B------:R-:W-:Y:S08]  /*2a80*/  HMMA.16816.F32 R56, R40.reuse, R30, R56 ;  /* 0x0000001e2838723c */ /* 0x040ff00000001838 */
[C---:B------:R-:W-:Y:S08]  /*2a90*/  HMMA.16816.F32 R52, R40.reuse, R24, R52 ;  /* 0x000000182834723c */ /* 0x040ff00000001834 */
[----:B------:R-:W-:Y:S01]  /*2aa0*/  HMMA.16816.F32 R44, R40, R26, R44 ;  /* 0x0000001a282c723c */ /* 0x000fe2000000182c */
[----:B------:R-:W-:Y:S06]  /*2ab0*/  BAR.SYNC.DEFER_BLOCKING 0x0 ;  /* 0x0000000000007b1d */ /* 0x000fec0000010000 */
[----:B------:R-:W-:Y:S05]  /*2ac0*/  @!P0 BRA `(.L_x_456) ;  /* 0x0000040000008947 */ /* 0x000fea0003800000 */
[----:B------:R-:W-:Y:S01]  /*2ad0*/  ISETP.NE.AND P2, PT, R222, 0x1, PT ;  /* 0x00000001de00780c */ /* 0x000fe20003f45270 */
[----:B------:R-:W-:Y:S01]  /*2ae0*/  IMAD.MOV.U32 R225, RZ, RZ, RZ ;  /* 0x000000ffffe17224 */ /* 0x000fe200078e00ff */
[----:B------:R-:W-:-:S02]  /*2af0*/  IADD3 R226, R227, R94, R232 ;  /* 0x0000005ee3e27210 */ /* 0x000fc40007ffe0e8 */
[----:B------:R-:W-:Y:S02]  /*2b00*/  ISETP.GT.AND P1, PT, R227, 0x2f, PT ;  /* 0x0000002fe300780c */ /* 0x000fe40003f24270 */
[----:B------:R-:W-:-:S05]  /*2b10*/  IADD3 R226, R226, -0x30, RZ ;  /* 0xffffffd0e2e27810 */ /* 0x000fca0007ffe0ff */
[----:B------:R-:W-:Y:S02]  /*2b20*/  IMAD.MOV.U32 R24, RZ, RZ, R226 ;  /* 0x000000ffff187224 */ /* 0x000fe400078e00e2 */
[----:B------:R-:W-:-:S05]  /*2b30*/  @P2 IMAD.HI.U32 R25, R226, c[0x0][0x2bc], RZ ;  /* 0x0000af00e2192a27 */ /* 0x000fca00078e00ff */
[----:B------:R-:W-:-:S04]  /*2b40*/  @P2 SHF.R.U32.HI R24, RZ, c[0x0][0x2c0], R25 ;  /* 0x0000b000ff182a19 */ /* 0x000fc80000011619 */
[----:B------:R-:W-:-:S04]  /*2b50*/  @!P1 IADD3 R28, P0, R24, UR10, RZ ;  /* 0x0000000a181c9c10 */ /* 0x000fc8000ff1e0ff */
[----:B------:R-:W-:Y:S02]  /*2b60*/  @!P1 LEA.HI.X.SX32 R25, R24, UR6, 0x1, P0 ;  /* 0x0000000618199c11 */ /* 0x000fe400080f0eff */
[----:B------:R-:W-:-:S04]  /*2b70*/  @!P1 LEA R26, P0, R28, c[0x0][0x2a0], 0x2 ;  /* 0x0000a8001c1a9a11 */ /* 0x000fc800078010ff */
[----:B------:R-:W-:-:S05]  /*2b80*/  @!P1 LEA.HI.X R27, R28, c[0x0][0x2a4], R25, 0x2, P0 ;  /* 0x0000a9001c1b9a11 */ /* 0x000fca00000f1419 */
[----:B------:R-:W2:Y:S01]  /*2b90*/  @!P1 LDG.E R225, [R26.64] ;  /* 0x0000000c1ae19981 */ /* 0x000ea2000c1e1900 */
[----:B------:R-:W-:Y:S01]  /*2ba0*/  IMAD.MOV R25, RZ, RZ, -R24 ;  /* 0x000000ffff197224 */ /* 0x000fe200078e0a18 */
[----:B------:R-:W-:Y:S01]  /*2bb0*/  BSSY B0, `(.L_x_457) ;  /* 0x0000021000007945 */ /* 0x000fe20003800000 */
[----:B------:R-:W-:Y:S02]  /*2bc0*/  ISETP.GE.AND P1, PT, R228, c[0x0][0x1d4], PT ;  /* 0x00007500e4007a0c */ /* 0x000fe40003f26270 */
[----:B------:R-:W-:Y:S01]  /*2bd0*/  IMAD R226, R25, c[0x0][0x2b8], R226 ;  /* 0x0000ae0019e27a24 */ /* 0x000fe200078e02e2 */
[----:B------:R-:W-:Y:S02]  /*2be0*/  ISETP.GE.AND P2, PT, R229, c[0x0][0x1d4], PT ;  /* 0x00007500e5007a0c */ /* 0x000fe40003f46270 */
[----:B------:R-:W-:Y:S01]  /*2bf0*/  ISETP.GE.AND P3, PT, R230, c[0x0][0x1d4], PT ;  /* 0x00007500e6007a0c */ /* 0x000fe20003f66270 */
[----:B------:R-:W-:Y:S01]  /*2c00*/  IMAD.WIDE.U32 R28, R226, c[0x0][0x1e0], RZ ;  /* 0x00007800e21c7a25 */ /* 0x000fe200078e00ff */
[----:B------:R-:W-:-:S05]  /*2c10*/  SHF.R.S32.HI R25, RZ, 0x1f, R226 ;  /* 0x0000001fff197819 */ /* 0x000fca00000114e2 */
[----:B------:R-:W-:-:S04]  /*2c20*/  IMAD R25, R25, c[0x0][0x1e0], RZ ;  /* 0x0000780019197a24 */ /* 0x000fc800078e02ff */
[----:B------:R-:W-:-:S04]  /*2c30*/  IMAD R25, R226, c[0x0][0x1e4], R25 ;  /* 0x00007900e2197a24 */ /* 0x000fc800078e0219 */
[----:B------:R-:W-:Y:S01]  /*2c40*/  IMAD.IADD R29, R29, 0x1, R25 ;  /* 0x000000011d1d7824 */ /* 0x000fe200078e0219 */
[----:B--2---:R-:W-:-:S03]  /*2c50*/  SHF.R.S32.HI R24, RZ, 0x1f, R225 ;  /* 0x0000001fff187819 */ /* 0x004fc600000114e1 */
[----:B------:R-:W-:Y:S01]  /*2c60*/  IMAD.WIDE.U32 R26, R225, c[0x0][0x1f0], R28 ;  /* 0x00007c00e11a7a25 */ /* 0x000fe200078e001c */
[----:B------:R-:W-:-:S03]  /*2c70*/  IADD3 R28, -R238, 0x30, RZ ;  /* 0x00000030ee1c7810 */ /* 0x000fc60007ffe1ff */
[----:B------:R-:W-:-:S04]  /*2c80*/  IMAD R24, R24, c[0x0][0x1f0], RZ ;  /* 0x00007c0018187a24 */ /* 0x000fc800078e02ff */
[----:B------:R-:W-:Y:S01]  /*2c90*/  IMAD R25, R225, c[0x0][0x1f4], R24 ;  /* 0x00007d00e1197a24 */ /* 0x000fe200078e0218 */
[----:B------:R-:W-:-:S04]  /*2ca0*/  IADD3 R24, P0, R26, UR18, RZ ;  /* 0x000000121a187c10 */ /* 0x000fc8000ff1e0ff */
[----:B------:R-:W-:Y:S02]  /*2cb0*/  IADD3.X R27, R27, UR9, R25, P0, !PT ;  /* 0x000000091b1b7c10 */ /* 0x000fe400087fe419 */
[----:B------:R-:W-:-:S04]  /*2cc0*/  LEA R25, P0, R24, c[0x0][0x1c8], 0x1 ;  /* 0x0000720018197a11 */ /* 0x000fc800078008ff */
[----:B------:R-:W-:Y:S02]  /*2cd0*/  LEA.HI.X R24, R24, c[0x0][0x1cc], R27, 0x1, P0 ;  /* 0x0000730018187a11 */ /* 0x000fe400000f0c1b */
[----:B------:R-:W-:Y:S01]  /*2ce0*/  ISETP.GE.AND P0, PT, R28, 0x1, PT ;  /* 0x000000011c00780c */ /* 0x000fe20003f06270 */
[----:B------:R1:W2:Y:S04]  /*2cf0*/  SHFL.IDX PT, R27, R25, RZ, 0x1c1f ;  /* 0x001c1fff191b7589 */ /* 0x0002a800000e0000 */
[----:B------:R1:W3:Y:S08]  /*2d00*/  SHFL.IDX PT, R26, R24, RZ, 0x1c1f ;  /* 0x001c1fff181a7589 */ /* 0x0002f000000e0000 */
[----:B------:R-:W-:Y:S05]  /*2d10*/  @!P0 BRA `(.L_x_458) ;  /* 0x000000a000008947 */ /* 0x000fea0003800000 */
[----:B--2---:R-:W-:-:S04]  /*2d20*/  LEA R32, P0, R230, R27, 0x1 ;  /* 0x0000001be6207211 */ /* 0x004fc800078008ff */
[----:B---3--:R-:W-:Y:S02]  /*2d30*/  LEA.HI.X R33, R230, R26, R245, 0x1, P0 ;  /* 0x0000001ae6217211 */ /* 0x008fe400000f0cf5 */
[----:B------:R-:W-:-:S03]  /*2d40*/  LEA R30, P0, R219, R27, 0x1 ;  /* 0x0000001bdb1e7211 */ /* 0x000fc600078008ff */
[----:B------:R-:W-:Y:S01]  /*2d50*/  @!PT LDS RZ, [RZ] ;  /* 0x00000000fffff984 */ /* 0x000fe20000000800 */
[----:B------:R2:W-:Y:S01]  /*2d60*/  LDGSTS.E.BYPASS.LTC128B.128 [R220+0x2500], [R32.64], !P3 ;  /* 0x0250000020dc7fae */ /* 0x0005e2000d901d4c */
[----:B------:R-:W-:Y:S02]  /*2d70*/  LEA.HI.X R31, R219, R26, R234, 0x1, P0 ;  /* 0x0000001adb1f7211 */ /* 0x000fe400000f0cea */
[----:B------:R-:W-:-:S03]  /*2d80*/  LEA R34, P0, R218, R27, 0x1 ;  /* 0x0000001bda227211 */ /* 0x000fc600078008ff */
[----:B------:R2:W-:Y:S01]  /*2d90*/  LDGSTS.E.BYPASS.LTC128B.128 [R220+0x3100], [R30.64], !P2 ;  /* 0x031000001edc7fae */ /* 0x0005e2000d101d4c */
[----:B------:R-:W-:-:S05]  /*2da0*/  LEA.HI.X R35, R218, R26, R233, 0x1, P0 ;  /* 0x0000001ada237211 */ /* 0x000fca00000f0ce9 */
[----:B------:R2:W-:Y:S04]  /*2db0*/  LDGSTS.E.BYPASS.LTC128B.128 [R220+0x3d00], [R34.64], !P1 ;  /* 0x03d0000022dc7fae */ /* 0x0005e8000c901d4c */
.L_x_458:
[----:B------:R-:W-:Y:S05]  /*2dc0*/  BSYNC B0 ;  /* 0x0000000000007941 */ /* 0x000fea0003800000 */
.L_x_457:
[----:B------:R-:W-:Y:S01]  /*2dd0*/  ISETP.GE.AND P0, PT, R28, 0x21, PT ;  /* 0x000000211c00780c */ /* 0x000fe20003f06270 */
[----:B-1----:R-:W1:Y:S01]  /*2de0*/  SHFL.IDX PT, R24, R24, 0x1, 0x1c1f ;  /* 0x003c1f0018187f89 */ /* 0x002e6200000e0000 */
[----:B------:R-:W-:Y:S03]  /*2df0*/  BSSY B0, `(.L_x_456) ;  /* 0x000000d000007945 */ /* 0x000fe60003800000 */
[----:B------:R-:W4:Y:S08]  /*2e00*/  SHFL.IDX PT, R25, R25, 0x1, 0x1c1f ;  /* 0x003c1f0019197f89 */ /* 0x000f3000000e0000 */
[----:B------:R-:W-:Y:S05]  /*2e10*/  @!P0 BRA `(.L_x_459) ;  /* 0x000000a000008947 */ /* 0x000fea0003800000 */
[----:B----4-:R-:W-:-:S04]  /*2e20*/  LEA R28, P0, R230, R25, 0x1 ;  /* 0x00000019e61c7211 */ /* 0x010fc800078008ff */
[----:B-1----:R-:W-:Y:S02]  /*2e30*/  LEA.HI.X R29, R230, R24, R245, 0x1, P0 ;  /* 0x00000018e61d7211 */ /* 0x002fe400000f0cf5 */
[----:B---3--:R-:W-:-:S03]  /*2e40*/  LEA R26, P0, R219, R25, 0x1 ;  /* 0x00000019db1a7211 */ /* 0x008fc600078008ff */
[----:B------:R-:W-:Y:S01]  /*2e50*/  @!PT LDS RZ, [RZ] ;  /* 0x00000000fffff984 */ /* 0x000fe20000000800 */
[----:B------:R1:W-:Y:S01]  /*2e60*/  LDGSTS.E.BYPASS.LTC128B.128 [R220+0x2d00], [R28.64], !P3 ;  /* 0x02d000001cdc7fae */ /* 0x0003e2000d901d4c */
[----:B--2---:R-:W-:Y:S02]  /*2e70*/  LEA.HI.X R27, R219, R24, R234, 0x1, P0 ;  /* 0x00000018db1b7211 */ /* 0x004fe400000f0cea */
[----:B------:R-:W-:-:S03]  /*2e80*/  LEA R30, P0, R218, R25, 0x1 ;  /* 0x00000019da1e7211 */ /* 0x000fc600078008ff */
[----:B------:R1:W-:Y:S01]  /*2e90*/  LDGSTS.E.BYPASS.LTC128B.128 [R220+0x3900], [R26.64], !P2 ;  /* 0x039000001adc7fae */ /* 0x0003e2000d101d4c */
[----:B------:R-:W-:-:S05]  /*2ea0*/  LEA.HI.X R31, R218, R24, R233, 0x1, P0 ;  /* 0x00000018da1f7211 */ /* 0x000fca00000f0ce9 */
[----:B------:R1:W-:Y:S04]  /*2eb0*/  LDGSTS.E.BYPASS.LTC128B.128 [R220+0x4500], [R30.64], !P1 ;  /* 0x045000001edc7fae */ /* 0x0003e8000c901d4c */
.L_x_459:
[----:B------:R-:W-:Y:S05]  /*2ec0*/  BSYNC B0 ;  /* 0x0000000000007941 */ /* 0x000fea0003800000 */
.L_x_456:
[----:B----4-:R-:W-:Y:S01]  /*2ed0*/  LOP3.LUT R25, R96, 0xffffffe0, RZ, 0xc0, !PT ;  /* 0xffffffe060197812 */ /* 0x010fe200078ec0ff */
[----:B------:R-:W-:Y:S01]  /*2ee0*/  ULDC UR17, c[0x0][0x324] ;  /* 0x0000c90000117ab9 */ /* 0x000fe20000000800 */
[----:B-12---:R-:W-:Y:S01]  /*2ef0*/  SHF.R.S32.HI R30, RZ, 0x1f, R95 ;  /* 0x0000001fff1e7819 */ /* 0x006fe2000001145f */
[----:B------:R-:W-:Y:S01]  /*2f00*/  ULOP3.LUT UR17, URZ, UR17, URZ, 0x33, !UPT ;  /* 0x000000113f117292 */ /* 0x000fe2000f8e333f */
[----:B---3--:R-:W-:Y:S01]  /*2f10*/  LEA.HI R26, R93, R93, RZ, 0x1 ;  /* 0x0000005d5d1a7211 */ /* 0x008fe200078f08ff */
[----:B------:R-:W-:Y:S01]  /*2f20*/  IMAD.IADD R24, R224, 0x1, -R25 ;  /* 0x00000001e0187824 */ /* 0x000fe200078e0a19 */
[----:B------:R-:W-:Y:S01]  /*2f30*/  LEA.HI R30, R30, R95, RZ, 0x2 ;  /* 0x0000005f1e1e7211 */ /* 0x000fe200078f10ff */
[----:B------:R-:W0:Y:S01]  /*2f40*/  LDGDEPBAR ;  /* 0x00000000000079af */ /* 0x000e220000000000 */
[----:B------:R-:W-:Y:S01]  /*2f50*/  PLOP3.LUT P0, PT, PT, PT, UP2, 0x80, 0x0 ;  /* 0x000000000000781c */ /* 0x000fe20003f0f028 */
[----:B------:R-:W-:Y:S01]  /*2f60*/  IMAD.SHL.U32 R28, R26, 0x20, RZ ;  /* 0x000000201a1c7824 */ /* 0x000fe200078e00ff */
[----:B------:R-:W-:-:S02]  /*2f70*/  SHF.R.S32.HI R25, RZ, 0x1f, R24 ;  /* 0x0000001fff197819 */ /* 0x000fc40000011418 */
[----:B------:R-:W-:Y:S02]  /*2f80*/  LOP3.LUT R30, R30, 0xffffffc, RZ, 0xc0, !PT ;  /* 0x0ffffffc1e1e7812 */ /* 0x000fe400078ec0ff */
[----:B------:R-:W-:Y:S02]  /*2f90*/  LEA.HI R25, R25, R24, RZ, 0x2 ;  /* 0x0000001819197211 */ /* 0x000fe400078f10ff */
[----:B------:R-:W-:Y:S01]  /*2fa0*/  LOP3.LUT R26, R26, 0x1ffffffe, RZ, 0xc0, !PT ;  /* 0x1ffffffe1a1a7812 */ /* 0x000fe200078ec0ff */
[----:B------:R-:W-:Y:S01]  /*2fb0*/  IMAD.IADD R30, R95, 0x1, -R30 ;  /* 0x000000015f1e7824 */ /* 0x000fe200078e0a1e */
[----:B------:R-:W-:Y:S02]  /*2fc0*/  LEA.HI.SX32 R27, R25, UR15, 0x1e ;  /* 0x0000000f191b7c11 */ /* 0x000fe4000f8ff2ff */
[----:B------:R-:W-:Y:S01]  /*2fd0*/  LOP3.LUT R28, R28, 0xffffffc0, RZ, 0xc0, !PT ;  /* 0xffffffc01c1c7812 */ /* 0x000fe200078ec0ff */
[----:B------:R-:W-:Y:S01]  /*2fe0*/  IMAD.IADD R26, R93, 0x1, -R26 ;  /* 0x000000015d1a7824 */ /* 0x000fe200078e0a1a */
[----:B------:R-:W-:Y:S01]  /*2ff0*/  LOP3.LUT R25, R25, 0x7ffffffc, RZ, 0xc0, !PT ;  /* 0x7ffffffc19197812 */ /* 0x000fe200078ec0ff */
[----:B------:R-:W-:-:S04]  /*3000*/  IMAD R27, R30, 0x10, R27 ;  /* 0x000000101e1b7824 */ /* 0x000fc800078e021b */
[----:B------:R-:W-:Y:S02]  /*3010*/  IMAD.IADD R27, R28, 0x1, R27 ;  /* 0x000000011c1b7824 */ /* 0x000fe400078e021b */
[----:B------:R-:W-:Y:S02]  /*3020*/  IMAD.IADD R25, R24, 0x1, -R25 ;  /* 0x0000000118197824 */ /* 0x000fe400078e0a19 */
[----:B------:R-:W-:Y:S02]  /*3030*/  IMAD R231, R26, 0x8, R27 ;  /* 0x000000081ae77824 */ /* 0x000fe400078e021b */
[----:B------:R-:W-:Y:S02]  /*3040*/  IMAD.SHL.U32 R235, R25, 0x2, RZ ;  /* 0x0000000219eb7824 */ /* 0x000fe400078e00ff */
[----:B------:R-:W-:Y:S01]  /*3050*/  @P0 IMAD.HI.U32 R26, R231, c[0x0][0x2c8], RZ ;  /* 0x0000b200e71a0a27 */ /* 0x000fe200078e00ff */
[----:B------:R-:W-:Y:S02]  /*3060*/  PLOP3.LUT P0, PT, PT, PT, UP2, 0x80, 0x0 ;  /* 0x000000000000781c */ /* 0x000fe40003f0f028 */
[----:B------:R-:W-:Y:S01]  /*3070*/  IADD3 R41, -R235, 0x1, R3 ;  /* 0x00000001eb297810 */ /* 0x000fe20007ffe103 */
[----:B------:R-:W-:-:S02]  /*3080*/  IMAD.MOV.U32 R42, RZ, RZ, R231 ;  /* 0x000000ffff2a7224 */ /* 0x000fc400078e00e7 */
[----:B------:R-:W-:Y:S01]  /*3090*/  IMAD.MOV.U32 R25, RZ, RZ, c[0x0][0x2ac] ;  /* 0x0000ab00ff197624 */ /* 0x000fe200078e00ff */
[----:B------:R-:W-:Y:S01]  /*30a0*/  IADD3 R41, R41, -c[0x0][0x168], RZ ;  /* 0x80005a0029297a10 */ /* 0x000fe20007ffe0ff */
[--C-:B------:R-:W-:Y:S02]  /*30b0*/  IMAD.IADD R40, R92, 0x1, -R235.reuse ;  /* 0x000000015c287824 */ /* 0x100fe400078e0aeb */
[----:B------:R-:W-:Y:S01]  /*30c0*/  IMAD R24, R25, c[0x0][0x1d0], R92 ;  /* 0x0000740019187a24 */ /* 0x000fe200078e025c */
[C---:B------:R-:W-:Y:S02]  /*30d0*/  IADD3 R50, R41.reuse, c[0x0][0x328], RZ ;  /* 0x0000ca0029327a10 */ /* 0x040fe40007ffe0ff */
[----:B------:R-:W-:Y:S01]  /*30e0*/  IADD3 R41, R41, UR17, RZ ;  /* 0x0000001129297c10 */ /* 0x000fe2000fffe0ff */
[----:B------:R-:W-:Y:S01]  /*30f0*/  IMAD.IADD R49, R24, 0x1, -R235 ;  /* 0x0000000118317824 */ /* 0x000fe200078e0aeb */
[----:B------:R-:W-:Y:S02]  /*3100*/  @P0 SHF.R.U32.HI R42, RZ, c[0x0][0x2cc], R26 ;  /* 0x0000b300ff2a0a19 */ /* 0x000fe4000001161a */
[----:B------:R-:W-:-:S03]  /*3110*/  PLOP3.LUT P0, PT, PT, PT, UP1, 0x40, 0x0 ;  /* 0x000000000000781c */ /* 0x000fc60003f0e818 */
[----:B------:R-:W1:Y:S02]  /*3120*/  SHFL.IDX PT, R26, R42, RZ, 0x1c1f ;  /* 0x001c1fff2a1a7589 */ /* 0x000e6400000e0000 */
[--C-:B-1----:R-:W-:Y:S02]  /*3130*/  IMAD.IADD R28, R50, 0x1, R26.reuse ;  /* 0x00000001321c7824 */ /* 0x102fe400078e021a */
[----:B------:R-:W-:-:S03]  /*3140*/  IMAD.IADD R24, R41, 0x1, R26 ;  /* 0x0000000129187824 */ /* 0x000fc600078e021a */
[----:B------:R-:W-:-:S03]  /*3150*/  IMNMX R25, R28, R49, PT ;  /* 0x000000311c197217 */ /* 0x000fc60003800200 */
[----:B------:R-:W-:Y:S05]  /*3160*/  @P0 BRA `(.L_x_460) ;  /* 0x0000015000000947 */ /* 0x000fea0003800000 */
[----:B------:R-:W-:Y:S01]  /*3170*/  IMAD.U32 R3, RZ, RZ, UR7 ;  /* 0x00000007ff037e24 */ /* 0x000fe2000f8e00ff */
[----:B------:R-:W-:Y:S04]  /*3180*/  BSSY B0, `(.L_x_461) ;  /* 0x000000f000007945 */ /* 0x000fe80003800000 */
[----:B------:R-:W-:-:S04]  /*3190*/  IADD3 R27, R3, -c[0x0][0x168], R26 ;  /* 0x80005a00031b7a10 */ /* 0x000fc80007ffe01a */
[----:B------:R-:W-:-:S13]  /*31a0*/  ISETP.GT.AND P0, PT, R27, -0x1, PT ;  /* 0xffffffff1b00780c */ /* 0x000fda0003f04270 */
[----:B------:R-:W-:Y:S05]  /*31b0*/  @P0 BRA `(.L_x_462) ;  /* 0x0000007000000947 */ /* 0x000fea0003800000 */
[----:B------:R-:W-:Y:S01]  /*31c0*/  IMAD.MOV.U32 R3, RZ, RZ, 0x1 ;  /* 0x00000001ff037424 */ /* 0x000fe200078e00ff */
[----:B------:R-:W-:-:S04]  /*31d0*/  LOP3.LUT R27, RZ, R27, RZ, 0x33, !PT ;  /* 0x0000001bff1b7212 */ /* 0x000fc800078e33ff */
[----:B------:R-:W-:-:S13]  /*31e0*/  ISETP.NE.AND P0, PT, R3, c[0x0][0x32c], PT ;  /* 0x0000cb0003007a0c */ /* 0x000fda0003f05270 */
[----:B------:R-:W-:-:S05]  /*31f0*/  @P0 IMAD.HI.U32 R3, R27, c[0x0][0x330], RZ ;  /* 0x0000cc001b030a27 */ /* 0x000fca00078e00ff */
[----:B------:R-:W-:-:S04]  /*3200*/  @P0 SHF.R.U32.HI R27, RZ, c[0x0][0x334], R3 ;  /* 0x0000cd00ff1b0a19 */ /* 0x000fc80000011603 */
[----:B------:R-:W-:Y:S01]  /*3210*/  LOP3.LUT R27, RZ, R27, RZ, 0x33, !PT ;  /* 0x0000001bff1b7212 */ /* 0x000fe200078e33ff */
[----:B------:R-:W-:Y:S05]  /*3220*/  BRA `(.L_x_463) ;  /* 0x0000004000007947 */ /* 0x000fea0003800000 */
.L_x_462:
[----:B------:R-:W-:-:S04]  /*3230*/  MOV R3, 0x1 ;  /* 0x0000000100037802 */ /* 0x000fc80000000f00 */
[----:B------:R-:W-:-:S13]  /*3240*/  ISETP.NE.AND P0, PT, R3, c[0x0][0x32c], PT ;  /* 0x0000cb0003007a0c */ /* 0x000fda0003f05270 */
[----:B------:R-:W-:-:S05]  /*3250*/  @P0 IMAD.HI.U32 R3, R27, c[0x0][0x330], RZ ;  /* 0x0000cc001b030a27 */ /* 0x000fca00078e00ff */
[----:B------:R-:W-:Y:S02]  /*3260*/  @P0 SHF.R.U32.HI R27, RZ, c[0x0][0x334], R3 ;  /* 0x0000cd00ff1b0a19 */ /* 0x000fe40000011603 */
.L_x_463:
[----:B------:R-:W-:Y:S05]  /*3270*/  BSYNC B0 ;  /* 0x0000000000007941 */ /* 0x000fea0003800000 */
.L_x_461:
[----:B------:R-:W-:-:S05]  /*3280*/  IMAD R27, R27, c[0x0][0x32c], R40 ;  /* 0x0000cb001b1b7a24 */ /* 0x000fca00078e0228 */
[----:B------:R-:W-:Y:S02]  /*3290*/  IADD3 R26, R27, c[0x0][0x32c], RZ ;  /* 0x0000cb001b1a7a10 */ /* 0x000fe40007ffe0ff */
[----:B------:R-:W-:Y:S02]  /*32a0*/  IMNMX R24, R24, R27, !PT ;  /* 0x0000001b18187217 */ /* 0x000fe40007800200 */
[----:B------:R-:W-:Y:S02]  /*32b0*/  IMNMX R25, R25, R26, PT ;  /* 0x0000001a19197217 */ /* 0x000fe40003800200 */
.L_x_460:
[----:B------:R-:W1:Y:S01]  /*32c0*/  SHFL.IDX PT, R26, R42, 0x1, 0x1c1f ;  /* 0x003c1f002a1a7f89 */ /* 0x000e6200000e0000 */
[----:B------:R-:W-:Y:S01]  /*32d0*/  PLOP3.LUT P0, PT, PT, PT, UP1, 0x40, 0x0 ;  /* 0x000000000000781c */ /* 0x000fe20003f0e818 */
[--C-:B-1----:R-:W-:Y:S02]  /*32e0*/  IMAD.IADD R76, R50, 0x1, R26.reuse ;  /* 0x00000001324c7824 */ /* 0x102fe400078e021a */
[----:B------:R-:W-:-:S03]  /*32f0*/  IMAD.IADD R3, R41, 0x1, R26 ;  /* 0x0000000129037824 */ /* 0x000fc600078e021a */
[----:B------:R-:W-:-:S07]  /*3300*/  IMNMX R76, R76, R49, PT ;  /* 0x000000314c4c7217 */ /* 0x000fce0003800200 */
        /* <DEDUP_REMOVED lines=13> */
.L_x_466:
[----:B------:R-:W-:-:S04]  /*33e0*/  MOV R26, 0x1 ;  /* 0x00000001001a7802 */ /* 0x000fc80000000f00 */
[----:B------:R-:W-:-:S13]  /*33f0*/  ISETP.NE.AND P0, PT, R26, c[0x0][0x32c], PT ;  /* 0x0000cb001a007a0c */ /* 0x000fda0003f05270 */
[----:B------:R-:W-:-:S05]  /*3400*/  @P0 IMAD.HI.U32 R26, R27, c[0x0][0x330], RZ ;  /* 0x0000cc001b1a0a27 */ /* 0x000fca00078e00ff */
[----:B------:R-:W-:Y:S02]  /*3410*/  @P0 SHF.R.U32.HI R27, RZ, c[0x0][0x334], R26 ;  /* 0x0000cd00ff1b0a19 */ /* 0x000fe4000001161a */
.L_x_467:
[----:B------:R-:W-:Y:S05]  /*3420*/  BSYNC B0 ;  /* 0x0000000000007941 */ /* 0x000fea0003800000 */
.L_x_465:
[----:B------:R-:W-:-:S05]  /*3430*/  IMAD R26, R27, c[0x0][0x32c], R40 ;  /* 0x0000cb001b1a7a24 */ /* 0x000fca00078e0228 */
[----:B------:R-:W-:Y:S02]  /*3440*/  IADD3 R27, R26, c[0x0][0x32c], RZ ;  /* 0x0000cb001a1b7a10 */ /* 0x000fe40007ffe0ff */
[----:B------:R-:W-:Y:S02]  /*3450*/  IMNMX R3, R3, R26, !PT ;  /* 0x0000001a03037217 */ /* 0x000fe40007800200 */
[----:B------:R-:W-:Y:S02]  /*3460*/  IMNMX R76, R76, R27, PT ;  /* 0x0000001b4c4c7217 */ /* 0x000fe40003800200 */
.L_x_464:
[C---:B------:R-:W-:Y:S02]  /*3470*/  ISETP.GE.AND P0, PT, R92.reuse, 0x2, PT ;  /* 0x000000025c00780c */ /* 0x040fe40003f06270 */
[----:B------:R-:W-:Y:S02]  /*3480*/  ISETP.GE.AND P1, PT, R92, 0x9, PT ;  /* 0x000000095c00780c */ /* 0x000fe40003f26270 */
[----:B------:R-:W-:Y:S02]  /*3490*/  P2R R39, PR, RZ, 0x1 ;  /* 0x00000001ff277803 */ /* 0x000fe40000000000 */
[----:B------:R-:W-:-:S02]  /*34a0*/  ISETP.GT.AND P0, PT, R24, 0x1, !P0 ;  /* 0x000000011800780c */ /* 0x000fc40004704270 */
[----:B------:R-:W-:Y:S02]  /*34b0*/  P2R R48, PR, RZ, 0x2 ;  /* 0x00000002ff307803 */ /* 0x000fe40000000000 */
[----:B------:R-:W-:Y:S02]  /*34c0*/  ISETP.LT.OR P0, PT, R25, 0x2, P0 ;  /* 0x000000021900780c */ /* 0x000fe40000701670 */
[----:B------:R-:W-:Y:S02]  /*34d0*/  ISETP.GE.AND P6, PT, R92, 0x11, PT ;  /* 0x000000115c00780c */ /* 0x000fe40003fc6270 */
[----:B------:R-:W-:Y:S02]  /*34e0*/  FSEL R69, R69, -INF , !P0 ;  /* 0xff80000045457808 */ /* 0x000fe40004000000 */
[----:B------:R-:W-:Y:S02]  /*34f0*/  ISETP.GT.AND P0, PT, R24, 0x8, !P1 ;  /* 0x000000081800780c */ /* 0x000fe40004f04270 */
[----:B------:R-:W-:-:S02]  /*3500*/  ISETP.GE.AND P1, PT, R92, 0xa, PT ;  /* 0x0000000a5c00780c */ /* 0x000fc40003f26270 */
[C---:B------:R-:W-:Y:S02]  /*3510*/  ISETP.LT.OR P0, PT, R25.reuse, 0x9, P0 ;  /* 0x000000091900780c */ /* 0x040fe40000701670 */
[----:B------:R-:W-:Y:S02]  /*3520*/  ISETP.GE.AND P5, PT, R92, 0x12, PT ;  /* 0x000000125c00780c */ /* 0x000fe40003fa6270 */
[----:B------:R-:W-:Y:S02]  /*3530*/  FSEL R37, R64, -INF , !P0 ;  /* 0xff80000040257808 */ /* 0x000fe40004000000 */
[----:B------:R-:W-:Y:S02]  /*3540*/  ISETP.GT.AND P0, PT, R24, 0x9, !P1 ;  /* 0x000000091800780c */ /* 0x000fe40004f04270 */
[----:B------:R-:W-:Y:S02]  /*3550*/  ISETP.GE.AND P4, PT, R92, 0x19, PT ;  /* 0x000000195c00780c */ /* 0x000fe40003f86270 */
[----:B------:R-:W-:-:S02]  /*3560*/  ISETP.LT.OR P0, PT, R25, 0xa, P0 ;  /* 0x0000000a1900780c */ /* 0x000fc40000701670 */
[----:B------:R-:W-:Y:S02]  /*3570*/  ISETP.GE.AND P3, PT, R92, 0x1a, PT ;  /* 0x0000001a5c00780c */ /* 0x000fe40003f66270 */
[----:B------:R-:W-:Y:S02]  /*3580*/  FSEL R65, R65, -INF , !P0 ;  /* 0xff80000041417808 */ /* 0x000fe40004000000 */
[----:B------:R-:W-:Y:S02]  /*3590*/  ISETP.GT.AND P0, PT, R24, 0x10, !P6 ;  /* 0x000000101800780c */ /* 0x000fe40007704270 */
[----:B------:R-:W-:Y:S02]  /*35a0*/  ISETP.GE.AND P2, PT, R92, 0x21, PT ;  /* 0x000000215c00780c */ /* 0x000fe40003f46270 */
[----:B------:R-:W-:Y:S02]  /*35b0*/  ISETP.LT.OR P0, PT, R25, 0x11, P0 ;  /* 0x000000111900780c */ /* 0x000fe40000701670 */
[----:B------:R-:W-:-:S02]  /*35c0*/  P2R R43, PR, RZ, 0x2 ;  /* 0x00000002ff2b7803 */ /* 0x000fc40000000000 */
[----:B------:R-:W-:Y:S02]  /*35d0*/  FSEL R35, R60, -INF , !P0 ;  /* 0xff8000003c237808 */ /* 0x000fe40004000000 */
[----:B------:R-:W-:Y:S02]  /*35e0*/  ISETP.GT.AND P0, PT, R24, 0x11, !P5 ;  /* 0x000000111800780c */ /* 0x000fe40006f04270 */
[----:B------:R-:W-:Y:S02]  /*35f0*/  ISETP.GE.AND P1, PT, R92, 0x22, PT ;  /* 0x000000225c00780c */ /* 0x000fe40003f26270 */
[----:B------:R-:W-:-:S04]  /*3600*/  ISETP.LT.OR P0, PT, R25, 0x12, P0 ;  /* 0x000000121900780c */ /* 0x000fc80000701670 */
[----:B------:R-:W-:Y:S02]  /*3610*/  FSEL R33, R61, -INF , !P0 ;  /* 0xff8000003d217808 */ /* 0x000fe40004000000 */
[----:B------:R-:W-:-:S04]  /*3620*/  ISETP.GT.AND P0, PT, R24, 0x18, !P4 ;  /* 0x000000181800780c */ /* 0x000fc80006704270 */
        /* <DEDUP_REMOVED lines=11> */
[----:B------:R-:W-:-:S04]  /*36e0*/  ISETP.GE.AND P0, PT, R92, 0x29, PT ;  /* 0x000000295c00780c */ /* 0x000fc80003f06270 */
[----:B------:R-:W-:Y:S02]  /*36f0*/  P2R R51, PR, RZ, 0x1 ;  /* 0x00000001ff337803 */ /* 0x000fe40000000000 */
[----:B------:R-:W-:-:S04]  /*3700*/  ISETP.GT.AND P0, PT, R24, 0x28, !P0 ;  /* 0x000000281800780c */ /* 0x000fc80004704270 */
[----:B------:R-:W-:-:S04]  /*3710*/  ISETP.LT.OR P0, PT, R25, 0x29, P0 ;  /* 0x000000291900780c */ /* 0x000fc80000701670 */
[----:B------:R-:W-:Y:S02]  /*3720*/  FSEL R27, R44, -INF , !P0 ;  /* 0xff8000002c1b7808 */ /* 0x000fe40004000000 */
[----:B------:R-:W-:-:S04]  /*3730*/  ISETP.GE.AND P0, PT, R92, 0x1, PT ;  /* 0x000000015c00780c */ /* 0x000fc80003f06270 */
[----:B------:R-:W-:Y:S02]  /*3740*/  P2R R52, PR, RZ, 0x1 ;  /* 0x00000001ff347803 */ /* 0x000fe40000000000 */
[----:B------:R-:W-:-:S04]  /*3750*/  ISETP.GT.AND P0, PT, R24, RZ, !P0 ;  /* 0x000000ff1800720c */ /* 0x000fc80004704270 */
[----:B------:R-:W-:-:S04]  /*3760*/  ISETP.LT.OR P0, PT, R25, 0x1, P0 ;  /* 0x000000011900780c */ /* 0x000fc80000701670 */
[----:B------:R-:W-:Y:S02]  /*3770*/  FSEL R68, R68, -INF , !P0 ;  /* 0xff80000044447808 */ /* 0x000fe40004000000 */
[----:B------:R-:W-:-:S04]  /*3780*/  ISETP.GE.AND P0, PT, R92, 0x2a, PT ;  /* 0x0000002a5c00780c */ /* 0x000fc80003f06270 */
[----:B------:R-:W-:Y:S02]  /*3790*/  P2R R44, PR, RZ, 0x1 ;  /* 0x00000001ff2c7803 */ /* 0x000fe40000000000 */
[----:B------:R-:W-:Y:S02]  /*37a0*/  ISETP.GT.AND P0, PT, R24, 0x29, !P0 ;  /* 0x000000291800780c */ /* 0x000fe40004704270 */
[----:B------:R-:W1:Y:S02]  /*37b0*/  SHFL.IDX PT, R24, R42, 0x2, 0x1c1f ;  /* 0x005c1f002a187f89 */ /* 0x000e6400000e0000 */
[----:B------:R-:W-:-:S04]  /*37c0*/  ISETP.LT.OR P0, PT, R25, 0x2a, P0 ;  /* 0x0000002a1900780c */ /* 0x000fc80000701670 */
[----:B------:R-:W-:Y:S02]  /*37d0*/  FSEL R25, R45, -INF , !P0 ;  /* 0xff8000002d197808 */ /* 0x000fe40004000000 */
        /* <DEDUP_REMOVED lines=17> */
.L_x_470:
[----:B------:R-:W-:-:S04]  /*38f0*/  MOV R24, 0x1 ;  /* 0x0000000100187802 */ /* 0x000fc80000000f00 */
[----:B------:R-:W-:-:S13]  /*3900*/  ISETP.NE.AND P0, PT, R24, c[0x0][0x32c], PT ;  /* 0x0000cb0018007a0c */ /* 0x000fda0003f05270 */
[----:B------:R-:W-:-:S05]  /*3910*/  @P0 IMAD.HI.U32 R24, R61, c[0x0][0x330], RZ ;  /* 0x0000cc003d180a27 */ /* 0x000fca00078e00ff */
[----:B------:R-:W-:Y:S02]  /*3920*/  @P0 SHF.R.U32.HI R61, RZ, c[0x0][0x334], R24 ;  /* 0x0000cd00ff3d0a19 */ /* 0x000fe40000011618 */
.L_x_471:
[----:B------:R-:W-:Y:S05]  /*3930*/  BSYNC B0 ;  /* 0x0000000000007941 */ /* 0x000fea0003800000 */
.L_x_469:
[----:B------:R-:W-:-:S05]  /*3940*/  IMAD R26, R61, c[0x0][0x32c], R40 ;  /* 0x0000cb003d1a7a24 */ /* 0x000fca00078e0228 */
[----:B------:R-:W-:Y:S02]  /*3950*/  IADD3 R24, R26, c[0x0][0x32c], RZ ;  /* 0x0000cb001a187a10 */ /* 0x000fe40007ffe0ff */
[----:B------:R-:W-:Y:S02]  /*3960*/  IMNMX R45, R45, R26, !PT ;  /* 0x0000001a2d2d7217 */ /* 0x000fe40007800200 */
[----:B------:R-:W-:Y:S02]  /*3970*/  IMNMX R53, R53, R24, PT ;  /* 0x0000001835357217 */ /* 0x000fe40003800200 */
.L_x_468:
[----:B------:R-:W-:Y:S02]  /*3980*/  ISETP.NE.AND P0, PT, R48, RZ, PT ;  /* 0x000000ff3000720c */ /* 0x000fe40003f05270 */
[----:B------:R-:W-:Y:S02]  /*3990*/  P2R R60, PR, RZ, 0x40 ;  /* 0x00000040ff3c7803 */ /* 0x000fe40000000000 */
[----:B------:R-:W-:-:S04]  /*39a0*/  ISETP.GT.AND P0, PT, R3, 0x8, !P0 ;  /* 0x000000080300780c */ /* 0x000fc80004704270 */
[----:B------:R-:W-:-:S04]  /*39b0*/  ISETP.LT.OR P0, PT, R76, 0x9, P0 ;  /* 0x000000094c00780c */ /* 0x000fc80000701670 */
[----:B------:R-:W-:Y:S02]  /*39c0*/  FSEL R66, R66, -INF , !P0 ;  /* 0xff80000042427808 */ /* 0x000fe40004000000 */
[----:B------:R-:W-:-:S04]  /*39d0*/  ISETP.NE.AND P0, PT, R43, RZ, PT ;  /* 0x000000ff2b00720c */ /* 0x000fc80003f05270 */
[----:B------:R-:W-:-:S04]  /*39e0*/  ISETP.GT.AND P0, PT, R3, 0x9, !P0 ;  /* 0x000000090300780c */ /* 0x000fc80004704270 */
[----:B------:R-:W-:-:S04]  /*39f0*/  ISETP.LT.OR P0, PT, R76, 0xa, P0 ;  /* 0x0000000a4c00780c */ /* 0x000fc80000701670 */
[----:B------:R-:W-:Y:S02]  /*3a00*/  FSEL R36, R67, -INF , !P0 ;  /* 0xff80000043247808 */ /* 0x000fe40004000000 */
[----:B------:R-:W-:Y:S02]  /*3a10*/  ISETP.GT.AND P0, PT, R3, 0x10, !P6 ;  /* 0x000000100300780c */ /* 0x000fe40007704270 */
[----:B------:R-:W-:Y:S02]  /*3a20*/  ISETP.NE.AND P6, PT, R52, RZ, PT ;  /* 0x000000ff3400720c */ /* 0x000fe40003fc5270 */
        /* <DEDUP_REMOVED lines=17> */
[----:B------:R-:W-:-:S04]  /*3b40*/  ISETP.NE.AND P0, PT, R39, RZ, PT ;  /* 0x000000ff2700720c */ /* 0x000fc80003f05270 */
[----:B------:R-:W-:-:S04]  /*3b50*/  ISETP.GT.AND P0, PT, R3, 0x1, !P0 ;  /* 0x000000010300780c */ /* 0x000fc80004704270 */
[----:B------:R-:W-:-:S04]  /*3b60*/  ISETP.LT.OR P0, PT, R76, 0x2, P0 ;  /* 0x000000024c00780c */ /* 0x000fc80000701670 */
[----:B------:R-:W-:Y:S02]  /*3b70*/  FSEL R38, R71, -INF , !P0 ;  /* 0xff80000047267808 */ /* 0x000fe40004000000 */
[----:B------:R-:W-:-:S04]  /*3b80*/  ISETP.GT.AND P0, PT, R3, RZ, !P6 ;  /* 0x000000ff0300720c */ /* 0x000fc80007704270 */
[----:B------:R-:W-:-:S04]  /*3b90*/  ISETP.LT.OR P0, PT, R76, 0x1, P0 ;  /* 0x000000014c00780c */ /* 0x000fc80000701670 */
[----:B------:R-:W-:Y:S02]  /*3ba0*/  FSEL R70, R70, -INF , !P0 ;  /* 0xff80000046467808 */ /* 0x000fe40004000000 */
[----:B------:R-:W-:-:S04]  /*3bb0*/  ISETP.NE.AND P0, PT, R51, RZ, PT ;  /* 0x000000ff3300720c */ /* 0x000fc80003f05270 */
[----:B------:R-:W-:-:S04]  /*3bc0*/  ISETP.GT.AND P0, PT, R3, 0x28, !P0 ;  /* 0x000000280300780c */ /* 0x000fc80004704270 */
[----:B------:R-:W-:-:S04]  /*3bd0*/  ISETP.LT.OR P0, PT, R76, 0x29, P0 ;  /* 0x000000294c00780c */ /* 0x000fc80000701670 */
[----:B------:R-:W-:Y:S02]  /*3be0*/  FSEL R56, R46, -INF , !P0 ;  /* 0xff8000002e387808 */ /* 0x000fe40004000000 */
[----:B------:R-:W-:-:S04]  /*3bf0*/  ISETP.NE.AND P0, PT, R44, RZ, PT ;  /* 0x000000ff2c00720c */ /* 0x000fc80003f05270 */
[----:B------:R-:W-:-:S04]  /*3c00*/  ISETP.GT.AND P0, PT, R3, 0x29, !P0 ;  /* 0x000000290300780c */ /* 0x000fc80004704270 */
[----:B------:R-:W-:-:S04]  /*3c10*/  ISETP.LT.OR P0, PT, R76, 0x2a, P0 ;  /* 0x0000002a4c00780c */ /* 0x000fc80000701670 */
[----:B------:R-:W-:Y:S02]  /*3c20*/  FSEL R3, R47, -INF , !P0 ;  /* 0xff8000002f037808 */ /* 0x000fe40004000000 */
[----:B------:R-:W-:Y:S02]  /*3c30*/  ISETP.GT.AND P0, PT, R45, RZ, !P6 ;  /* 0x000000ff2d00720c */ /* 0x000fe40007704270 */
[----:B------:R-:W-:Y:S02]  /*3c40*/  ISETP.NE.AND P6, PT, R60, RZ, PT ;  /* 0x000000ff3c00720c */ /* 0x000fe40003fc5270 */
        /* <DEDUP_REMOVED lines=29> */
[----:B------:R-:W-:Y:S01]  /*3e20*/  ISETP.GT.AND P0, PT, R45, 0x21, !P1 ;  /* 0x000000212d00780c */ /* 0x000fe20004f04270 */
[----:B------:R-:W1:Y:S03]  /*3e30*/  SHFL.IDX PT, R4, R42, 0x3, 0x1c1f ;  /* 0x007c1f002a047f89 */ /* 0x000e6600000e0000 */
[----:B------:R-:W-:-:S04]  /*3e40*/  ISETP.LT.OR P0, PT, R53, 0x22, P0 ;  /* 0x000000223500780c */ /* 0x000fc80000701670 */
[----:B------:R-:W-:Y:S02]  /*3e50*/  FSEL R181, R5, -INF , !P0 ;  /* 0xff80000005b57808 */ /* 0x000fe40004000000 */
[----:B------:R-:W-:-:S04]  /*3e60*/  ISETP.NE.AND P0, PT, R51, RZ, PT ;  /* 0x000000ff3300720c */ /* 0x000fc80003f05270 */
[----:B------:R-:W-:-:S04]  /*3e70*/  ISETP.GT.AND P0, PT, R45, 0x28, !P0 ;  /* 0x000000282d00780c */ /* 0x000fc80004704270 */
[----:B------:R-:W-:-:S04]  /*3e80*/  ISETP.LT.OR P0, PT, R53, 0x29, P0 ;  /* 0x000000293500780c */ /* 0x000fc80000701670 */
[----:B------:R-:W-:Y:S02]  /*3e90*/  FSEL R180, R12, -INF , !P0 ;  /* 0xff8000000cb47808 */ /* 0x000fe40004000000 */
[----:B------:R-:W-:Y:S01]  /*3ea0*/  ISETP.NE.AND P0, PT, R44, RZ, PT ;  /* 0x000000ff2c00720c */ /* 0x000fe20003f05270 */
[--C-:B-1----:R-:W-:Y:S02]  /*3eb0*/  IMAD.IADD R12, R50, 0x1, R4.reuse ;  /* 0x00000001320c7824 */ /* 0x102fe400078e0204 */
[----:B------:R-:W-:Y:S01]  /*3ec0*/  IMAD.IADD R16, R41, 0x1, R4 ;  /* 0x0000000129107824 */ /* 0x000fe200078e0204 */
[----:B------:R-:W-:Y:S02]  /*3ed0*/  ISETP.GT.AND P0, PT, R45, 0x29, !P0 ;  /* 0x000000292d00780c */ /* 0x000fe40004704270 */
[----:B------:R-:W-:Y:S02]  /*3ee0*/  IMNMX R12, R12, R49, PT ;  /* 0x000000310c0c7217 */ /* 0x000fe40003800200 */
[----:B------:R-:W-:-:S04]  /*3ef0*/  ISETP.LT.OR P0, PT, R53, 0x2a, P0 ;  /* 0x0000002a3500780c */ /* 0x000fc80000701670 */
[----:B------:R-:W-:Y:S02]  /*3f00*/  FSEL R178, R13, -INF , !P0 ;  /* 0xff8000000db27808 */ /* 0x000fe40004000000 */
[----:B------:R-:W-:-:S13]  /*3f10*/  PLOP3.LUT P0, PT, PT, PT, UP1, 0x40, 0x0 ;  /* 0x000000000000781c */ /* 0x000fda0003f0e818 */
        /* <DEDUP_REMOVED lines=13> */
.L_x_474:
[----:B------:R-:W-:-:S04]  /*3ff0*/  MOV R4, 0x1 ;  /* 0x0000000100047802 */ /* 0x000fc80000000f00 */
[----:B------:R-:W-:-:S13]  /*4000*/  ISETP.NE.AND P0, PT, R4, c[0x0][0x32c], PT ;  /* 0x0000cb0004007a0c */ /* 0x000fda0003f05270 */
[----:B------:R-:W-:-:S05]  /*4010*/  @P0 IMAD.HI.U32 R4, R5, c[0x0][0x330], RZ ;  /* 0x0000cc0005040a27 */ /* 0x000fca00078e00ff */
[----:B------:R-:W-:Y:S02]  /*4020*/  @P0 SHF.R.U32.HI R5, RZ, c[0x0][0x334], R4 ;  /* 0x0000cd00ff050a19 */ /* 0x000fe40000011604 */
.L_x_475:
[----:B------:R-:W-:Y:S05]  /*4030*/  BSYNC B0 ;  /* 0x0000000000007941 */ /* 0x000fea0003800000 */
.L_x_473:
[----:B------:R-:W-:-:S05]  /*4040*/  IMAD R9, R5, c[0x0][0x32c], R40 ;  /* 0x0000cb0005097a24 */ /* 0x000fca00078e0228 */
[----:B------:R-:W-:Y:S02]  /*4050*/  IADD3 R5, R9, c[0x0][0x32c], RZ ;  /* 0x0000cb0009057a10 */ /* 0x000fe40007ffe0ff */
[----:B------:R-:W-:Y:S02]  /*4060*/  IMNMX R16, R16, R9, !PT ;  /* 0x0000000910107217 */ /* 0x000fe40007800200 */
[----:B------:R-:W-:Y:S02]  /*4070*/  IMNMX R12, R12, R5, PT ;  /* 0x000000050c0c7217 */ /* 0x000fe40003800200 */
.L_x_472:
[----:B------:R-:W-:Y:S01]  /*4080*/  ISETP.NE.AND P0, PT, R48, RZ, PT ;  /* 0x000000ff3000720c */ /* 0x000fe20003f05270 */
[----:B------:R-:W-:Y:S01]  /*4090*/  IMAD.SHL.U32 R214, R2, 0x2, RZ ;  /* 0x0000000202d67824 */ /* 0x000fe200078e00ff */
[----:B------:R-:W-:Y:S01]  /*40a0*/  FMNMX.FTZ R4, R68, R69, !PT ;  /* 0x0000004544047209 */ /* 0x000fe20007810000 */
[----:B------:R-:W-:Y:S01]  /*40b0*/  ULDC.64 UR4, c[0x0][0x2c8] ;  /* 0x0000b20000047ab9 */ /* 0x000fe20000000a00 */
[----:B------:R-:W-:Y:S01]  /*40c0*/  ISETP.GT.AND P0, PT, R16, 0x8, !P0 ;  /* 0x000000081000780c */ /* 0x000fe20004704270 */
[----:B------:R-:W-:Y:S01]  /*40d0*/  IMAD R212, R0, 0x2, R214 ;  /* 0x0000000200d47824 */ /* 0x000fe200078e02d6 */
[----:B------:R-:W-:Y:S01]  /*40e0*/  FMNMX.FTZ R4, R37, R4, !PT ;  /* 0x0000000425047209 */ /* 0x000fe20007810000 */
[----:B------:R-:W-:Y:S01]  /*40f0*/  LDSM.16.MT88.4 R136, [R214+0x100] ;  /* 0x00010000d688783b */ /* 0x000fe20000004200 */
[----:B------:R-:W-:Y:S01]  /*4100*/  ISETP.LT.OR P0, PT, R12, 0x9, P0 ;  /* 0x000000090c00780c */ /* 0x000fe20000701670 */
[----:B------:R-:W-:Y:S01]  /*4110*/  UIMAD.WIDE.U32 UR22, UR15, UR4, URZ ;  /* 0x000000040f1672a5 */ /* 0x000fe2000f8e003f */
[----:B------:R-:W-:Y:S01]  /*4120*/  FMNMX.FTZ R4, R65, R4, !PT ;  /* 0x0000000441047209 */ /* 0x000fe20007810000 */
[----:B------:R-:W-:Y:S01]  /*4130*/  LDSM.16.MT88.4 R112, [R212+0x100] ;  /* 0x00010000d470783b */ /* 0x000fe20000004200 */
[----:B------:R-:W-:Y:S01]  /*4140*/  FSEL R108, R18, -INF , !P0 ;  /* 0xff800000126c7808 */ /* 0x000fe20004000000 */
[----:B------:R-:W-:Y:S01]  /*4150*/  @UP2 USHF.R.U32.HI UR15, URZ, UR5, UR23 ;  /* 0x000000053f0f2299 */ /* 0x000fe20008011617 */
[----:B------:R-:W-:Y:S01]  /*4160*/  ISETP.NE.AND P0, PT, R43, RZ, PT ;  /* 0x000000ff2b00720c */ /* 0x000fe20003f05270 */
[----:B------:R-:W-:Y:S01]  /*4170*/  LDSM.16.MT88.4 R132, [R214+0xd00] ;  /* 0x000d0000d684783b */ /* 0x000fe20000004200 */
[----:B------:R-:W-:Y:S01]  /*4180*/  FMNMX.FTZ R4, R35, R4, !PT ;  /* 0x0000000423047209 */ /* 0x000fe20007810000 */
[----:B------:R-:W-:Y:S01]  /*4190*/  UIADD3 UR14, UR14, UR15, URZ ;  /* 0x0000000f0e0e7290 */ /* 0x000fe2000fffe03f */
[----:B------:R-:W-:Y:S01]  /*41a0*/  ISETP.GT.AND P0, PT, R16, 0x9, !P0 ;  /* 0x000000091000780c */ /* 0x000fe20004704270 */
[----:B------:R-:W-:Y:S01]  /*41b0*/  LDSM.16.MT88.4 R60, [R212+0xd00] ;  /* 0x000d0000d43c783b */ /* 0x000fe20000004200 */
[----:B------:R-:W-:Y:S01]  /*41c0*/  FMNMX.FTZ R4, R33, R4, !PT ;  /* 0x0000000421047209 */ /* 0x000fe20007810000 */
[----:B------:R-:W-:Y:S01]  /*41d0*/  ULDC UR4, c[0x0][0x328] ;  /* 0x0000ca0000047ab9 */ /* 0x000fe20000000800 */
[----:B------:R-:W-:Y:S01]  /*41e0*/  ISETP.LT.OR P0, PT, R12, 0xa, P0 ;  /* 0x0000000a0c00780c */ /* 0x000fe20000701670 */
[----:B------:R-:W-:Y:S01]  /*41f0*/  LDSM.16.MT88.4 R76, [R214+0x1900] ;  /* 0x00190000d64c783b */ /* 0x000fe20000004200 */
[----:B------:R-:W-:Y:S01]  /*4200*/  FMNMX.FTZ R4, R31, R4, !PT ;  /* 0x000000041f047209 */ /* 0x000fe20007810000 */
[----:B------:R-:W-:Y:S01]  /*4210*/  UIADD3 UR4, UR14, UR4, URZ ;  /* 0x000000040e047290 */ /* 0x000fe2000fffe03f */
[----:B------:R-:W-:Y:S01]  /*4220*/  FSEL R94, R19, -INF , !P0 ;  /* 0xff800000135e7808 */ /* 0x000fe20004000000 */
[----:B------:R-:W-:Y:S01]  /*4230*/  LDSM.16.MT88.4 R156, [R214+0x500] ;  /* 0x00050000d69c783b */ /* 0x000fe20000004200 */
[----:B------:R-:W-:-:S02]  /*4240*/  ISETP.GT.AND P0, PT, R16, 0x10, !P6 ;  /* 0x000000101000780c */ /* 0x000fc40007704270 */
[----:B------:R-:W-:Y:S01]  /*4250*/  FMNMX.FTZ R4, R57, R4, !PT ;  /* 0x0000000439047209 */ /* 0x000fe20007810000 */
[----:B------:R-:W-:Y:S01]  /*4260*/  LDSM.16.MT88.4 R40, [R212+0x1100] ;  /* 0x00110000d428783b */ /* 0x000fe20000004200 */
[----:B------:R-:W-:Y:S02]  /*4270*/  ISETP.LT.OR P0, PT, R12, 0x11, P0 ;  /* 0x000000110c00780c */ /* 0x000fe40000701670 */
[----:B------:R-:W-:Y:S02]  /*4280*/  FMNMX.FTZ R5, R29, R4, !PT ;  /* 0x000000041d057209 */ /* 0x000fe40007810000 */
[----:B------:R-:W-:Y:S02]  /*4290*/  FSEL R74, R74, -INF , !P0 ;  /* 0xff8000004a4a7808 */ /* 0x000fe40004000000 */
[----:B------:R-:W-:Y:S02]  /*42a0*/  ISETP.GT.AND P0, PT, R16, 0x11, !P5 ;  /* 0x000000111000780c */ /* 0x000fe40006f04270 */
[----:B------:R-:W-:-:S02]  /*42b0*/  FMNMX.FTZ R9, R93, R140, !PT ;  /* 0x0000008c5d097209 */ /* 0x000fc40007810000 */
[----:B------:R-:W-:Y:S02]  /*42c0*/  ISETP.LT.OR P0, PT, R12, 0x12, P0 ;  /* 0x000000120c00780c */ /* 0x000fe40000701670 */
[----:B------:R-:W-:Y:S02]  /*42d0*/  FMNMX.FTZ R9, R124, R9, !PT ;  /* 0x000000097c097209 */ /* 0x000fe40007810000 */
[----:B------:R-:W-:Y:S02]  /*42e0*/  FSEL R75, R75, -INF , !P0 ;  /* 0xff8000004b4b7808 */ /* 0x000fe40004000000 */
[----:B------:R-:W-:Y:S02]  /*42f0*/  ISETP.GT.AND P0, PT, R16, 0x18, !P4 ;  /* 0x000000181000780c */ /* 0x000fe40006704270 */
[----:B------:R-:W-:Y:S02]  /*4300*/  ISETP.NE.AND P4, PT, R39, RZ, PT ;  /* 0x000000ff2700720c */ /* 0x000fe40003f85270 */
[----:B------:R-:W-:-:S02]  /*4310*/  ISETP.LT.OR P0, PT, R12, 0x19, P0 ;  /* 0x000000190c00780c */ /* 0x000fc40000701670 */
[----:B------:R-:W-:Y:S02]  /*4320*/  FMNMX.FTZ R9, R110, R9, !PT ;  /* 0x000000096e097209 */ /* 0x000fe40007810000 */
[----:B------:R-:W-:Y:S02]  /*4330*/  FSEL R73, R10, -INF , !P0 ;  /* 0xff8000000a497808 */ /* 0x000fe40004000000 */
[----:B------:R-:W-:Y:S02]  /*4340*/  ISETP.GT.AND P0, PT, R16, 0x19, !P3 ;  /* 0x000000191000780c */ /* 0x000fe40005f04270 */
[----:B------:R-:W-:Y:S02]  /*4350*/  FMNMX.FTZ R9, R92, R9, !PT ;  /* 0x000000095c097209 */ /* 0x000fe40007810000 */
[----:B------:R-:W-:Y:S02]  /*4360*/  ISETP.LT.OR P0, PT, R12, 0x1a, P0 ;  /* 0x0000001a0c00780c */ /* 0x000fe40000701670 */
[----:B------:R-:W-:-:S02]  /*4370*/  ISETP.NE.AND P5, PT, R52, RZ, PT ;  /* 0x000000ff3400720c */ /* 0x000fc40003fa5270 */
[----:B------:R-:W-:Y:S02]  /*4380*/  FSEL R72, R11, -INF , !P0 ;  /* 0xff8000000b487808 */ /* 0x000fe40004000000 */
[----:B------:R-:W-:Y:S02]  /*4390*/  ISETP.GT.AND P0, PT, R16, 0x20, !P2 ;  /* 0x000000201000780c */ /* 0x000fe40005704270 */
[----:B------:R-:W-:Y:S02]  /*43a0*/  FMNMX.FTZ R18, R90, R9, !PT ;  /* 0x000000095a127209 */ /* 0x000fe40007810000 */
[----:B------:R-:W-:Y:S02]  /*43b0*/  ISETP.LT.OR P0, PT, R12, 0x21, P0 ;  /* 0x000000210c00780c */ /* 0x000fe40000701670 */
[----:B------:R-:W-:Y:S02]  /*43c0*/  FMNMX.FTZ R17, R89, R18, !PT ;  /* 0x0000001259117209 */ /* 0x000fe40007810000 */
[----:B------:R-:W-:-:S02]  /*43d0*/  FSEL R179, R6, -INF , !P0 ;  /* 0xff80000006b37808 */ /* 0x000fc40004000000 */
[----:B------:R-:W-:Y:S02]  /*43e0*/  FMNMX.FTZ R6, R28, R5, !PT ;  /* 0x000000051c067209 */ /* 0x000fe40007810000 */
[----:B------:R-:W-:Y:S02]  /*43f0*/  ISETP.GT.AND P0, PT, R16, 0x21, !P1 ;  /* 0x000000211000780c */ /* 0x000fe40004f04270 */
[----:B------:R-:W-:Y:S02]  /*4400*/  FMNMX.FTZ R6, R27, R6, !PT ;  /* 0x000000061b067209 */ /* 0x000fe40007810000 */
[----:B------:R-:W-:Y:S02]  /*4410*/  ISETP.LT.OR P0, PT, R12, 0x22, P0 ;  /* 0x000000220c00780c */ /* 0x000fe40000701670 */
[----:B------:R-:W-:Y:S02]  /*4420*/  FMNMX.FTZ R6, R25, R6, !PT ;  /* 0x0000000619067209 */ /* 0x000fe40007810000 */
[----:B------:R-:W-:-:S02]  /*4430*/  FSEL R177, R7, -INF , !P0 ;  /* 0xff80000007b17808 */ /* 0x000fc40004000000 */
[----:B------:R-:W-:Y:S01]  /*4440*/  ISETP.GT.AND P0, PT, R16, 0x1, !P4 ;  /* 0x000000011000780c */ /* 0x000fe20006704270 */
[----:B------:R-:W1:Y:S01]  /*4450*/  SHFL.BFLY PT, R5, R6, 0x2, 0x1f ;  /* 0x0c401f0006057f89 */ /* 0x000e6200000e0000 */
[----:B------:R-:W-:Y:S02]  /*4460*/  FMNMX.FTZ R17, R88, R17, !PT ;  /* 0x0000001158117209 */ /* 0x000fe40007810000 */
[----:B------:R-:W-:Y:S02]  /*4470*/  ISETP.LT.OR P0, PT, R12, 0x2, P0 ;  /* 0x000000020c00780c */ /* 0x000fe40000701670 */
[----:B------:R-:W-:Y:S02]  /*4480*/  FMNMX.FTZ R18, R182, R17, !PT ;  /* 0x00000011b6127209 */ /* 0x000fe40007810000 */
[----:B------:R-:W-:Y:S02]  /*4490*/  FSEL R126, R23, -INF , !P0 ;  /* 0xff800000177e7808 */ /* 0x000fe40004000000 */
[----:B------:R-:W-:-:S02]  /*44a0*/  ISETP.GT.AND P0, PT, R16, RZ, !P5 ;  /* 0x000000ff1000720c */ /* 0x000fc40006f04270 */
[----:B------:R-:W-:Y:S02]  /*44b0*/  ISETP.NE.AND P6, PT, R51, RZ, PT ;  /* 0x000000ff3300720c */ /* 0x000fe40003fc5270 */
[----:B------:R-:W-:Y:S01]  /*44c0*/  ISETP.LT.OR P0, PT, R12, 0x1, P0 ;  /* 0x000000010c00780c */ /* 0x000fe20000701670 */
[----:B------:R-:W-:Y:S01]  /*44d0*/  LDSM.16.MT88.4 R48, [R212+0x500] ;  /* 0x00050000d430783b */ /* 0x000fe20000004200 */
[----:B------:R-:W-:Y:S02]  /*44e0*/  IADD3 R236, R148, -0x2, RZ ;  /* 0xfffffffe94ec7810 */ /* 0x000fe40007ffe0ff */
[----:B------:R-:W-:Y:S02]  /*44f0*/  FSEL R91, R22, -INF , !P0 ;  /* 0xff800000165b7808 */ /* 0x000fe40004000000 */
[----:B------:R-:W-:Y:S02]  /*4500*/  ISETP.GT.AND P0, PT, R16, 0x28, !P6 ;  /* 0x000000281000780c */ /* 0x000fe40007704270 */
[----:B------:R-:W-:-:S02]  /*4510*/  FMNMX.FTZ R17, R91, R126, !PT ;  /* 0x0000007e5b117209 */ /* 0x000fc40007810000 */
[----:B------:R-:W-:Y:S02]  /*4520*/  ISETP.LT.OR P0, PT, R12, 0x29, P0 ;  /* 0x000000290c00780c */ /* 0x000fe40000701670 */
[----:B-1----:R-:W-:Y:S02]  /*4530*/  FMNMX.FTZ R4, R6, R5, !PT ;  /* 0x0000000506047209 */ /* 0x002fe40007810000 */
[----:B------:R-:W-:Y:S02]  /*4540*/  FMNMX.FTZ R5, R70, R38, !PT ;  /* 0x0000002646057209 */ /* 0x000fe40007810000 */
[----:B------:R-:W-:Y:S01]  /*4550*/  FMNMX.FTZ R17, R108, R17, !PT ;  /* 0x000000116c117209 */ /* 0x000fe20007810000 */
[----:B------:R-:W1:Y:S01]  /*4560*/  SHFL.BFLY PT, R151, R4, 0x1, 0x1f ;  /* 0x0c201f0004977f89 */ /* 0x000e6200000e0000 */
[----:B------:R-:W-:Y:S02]  /*4570*/  FMNMX.FTZ R5, R66, R5, !PT ;  /* 0x0000000542057209 */ /* 0x000fe40007810000 */
[----:B------:R-:W-:-:S02]  /*4580*/  FMNMX.FTZ R17, R94, R17, !PT ;  /* 0x000000115e117209 */ /* 0x000fc40007810000 */
[----:B------:R-:W-:Y:S02]  /*4590*/  FMNMX.FTZ R5, R36, R5, !PT ;  /* 0x0000000524057209 */ /* 0x000fe40007810000 */
[----:B------:R-:W-:Y:S02]  /*45a0*/  FMNMX.FTZ R20, R74, R17, !PT ;  /* 0x000000114a147209 */ /* 0x000fe40007810000 */
[----:B------:R-:W-:Y:S02]  /*45b0*/  FMNMX.FTZ R5, R34, R5, !PT ;  /* 0x0000000522057209 */ /* 0x000fe40007810000 */
[----:B------:R-:W-:Y:S02]  /*45c0*/  FSEL R176, R14, -INF , !P0 ;  /* 0xff8000000eb07808 */ /* 0x000fe40004000000 */
[----:B------:R-:W-:Y:S02]  /*45d0*/  FMNMX.FTZ R5, R32, R5, !PT ;  /* 0x0000000520057209 */ /* 0x000fe40007810000 */
[----:B------:R-:W-:-:S02]  /*45e0*/  FMNMX.FTZ R20, R75, R20, !PT ;  /* 0x000000144b147209 */ /* 0x000fc40007810000 */
[----:B------:R-:W-:Y:S02]  /*45f0*/  FMNMX.FTZ R5, R58, R5, !PT ;  /* 0x000000053a057209 */ /* 0x000fe40007810000 */
[----:B------:R-:W-:Y:S02]  /*4600*/  FMNMX.FTZ R17, R73, R20, !PT ;  /* 0x0000001449117209 */ /* 0x000fe40007810000 */
[----:B------:R-:W-:Y:S02]  /*4610*/  FMNMX.FTZ R5, R30, R5, !PT ;  /* 0x000000051e057209 */ /* 0x000fe40007810000 */
[----:B------:R-:W-:Y:S02]  /*4620*/  ISETP.NE.AND P6, PT, R44, RZ, PT ;  /* 0x000000ff2c00720c */ /* 0x000fe40003fc5270 */
[----:B------:R-:W-:Y:S01]  /*4630*/  FMNMX.FTZ R5, R26, R5, !PT ;  /* 0x000000051a057209 */ /* 0x000fe20007810000 */
[----:B------:R-:W-:Y:S01]  /*4640*/  LDSM.16.MT88.4 R44, [R214+0x1100] ;  /* 0x00110000d62c783b */ /* 0x000fe20000004200 */
[----:B-1----:R-:W-:-:S02]  /*4650*/  FMNMX.FTZ R151, R4, R151, !PT ;  /* 0x0000009704977209 */ /* 0x002fc40007810000 */
[----:B------:R-:W-:Y:S02]  /*4660*/  FMNMX.FTZ R5, R24, R5, !PT ;  /* 0x0000000518057209 */ /* 0x000fe40007810000 */
[C---:B------:R-:W-:Y:S01]  /*4670*/  FSETP.NEU.FTZ.AND P0, PT, R151.reuse, -INF , PT ;  /* 0xff8000009700780b */ /* 0x040fe20003f1d000 */
[----:B------:R-:W-:Y:S01]  /*4680*/  FMUL.FTZ R14, R151, c[0x0][0x2d0] ;  /* 0x0000b400970e7a20 */ /* 0x000fe20000410000 */
[----:B------:R-:W-:Y:S02]  /*4690*/  FMNMX.FTZ R4, R56, R5, !PT ;  /* 0x0000000538047209 */ /* 0x000fe40007810000 */
[----:B------:R-:W-:Y:S02]  /*46a0*/  FMNMX.FTZ R20, R72, R17, !PT ;  /* 0x0000001148147209 */ /* 0x000fe40007810000 */
[----:B------:R-:W-:Y:S02]  /*46b0*/  FMNMX.FTZ R5, R3, R4, !PT ;  /* 0x0000000403057209 */ /* 0x000fe40007810000 */
[----:B------:R-:W-:-:S03]  /*46c0*/  FSEL R14, R14, RZ, P0 ;  /* 0x000000ff0e0e7208 */ /* 0x000fc60000000000 */
[----:B------:R-:W1:Y:S02]  /*46d0*/  SHFL.BFLY PT, R4, R5, 0x2, 0x1f ;  /* 0x0c401f0005047f89 */ /* 0x000e6400000e0000 */
[--C-:B------:R-:W-:Y:S01]  /*46e0*/  FFMA.FTZ R2, R57, c[0x0][0x2d0], -R14.reuse ;  /* 0x0000b40039027a23 */ /* 0x100fe2000001080e */
[----:B------:R-:W-:Y:S01]  /*46f0*/  FMNMX.FTZ R57, R181, R18, !PT ;  /* 0x00000012b5397209 */ /* 0x000fe20007810000 */
[--C-:B------:R-:W-:Y:S02]  /*4700*/  FFMA.FTZ R169, R68, c[0x0][0x2d0], -R14.reuse ;  /* 0x0000b40044a97a23 */ /* 0x100fe4000001080e */
[--C-:B------:R-:W-:Y:S01]  /*4710*/  FFMA.FTZ R164, R69, c[0x0][0x2d0], -R14.reuse ;  /* 0x0000b40045a47a23 */ /* 0x100fe2000001080e */
[----:B------:R-:W-:Y:S01]  /*4720*/  FMNMX.FTZ R57, R180, R57, !PT ;  /* 0x00000039b4397209 */ /* 0x000fe20007810000 */
[--C-:B------:R-:W-:Y:S01]  /*4730*/  FFMA.FTZ R165, R37, c[0x0][0x2d0], -R14.reuse ;  /* 0x0000b40025a57a23 */ /* 0x100fe2000001080e */
[----:B------:R-:W-:Y:S01]  /*4740*/  MUFU.EX2 R2, R2 ;  /* 0x0000000200027308 */ /* 0x000fe20000000800 */
[--C-:B------:R-:W-:Y:S01]  /*4750*/  FFMA.FTZ R160, R65, c[0x0][0x2d0], -R14.reuse ;  /* 0x0000b40041a07a23 */ /* 0x100fe2000001080e */
[----:B------:R-:W-:Y:S01]  /*4760*/  FMNMX.FTZ R57, R178, R57, !PT ;  /* 0x00000039b2397209 */ /* 0x000fe20007810000 */
[----:B------:R-:W-:-:S02]  /*4770*/  FFMA.FTZ R163, R35, c[0x0][0x2d0], -R14 ;  /* 0x0000b40023a37a23 */ /* 0x000fc4000001080e */
[--C-:B------:R-:W-:Y:S02]  /*4780*/  FFMA.FTZ R154, R33, c[0x0][0x2d0], -R14.reuse ;  /* 0x0000b400219a7a23 */ /* 0x100fe4000001080e */
[--C-:B------:R-:W-:Y:S01]  /*4790*/  FFMA.FTZ R155, R31, c[0x0][0x2d0], -R14.reuse ;  /* 0x0000b4001f9b7a23 */ /* 0x100fe2000001080e */
[----:B------:R-:W2:Y:S01]  /*47a0*/  SHFL.BFLY PT, R18, R57, 0x2, 0x1f ;  /* 0x0c401f0039127f89 */ /* 0x000ea200000e0000 */
[--C-:B------:R-:W-:Y:S01]  /*47b0*/  FFMA.FTZ R168, R29, c[0x0][0x2d0], -R14.reuse ;  /* 0x0000b4001da87a23 */ /* 0x100fe2000001080e */
[----:B------:R-:W-:Y:S01]  /*47c0*/  MUFU.EX2 R169, R169 ;  /* 0x000000a900a97308 */ /* 0x000fe20000000800 */
[--C-:B------:R-:W-:Y:S02]  /*47d0*/  FFMA.FTZ R173, R28, c[0x0][0x2d0], -R14.reuse ;  /* 0x0000b4001cad7a23 */ /* 0x100fe4000001080e */
[--C-:B------:R-:W-:Y:S01]  /*47e0*/  FFMA.FTZ R170, R27, c[0x0][0x2d0], -R14.reuse ;  /* 0x0000b4001baa7a23 */ /* 0x100fe2000001080e */
[----:B-1----:R-:W-:Y:S01]  /*47f0*/  FMNMX.FTZ R4, R5, R4, !PT ;  /* 0x0000000405047209 */ /* 0x002fe20007810000 */
[----:B------:R-:W-:Y:S01]  /*4800*/  FFMA.FTZ R243, R25, c[0x0][0x2d0], -R14 ;  /* 0x0000b40019f37a23 */ /* 0x000fe2000001080e */
[----:B------:R-:W-:-:S02]  /*4810*/  FMNMX.FTZ R14, R179, R20, !PT ;  /* 0x00000014b30e7209 */ /* 0x000fc40007810000 */
[----:B------:R-:W1:Y:S01]  /*4820*/  MUFU.EX2 R164, R164 ;  /* 0x000000a400a47308 */ /* 0x000e620000000800 */
[----:B------:R-:W-:Y:S01]  /*4830*/  LDSM.16.MT88.4 R20, [R214+0x1500] ;  /* 0x00150000d614783b */ /* 0x000fe20000004200 */
[----:B------:R-:W-:-:S03]  /*4840*/  FMNMX.FTZ R17, R177, R14, !PT ;  /* 0x0000000eb1117209 */ /* 0x000fc60007810000 */
[----:B------:R-:W3:Y:S03]  /*4850*/  SHFL.BFLY PT, R149, R4, 0x1, 0x1f ;  /* 0x0c201f0004957f89 */ /* 0x000ee600000e0000 */
[----:B------:R-:W-:Y:S01]  /*4860*/  MUFU.EX2 R165, R165 ;  /* 0x000000a500a57308 */ /* 0x000fe20000000800 */
[----:B--2---:R-:W-:-:S07]  /*4870*/  FMNMX.FTZ R57, R57, R18, !PT ;  /* 0x0000001239397209 */ /* 0x004fce0007810000 */
[----:B------:R-:W2:Y:S01]  /*4880*/  MUFU.EX2 R160, R160 ;  /* 0x000000a000a07308 */ /* 0x000ea20000000800 */
[----:B-1----:R-:W-:Y:S01]  /*4890*/  F2FP.PACK_AB R96, R164, R169 ;  /* 0x000000a9a460723e */ /* 0x002fe200000000ff */
[----:B------:R-:W-:-:S06]  /*48a0*/  FADD.FTZ R164, R169, R164 ;  /* 0x000000a4a9a47221 */ /* 0x000fcc0000010000 */
[----:B------:R-:W-:Y:S01]  /*48b0*/  MUFU.EX2 R163, R163 ;  /* 0x000000a300a37308 */ /* 0x000fe20000000800 */
[----:B---3--:R-:W-:Y:S02]  /*48c0*/  FMNMX.FTZ R149, R4, R149, !PT ;  /* 0x0000009504957209 */ /* 0x008fe40007810000 */
[----:B------:R-:W-:Y:S01]  /*48d0*/  LDSM.16.MT88.4 R4, [R212+0x1900] ;  /* 0x00190000d404783b */ /* 0x000fe20000004200 */
[----:B--2---:R-:W-:-:S04]  /*48e0*/  F2FP.PACK_AB R98, R160, R165 ;  /* 0x000000a5a062723e */ /* 0x004fc800000000ff */
[----:B------:R-:W1:Y:S01]  /*48f0*/  MUFU.EX2 R154, R154 ;  /* 0x0000009a009a7308 */ /* 0x000e620000000800 */
[C---:B------:R-:W-:Y:S01]  /*4900*/  FMUL.FTZ R13, R149.reuse, c[0x0][0x2d0] ;  /* 0x0000b400950d7a20 */ /* 0x040fe20000410000 */
[----:B------:R-:W-:Y:S01]  /*4910*/  FSETP.NEU.FTZ.AND P0, PT, R149, -INF , PT ;  /* 0xff8000009500780b */ /* 0x000fe20003f1d000 */
[----:B------:R-:W-:-:S03]  /*4920*/  FADD.FTZ R165, R165, R164 ;  /* 0x000000a4a5a57221 */ /* 0x000fc60000010000 */
[----:B------:R-:W-:Y:S01]  /*4930*/  FSEL R13, R13, RZ, P0 ;  /* 0x000000ff0d0d7208 */ /* 0x000fe20000000000 */
[----:B------:R-:W-:Y:S01]  /*4940*/  FADD.FTZ R160, R160, R165 ;  /* 0x000000a5a0a07221 */ /* 0x000fe20000010000 */
[----:B------:R-:W-:Y:S01]  /*4950*/  ISETP.GT.AND P0, PT, R16, 0x29, !P6 ;  /* 0x000000291000780c */ /* 0x000fe20007704270 */
[----:B------:R-:W2:Y:S02]  /*4960*/  MUFU.EX2 R155, R155 ;  /* 0x0000009b009b7308 */ /* 0x000ea40000000800 */
[--C-:B------:R-:W-:Y:S01]  /*4970*/  FFMA.FTZ R171, R70, c[0x0][0x2d0], -R13.reuse ;  /* 0x0000b40046ab7a23 */ /* 0x100fe2000001080d */
[----:B------:R-:W-:Y:S01]  /*4980*/  ISETP.LT.OR P0, PT, R12, 0x2a, P0 ;  /* 0x0000002a0c00780c */ /* 0x000fe20000701670 */
[--C-:B------:R-:W-:Y:S02]  /*4990*/  FFMA.FTZ R166, R38, c[0x0][0x2d0], -R13.reuse ;  /* 0x0000b40026a67a23 */ /* 0x100fe4000001080d */
[--C-:B------:R-:W-:Y:S01]  /*49a0*/  FFMA.FTZ R167, R66, c[0x0][0x2d0], -R13.reuse ;  /* 0x0000b40042a77a23 */ /* 0x100fe2000001080d */
[----:B------:R-:W-:Y:S01]  /*49b0*/  FSEL R188, R15, -INF , !P0 ;  /* 0xff8000000fbc7808 */ /* 0x000fe20004000000 */
[--C-:B------:R-:W-:Y:S01]  /*49c0*/  FFMA.FTZ R162, R36, c[0x0][0x2d0], -R13.reuse ;  /* 0x0000b40024a27a23 */ /* 0x100fe2000001080d */
[----:B------:R-:W-:Y:S01]  /*49d0*/  FMNMX.FTZ R15, R176, R17, !PT ;  /* 0x00000011b00f7209 */ /* 0x000fe20007810000 */
[----:B------:R-:W-:Y:S01]  /*49e0*/  MUFU.EX2 R171, R171 ;  /* 0x000000ab00ab7308 */ /* 0x000fe20000000800 */
[--C-:B------:R-:W-:Y:S01]  /*49f0*/  FFMA.FTZ R161, R34, c[0x0][0x2d0], -R13.reuse ;  /* 0x0000b40022a17a23 */ /* 0x100fe2000001080d */
[----:B------:R-:W-:Y:S01]  /*4a00*/  LDSM.16.MT88.4 R36, [R214+0x1d00] ;  /* 0x001d0000d624783b */ /* 0x000fe20000004200 */
[----:B------:R-:W-:Y:S01]  /*4a10*/  FMNMX.FTZ R152, R188, R15, !PT ;  /* 0x0000000fbc987209 */ /* 0x000fe20007810000 */
[--C-:B------:R-:W-:Y:S01]  /*4a20*/  FFMA.FTZ R150, R32, c[0x0][0x2d0], -R13.reuse ;  /* 0x0000b40020967a23 */ /* 0x100fe2000001080d */
[----:B-1----:R-:W-:Y:S01]  /*4a30*/  F2FP.PACK_AB R8, R154, R163 ;  /* 0x000000a39a08723e */ /* 0x002fe200000000ff */
[----:B------:R-:W-:Y:S01]  /*4a40*/  LDSM.16.MT88.4 R32, [R212+0x1d00] ;  /* 0x001d0000d420783b */ /* 0x000fe20000004200 */
[--C-:B------:R-:W-:Y:S01]  /*4a50*/  FFMA.FTZ R153, R58, c[0x0][0x2d0], -R13.reuse ;  /* 0x0000b4003a997a23 */ /* 0x100fe2000001080d */
[----:B------:R-:W1:Y:S01]  /*4a60*/  MUFU.EX2 R166, R166 ;  /* 0x000000a600a67308 */ /* 0x000e620000000800 */
[--C-:B------:R-:W-:Y:S01]  /*4a70*/  FFMA.FTZ R0, R30, c[0x0][0x2d0], -R13.reuse ;  /* 0x0000b4001e007a23 */ /* 0x100fe2000001080d */
[----:B------:R-:W3:Y:S01]  /*4a80*/  SHFL.BFLY PT, R59, R152, 0x2, 0x1f ;  /* 0x0c401f00983b7f89 */ /* 0x000ee200000e0000 */
[--C-:B------:R-:W-:Y:S01]  /*4a90*/  FFMA.FTZ R241, R3, c[0x0][0x2d0], -R13.reuse ;  /* 0x0000b40003f17a23 */ /* 0x100fe2000001080d */
[----:B--2---:R-:W-:Y:S01]  /*4aa0*/  F2FP.PACK_AB R10, R2, R155 ;  /* 0x0000009b020a723e */ /* 0x004fe200000000ff */
[--C-:B------:R-:W-:Y:S01]  /*4ab0*/  FFMA.FTZ R172, R26, c[0x0][0x2d0], -R13.reuse ;  /* 0x0000b4001aac7a23 */ /* 0x100fe2000001080d */
[----:B------:R-:W2:Y:S01]  /*4ac0*/  SHFL.BFLY PT, R58, R57, 0x1, 0x1f ;  /* 0x0c201f00393a7f89 */ /* 0x000ea200000e0000 */
[--C-:B------:R-:W-:Y:S01]  /*4ad0*/  FFMA.FTZ R175, R24, c[0x0][0x2d0], -R13.reuse ;  /* 0x0000b40018af7a23 */ /* 0x100fe2000001080d */
[----:B------:R-:W-:Y:S01]  /*4ae0*/  MUFU.EX2 R167, R167 ;  /* 0x000000a700a77308 */ /* 0x000fe20000000800 */
[----:B------:R-:W-:Y:S01]  /*4af0*/  FFMA.FTZ R174, R56, c[0x0][0x2d0], -R13 ;  /* 0x0000b40038ae7a23 */ /* 0x000fe2000001080d */
[----:B------:R-:W-:Y:S01]  /*4b00*/  LDSM.16.MT88.4 R28, [R214+0x900] ;  /* 0x00090000d61c783b */ /* 0x000fe20000004200 */
[----:B------:R-:W-:-:S03]  /*4b10*/  FADD.FTZ R163, R163, R160 ;  /* 0x000000a0a3a37221 */ /* 0x000fc60000010000 */
[----:B------:R-:W-:Y:S01]  /*4b20*/  LDSM.16.MT88.4 R24, [R212+0x900] ;  /* 0x00090000d418783b */ /* 0x000fe20000004200 */
[----:B------:R-:W-:Y:S01]  /*4b30*/  FADD.FTZ R154, R154, R163 ;  /* 0x000000a39a9a7221 */ /* 0x000fe20000010000 */
[----:B------:R-:W4:Y:S01]  /*4b40*/  MUFU.EX2 R162, R162 ;  /* 0x000000a200a27308 */ /* 0x000f220000000800 */
[----:B-1----:R-:W-:Y:S01]  /*4b50*/  F2FP.PACK_AB R97, R166, R171 ;  /* 0x000000aba661723e */ /* 0x002fe200000000ff */
[----:B------:R-:W-:Y:S01]  /*4b60*/  LDSM.16.MT88.4 R16, [R212+0x1500] ;  /* 0x00150000d410783b */ /* 0x000fe20000004200 */
[----:B------:R-:W-:Y:S02]  /*4b70*/  FADD.FTZ R166, R171, R166 ;  /* 0x000000a6aba67221 */ /* 0x000fe40000010000 */
[----:B------:R-:W-:Y:S01]  /*4b80*/  FADD.FTZ R155, R155, R154 ;  /* 0x0000009a9b9b7221 */ /* 0x000fe20000010000 */
[----:B------:R-:W-:Y:S02]  /*4b90*/  LDSM.16.MT88.4 R12, [R214+0x2100] ;  /* 0x00210000d60c783b */ /* 0x000fe40000004200 */
[----:B------:R-:W-:Y:S01]  /*4ba0*/  MUFU.EX2 R161, R161 ;  /* 0x000000a100a17308 */ /* 0x000fe20000000800 */
[----:B------:R-:W-:Y:S01]  /*4bb0*/  FADD.FTZ R155, R2, R155 ;  /* 0x0000009b029b7221 */ /* 0x000fe20000010000 */
[----:B---3--:R-:W-:Y:S01]  /*4bc0*/  FMNMX.FTZ R152, R152, R59, !PT ;  /* 0x0000003b98987209 */ /* 0x008fe20007810000 */
[----:B------:R-:W-:Y:S01]  /*4bd0*/  IMAD.U32 R2, RZ, RZ, UR4 ;  /* 0x00000004ff027e24 */ /* 0x000fe2000f8e00ff */
[----:B--2---:R-:W-:-:S03]  /*4be0*/  FMNMX.FTZ R3, R57, R58, !PT ;  /* 0x0000003a39037209 */ /* 0x004fc60007810000 */
[----:B------:R-:W1:Y:S01]  /*4bf0*/  SHFL.BFLY PT, R95, R152, 0x1, 0x1f ;  /* 0x0c201f00985f7f89 */ /* 0x000e6200000e0000 */
[C---:B----4-:R-:W-:Y:S01]  /*4c00*/  F2FP.PACK_AB R99, R162.reuse, R167 ;  /* 0x000000a7a263723e */ /* 0x050fe200000000ff */
[----:B------:R-:W2:Y:S01]  /*4c10*/  MUFU.EX2 R150, R150 ;  /* 0x0000009600967308 */ /* 0x000ea20000000800 */
[C---:B------:R-:W-:Y:S01]  /*4c20*/  FSETP.NEU.FTZ.AND P0, PT, R3.reuse, -INF , PT ;  /* 0xff8000000300780b */ /* 0x040fe20003f1d000 */
[----:B------:R-:W-:Y:S02]  /*4c30*/  FMUL.FTZ R199, R3, c[0x0][0x2d0] ;  /* 0x0000b40003c77a20 */ /* 0x000fe40000410000 */
[----:B------:R-:W-:Y:S02]  /*4c40*/  FADD.FTZ R167, R167, R166 ;  /* 0x000000a6a7a77221 */ /* 0x000fe40000010000 */
[----:B------:R-:W-:Y:S01]  /*4c50*/  HMMA.16816.F32 R144, R96, R136, RZ ;  /* 0x000000886090723c */ /* 0x000fe200000018ff */
[----:B------:R-:W-:Y:S01]  /*4c60*/  FSEL R199, R199, RZ, P0 ;  /* 0x000000ffc7c77208 */ /* 0x000fe20000000000 */
[----:B------:R-:W-:Y:S01]  /*4c70*/  MUFU.EX2 R153, R153 ;  /* 0x0000009900997308 */ /* 0x000fe20000000800 */
[----:B------:R-:W-:-:S03]  /*4c80*/  FADD.FTZ R162, R162, R167 ;  /* 0x000000a7a2a27221 */ /* 0x000fc60000010000 */
[--C-:B------:R-:W-:Y:S02]  /*4c90*/  FFMA.FTZ R183, R93, c[0x0][0x2d0], -R199.reuse ;  /* 0x0000b4005db77a23 */ /* 0x100fe400000108c7 */
[C---:B------:R-:W-:Y:S01]  /*4ca0*/  HMMA.16816.F32 R104, R96.reuse, R112, RZ ;  /* 0x000000706068723c */ /* 0x040fe200000018ff */
[--C-:B------:R-:W-:Y:S01]  /*4cb0*/  FFMA.FTZ R184, R140, c[0x0][0x2d0], -R199.reuse ;  /* 0x0000b4008cb87a23 */ /* 0x100fe200000108c7 */
[----:B------:R-:W3:Y:S01]  /*4cc0*/  MUFU.EX2 R0, R0 ;  /* 0x0000000000007308 */ /* 0x000ee20000000800 */
[----:B--2---:R-:W-:Y:S01]  /*4cd0*/  F2FP.PACK_AB R9, R150, R161 ;  /* 0x000000a19609723e */ /* 0x004fe200000000ff */
[--C-:B------:R-:W-:Y:S02]  /*4ce0*/  FFMA.FTZ R185, R124, c[0x0][0x2d0], -R199.reuse ;  /* 0x0000b4007cb97a23 */ /* 0x100fe400000108c7 */
[--C-:B------:R-:W-:Y:S02]  /*4cf0*/  FFMA.FTZ R186, R110, c[0x0][0x2d0], -R199.reuse ;  /* 0x0000b4006eba7a23 */ /* 0x100fe400000108c7 */
[----:B------:R-:W-:Y:S01]  /*4d00*/  HMMA.16816.F32 R120, R96, R132, RZ ;  /* 0x000000846078723c */ /* 0x000fe200000018ff */
[----:B-1----:R-:W-:Y:S01]  /*4d10*/  FMNMX.FTZ R152, R95, R152, !PT ;  /* 0x000000985f987209 */ /* 0x002fe20007810000 */
[----:B------:R-:W-:Y:S01]  /*4d20*/  MUFU.EX2 R183, R183 ;  /* 0x000000b700b77308 */ /* 0x000fe20000000800 */
[----:B------:R-:W-:-:S02]  /*4d30*/  FFMA.FTZ R191, R92, c[0x0][0x2d0], -R199 ;  /* 0x0000b4005cbf7a23 */ /* 0x000fc400000108c7 */
[C---:B------:R-:W-:Y:S01]  /*4d40*/  FSETP.NEU.FTZ.AND P0, PT, R152.reuse, -INF , PT ;  /* 0xff8000009800780b */ /* 0x040fe20003f1d000 */
[----:B------:R-:W-:Y:S02]  /*4d50*/  FMUL.FTZ R201, R152, c[0x0][0x2d0] ;  /* 0x0000b40098c97a20 */ /* 0x000fe40000410000 */
[C---:B------:R-:W-:Y:S01]  /*4d60*/  HMMA.16816.F32 R52, R96.reuse, R60, RZ ;  /* 0x0000003c6034723c */ /* 0x040fe200000018ff */
[--C-:B------:R-:W-:Y:S01]  /*4d70*/  FFMA.FTZ R194, R90, c[0x0][0x2d0], -R199.reuse ;  /* 0x0000b4005ac27a23 */ /* 0x100fe200000108c7 */
[----:B---3--:R-:W-:Y:S01]  /*4d80*/  F2FP.PACK_AB R11, R0, R153 ;  /* 0x00000099000b723e */ /* 0x008fe200000000ff */
[----:B------:R-:W1:Y:S01]  /*4d90*/  MUFU.EX2 R184, R184 ;  /* 0x000000b800b87308 */ /* 0x000e620000000800 */
[----:B------:R-:W-:Y:S01]  /*4da0*/  FSEL R201, R201, RZ, P0 ;  /* 0x000000ffc9c97208 */ /* 0x000fe20000000000 */
[--C-:B------:R-:W-:Y:S01]  /*4db0*/  FFMA.FTZ R196, R89, c[0x0][0x2d0], -R199.reuse ;  /* 0x0000b40059c47a23 */ /* 0x100fe200000108c7 */
[----:B------:R-:W-:Y:S01]  /*4dc0*/  PLOP3.LUT P0, PT, PT, PT, UP1, 0x40, 0x0 ;  /* 0x000000000000781c */ /* 0x000fe20003f0e818 */
[----:B------:R-:W-:Y:S01]  /*4dd0*/  FFMA.FTZ R193, R88, c[0x0][0x2d0], -R199 ;  /* 0x0000b40058c17a23 */ /* 0x000fe200000108c7 */
[----:B------:R-:W-:Y:S01]  /*4de0*/  HMMA.16816.F32 R68, R96, R76, RZ ;  /* 0x0000004c6044723c */ /* 0x000fe200000018ff */
[----:B------:R-:W-:-:S02]  /*4df0*/  FFMA.FTZ R187, R91, c[0x0][0x2d0], -R201 ;  /* 0x0000b4005bbb7a23 */ /* 0x000fc400000108c9 */
[--C-:B------:R-:W-:Y:S01]  /*4e00*/  FFMA.FTZ R190, R126, c[0x0][0x2d0], -R201.reuse ;  /* 0x0000b4007ebe7a23 */ /* 0x100fe200000108c9 */
[----:B------:R-:W-:Y:S01]  /*4e10*/  MUFU.EX2 R185, R185 ;  /* 0x000000b900b97308 */ /* 0x000fe20000000800 */
[--C-:B------:R-:W-:Y:S02]  /*4e20*/  FFMA.FTZ R192, R108, c[0x0][0x2d0], -R201.reuse ;  /* 0x0000b4006cc07a23 */ /* 0x100fe400000108c9 */
[--C-:B------:R-:W-:Y:S01]  /*4e30*/  FFMA.FTZ R189, R94, c[0x0][0x2d0], -R201.reuse ;  /* 0x0000b4005ebd7a23 */ /* 0x100fe200000108c9 */
[----:B------:R-:W-:Y:S01]  /*4e40*/  HMMA.16816.F32 R84, R96, R4, RZ ;  /* 0x000000046054723c */ /* 0x000fe200000018ff */
[--C-:B------:R-:W-:Y:S01]  /*4e50*/  FFMA.FTZ R198, R74, c[0x0][0x2d0], -R201.reuse ;  /* 0x0000b4004ac67a23 */ /* 0x100fe200000108c9 */
[----:B-1----:R-:W-:Y:S02]  /*4e60*/  F2FP.PACK_AB R92, R184, R183 ;  /* 0x000000b7b85c723e */ /* 0x002fe400000000ff */
[----:B------:R-:W1:Y:S01]  /*4e70*/  MUFU.EX2 R186, R186 ;  /* 0x000000ba00ba7308 */ /* 0x000e620000000800 */
[----:B------:R-:W-:-:S02]  /*4e80*/  FFMA.FTZ R195, R75, c[0x0][0x2d0], -R201 ;  /* 0x0000b4004bc37a23 */ /* 0x000fc400000108c9 */
[--C-:B------:R-:W-:Y:S01]  /*4e90*/  FFMA.FTZ R197, R73, c[0x0][0x2d0], -R201.reuse ;  /* 0x0000b40049c57a23 */ /* 0x100fe200000108c9 */
[C---:B------:R-:W-:Y:S01]  /*4ea0*/  HMMA.16816.F32 R100, R96.reuse, R138, RZ ;  /* 0x0000008a6064723c */ /* 0x040fe200000018ff */
[----:B------:R-:W-:Y:S02]  /*4eb0*/  FFMA.FTZ R200, R72, c[0x0][0x2d0], -R201 ;  /* 0x0000b40048c87a23 */ /* 0x000fe400000108c9 */
[----:B------:R-:W-:Y:S01]  /*4ec0*/  FADD.FTZ R184, R183, R184 ;  /* 0x000000b8b7b87221 */ /* 0x000fe20000010000 */
[----:B------:R-:W-:Y:S01]  /*4ed0*/  MUFU.EX2 R187, R187 ;  /* 0x000000bb00bb7308 */ /* 0x000fe20000000800 */
[----:B------:R-:W-:Y:S02]  /*4ee0*/  FFMA.FTZ R239, R178, c[0x0][0x2d0], -R199 ;  /* 0x0000b400b2ef7a23 */ /* 0x000fe400000108c7 */
[----:B------:R-:W-:Y:S01]  /*4ef0*/  FFMA.FTZ R237, R188, c[0x0][0x2d0], -R201 ;  /* 0x0000b400bced7a23 */ /* 0x000fe200000108c9 */
[----:B------:R-:W-:Y:S01]  /*4f00*/  HMMA.16816.F32 R116, R96, R114, RZ ;  /* 0x000000726074723c */ /* 0x000fe200000018ff */
[----:B------:R-:W-:-:S03]  /*4f10*/  FADD.FTZ R161, R161, R162 ;  /* 0x000000a2a1a17221 */ /* 0x000fc60000010000 */
[----:B------:R-:W2:Y:S01]  /*4f20*/  MUFU.EX2 R190, R190 ;  /* 0x000000be00be7308 */ /* 0x000ea20000000800 */
[----:B-1----:R-:W-:Y:S01]  /*4f30*/  F2FP.PACK_AB R94, R186, R185 ;  /* 0x000000b9ba5e723e */ /* 0x002fe200000000ff */
[----:B------:R-:W-:Y:S02]  /*4f40*/  FADD.FTZ R185, R185, R184 ;  /* 0x000000b8b9b97221 */ /* 0x000fe40000010000 */
[----:B------:R-:W-:Y:S01]  /*4f50*/  HMMA.16816.F32 R128, R96, R134, RZ ;  /* 0x000000866080723c */ /* 0x000fe200000018ff */
[----:B------:R-:W-:Y:S02]  /*4f60*/  FADD.FTZ R150, R150, R161 ;  /* 0x000000a196967221 */ /* 0x000fe40000010000 */
[----:B------:R-:W-:Y:S01]  /*4f70*/  FADD.FTZ R186, R186, R185 ;  /* 0x000000b9baba7221 */ /* 0x000fe20000010000 */
[----:B------:R-:W-:Y:S01]  /*4f80*/  MUFU.EX2 R192, R192 ;  /* 0x000000c000c07308 */ /* 0x000fe20000000800 */
[----:B------:R-:W-:-:S03]  /*4f90*/  FADD.FTZ R153, R153, R150 ;  /* 0x0000009699997221 */ /* 0x000fc60000010000 */
[----:B------:R-:W-:Y:S01]  /*4fa0*/  HMMA.16816.F32 R64, R96, R62, RZ ;  /* 0x0000003e6040723c */ /* 0x000fe200000018ff */
[----:B------:R-:W-:-:S03]  /*4fb0*/  FADD.FTZ R153, R0, R153 ;  /* 0x0000009900997221 */ /* 0x000fc60000010000 */
[----:B------:R-:W1:Y:S01]  /*4fc0*/  MUFU.EX2 R189, R189 ;  /* 0x000000bd00bd7308 */ /* 0x000e620000000800 */
[----:B--2---:R-:W-:Y:S01]  /*4fd0*/  F2FP.PACK_AB R93, R190, R187 ;  /* 0x000000bbbe5d723e */ /* 0x004fe200000000ff */
[----:B------:R-:W-:Y:S02]  /*4fe0*/  FADD.FTZ R187, R187, R190 ;  /* 0x000000bebbbb7221 */ /* 0x000fe40000010000 */
[C---:B------:R-:W-:Y:S04]  /*4ff0*/  HMMA.16816.F32 R80, R96.reuse, R78, RZ ;  /* 0x0000004e6050723c */ /* 0x040fe800000018ff */
[----:B------:R-:W-:Y:S04]  /*5000*/  MUFU.EX2 R168, R168 ;  /* 0x000000a800a87308 */ /* 0x000fe80000000800 */
[----:B------:R-:W-:Y:S04]  /*5010*/  HMMA.16816.F32 R96, R96, R6, RZ ;  /* 0x000000066060723c */ /* 0x000fe800000018ff */
[----:B------:R-:W2:Y:S01]  /*5020*/  MUFU.EX2 R173, R173 ;  /* 0x000000ad00ad7308 */ /* 0x000ea20000000800 */
[----:B-1----:R-:W-:Y:S01]  /*5030*/  F2FP.PACK_AB R95, R189, R192 ;  /* 0x000000c0bd5f723e */ /* 0x002fe200000000ff */
[----:B------:R-:W-:-:S02]  /*5040*/  FADD.FTZ R192, R192, R187 ;  /* 0x000000bbc0c07221 */ /* 0x000fc40000010000 */
[C---:B------:R-:W-:Y:S02]  /*5050*/  HMMA.16816.F32 R144, R8.reuse, R156, R144 ;  /* 0x0000009c0890723c */ /* 0x040fe40000001890 */
[----:B------:R-:W-:Y:S02]  /*5060*/  FADD.FTZ R189, R189, R192 ;  /* 0x000000c0bdbd7221 */ /* 0x000fe40000010000 */
[----:B------:R-:W-:Y:S04]  /*5070*/  MUFU.EX2 R170, R170 ;  /* 0x000000aa00aa7308 */ /* 0x000fe80000000800 */
[----:B------:R-:W-:Y:S04]  /*5080*/  HMMA.16816.F32 R104, R8, R48, R104 ;  /* 0x000000300868723c */ /* 0x000fe80000001868 */
[----:B------:R-:W1:Y:S01]  /*5090*/  MUFU.EX2 R243, R243 ;  /* 0x000000f300f37308 */ /* 0x000e620000000800 */
[----:B--2---:R-:W-:Y:S01]  /*50a0*/  F2FP.PACK_AB R56, R173, R168 ;  /* 0x000000a8ad38723e */ /* 0x004fe200000000ff */
[----:B------:R-:W-:-:S02]  /*50b0*/  FADD.FTZ R168, R168, R155 ;  /* 0x0000009ba8a87221 */ /* 0x000fc40000010000 */
[C---:B------:R-:W-:Y:S02]  /*50c0*/  HMMA.16816.F32 R120, R8.reuse, R44, R120 ;  /* 0x0000002c0878723c */ /* 0x040fe40000001878 */
[----:B------:R-:W-:Y:S02]  /*50d0*/  FADD.FTZ R173, R173, R168 ;  /* 0x000000a8adad7221 */ /* 0x000fe40000010000 */
[----:B------:R-:W-:Y:S04]  /*50e0*/  MUFU.EX2 R172, R172 ;  /* 0x000000ac00ac7308 */ /* 0x000fe80000000800 */
[----:B------:R-:W-:Y:S04]  /*50f0*/  HMMA.16816.F32 R52, R8, R40, R52 ;  /* 0x000000280834723c */ /* 0x000fe80000001834 */
        /* <DEDUP_REMOVED lines=13> */
[----:B------:R-:W-:Y:S01]  /*51d0*/  HMMA.16816.F32 R116, R8, R50, R116 ;  /* 0x000000320874723c */ /* 0x000fe20000001874 */
[----:B-1----:R-:W-:-:S03]  /*51e0*/  F2FP.PACK_AB R59, R241, R174 ;  /* 0x000000aef13b723e */ /* 0x002fc600000000ff */
[----:B------:R-:W1:Y:S01]  /*51f0*/  MUFU.EX2 R194, R194 ;  /* 0x000000c200c27308 */ /* 0x000e620000000800 */
[----:B------:R-:W-:-:S03]  /*5200*/  FADD.FTZ R174, R174, R175 ;  /* 0x000000afaeae7221 */ /* 0x000fc60000010000 */
[----:B------:R-:W-:Y:S01]  /*5210*/  HMMA.16816.F32 R128, R8, R46, R128 ;  /* 0x0000002e0880723c */ /* 0x000fe20000001880 */
[----:B------:R-:W-:-:S03]  /*5220*/  FADD.FTZ R241, R241, R174 ;  /* 0x000000aef1f17221 */ /* 0x000fc60000010000 */
[----:B------:R-:W-:Y:S04]  /*5230*/  MUFU.EX2 R196, R196 ;  /* 0x000000c400c47308 */ /* 0x000fe80000000800 */
[C---:B------:R-:W-:Y:S04]  /*5240*/  HMMA.16816.F32 R64, R8.reuse, R42, R64 ;  /* 0x0000002a0840723c */ /* 0x040fe80000001840 */
[----:B------:R-:W-:Y:S04]  /*5250*/  MUFU.EX2 R193, R193 ;  /* 0x000000c100c17308 */ /* 0x000fe80000000800 */
[C---:B------:R-:W-:Y:S04]  /*5260*/  HMMA.16816.F32 R80, R8.reuse, R38, R80 ;  /* 0x000000260850723c */ /* 0x040fe80000001850 */
[----:B------:R-:W-:Y:S04]  /*5270*/  MUFU.EX2 R198, R198 ;  /* 0x000000c600c67308 */ /* 0x000fe80000000800 */
[----:B------:R-:W-:Y:S01]  /*5280*/  HMMA.16816.F32 R96, R8, R34, R96 ;  /* 0x000000220860723c */ /* 0x000fe20000001860 */
[----:B------:R-:W2:Y:S03]  /*5290*/  LDSM.16.MT88.4 R8, [R212+0x2100] ;  /* 0x00210000d408783b */ /* 0x000ea60000004200 */
[----:B------:R-:W3:Y:S04]  /*52a0*/  MUFU.EX2 R195, R195 ;  /* 0x000000c300c37308 */ /* 0x000ee80000000800 */
[C---:B------:R-:W-:Y:S04]  /*52b0*/  HMMA.16816.F32 R108, R92.reuse, R112, RZ ;  /* 0x000000705c6c723c */ /* 0x040fe800000018ff */
[----:B------:R-:W-:Y:S04]  /*52c0*/  MUFU.EX2 R197, R197 ;  /* 0x000000c500c57308 */ /* 0x000fe80000000800 */
[C---:B------:R-:W-:Y:S04]  /*52d0*/  HMMA.16816.F32 R124, R92.reuse, R132, RZ ;  /* 0x000000845c7c723c */ /* 0x040fe800000018ff */
[----:B------:R-:W4:Y:S04]  /*52e0*/  MUFU.EX2 R200, R200 ;  /* 0x000000c800c87308 */ /* 0x000f280000000800 */
[----:B------:R-:W-:Y:S04]  /*52f0*/  HMMA.16816.F32 R88, R92, R4, RZ ;  /* 0x000000045c58723c */ /* 0x000fe800000018ff */
[----:B------:R-:W-:Y:S03]  /*5300*/  MUFU.EX2 R239, R239 ;  /* 0x000000ef00ef7308 */ /* 0x000fe60000000800 */
[----:B-1----:R-:W-:Y:S01]  /*5310*/  F2FP.PACK_AB R4, R194, R191 ;  /* 0x000000bfc204723e */ /* 0x002fe200000000ff */
[----:B------:R-:W-:Y:S01]  /*5320*/  HMMA.16816.F32 R144, R56, R28, R144 ;  /* 0x0000001c3890723c */ /* 0x000fe20000001890 */
[----:B---3--:R-:W-:Y:S01]  /*5330*/  F2FP.PACK_AB R5, R195, R198 ;  /* 0x000000c6c305723e */ /* 0x008fe200000000ff */
[----:B------:R-:W-:-:S02]  /*5340*/  FADD.FTZ R191, R191, R186 ;  /* 0x000000babfbf7221 */ /* 0x000fc40000010000 */
[----:B------:R-:W-:Y:S01]  /*5350*/  FADD.FTZ R198, R198, R189 ;  /* 0x000000bdc6c67221 */ /* 0x000fe20000010000 */
[----:B------:R-:W-:Y:S01]  /*5360*/  MUFU.EX2 R237, R237 ;  /* 0x000000ed00ed7308 */ /* 0x000fe20000000800 */
[----:B------:R-:W-:Y:S02]  /*5370*/  FADD.FTZ R191, R194, R191 ;  /* 0x000000bfc2bf7221 */ /* 0x000fe40000010000 */
[----:B------:R-:W-:Y:S01]  /*5380*/  HMMA.16816.F32 R104, R56, R24, R104 ;  /* 0x000000183868723c */ /* 0x000fe20000001868 */
[----:B------:R-:W-:-:S07]  /*5390*/  FADD.FTZ R198, R195, R198 ;  /* 0x000000c6c3c67221 */ /* 0x000fce0000010000 */
[C---:B------:R-:W-:Y:S08]  /*53a0*/  HMMA.16816.F32 R120, R56.reuse, R20, R120 ;  /* 0x000000143878723c */ /* 0x040ff00000001878 */
[C---:B------:R-:W-:Y:S08]  /*53b0*/  HMMA.16816.F32 R52, R56.reuse, R16, R52 ;  /* 0x000000103834723c */ /* 0x040ff00000001834 */
[C---:B------:R-:W-:Y:S08]  /*53c0*/  HMMA.16816.F32 R68, R56.reuse, R12, R68 ;  /* 0x0000000c3844723c */ /* 0x040ff00000001844 */
[C---:B--2---:R-:W-:Y:S08]  /*53d0*/  HMMA.16816.F32 R84, R56.reuse, R8, R84 ;  /* 0x000000083854723c */ /* 0x044ff00000001854 */
[C---:B------:R-:W-:Y:S08]  /*53e0*/  HMMA.16816.F32 R100, R56.reuse, R30, R100 ;  /* 0x0000001e3864723c */ /* 0x040ff00000001864 */
[C---:B------:R-:W-:Y:S08]  /*53f0*/  HMMA.16816.F32 R116, R56.reuse, R26, R116 ;  /* 0x0000001a3874723c */ /* 0x040ff00000001874 */
[C---:B------:R-:W-:Y:S08]  /*5400*/  HMMA.16816.F32 R128, R56.reuse, R22, R128 ;  /* 0x000000163880723c */ /* 0x040ff00000001880 */
[C---:B------:R-:W-:Y:S08]  /*5410*/  HMMA.16816.F32 R64, R56.reuse, R18, R64 ;  /* 0x000000123840723c */ /* 0x040ff00000001840 */
[C---:B------:R-:W-:Y:S08]  /*5420*/  HMMA.16816.F32 R80, R56.reuse, R14, R80 ;  /* 0x0000000e3850723c */ /* 0x040ff00000001850 */
[----:B------:R-:W-:Y:S08]  /*5430*/  HMMA.16816.F32 R96, R56, R10, R96 ;  /* 0x0000000a3860723c */ /* 0x000ff00000001860 */
[C---:B------:R-:W-:Y:S08]  /*5440*/  HMMA.16816.F32 R56, R92.reuse, R60, RZ ;  /* 0x0000003c5c38723c */ /* 0x040ff000000018ff */
[C---:B------:R-:W-:Y:S08]  /*5450*/  HMMA.16816.F32 R72, R92.reuse, R76, RZ ;  /* 0x0000004c5c48723c */ /* 0x040ff000000018ff */
[C---:B------:R-:W-:Y:S08]  /*5460*/  HMMA.16816.F32 R140, R92.reuse, R136, RZ ;  /* 0x000000885c8c723c */ /* 0x040ff000000018ff */
[C---:B------:R-:W-:Y:S08]  /*5470*/  HMMA.16816.F32 R136, R92.reuse, R138, RZ ;  /* 0x0000008a5c88723c */ /* 0x040ff000000018ff */
[C---:B------:R-:W-:Y:S08]  /*5480*/  HMMA.16816.F32 R112, R92.reuse, R114, RZ ;  /* 0x000000725c70723c */ /* 0x040ff000000018ff */
[C---:B------:R-:W-:Y:S08]  /*5490*/  HMMA.16816.F32 R132, R92.reuse, R134, RZ ;  /* 0x000000865c84723c */ /* 0x040ff000000018ff */
[C---:B------:R-:W-:Y:S08]  /*54a0*/  HMMA.16816.F32 R60, R92.reuse, R62, RZ ;  /* 0x0000003e5c3c723c */ /* 0x040ff000000018ff */
[C---:B------:R-:W-:Y:S08]  /*54b0*/  HMMA.16816.F32 R76, R92.reuse, R78, RZ ;  /* 0x0000004e5c4c723c */ /* 0x040ff000000018ff */
[----:B------:R-:W-:Y:S07]  /*54c0*/  HMMA.16816.F32 R92, R92, R6, RZ ;  /* 0x000000065c5c723c */ /* 0x000fee00000018ff */
[----:B------:R-:W-:Y:S01]  /*54d0*/  F2FP.PACK_AB R6, R193, R196 ;  /* 0x000000c4c106723e */ /* 0x000fe200000000ff */
[----:B------:R-:W-:Y:S01]  /*54e0*/  FADD.FTZ R196, R196, R191 ;  /* 0x000000bfc4c47221 */ /* 0x000fe20000010000 */
[----:B----4-:R-:W-:Y:S01]  /*54f0*/  F2FP.PACK_AB R7, R200, R197 ;  /* 0x000000c5c807723e */ /* 0x010fe200000000ff */
[----:B------:R-:W-:-:S02]  /*5500*/  FADD.FTZ R197, R197, R198 ;  /* 0x000000c6c5c57221 */ /* 0x000fc40000010000 */
[----:B------:R-:W-:Y:S02]  /*5510*/  FADD.FTZ R193, R193, R196 ;  /* 0x000000c4c1c17221 */ /* 0x000fe40000010000 */
[----:B------:R-:W-:Y:S02]  /*5520*/  FADD.FTZ R197, R200, R197 ;  /* 0x000000c5c8c57221 */ /* 0x000fe40000010000 */
[C---:B------:R-:W-:Y:S07]  /*5530*/  HMMA.16816.F32 R108, R4.reuse, R48, R108 ;  /* 0x00000030046c723c */ /* 0x040fee000000186c */
[--C-:B------:R-:W-:Y:S01]  /*5540*/  FFMA.FTZ R48, R182, c[0x0][0x2d0], -R199.reuse ;  /* 0x0000b400b6307a23 */ /* 0x100fe200000108c7 */
[C---:B------:R-:W-:Y:S05]  /*5550*/  HMMA.16816.F32 R124, R4.reuse, R44, R124 ;  /* 0x0000002c047c723c */ /* 0x040fea000000187c */
[----:B------:R-:W-:Y:S02]  /*5560*/  MUFU.EX2 R48, R48 ;  /* 0x0000003000307308 */ /* 0x000fe40000000800 */
[----:B------:R-:W-:Y:S01]  /*5570*/  FFMA.FTZ R45, R181, c[0x0][0x2d0], -R199 ;  /* 0x0000b400b52d7a23 */ /* 0x000fe200000108c7 */
[C---:B------:R-:W-:Y:S05]  /*5580*/  HMMA.16816.F32 R88, R4.reuse, R32, R88 ;  /* 0x000000200458723c */ /* 0x040fea0000001858 */
[----:B------:R-:W1:Y:S02]  /*5590*/  MUFU.EX2 R45, R45 ;  /* 0x0000002d002d7308 */ /* 0x000e640000000800 */
[--C-:B------:R-:W-:Y:S01]  /*55a0*/  FFMA.FTZ R32, R179, c[0x0][0x2d0], -R201.reuse ;  /* 0x0000b400b3207a23 */ /* 0x100fe200000108c9 */
[----:B------:R-:W-:Y:S01]  /*55b0*/  HMMA.16816.F32 R56, R4, R40, R56 ;  /* 0x000000280438723c */ /* 0x000fe20000001838 */
[----:B------:R-:W-:-:S04]  /*55c0*/  FFMA.FTZ R33, R177, c[0x0][0x2d0], -R201 ;  /* 0x0000b400b1217a23 */ /* 0x000fc800000108c9 */
[----:B------:R-:W-:Y:S02]  /*55d0*/  MUFU.EX2 R32, R32 ;  /* 0x0000002000207308 */ /* 0x000fe40000000800 */
[----:B------:R-:W-:Y:S01]  /*55e0*/  FFMA.FTZ R40, R180, c[0x0][0x2d0], -R199 ;  /* 0x0000b400b4287a23 */ /* 0x000fe200000108c7 */
[C---:B------:R-:W-:Y:S05]  /*55f0*/  HMMA.16816.F32 R72, R4.reuse, R36, R72 ;  /* 0x000000240448723c */ /* 0x040fea0000001848 */
[----:B------:R-:W2:Y:S02]  /*5600*/  MUFU.EX2 R33, R33 ;  /* 0x0000002100217308 */ /* 0x000ea40000000800 */
[----:B------:R-:W-:Y:S01]  /*5610*/  FFMA.FTZ R36, R176, c[0x0][0x2d0], -R201 ;  /* 0x0000b400b0247a23 */ /* 0x000fe200000108c9 */
[C---:B------:R-:W-:Y:S05]  /*5620*/  HMMA.16816.F32 R140, R4.reuse, R156, R140 ;  /* 0x0000009c048c723c */ /* 0x040fea000000188c */
[----:B------:R-:W3:Y:S03]  /*5630*/  MUFU.EX2 R40, R40 ;  /* 0x0000002800287308 */ /* 0x000ee60000000800 */
[C---:B------:R-:W-:Y:S05]  /*5640*/  HMMA.16816.F32 R136, R4.reuse, R158, R136 ;  /* 0x0000009e0488723c */ /* 0x040fea0000001888 */
[----:B------:R-:W4:Y:S03]  /*5650*/  MUFU.EX2 R36, R36 ;  /* 0x0000002400247308 */ /* 0x000f260000000800 */
[C---:B------:R-:W-:Y:S08]  /*5660*/  HMMA.16816.F32 R112, R4.reuse, R50, R112 ;  /* 0x000000320470723c */ /* 0x040ff00000001870 */
[C---:B------:R-:W-:Y:S08]  /*5670*/  HMMA.16816.F32 R132, R4.reuse, R46, R132 ;  /* 0x0000002e0484723c */ /* 0x040ff00000001884 */
[C---:B------:R-:W-:Y:S08]  /*5680*/  HMMA.16816.F32 R60, R4.reuse, R42, R60 ;  /* 0x0000002a043c723c */ /* 0x040ff0000000183c */
[C---:B------:R-:W-:Y:S08]  /*5690*/  HMMA.16816.F32 R76, R4.reuse, R38, R76 ;  /* 0x00000026044c723c */ /* 0x040ff0000000184c */
[----:B------:R-:W-:Y:S07]  /*56a0*/  HMMA.16816.F32 R92, R4, R34, R92 ;  /* 0x00000022045c723c */ /* 0x000fee000000185c */
[----:B-1----:R-:W-:Y:S01]  /*56b0*/  F2FP.PACK_AB R4, R45, R48 ;  /* 0x000000302d04723e */ /* 0x002fe200000000ff */
[----:B------:R-:W-:Y:S01]  /*56c0*/  FADD.FTZ R48, R48, R193 ;  /* 0x000000c130307221 */ /* 0x000fe20000010000 */
[----:B--2---:R-:W-:Y:S01]  /*56d0*/  F2FP.PACK_AB R5, R33, R32 ;  /* 0x000000202105723e */ /* 0x004fe200000000ff */
[----:B------:R-:W-:Y:S01]  /*56e0*/  FADD.FTZ R32, R32, R197 ;  /* 0x000000c520207221 */ /* 0x000fe20000010000 */
[----:B---3--:R-:W-:Y:S01]  /*56f0*/  F2FP.PACK_AB R6, R239, R40 ;  /* 0x00000028ef06723e */ /* 0x008fe200000000ff */
[----:B------:R-:W-:Y:S01]  /*5700*/  FADD.FTZ R45, R45, R48 ;  /* 0x000000302d2d7221 */ /* 0x000fe20000010000 */
[----:B----4-:R-:W-:Y:S01]  /*5710*/  F2FP.PACK_AB R7, R237, R36 ;  /* 0x00000024ed07723e */ /* 0x010fe200000000ff */
[----:B------:R-:W-:-:S02]  /*5720*/  FADD.FTZ R33, R33, R32 ;  /* 0x0000002021217221 */ /* 0x000fc40000010000 */
[----:B------:R-:W-:Y:S02]  /*5730*/  FADD.FTZ R40, R40, R45 ;  /* 0x0000002d28287221 */ /* 0x000fe40000010000 */
[----:B------:R-:W-:Y:S02]  /*5740*/  FADD.FTZ R36, R36, R33 ;  /* 0x0000002124247221 */ /* 0x000fe40000010000 */
[----:B------:R-:W-:Y:S01]  /*5750*/  HMMA.16816.F32 R140, R4, R28, R140 ;  /* 0x0000001c048c723c */ /* 0x000fe2000000188c */
[----:B------:R-:W-:Y:S02]  /*5760*/  FADD.FTZ R239, R239, R40 ;  /* 0x00000028efef7221 */ /* 0x000fe40000010000 */
[----:B------:R-:W-:-:S05]  /*5770*/  FADD.FTZ R237, R237, R36 ;  /* 0x00000024eded7221 */ /* 0x000fca0000010000 */
[C---:B------:R-:W-:Y:S08]  /*5780*/  HMMA.16816.F32 R136, R4.reuse, R30, R136 ;  /* 0x0000001e0488723c */ /* 0x040ff00000001888 */
        /* <DEDUP_REMOVED lines=9> */
[----:B------:R-:W-:Y:S01]  /*5820*/  HMMA.16816.F32 R92, R4, R10, R92 ;  /* 0x0000000a045c723c */ /* 0x000fe2000000185c */
[----:B------:R-:W-:Y:S07]  /*5830*/  @P0 BRA `(.L_x_476) ;  /* 0x0000012000000947 */ /* 0x000fee0003800000 */
[----:B------:R-:W-:Y:S01]  /*5840*/  ISETP.LT.AND P0, PT, RZ, UR14, PT ;  /* 0x0000000eff007c0c */ /* 0x000fe2000bf01270 */
[----:B------:R-:W-:-:S06]  /*5850*/  UIADD3 UR4, UR14, -0x1, URZ ;  /* 0xffffffff0e047890 */ /* 0x000fcc000fffe03f */
[----:B------:R-:W-:-:S06]  /*5860*/  MOV R5, UR4 ;  /* 0x0000000400057c02 */ /* 0x000fcc0008000f00 */
[----:B------:R-:W-:Y:S05]  /*5870*/  @P0 BRA `(.L_x_477) ;  /* 0x0000007000000947 */ /* 0x000fea0003800000 */
[----:B------:R-:W-:Y:S02]  /*5880*/  IMAD.MOV.U32 R0, RZ, RZ, 0x1 ;  /* 0x00000001ff007424 */ /* 0x000fe400078e00ff */
[----:B------:R-:W-:-:S03]  /*5890*/  IMAD R5, RZ, RZ, -UR14 ;  /* 0x8000000eff057e24 */ /* 0x000fc6000f8e02ff */
[----:B------:R-:W-:-:S13]  /*58a0*/  ISETP.NE.AND P0, PT, R0, c[0x0][0x32c], PT ;  /* 0x0000cb0000007a0c */ /* 0x000fda0003f05270 */
[----:B------:R-:W-:-:S05]  /*58b0*/  @P0 IMAD.HI.U32 R0, R5, c[0x0][0x330], RZ ;  /* 0x0000cc0005000a27 */ /* 0x000fca00078e00ff */
[----:B------:R-:W-:-:S04]  /*58c0*/  @P0 SHF.R.U32.HI R5, RZ, c[0x0][0x334], R0 ;  /* 0x0000cd00ff050a19 */ /* 0x000fc80000011600 */
[----:B------:R-:W-:Y:S01]  /*58d0*/  LOP3.LUT R5, RZ, R5, RZ, 0x33, !PT ;  /* 0x00000005ff057212 */ /* 0x000fe200078e33ff */
[----:B------:R-:W-:Y:S05]  /*58e0*/  BRA `(.L_x_478) ;  /* 0x0000004000007947 */ /* 0x000fea0003800000 */
.L_x_477:
[----:B------:R-:W-:-:S04]  /*58f0*/  MOV R0, 0x1 ;  /* 0x0000000100007802 */ /* 0x000fc80000000f00 */
[----:B------:R-:W-:-:S13]  /*5900*/  ISETP.NE.AND P0, PT, R0, c[0x0][0x32c], PT ;  /* 0x0000cb0000007a0c */ /* 0x000fda0003f05270 */
[----:B------:R-:W-:-:S05]  /*5910*/  @P0 IMAD.HI.U32 R0, R5, c[0x0][0x330], RZ ;  /* 0x0000cc0005000a27 */ /* 0x000fca00078e00ff */
[----:B------:R-:W-:Y:S02]  /*5920*/  @P0 SHF.R.U32.HI R5, RZ, c[0x0][0x334], R0 ;  /* 0x0000cd00ff050a19 */ /* 0x000fe40000011600 */
.L_x_478:
[----:B------:R-:W-:-:S05]  /*5930*/  MOV R0, c[0x0][0x32c] ;  /* 0x0000cb0000007a02 */ /* 0x000fca0000000f00 */
[----:B------:R-:W-:-:S05]  /*5940*/  IMAD R5, R5, R0, c[0x0][0x32c] ;  /* 0x0000cb0005057624 */ /* 0x000fca00078e0200 */
[----:B------:R-:W-:-:S05]  /*5950*/  IMNMX R2, R2, R5, PT ;  /* 0x0000000502027217 */ /* 0x000fca0003800200 */
.L_x_476:
[----:B------:R-:W-:-:S05]  /*5960*/  IMAD.HI R5, R2, 0x2aaaaaab, RZ ;  /* 0x2aaaaaab02057827 */ /* 0x000fca00078e02ff */
[----:B------:R-:W-:-:S04]  /*5970*/  SHF.R.U32.HI R0, RZ, 0x1f, R5 ;  /* 0x0000001fff007819 */ /* 0x000fc80000011605 */
[----:B------:R-:W-:-:S04]  /*5980*/  LEA.HI.SX32 R0, R5, R0, 0x1d ;  /* 0x0000000005007211 */ /* 0x000fc800078feaff */
[----:B------:R-:W-:-:S04]  /*5990*/  IMNMX R201, R221, R0, !PT ;  /* 0x00000000ddc97217 */ /* 0x000fc80007800200 */
[----:B------:R-:W-:-:S13]  /*59a0*/  ISETP.GE.AND P0, PT, R236, R201, PT ;  /* 0x000000c9ec00720c */ /* 0x000fda0003f06270 */
[----:B------:R-:W-:Y:S05]  /*59b0*/  @!P0 BRA `(.L_x_479) ;  /* 0x00003ea000008947 */ /* 0x000fea0003800000 */
[----:B------:R-:W-:Y:S01]  /*59c0*/  IMAD.MOV.U32 R148, RZ, RZ, R149 ;  /* 0x000000ffff947224 */ /* 0x000fe200078e0095 */
[----:B------:R-:W-:Y:S01]  /*59d0*/  MOV R0, R152 ;  /* 0x0000009800007202 */ /* 0x000fe20000000f00 */
[----:B------:R-:W-:Y:S01]  /*59e0*/  IMAD.MOV.U32 R150, RZ, RZ, R151 ;  /* 0x000000ffff967224 */ /* 0x000fe200078e0097 */
[C---:B------:R-:W-:Y:S01]  /*59f0*/  SHF.L.U64.HI R200, R230.reuse, 0x1, R245 ;  /* 0x00000001e6c87819 */ /* 0x040fe200000102f5 */
[----:B------:R-:W-:Y:S01]  /*5a00*/  IMAD.MOV.U32 R2, RZ, RZ, R3 ;  /* 0x000000ffff027224 */ /* 0x000fe200078e0003 */
[----:B------:R-:W-:Y:S01]  /*5a10*/  SHF.L.U32 R202, R230, 0x1, RZ ;  /* 0x00000001e6ca7819 */ /* 0x000fe200000006ff */
[C---:B------:R-:W-:Y:S01]  /*5a20*/  IMAD.SHL.U32 R240, R219.reuse, 0x2, RZ ;  /* 0x00000002dbf07824 */ /* 0x040fe200078e00ff */
[----:B------:R-:W-:Y:S02]  /*5a30*/  SHF.L.U64.HI R203, R219, 0x1, R234 ;  /* 0x00000001dbcb7819 */ /* 0x000fe400000102ea */
.L_x_500:
[----:B------:R-:W-:Y:S04]  /*5a40*/  DEPBAR.LE SB0, 0x0 ;  /* 0x000080000000791a */ /* 0x000fe80000000000 */
[----:B------:R-:W-:Y:S01]  /*5a50*/  BAR.SYNC.DEFER_BLOCKING 0x0 ;  /* 0x0000000000007b1d */ /* 0x000fe20000010000 */
[----:B------:R-:W-:Y:S05]  /*5a60*/  ISETP.GT.AND P0, PT, R221, R236, PT ;  /* 0x000000ecdd00720c */ /* 0x000fea0003f04270 */
        /* <DEDUP_REMOVED lines=8> */
[----:B------:R1:W1:Y:S04]  /*5af0*/  LDSM.16.M88.4 R184, [R211] ;  /* 0x00000000d3b8783b */ /* 0x0002680000000200 */
[----:B------:R1:W1:Y:S01]  /*5b00*/  LDSM.16.M88.4 R188, [R210] ;  /* 0x00000000d2bc783b */ /* 0x0002620000000200 */
[----:B------:R-:W-:-:S05]  /*5b10*/  @P0 BRA `(.L_x_480) ;  /* 0x0000034000000947 */ /* 0x000fca0003800000 */
[----:B------:R-:W-:Y:S01]  /*5b20*/  SHF.R.S32.HI R3, RZ, 0x1f, R226 ;  /* 0x0000001fff037819 */ /* 0x000fe200000114e2 */
[----:B------:R-:W-:Y:S01]  /*5b30*/  IMAD.WIDE.U32 R6, R226, c[0x0][0x208], RZ ;  /* 0x00008200e2067a25 */ /* 0x000fe200078e00ff */
[----:B------:R-:W-:Y:S01]  /*5b40*/  SHF.R.S32.HI R5, RZ, 0x1f, R225 ;  /* 0x0000001fff057819 */ /* 0x000fe200000114e1 */
[----:B------:R-:W-:Y:S01]  /*5b50*/  BSSY B0, `(.L_x_480) ;  /* 0x0000030000007945 */ /* 0x000fe20003800000 */
[----:B------:R-:W-:Y:S01]  /*5b60*/  ISETP.GE.AND P1, PT, R230, c[0x0][0x1d4], PT ;  /* 0x00007500e6007a0c */ /* 0x000fe20003f26270 */
[----:B------:R-:W-:Y:S01]  /*5b70*/  IMAD R3, R3, c[0x0][0x208], RZ ;  /* 0x0000820003037a24 */ /* 0x000fe200078e02ff */
[----:B------:R-:W-:Y:S01]  /*5b80*/  ISETP.GE.AND P3, PT, R229, c[0x0][0x1d4], PT ;  /* 0x00007500e5007a0c */ /* 0x000fe20003f66270 */
[----:B------:R-:W-:Y:S01]  /*5b90*/  IMAD R5, R5, c[0x0][0x218], RZ ;  /* 0x0000860005057a24 */ /* 0x000fe200078e02ff */
[----:B------:R-:W-:Y:S01]  /*5ba0*/  ISETP.GE.AND P2, PT, R228, c[0x0][0x1d4], PT ;  /* 0x00007500e4007a0c */ /* 0x000fe20003f46270 */
[----:B------:R-:W-:Y:S01]  /*5bb0*/  IMAD R3, R226, c[0x0][0x20c], R3 ;  /* 0x00008300e2037a24 */ /* 0x000fe200078e0203 */
[C---:B------:R-:W-:Y:S01]  /*5bc0*/  SHF.L.U64.HI R9, R218.reuse, 0x1, R233 ;  /* 0x00000001da097819 */ /* 0x040fe200000102e9 */
[----:B------:R-:W-:Y:S02]  /*5bd0*/  IMAD R5, R225, c[0x0][0x21c], R5 ;  /* 0x00008700e1057a24 */ /* 0x000fe400078e0205 */
[----:B------:R-:W-:Y:S02]  /*5be0*/  IMAD.IADD R7, R7, 0x1, R3 ;  /* 0x0000000107077824 */ /* 0x000fe400078e0203 */
[----:B------:R-:W-:Y:S02]  /*5bf0*/  IMAD.SHL.U32 R12, R218, 0x2, RZ ;  /* 0x00000002da0c7824 */ /* 0x000fe400078e00ff */
[----:B------:R-:W-:Y:S05]  /*5c00*/  IMAD.WIDE.U32 R6, R225, c[0x0][0x218], R6 ;  /* 0x00008600e1067a25 */ /* 0x000fea00078e0006 */
[----:B------:R-:W-:Y:S04]  /*5c10*/  IADD3 R4, P0, R6, UR20, RZ ;  /* 0x0000001406047c10 */ /* 0x000fe8000ff1e0ff */
[----:B------:R-:W-:Y:S02]  /*5c20*/  IADD3.X R5, R7, UR16, R5, P0, !PT ;  /* 0x0000001007057c10 */ /* 0x000fe400087fe405 */
[C---:B------:R-:W-:Y:S04]  /*5c30*/  LEA R3, P0, R4.reuse, c[0x0][0x1f8], 0x1 ;  /* 0x00007e0004037a11 */ /* 0x040fe800078008ff */
[----:B------:R-:W-:Y:S02]  /*5c40*/  LEA.HI.X R8, R4, c[0x0][0x1fc], R5, 0x1, P0 ;  /* 0x00007f0004087a11 */ /* 0x000fe400000f0c05 */
[----:B------:R-:W5:Y:S04]  /*5c50*/  SHFL.IDX PT, R5, R3, RZ, 0x1c1f ;  /* 0x001c1fff03057589 */ /* 0x000f6800000e0000 */
[----:B------:R-:W4:Y:S01]  /*5c60*/  SHFL.IDX PT, R4, R8, RZ, 0x1c1f ;  /* 0x001c1fff08047589 */ /* 0x000f2200000e0000 */
[C---:B-----5:R-:W-:Y:S05]  /*5c70*/  IADD3 R10, P0, R5.reuse, R202, RZ ;  /* 0x000000ca050a7210 */ /* 0x060fea0007f1e0ff */
[C---:B----4-:R-:W-:Y:S01]  /*5c80*/  IMAD.X R11, R4.reuse, 0x1, R200, P0 ;  /* 0x00000001040b7824 */ /* 0x050fe200000e06c8 */
[C---:B------:R-:W-:Y:S04]  /*5c90*/  IADD3 R6, P0, R5.reuse, R240, RZ ;  /* 0x000000f005067210 */ /* 0x040fe80007f1e0ff */
[----:B------:R-:W-:Y:S01]  /*5ca0*/  @!PT LDS RZ, [RZ] ;  /* 0x00000000fffff984 */ /* 0x000fe20000000800 */
[----:B------:R4:W-:Y:S01]  /*5cb0*/  LDGSTS.E.BYPASS.LTC128B.128 [R220+0x100], [R10.64], !P1 ;  /* 0x001000000adc7fae */ /* 0x0009e2000c901d4c */
[----:B------:R-:W-:Y:S01]  /*5cc0*/  IMAD.X R7, R4, 0x1, R203, P0 ;  /* 0x0000000104077824 */ /* 0x000fe200000e06cb */
[----:B------:R-:W-:Y:S02]  /*5cd0*/  IADD3 R14, P0, R5, R12, RZ ;  /* 0x0000000c050e7210 */ /* 0x000fe40007f1e0ff */
[----:B------:R-:W-:Y:S02]  /*5ce0*/  ISETP.GT.AND P1, PT, R224, 0x3f, PT ;  /* 0x0000003fe000780c */ /* 0x000fe40003f24270 */
[----:B------:R4:W-:Y:S01]  /*5cf0*/  LDGSTS.E.BYPASS.LTC128B.128 [R220+0xd00], [R6.64], !P3 ;  /* 0x00d0000006dc7fae */ /* 0x0009e2000d901d4c */
[----:B------:R-:W-:Y:S05]  /*5d00*/  IMAD.X R15, R4, 0x1, R9, P0 ;  /* 0x00000001040f7824 */ /* 0x000fea00000e0609 */
[----:B------:R4:W-:Y:S05]  /*5d10*/  LDGSTS.E.BYPASS.LTC128B.128 [R220+0x1900], [R14.64], !P2 ;  /* 0x019000000edc7fae */ /* 0x0009ea000d101d4c */
[----:B------:R-:W-:-:S05]  /*5d20*/  @P1 BRA `(.L_x_481) ;  /* 0x0000012000001947 */ /* 0x000fca0003800000 */
[----:B------:R-:W-:-:S05]  /*5d30*/  BRA.DIV ~URZ, `(.L_x_482) ;  /* 0x0000cd327f007947 */ /* 0x000fca000b800000 */
[----:B----4-:R4:W3:Y:S04]  /*5d40*/  SHFL.IDX PT, R14, R8, 0x1, 0x1c1f ;  /* 0x003c1f00080e7f89 */ /* 0x0108e800000e0000 */
[----:B------:R4:W2:Y:S02]  /*5d50*/  SHFL.IDX PT, R5, R3, 0x1, 0x1c1f ;  /* 0x003c1f0003057f89 */ /* 0x0008a400000e0000 */
.L_x_540:
[----:B------:R-:W-:Y:S02]  /*5d60*/  ISETP.GE.AND P3, PT, R230, c[0x0][0x1d4], PT ;  /* 0x00007500e6007a0c */ /* 0x000fe40003f66270 */
[----:B--2---:R-:W-:Y:S02]  /*5d70*/  IADD3 R10, P0, R5, R202, RZ ;  /* 0x000000ca050a7210 */ /* 0x004fe40007f1e0ff */
[----:B------:R-:W-:Y:S02]  /*5d80*/  ISETP.GE.AND P2, PT, R229, c[0x0][0x1d4], PT ;  /* 0x00007500e5007a0c */ /* 0x000fe40003f46270 */
[----:B------:R-:W-:Y:S01]  /*5d90*/  ISETP.GE.AND P1, PT, R228, c[0x0][0x1d4], PT ;  /* 0x00007500e4007a0c */ /* 0x000fe20003f26270 */
[C---:B---3--:R-:W-:Y:S01]  /*5da0*/  IMAD.X R11, R14.reuse, 0x1, R200, P0 ;  /* 0x000000010e0b7824 */ /* 0x048fe200000e06c8 */
[C---:B------:R-:W-:Y:S05]  /*5db0*/  IADD3 R6, P0, R5.reuse, R240, RZ ;  /* 0x000000f005067210 */ /* 0x040fea0007f1e0ff */
[----:B------:R-:W-:Y:S01]  /*5dc0*/  @!PT LDS RZ, [RZ] ;  /* 0x00000000fffff984 */ /* 0x000fe20000000800 */
[----:B------:R-:W-:Y:S01]  /*5dd0*/  @!PT LDS RZ, [RZ] ;  /* 0x00000000fffff984 */ /* 0x000fe20000000800 */
[----:B------:R-:W-:Y:S01]  /*5de0*/  @!PT LDS RZ, [RZ] ;  /* 0x00000000fffff984 */ /* 0x000fe20000000800 */
[----:B------:R2:W-:Y:S01]  /*5df0*/  LDGSTS.E.BYPASS.LTC128B.128 [R220+0x900], [R10.64], !P3 ;  /* 0x009000000adc7fae */ /* 0x0005e2000d901d4c */
[C---:B------:R-:W-:Y:S01]  /*5e00*/  IMAD.X R7, R14.reuse, 0x1, R203, P0 ;  /* 0x000000010e077824 */ /* 0x040fe200000e06cb */
[----:B------:R-:W-:Y:S04]  /*5e10*/  IADD3 R12, P0, R5, R12, RZ ;  /* 0x0000000c050c7210 */ /* 0x000fe80007f1e0ff */
[----:B------:R2:W-:Y:S01]  /*5e20*/  LDGSTS.E.BYPASS.LTC128B.128 [R220+0x1500], [R6.64], !P2 ;  /* 0x0150000006dc7fae */ /* 0x0005e2000d101d4c */
[----:B------:R-:W-:Y:S05]  /*5e30*/  IMAD.X R13, R14, 0x1, R9, P0 ;  /* 0x000000010e0d7824 */ /* 0x000fea00000e0609 */
[----:B------:R2:W-:Y:S03]  /*5e40*/  LDGSTS.E.BYPASS.LTC128B.128 [R220+0x2100], [R12.64], !P1 ;  /* 0x021000000cdc7fae */ /* 0x0005e6000c901d4c */
.L_x_481:
[----:B------:R-:W-:Y:S05]  /*5e50*/  BSYNC B0 ;  /* 0x0000000000007941 */ /* 0x000fea0003800000 */
.L_x_480:
[----:B------:R-:W0:Y:S01]  /*5e60*/  LDGDEPBAR ;  /* 0x00000000000079af */ /* 0x000e220000000000 */
[----:B------:R-:W-:Y:S01]  /*5e70*/  WARPSYNC 0xffffffff ;  /* 0xffffffff00007948 */ /* 0x000fe20003800000 */
[-C--:B--2-4-:R-:W-:Y:S03]  /*5e80*/  HMMA.16816.F32 R4, R152, R156.reuse, RZ ;  /* 0x0000009c9804723c */ /* 0x094fe600000018ff */
[----:B------:R-:W-:Y:S03]  /*5e90*/  ISETP.GT.AND P0, PT, R236, R221, PT ;  /* 0x000000ddec00720c */ /* 0x000fe60003f04270 */
[----:B------:R-:W-:Y:S02]  /*5ea0*/  LDSM.16.M88.4 R192, [R216+0x3100] ;  /* 0x00310000d8c0783b */ /* 0x000fe40000000200 */
[C---:B---3--:R-:W-:Y:S06]  /*5eb0*/  HMMA.16816.F32 R8, R160.reuse, R156, RZ ;  /* 0x0000009ca008723c */ /* 0x048fec00000018ff */
[----:B------:R-:W-:Y:S02]  /*5ec0*/  LDSM.16.M88.4 R196, [R217+0x7900] ;  /* 0x00790000d9c4783b */ /* 0x000fe40000000200 */
[-C--:B------:R-:W-:Y:S08]  /*5ed0*/  HMMA.16816.F32 R12, R160, R158.reuse, RZ ;  /* 0x0000009ea00c723c */ /* 0x080ff000000018ff */
[C---:B------:R-:W-:Y:S01]  /*5ee0*/  HMMA.16816.F32 R16, R152.reuse, R158, RZ ;  /* 0x0000009e9810723c */ /* 0x040fe200000018ff */
[----:B------:R-:W2:Y:S07]  /*5ef0*/  LDSM.16.M88.4 R156, [R217+0x6900] ;  /* 0x00690000d99c783b */ /* 0x000eae0000000200 */
[-C--:B-1----:R-:W-:Y:S08]  /*5f00*/  HMMA.16816.F32 R20, R152, R164.reuse, RZ ;  /* 0x000000a49814723c */ /* 0x082ff000000018ff */
[C---:B------:R-:W-:Y:S08]  /*5f10*/  HMMA.16816.F32 R24, R160.reuse, R164, RZ ;  /* 0x000000a4a018723c */ /* 0x040ff000000018ff */
[-C--:B------:R-:W-:Y:S08]  /*5f20*/  HMMA.16816.F32 R28, R160, R166.reuse, RZ ;  /* 0x000000a6a01c723c */ /* 0x080ff000000018ff */
[C---:B------:R-:W-:Y:S01]  /*5f30*/  HMMA.16816.F32 R32, R152.reuse, R166, RZ ;  /* 0x000000a69820723c */ /* 0x040fe200000018ff */
[----:B------:R-:W-:Y:S07]  /*5f40*/  LDSM.16.M88.4 R164, [R213+0x6900] ;  /* 0x00690000d5a4783b */ /* 0x000fee0000000200 */
[-C--:B------:R-:W-:Y:S08]  /*5f50*/  HMMA.16816.F32 R36, R152, R168.reuse, RZ ;  /* 0x000000a89824723c */ /* 0x080ff000000018ff */
[C---:B------:R-:W-:Y:S08]  /*5f60*/  HMMA.16816.F32 R40, R160.reuse, R168, RZ ;  /* 0x000000a8a028723c */ /* 0x040ff000000018ff */
[-C--:B------:R-:W-:Y:S01]  /*5f70*/  HMMA.16816.F32 R44, R160, R170.reuse, RZ ;  /* 0x000000aaa02c723c */ /* 0x080fe200000018ff */
[----:B------:R-:W-:Y:S07]  /*5f80*/  LDSM.16.M88.4 R160, [R216+0x3900] ;  /* 0x00390000d8a0783b */ /* 0x000fee0000000200 */
[----:B------:R-:W-:Y:S01]  /*5f90*/  HMMA.16816.F32 R48, R152, R170, RZ ;  /* 0x000000aa9830723c */ /* 0x000fe200000018ff */
[----:B------:R-:W1:Y:S07]  /*5fa0*/  LDSM.16.M88.4 R152, [R216+0x3500] ;  /* 0x00350000d898783b */ /* 0x000e6e0000000200 */
[-C--:B------:R-:W-:Y:S01]  /*5fb0*/  HMMA.16816.F32 R4, R172, R176.reuse, R4 ;  /* 0x000000b0ac04723c */ /* 0x080fe20000001804 */
[----:B------:R-:W3:Y:S07]  /*5fc0*/  LDSM.16.M88.4 R168, [R209] ;  /* 0x00000000d1a8783b */ /* 0x000eee0000000200 */
[C---:B------:R-:W-:Y:S08]  /*5fd0*/  HMMA.16816.F32 R8, R180.reuse, R176, R8 ;  /* 0x000000b0b408723c */ /* 0x040ff00000001808 */
[-C--:B------:R-:W-:Y:S08]  /*5fe0*/  HMMA.16816.F32 R12, R180, R178.reuse, R12 ;  /* 0x000000b2b40c723c */ /* 0x080ff0000000180c */
[C---:B------:R-:W-:Y:S01]  /*5ff0*/  HMMA.16816.F32 R16, R172.reuse, R178, R16 ;  /* 0x000000b2ac10723c */ /* 0x040fe20000001810 */
[----:B------:R-:W4:Y:S07]  /*6000*/  LDSM.16.M88.4 R176, [R213+0x7900] ;  /* 0x00790000d5b0783b */ /* 0x000f2e0000000200 */
        /* <DEDUP_REMOVED lines=8> */
[----:B------:R-:W-:Y:S07]  /*6090*/  LDSM.16.M88.4 R180, [R207] ;  /* 0x00000000cfb4783b */ /* 0x000fee0000000200 */
[----:B------:R-:W-:Y:S01]  /*60a0*/  HMMA.16816.F32 R48, R172, R190, R48 ;  /* 0x000000beac30723c */ /* 0x000fe20000001830 */
[----:B------:R-:W5:Y:S07]  /*60b0*/  LDSM.16.M88.4 R172, [R208] ;  /* 0x00000000d0ac783b */ /* 0x000f6e0000000200 */
[-C--:B--2---:R-:W-:Y:S01]  /*60c0*/  HMMA.16816.F32 R4, R156, R192.reuse, R4 ;  /* 0x000000c09c04723c */ /* 0x084fe20000001804 */
[----:B------:R-:W-:Y:S07]  /*60d0*/  LDSM.16.M88.4 R188, [R213+0x9900] ;  /* 0x00990000d5bc783b */ /* 0x000fee0000000200 */
[C---:B------:R-:W-:Y:S08]  /*60e0*/  HMMA.16816.F32 R8, R196.reuse, R192, R8 ;  /* 0x000000c0c408723c */ /* 0x040ff00000001808 */
[-C--:B------:R-:W-:Y:S08]  /*60f0*/  HMMA.16816.F32 R12, R196, R194.reuse, R12 ;  /* 0x000000c2c40c723c */ /* 0x080ff0000000180c */
[C---:B------:R-:W-:Y:S01]  /*6100*/  HMMA.16816.F32 R16, R156.reuse, R194, R16 ;  /* 0x000000c29c10723c */ /* 0x040fe20000001810 */
[----:B------:R-:W-:Y:S07]  /*6110*/  LDSM.16.M88.4 R192, [R205] ;  /* 0x00000000cdc0783b */ /* 0x000fee0000000200 */
[-C--:B-1----:R-:W-:Y:S08]  /*6120*/  HMMA.16816.F32 R20, R156, R152.reuse, R20 ;  /* 0x000000989c14723c */ /* 0x082ff00000001814 */
[C---:B------:R-:W-:Y:S08]  /*6130*/  HMMA.16816.F32 R24, R196.reuse, R152, R24 ;  /* 0x00000098c418723c */ /* 0x040ff00000001818 */
[-C--:B------:R-:W-:Y:S08]  /*6140*/  HMMA.16816.F32 R28, R196, R154.reuse, R28 ;  /* 0x0000009ac41c723c */ /* 0x080ff0000000181c */
[C---:B------:R-:W-:Y:S01]  /*6150*/  HMMA.16816.F32 R32, R156.reuse, R154, R32 ;  /* 0x0000009a9c20723c */ /* 0x040fe20000001820 */
[----:B------:R-:W-:Y:S07]  /*6160*/  LDSM.16.M88.4 R152, [R217+0x8900] ;  /* 0x00890000d998783b */ /* 0x000fee0000000200 */
[-C--:B------:R-:W-:Y:S08]  /*6170*/  HMMA.16816.F32 R36, R156, R160.reuse, R36 ;  /* 0x000000a09c24723c */ /* 0x080ff00000001824 */
[C---:B------:R-:W-:Y:S08]  /*6180*/  HMMA.16816.F32 R40, R196.reuse, R160, R40 ;  /* 0x000000a0c428723c */ /* 0x040ff00000001828 */
[-C--:B------:R-:W-:Y:S08]  /*6190*/  HMMA.16816.F32 R44, R196, R162.reuse, R44 ;  /* 0x000000a2c42c723c */ /* 0x080ff0000000182c */
[----:B------:R-:W-:Y:S01]  /*61a0*/  HMMA.16816.F32 R48, R156, R162, R48 ;  /* 0x000000a29c30723c */ /* 0x000fe20000001830 */
[----:B------:R-:W1:Y:S07]  /*61b0*/  LDSM.16.M88.4 R156, [R216+0x3d00] ;  /* 0x003d0000d89c783b */ /* 0x000e6e0000000200 */
[-C--:B---3--:R-:W-:Y:S01]  /*61c0*/  HMMA.16816.F32 R4, R164, R168.reuse, R4 ;  /* 0x000000a8a404723c */ /* 0x088fe20000001804 */
[----:B------:R-:W2:Y:S07]  /*61d0*/  LDSM.16.M88.4 R160, [R217+0x9900] ;  /* 0x00990000d9a0783b */ /* 0x000eae0000000200 */
[C---:B----4-:R-:W-:Y:S08]  /*61e0*/  HMMA.16816.F32 R8, R176.reuse, R168, R8 ;  /* 0x000000a8b008723c */ /* 0x050ff00000001808 */
[-C--:B------:R-:W-:Y:S08]  /*61f0*/  HMMA.16816.F32 R12, R176, R170.reuse, R12 ;  /* 0x000000aab00c723c */ /* 0x080ff0000000180c */
[C---:B------:R-:W-:Y:S01]  /*6200*/  HMMA.16816.F32 R16, R164.reuse, R170, R16 ;  /* 0x000000aaa410723c */ /* 0x040fe20000001810 */
[----:B------:R-:W3:Y:S07]  /*6210*/  LDSM.16.M88.4 R168, [R216+0x4500] ;  /* 0x00450000d8a8783b */ /* 0x000eee0000000200 */
[-C--:B-----5:R-:W-:Y:S08]  /*6220*/  HMMA.16816.F32 R20, R164, R172.reuse, R20 ;  /* 0x000000aca414723c */ /* 0x0a0ff00000001814 */
[C---:B------:R-:W-:Y:S08]  /*6230*/  HMMA.16816.F32 R24, R176.reuse, R172, R24 ;  /* 0x000000acb018723c */ /* 0x040ff00000001818 */
[-C--:B------:R-:W-:Y:S08]  /*6240*/  HMMA.16816.F32 R28, R176, R174.reuse, R28 ;  /* 0x000000aeb01c723c */ /* 0x080ff0000000181c */
[C---:B------:R-:W-:Y:S01]  /*6250*/  HMMA.16816.F32 R32, R164.reuse, R174, R32 ;  /* 0x000000aea420723c */ /* 0x040fe20000001820 */
[----:B------:R-:W-:Y:S07]  /*6260*/  LDSM.16.M88.4 R172, [R213+0x8900] ;  /* 0x00890000d5ac783b */ /* 0x000fee0000000200 */
[-C--:B------:R-:W-:Y:S08]  /*6270*/  HMMA.16816.F32 R36, R164, R180.reuse, R36 ;  /* 0x000000b4a424723c */ /* 0x080ff00000001824 */
[C---:B------:R-:W-:Y:S08]  /*6280*/  HMMA.16816.F32 R40, R176.reuse, R180, R40 ;  /* 0x000000b4b028723c */ /* 0x040ff00000001828 */
[-C--:B------:R-:W-:Y:S01]  /*6290*/  HMMA.16816.F32 R44, R176, R182.reuse, R44 ;  /* 0x000000b6b02c723c */ /* 0x080fe2000000182c */
[----:B------:R-:W4:Y:S07]  /*62a0*/  LDSM.16.M88.4 R176, [R206] ;  /* 0x00000000ceb0783b */ /* 0x000f2e0000000200 */
[----:B------:R-:W-:Y:S01]  /*62b0*/  HMMA.16816.F32 R48, R164, R182, R48 ;  /* 0x000000b6a430723c */ /* 0x000fe20000001830 */
[----:B------:R-:W5:Y:S01]  /*62c0*/  LDSM.16.M88.4 R164, [R204] ;  /* 0x00000000cca4783b */ /* 0x000f620000000200 */
[----:B------:R-:W-:Y:S06]  /*62d0*/  DEPBAR.LE SB0, 0x0 ;  /* 0x000080000000791a */ /* 0x000fec0000000000 */
[-C--:B-1----:R-:W-:Y:S01]  /*62e0*/  HMMA.16816.F32 R4, R152, R156.reuse, R4 ;  /* 0x0000009c9804723c */ /* 0x082fe20000001804 */
[----:B------:R-:W-:Y:S07]  /*62f0*/  BAR.SYNC.DEFER_BLOCKING 0x0 ;  /* 0x0000000000007b1d */ /* 0x000fee0000010000 */
[C---:B--2---:R-:W-:Y:S08]  /*6300*/  HMMA.16816.F32 R8, R160.reuse, R156, R8 ;  /* 0x0000009ca008723c */ /* 0x044ff00000001808 */
        /* <DEDUP_REMOVED lines=9> */
[----:B------:R-:W-:Y:S08]  /*63a0*/  HMMA.16816.F32 R48, R152, R170, R48 ;  /* 0x000000aa9830723c */ /* 0x000ff00000001830 */
[-C--:B----4-:R-:W-:Y:S08]  /*63b0*/  HMMA.16816.F32 R4, R172, R176.reuse, R4 ;  /* 0x000000b0ac04723c */ /* 0x090ff00000001804 */
[C---:B------:R-:W-:Y:S08]  /*63c0*/  HMMA.16816.F32 R8, R188.reuse, R176, R8 ;  /* 0x000000b0bc08723c */ /* 0x040ff00000001808 */
[-C--:B------:R-:W-:Y:S08]  /*63d0*/  HMMA.16816.F32 R12, R188, R178.reuse, R12 ;  /* 0x000000b2bc0c723c */ /* 0x080ff0000000180c */
[C---:B------:R-:W-:Y:S08]  /*63e0*/  HMMA.16816.F32 R16, R172.reuse, R178, R16 ;  /* 0x000000b2ac10723c */ /* 0x040ff00000001810 */
[-C--:B------:R-:W-:Y:S08]  /*63f0*/  HMMA.16816.F32 R20, R172, R192.reuse, R20 ;  /* 0x000000c0ac14723c */ /* 0x080ff00000001814 */
[C---:B------:R-:W-:Y:S08]  /*6400*/  HMMA.16816.F32 R24, R188.reuse, R192, R24 ;  /* 0x000000c0bc18723c */ /* 0x040ff00000001818 */
[-C--:B------:R-:W-:Y:S08]  /*6410*/  HMMA.16816.F32 R28, R188, R194.reuse, R28 ;  /* 0x000000c2bc1c723c */ /* 0x080ff0000000181c */
[C---:B------:R-:W-:Y:S08]  /*6420*/  HMMA.16816.F32 R32, R172.reuse, R194, R32 ;  /* 0x000000c2ac20723c */ /* 0x040ff00000001820 */
[-C--:B-----5:R-:W-:Y:S08]  /*6430*/  HMMA.16816.F32 R36, R172, R164.reuse, R36 ;  /* 0x000000a4ac24723c */ /* 0x0a0ff00000001824 */
[C---:B------:R-:W-:Y:S08]  /*6440*/  HMMA.16816.F32 R40, R188.reuse, R164, R40 ;  /* 0x000000a4bc28723c */ /* 0x040ff00000001828 */
[-C--:B------:R-:W-:Y:S08]  /*6450*/  HMMA.16816.F32 R44, R188, R166.reuse, R44 ;  /* 0x000000a6bc2c723c */ /* 0x080ff0000000182c */
[----:B------:R-:W-:Y:S01]  /*6460*/  HMMA.16816.F32 R48, R172, R166, R48 ;  /* 0x000000a6ac30723c */ /* 0x000fe20000001830 */
[----:B------:R-:W-:-:S07]  /*6470*/  @!P0 BRA `(.L_x_483) ;  /* 0x0000038000008947 */ /* 0x000fce0003800000 */
[----:B------:R-:W-:Y:S01]  /*6480*/  ISETP.NE.AND P2, PT, R222, 0x1, PT ;  /* 0x00000001de00780c */ /* 0x000fe20003f45270 */
[----:B------:R-:W-:Y:S01]  /*6490*/  IMAD R226, R236, 0x30, R232 ;  /* 0x00000030ece27824 */ /* 0x000fe200078e02e8 */
[----:B------:R-:W-:Y:S01]  /*64a0*/  ISETP.GT.AND P1, PT, R227, 0x2f, PT ;  /* 0x0000002fe300780c */ /* 0x000fe20003f24270 */
[----:B------:R-:W-:Y:S01]  /*64b0*/  IMAD.MOV.U32 R225, RZ, RZ, RZ ;  /* 0x000000ffffe17224 */ /* 0x000fe200078e00ff */
[----:B------:R-:W-:Y:S02]  /*64c0*/  ISETP.GE.AND P5, PT, R230, c[0x0][0x1d4], PT ;  /* 0x00007500e6007a0c */ /* 0x000fe40003fa6270 */
[----:B------:R-:W-:Y:S02]  /*64d0*/  IADD3 R226, R226, -0x30, R227 ;  /* 0xffffffd0e2e27810 */ /* 0x000fe40007ffe0e3 */
[----:B------:R-:W-:Y:S02]  /*64e0*/  ISETP.GE.AND P4, PT, R229, c[0x0][0x1d4], PT ;  /* 0x00007500e5007a0c */ /* 0x000fe40003f86270 */
[----:B------:R-:W-:Y:S01]  /*64f0*/  ISETP.GE.AND P3, PT, R228, c[0x0][0x1d4], PT ;  /* 0x00007500e4007a0c */ /* 0x000fe20003f66270 */
[--C-:B------:R-:W-:Y:S02]  /*6500*/  IMAD.MOV.U32 R3, RZ, RZ, R226.reuse ;  /* 0x000000ffff037224 */ /* 0x100fe400078e00e2 */
[----:B------:R-:W-:Y:S05]  /*6510*/  @P2 IMAD.HI.U32 R149, R226, c[0x0][0x2bc], RZ ;  /* 0x0000af00e2952a27 */ /* 0x000fea00078e00ff */
[----:B------:R-:W-:Y:S04]  /*6520*/  @P2 SHF.R.U32.HI R3, RZ, c[0x0][0x2c0], R149 ;  /* 0x0000b000ff032a19 */ /* 0x000fe80000011695 */
[C---:B------:R-:W-:Y:S04]  /*6530*/  @!P1 IADD3 R154, P0, R3.reuse, UR10, RZ ;  /* 0x0000000a039a9c10 */ /* 0x040fe8000ff1e0ff */
[----:B------:R-:W-:Y:S01]  /*6540*/  @!P1 LEA.HI.X.SX32 R149, R3, UR6, 0x1, P0 ;  /* 0x0000000603959c11 */ /* 0x000fe200080f0eff */
        /* <DEDUP_REMOVED lines=13> */
[----:B------:R-:W-:Y:S03]  /*6620*/  IADD3 R152, P0, R152, UR18, RZ ;  /* 0x0000001298987c10 */ /* 0x000fe6000ff1e0ff */
[----:B------:R-:W-:Y:S05]  /*6630*/  IMAD R151, R225, c[0x0][0x1f4], R151 ;  /* 0x00007d00e1977a24 */ /* 0x000fea00078e0297 */
[----:B------:R-:W-:Y:S02]  /*6640*/  IADD3.X R151, R153, UR9, R151, P0, !PT ;  /* 0x0000000999977c10 */ /* 0x000fe400087fe497 */
[C---:B------:R-:W-:Y:S04]  /*6650*/  LEA R149, P0, R152.reuse, c[0x0][0x1c8], 0x1 ;  /* 0x0000720098957a11 */ /* 0x040fe800078008ff */
[----:B------:R-:W-:Y:S01]  /*6660*/  LEA.HI.X R3, R152, c[0x0][0x1cc], R151, 0x1, P0 ;  /* 0x0000730098037a11 */ /* 0x000fe200000f0c97 */
[----:B------:R-:W1:Y:S01]  /*6670*/  SHFL.IDX PT, R155, R149, RZ, 0x1c1f ;  /* 0x001c1fff959b7589 */ /* 0x000e6200000e0000 */
[----:B------:R-:W-:Y:S03]  /*6680*/  IADD3 R151, -R238, 0x30, RZ ;  /* 0x00000030ee977810 */ /* 0x000fe60007ffe1ff */
[----:B------:R-:W2:Y:S01]  /*6690*/  SHFL.IDX PT, R152, R3, RZ, 0x1c1f ;  /* 0x001c1fff03987589 */ /* 0x000ea200000e0000 */
[----:B------:R-:W-:Y:S03]  /*66a0*/  ISETP.GE.AND P1, PT, R151, 0x1, PT ;  /* 0x000000019700780c */ /* 0x000fe60003f26270 */
[----:B------:R-:W3:Y:S10]  /*66b0*/  SHFL.IDX PT, R153, R149, 0x1, 0x1c1f ;  /* 0x003c1f0095997f89 */ /* 0x000ef400000e0000 */
[C---:B-1----:R-:W-:Y:S05]  /*66c0*/  @P1 IADD3 R158, P0, R155.reuse, R202, RZ ;  /* 0x000000ca9b9e1210 */ /* 0x042fea0007f1e0ff */
[C-C-:B--2---:R-:W-:Y:S01]  /*66d0*/  @P1 IMAD.X R159, R152.reuse, 0x1, R200.reuse, P0 ;  /* 0x00000001989f1824 */ /* 0x144fe200000e06c8 */
[----:B------:R-:W-:Y:S04]  /*66e0*/  @P1 IADD3 R156, P0, R155, R240, RZ ;  /* 0x000000f09b9c1210 */ /* 0x000fe80007f1e0ff */
[----:B------:R1:W-:Y:S01]  /*66f0*/  @P1 LDGSTS.E.BYPASS.LTC128B.128 [R220+0x2500], [R158.64], !P5 ;  /* 0x025000009edc1fae */ /* 0x0003e2000e901d4c */
[----:B------:R-:W-:Y:S01]  /*6700*/  @P1 IMAD.X R157, R152, 0x1, R203, P0 ;  /* 0x00000001989d1824 */ /* 0x000fe200000e06cb */
[C---:B------:R-:W-:Y:S04]  /*6710*/  @P1 LEA R154, P0, R218.reuse, R155, 0x1 ;  /* 0x0000009bda9a1211 */ /* 0x040fe800078008ff */
[----:B------:R1:W-:Y:S01]  /*6720*/  @P1 LDGSTS.E.BYPASS.LTC128B.128 [R220+0x3100], [R156.64], !P4 ;  /* 0x031000009cdc1fae */ /* 0x0003e2000e101d4c */
[----:B------:R-:W-:Y:S02]  /*6730*/  @P1 LEA.HI.X R155, R218, R152, R233, 0x1, P0 ;  /* 0x00000098da9b1211 */ /* 0x000fe400000f0ce9 */
[----:B------:R-:W-:Y:S01]  /*6740*/  ISETP.GE.AND P0, PT, R151, 0x21, PT ;  /* 0x000000219700780c */ /* 0x000fe20003f06270 */
[----:B------:R-:W2:Y:S04]  /*6750*/  SHFL.IDX PT, R152, R3, 0x1, 0x1c1f ;  /* 0x003c1f0003987f89 */ /* 0x000ea800000e0000 */
[----:B------:R1:W-:Y:S08]  /*6760*/  @P1 LDGSTS.E.BYPASS.LTC128B.128 [R220+0x3d00], [R154.64], !P3 ;  /* 0x03d000009adc1fae */ /* 0x0003f0000d901d4c */
[C---:B---3--:R-:W-:Y:S05]  /*6770*/  @P0 IADD3 R162, P2, R153.reuse, R202, RZ ;  /* 0x000000ca99a20210 */ /* 0x048fea0007f5e0ff */
[C---:B--2---:R-:W-:Y:S01]  /*6780*/  @P0 IMAD.X R163, R152.reuse, 0x1, R200, P2 ;  /* 0x0000000198a30824 */ /* 0x044fe200010e06c8 */
[----:B------:R-:W-:Y:S04]  /*6790*/  @P0 IADD3 R160, P2, R153, R240, RZ ;  /* 0x000000f099a00210 */ /* 0x000fe80007f5e0ff */
[----:B------:R1:W-:Y:S01]  /*67a0*/  @P0 LDGSTS.E.BYPASS.LTC128B.128 [R220+0x2d00], [R162.64], !P5 ;  /* 0x02d00000a2dc0fae */ /* 0x0003e2000e901d4c */
[----:B------:R-:W-:Y:S01]  /*67b0*/  @P0 IMAD.X R161, R152, 0x1, R203, P2 ;  /* 0x0000000198a10824 */ /* 0x000fe200010e06cb */
[C---:B------:R-:W-:Y:S04]  /*67c0*/  @P0 LEA R164, P2, R218.reuse, R153, 0x1 ;  /* 0x00000099daa40211 */ /* 0x040fe800078408ff */
[----:B------:R1:W-:Y:S01]  /*67d0*/  @P0 LDGSTS.E.BYPASS.LTC128B.128 [R220+0x3900], [R160.64], !P4 ;  /* 0x03900000a0dc0fae */ /* 0x0003e2000e101d4c */
[----:B------:R-:W-:Y:S05]  /*67e0*/  @P0 LEA.HI.X R165, R218, R152, R233, 0x1, P2 ;  /* 0x00000098daa50211 */ /* 0x000fea00010f0ce9 */
[----:B------:R1:W-:Y:S03]  /*67f0*/  @P0 LDGSTS.E.BYPASS.LTC128B.128 [R220+0x4500], [R164.64], !P3 ;  /* 0x04500000a4dc0fae */ /* 0x0003e6000d901d4c */
.L_x_483:
[----:B-1----:R-:W-:Y:S01]  /*6800*/  IMAD.MOV.U32 R158, RZ, RZ, R231 ;  /* 0x000000ffff9e7224 */ /* 0x002fe200078e00e7 */
[----:B------:R-:W-:Y:S01]  /*6810*/  PLOP3.LUT P0, PT, PT, PT, UP2, 0x80, 0x0 ;  /* 0x000000000000781c */ /* 0x000fe20003f0f028 */
[----:B------:R-:W0:Y:S01]  /*6820*/  LDGDEPBAR ;  /* 0x00000000000079af */ /* 0x000e220000000000 */
[----:B------:R-:W-:Y:S05]  /*6830*/  IMAD R156, R236, -0x30, RZ ;  /* 0xffffffd0ec9c7824 */ /* 0x000fea00078e02ff */
[----:B------:R-:W-:Y:S06]  /*6840*/  IADD3 R154, -R235, 0x1, R156 ;  /* 0x00000001eb9a7810 */ /* 0x000fec0007ffe19c */
[----:B------:R-:W-:Y:S01]  /*6850*/  @P0 IMAD.HI.U32 R3, R231, c[0x0][0x2c8], RZ ;  /* 0x0000b200e7030a27 */ /* 0x000fe200078e00ff */
[----:B------:R-:W-:Y:S11]  /*6860*/  PLOP3.LUT P0, PT, PT, PT, UP2, 0x80, 0x0 ;  /* 0x000000000000781c */ /* 0x000ff60003f0f028 */
[----:B------:R-:W-:Y:S02]  /*6870*/  @!UPT UIADD3 URZ, URZ, URZ, URZ ;  /* 0x0000003f3f3ff290 */ /* 0x000fe4000fffe03f */
[----:B------:R-:W-:Y:S01]  /*6880*/  @P0 SHF.R.U32.HI R158, RZ, c[0x0][0x2cc], R3 ;  /* 0x0000b300ff9e0a19 */ /* 0x000fe20000011603 */
[----:B------:R-:W-:Y:S01]  /*6890*/  IMAD.MOV.U32 R3, RZ, RZ, c[0x0][0x2ac] ;  /* 0x0000ab00ff037624 */ /* 0x000fe200078e00ff */
[----:B------:R-:W-:Y:S03]  /*68a0*/  PLOP3.LUT P0, PT, PT, PT, UP1, 0x40, 0x0 ;  /* 0x000000000000781c */ /* 0x000fe60003f0e818 */
[----:B------:R-:W1:Y:S01]  /*68b0*/  SHFL.IDX PT, R152, R158, RZ, 0x1c1f ;  /* 0x001c1fff9e987589 */ /* 0x000e6200000e0000 */
[----:B------:R-:W-:Y:S05]  /*68c0*/  IMAD R154, R3, c[0x0][0x1d0], R154 ;  /* 0x00007400039a7a24 */ /* 0x000fea00078e029a */
[----:B------:R-:W-:Y:S04]  /*68d0*/  IADD3 R153, R154, -c[0x0][0x168], RZ ;  /* 0x80005a009a997a10 */ /* 0x000fe80007ffe0ff */
[C---:B------:R-:W-:Y:S02]  /*68e0*/  IADD3 R154, R153.reuse, c[0x0][0x328], RZ ;  /* 0x0000ca00999a7a10 */ /* 0x040fe40007ffe0ff */
[----:B------:R-:W-:Y:S03]  /*68f0*/  IADD3 R153, R153, UR17, RZ ;  /* 0x0000001199997c10 */ /* 0x000fe6000fffe0ff */
[--C-:B-1----:R-:W-:Y:S02]  /*6900*/  IMAD.IADD R168, R154, 0x1, R152.reuse ;  /* 0x000000019aa87824 */ /* 0x102fe400078e0298 */
[----:B------:R-:W-:Y:S01]  /*6910*/  IMAD.IADD R167, R153, 0x1, R152 ;  /* 0x0000000199a77824 */ /* 0x000fe200078e0298 */
[----:B------:R-:W-:-:S05]  /*6920*/  @P0 BRA `(.L_x_484) ;  /* 0x000001a000000947 */ /* 0x000fca0003800000 */
[----:B------:R-:W-:Y:S01]  /*6930*/  MOV R3, c[0x0][0x2ac] ;  /* 0x0000ab0000037a02 */ /* 0x000fe20000000f00 */
[----:B------:R-:W-:Y:S04]  /*6940*/  BSSY B0, `(.L_x_485) ;  /* 0x0000013000007945 */ /* 0x000fe80003800000 */
[----:B------:R-:W-:Y:S05]  /*6950*/  IMAD R152, R3, c[0x0][0x1d0], R152 ;  /* 0x0000740003987a24 */ /* 0x000fea00078e0298 */
[----:B------:R-:W-:Y:S04]  /*6960*/  IADD3 R149, R152, -c[0x0][0x168], RZ ;  /* 0x80005a0098957a10 */ /* 0x000fe80007ffe0ff */
[----:B------:R-:W-:Y:S11]  /*6970*/  ISETP.GT.AND P0, PT, R149, -0x1, PT ;  /* 0xffffffff9500780c */ /* 0x000ff60003f04270 */
[----:B------:R-:W-:Y:S02]  /*6980*/  @!UPT UIADD3 URZ, URZ, URZ, URZ ;  /* 0x0000003f3f3ff290 */ /* 0x000fe4000fffe03f */
[----:B------:R-:W-:-:S05]  /*6990*/  @P0 BRA `(.L_x_486) ;  /* 0x0000008000000947 */ /* 0x000fca0003800000 */
[----:B------:R-:W-:Y:S01]  /*69a0*/  LOP3.LUT R149, RZ, R149, RZ, 0x33, !PT ;  /* 0x00000095ff957212 */ /* 0x000fe200078e33ff */
[----:B------:R-:W-:Y:S05]  /*69b0*/  IMAD.MOV.U32 R3, RZ, RZ, 0x1 ;  /* 0x00000001ff037424 */ /* 0x000fea00078e00ff */
[----:B------:R-:W-:Y:S11]  /*69c0*/  ISETP.NE.AND P0, PT, R3, c[0x0][0x32c], PT ;  /* 0x0000cb0003007a0c */ /* 0x000ff60003f05270 */
[----:B------:R-:W-:Y:S02]  /*69d0*/  @!UPT UIADD3 URZ, URZ, URZ, URZ ;  /* 0x0000003f3f3ff290 */ /* 0x000fe4000fffe03f */
[----:B------:R-:W-:Y:S05]  /*69e0*/  @P0 IMAD.HI.U32 R3, R149, c[0x0][0x330], RZ ;  /* 0x0000cc0095030a27 */ /* 0x000fea00078e00ff */
[----:B------:R-:W-:Y:S04]  /*69f0*/  @P0 SHF.R.U32.HI R149, RZ, c[0x0][0x334], R3 ;  /* 0x0000cd00ff950a19 */ /* 0x000fe80000011603 */
[----:B------:R-:W-:Y:S01]  /*6a00*/  LOP3.LUT R149, RZ, R149, RZ, 0x33, !PT ;  /* 0x00000095ff957212 */ /* 0x000fe200078e33ff */
[----:B------:R-:W-:-:S05]  /*6a10*/  BRA `(.L_x_487) ;  /* 0x0000005000007947 */ /* 0x000fca0003800000 */
.L_x_486:
[----:B------:R-:W-:Y:S04]  /*6a20*/  MOV R3, 0x1 ;  /* 0x0000000100037802 */ /* 0x000fe80000000f00 */
[----:B------:R-:W-:Y:S11]  /*6a30*/  ISETP.NE.AND P0, PT, R3, c[0x0][0x32c], PT ;  /* 0x0000cb0003007a0c */ /* 0x000ff60003f05270 */
[----:B------:R-:W-:Y:S02]  /*6a40*/  @!UPT UIADD3 URZ, URZ, URZ, URZ ;  /* 0x0000003f3f3ff290 */ /* 0x000fe4000fffe03f */
[----:B------:R-:W-:Y:S05]  /*6a50*/  @P0 IMAD.HI.U32 R3, R149, c[0x0][0x330], RZ ;  /* 0x0000cc0095030a27 */ /* 0x000fea00078e00ff */
[----:B------:R-:W-:Y:S02]  /*6a60*/  @P0 SHF.R.U32.HI R149, RZ, c[0x0][0x334], R3 ;  /* 0x0000cd00ff950a19 */ /* 0x000fe40000011603 */
.L_x_487:
[----:B------:R-:W-:Y:S05]  /*6a70*/  BSYNC B0 ;  /* 0x0000000000007941 */ /* 0x000fea0003800000 */
.L_x_485:
[----:B------:R-:W-:Y:S04]  /*6a80*/  IMAD.IADD R152, R156, 0x1, -R235 ;  /* 0x000000019c987824 */ /* 0x000fe800078e0aeb */
[----:B------:R-:W-:Y:S05]  /*6a90*/  IMAD R152, R149, c[0x0][0x32c], R152 ;  /* 0x0000cb0095987a24 */ /* 0x000fea00078e0298 */
[----:B------:R-:W-:Y:S02]  /*6aa0*/  IADD3 R3, R152, c[0x0][0x32c], RZ ;  /* 0x0000cb0098037a10 */ /* 0x000fe40007ffe0ff */
[----:B------:R-:W-:Y:S02]  /*6ab0*/  IMNMX R167, R167, R152, !PT ;  /* 0x00000098a7a77217 */ /* 0x000fe40007800200 */
[----:B------:R-:W-:Y:S02]  /*6ac0*/  IMNMX R168, R168, R3, PT ;  /* 0x00000003a8a87217 */ /* 0x000fe40003800200 */
.L_x_484:
[----:B------:R-:W-:Y:S01]  /*6ad0*/  PLOP3.LUT P0, PT, PT, PT, UP1, 0x40, 0x0 ;  /* 0x000000000000781c */ /* 0x000fe20003f0e818 */
[----:B------:R-:W1:Y:S02]  /*6ae0*/  SHFL.IDX PT, R152, R158, 0x1, 0x1c1f ;  /* 0x003c1f009e987f89 */ /* 0x000e6400000e0000 */
[----:B-1----:R-:W-:Y:S01]  /*6af0*/  IADD3 R164, R153, R152, RZ ;  /* 0x0000009899a47210 */ /* 0x002fe20007ffe0ff */
[----:B------:R-:W-:Y:S09]  /*6b00*/  IMAD.IADD R166, R154, 0x1, R152 ;  /* 0x000000019aa67824 */ /* 0x000ff200078e0298 */
        /* <DEDUP_REMOVED lines=16> */
.L_x_490:
[----:B------:R-:W-:Y:S04]  /*6c10*/  MOV R3, 0x1 ;  /* 0x0000000100037802 */ /* 0x000fe80000000f00 */
[----:B------:R-:W-:Y:S11]  /*6c20*/  ISETP.NE.AND P0, PT, R3, c[0x0][0x32c], PT ;  /* 0x0000cb0003007a0c */ /* 0x000ff60003f05270 */
[----:B------:R-:W-:Y:S02]  /*6c30*/  @!UPT UIADD3 URZ, URZ, URZ, URZ ;  /* 0x0000003f3f3ff290 */ /* 0x000fe4000fffe03f */
[----:B------:R-:W-:Y:S05]  /*6c40*/  @P0 IMAD.HI.U32 R3, R152, c[0x0][0x330], RZ ;  /* 0x0000cc0098030a27 */ /* 0x000fea00078e00ff */
[----:B------:R-:W-:Y:S02]  /*6c50*/  @P0 SHF.R.U32.HI R152, RZ, c[0x0][0x334], R3 ;  /* 0x0000cd00ff980a19 */ /* 0x000fe40000011603 */
.L_x_491:
[----:B------:R-:W-:Y:S05]  /*6c60*/  BSYNC B0 ;  /* 0x0000000000007941 */ /* 0x000fea0003800000 */
.L_x_489:
[----:B------:R-:W-:Y:S04]  /*6c70*/  IMAD.IADD R3, R156, 0x1, -R235 ;  /* 0x000000019c037824 */ /* 0x000fe800078e0aeb */
[----:B------:R-:W-:Y:S05]  /*6c80*/  IMAD R3, R152, c[0x0][0x32c], R3 ;  /* 0x0000cb0098037a24 */ /* 0x000fea00078e0203 */
[----:B------:R-:W-:Y:S02]  /*6c90*/  IADD3 R149, R3, c[0x0][0x32c], RZ ;  /* 0x0000cb0003957a10 */ /* 0x000fe40007ffe0ff */
[----:B------:R-:W-:Y:S02]  /*6ca0*/  IMNMX R164, R164, R3, !PT ;  /* 0x00000003a4a47217 */ /* 0x000fe40007800200 */
[----:B------:R-:W-:Y:S02]  /*6cb0*/  IMNMX R166, R166, R149, PT ;  /* 0x00000095a6a67217 */ /* 0x000fe40003800200 */
.L_x_488:
        /* <DEDUP_REMOVED lines=13> */
[----:B------:R-:W-:Y:S05]  /*6d90*/  IMAD.MOV.U32 R3, RZ, RZ, c[0x0][0x32c] ;  /* 0x0000cb00ff037624 */ /* 0x000fea00078e00ff */
[----:B------:R-:W-:Y:S11]  /*6da0*/  ISETP.NE.AND P0, PT, R3, 0x1, PT ;  /* 0x000000010300780c */ /* 0x000ff60003f05270 */
[----:B------:R-:W-:Y:S02]  /*6db0*/  @!UPT UIADD3 URZ, URZ, URZ, URZ ;  /* 0x0000003f3f3ff290 */ /* 0x000fe4000fffe03f */
[----:B------:R-:W-:Y:S05]  /*6dc0*/  @P0 IMAD.HI.U32 R3, R152, c[0x0][0x330], RZ ;  /* 0x0000cc0098030a27 */ /* 0x000fea00078e00ff */
[----:B------:R-:W-:Y:S04]  /*6dd0*/  @P0 SHF.R.U32.HI R152, RZ, c[0x0][0x334], R3 ;  /* 0x0000cd00ff980a19 */ /* 0x000fe80000011603 */
[----:B------:R-:W-:Y:S01]  /*6de0*/  LOP3.LUT R152, RZ, R152, RZ, 0x33, !PT ;  /* 0x00000098ff987212 */ /* 0x000fe200078e33ff */
[----:B------:R-:W-:-:S05]  /*6df0*/  BRA `(.L_x_495) ;  /* 0x0000005000007947 */ /* 0x000fca0003800000 */
.L_x_494:
[----:B------:R-:W-:Y:S04]  /*6e00*/  MOV R3, c[0x0][0x32c] ;  /* 0x0000cb0000037a02 */ /* 0x000fe80000000f00 */
[----:B------:R-:W-:Y:S11]  /*6e10*/  ISETP.NE.AND P0, PT, R3, 0x1, PT ;  /* 0x000000010300780c */ /* 0x000ff60003f05270 */
[----:B------:R-:W-:Y:S02]  /*6e20*/  @!UPT UIADD3 URZ, URZ, URZ, URZ ;  /* 0x0000003f3f3ff290 */ /* 0x000fe4000fffe03f */
[----:B------:R-:W-:Y:S05]  /*6e30*/  @P0 IMAD.HI.U32 R3, R152, c[0x0][0x330], RZ ;  /* 0x0000cc0098030a27 */ /* 0x000fea00078e00ff */
[----:B------:R-:W-:Y:S02]  /*6e40*/  @P0 SHF.R.U32.HI R152, RZ, c[0x0][0x334], R3 ;  /* 0x0000cd00ff980a19 */ /* 0x000fe40000011603 */
.L_x_495:
[----:B------:R-:W-:Y:S05]  /*6e50*/  BSYNC B0 ;  /* 0x0000000000007941 */ /* 0x000fea0003800000 */
.L_x_493:
[----:B------:R-:W-:Y:S04]  /*6e60*/  IMAD.IADD R3, R156, 0x1, -R235 ;  /* 0x000000019c037824 */ /* 0x000fe800078e0aeb */
[----:B------:R-:W-:Y:S05]  /*6e70*/  IMAD R3, R152, c[0x0][0x32c], R3 ;  /* 0x0000cb0098037a24 */ /* 0x000fea00078e0203 */
[----:B------:R-:W-:Y:S02]  /*6e80*/  IADD3 R149, R3, c[0x0][0x32c], RZ ;  /* 0x0000cb0003957a10 */ /* 0x000fe40007ffe0ff */
[----:B------:R-:W-:Y:S02]  /*6e90*/  IMNMX R161, R161, R3, !PT ;  /* 0x00000003a1a17217 */ /* 0x000fe40007800200 */
[----:B------:R-:W-:Y:S02]  /*6ea0*/  IMNMX R162, R162, R149, PT ;  /* 0x00000095a2a27217 */ /* 0x000fe40003800200 */
.L_x_492:
[C---:B------:R-:W-:Y:S02]  /*6eb0*/  ISETP.GE.AND P2, PT, R156.reuse, 0x9, PT ;  /* 0x000000099c00780c */ /* 0x040fe40003f46270 */
[----:B------:R-:W-:Y:S02]  /*6ec0*/  ISETP.GE.AND P1, PT, R156, 0xa, PT ;  /* 0x0000000a9c00780c */ /* 0x000fe40003f26270 */
[C---:B------:R-:W-:Y:S02]  /*6ed0*/  ISETP.GT.AND P0, PT, R167.reuse, 0x8, !P2 ;  /* 0x00000008a700780c */ /* 0x040fe40005704270 */
[----:B------:R-:W-:Y:S02]  /*6ee0*/  P2R R152, PR, RZ, 0x4 ;  /* 0x00000004ff987803 */ /* 0x000fe40000000000 */
[----:B------:R-:W-:Y:S02]  /*6ef0*/  ISETP.LT.OR P0, PT, R168, 0x9, P0 ;  /* 0x00000009a800780c */ /* 0x000fe40000701670 */
[----:B------:R-:W-:Y:S02]  /*6f00*/  P2R R151, PR, RZ, 0x2 ;  /* 0x00000002ff977803 */ /* 0x000fe40000000000 */
[----:B------:R-:W-:Y:S02]  /*6f10*/  FSEL R149, R16, -INF , !P0 ;  /* 0xff80000010957808 */ /* 0x000fe40004000000 */
[----:B------:R-:W-:Y:S02]  /*6f20*/  ISETP.GT.AND P0, PT, R167, 0x9, !P1 ;  /* 0x00000009a700780c */ /* 0x000fe40004f04270 */
[----:B------:R-:W-:Y:S02]  /*6f30*/  ISETP.GE.AND P5, PT, R156, 0x21, PT ;  /* 0x000000219c00780c */ /* 0x000fe40003fa6270 */
[----:B------:R-:W-:Y:S02]  /*6f40*/  ISETP.LT.OR P0, PT, R168, 0xa, P0 ;  /* 0x0000000aa800780c */ /* 0x000fe40000701670 */
[----:B------:R-:W-:Y:S02]  /*6f50*/  ISETP.GE.AND P4, PT, R156, 0x22, PT ;  /* 0x000000229c00780c */ /* 0x000fe40003f86270 */
[----:B------:R-:W-:Y:S02]  /*6f60*/  FSEL R155, R17, -INF , !P0 ;  /* 0xff800000119b7808 */ /* 0x000fe40004000000 */
[----:B------:R-:W-:Y:S02]  /*6f70*/  ISETP.GT.AND P0, PT, R164, 0x8, !P2 ;  /* 0x00000008a400780c */ /* 0x000fe40005704270 */
[----:B------:R-:W-:Y:S02]  /*6f80*/  ISETP.GE.AND P2, PT, R156, 0x11, PT ;  /* 0x000000119c00780c */ /* 0x000fe40003f46270 */
[----:B------:R-:W-:Y:S02]  /*6f90*/  ISETP.LT.OR P0, PT, R166, 0x9, P0 ;  /* 0x00000009a600780c */ /* 0x000fe40000701670 */
[----:B------:R-:W-:Y:S02]  /*6fa0*/  P2R R160, PR, RZ, 0x4 ;  /* 0x00000004ffa07803 */ /* 0x000fe40000000000 */
[----:B------:R-:W-:Y:S02]  /*6fb0*/  FSEL R3, R18, -INF , !P0 ;  /* 0xff80000012037808 */ /* 0x000fe40004000000 */
[----:B------:R-:W-:Y:S02]  /*6fc0*/  ISETP.GT.AND P0, PT, R164, 0x9, !P1 ;  /* 0x00000009a400780c */ /* 0x000fe40004f04270 */
[----:B------:R-:W-:Y:S02]  /*6fd0*/  ISETP.GE.AND P1, PT, R156, 0x12, PT ;  /* 0x000000129c00780c */ /* 0x000fe40003f26270 */
[----:B------:R-:W-:Y:S02]  /*6fe0*/  ISETP.LT.OR P0, PT, R166, 0xa, P0 ;  /* 0x0000000aa600780c */ /* 0x000fe40000701670 */
[----:B------:R-:W-:Y:S02]  /*6ff0*/  P2R R159, PR, RZ, 0x2 ;  /* 0x00000002ff9f7803 */ /* 0x000fe40000000000 */
[----:B------:R-:W-:Y:S02]  /*7000*/  FSEL R157, R19, -INF , !P0 ;  /* 0xff800000139d7808 */ /* 0x000fe40004000000 */
[C---:B------:R-:W-:Y:S02]  /*7010*/  ISETP.GT.AND P0, PT, R167.reuse, 0x10, !P2 ;  /* 0x00000010a700780c */ /* 0x040fe40005704270 */
[----:B------:R-:W-:Y:S02]  /*7020*/  ISETP.GE.AND P3, PT, R156, 0x29, PT ;  /* 0x000000299c00780c */ /* 0x000fe40003f66270 */
[----:B------:R-:W-:Y:S02]  /*7030*/  ISETP.LT.OR P0, PT, R168, 0x11, P0 ;  /* 0x00000011a800780c */ /* 0x000fe40000701670 */
[----:B------:R-:W-:Y:S02]  /*7040*/  ISETP.GE.AND P6, PT, R156, 0x2a, PT ;  /* 0x0000002a9c00780c */ /* 0x000fe40003fc6270 */
[----:B------:R-:W-:Y:S02]  /*7050*/  FSEL R186, R20, -INF , !P0 ;  /* 0xff80000014ba7808 */ /* 0x000fe40004000000 */
[----:B------:R-:W-:Y:S04]  /*7060*/  ISETP.GT.AND P0, PT, R167, 0x11, !P1 ;  /* 0x00000011a700780c */ /* 0x000fe80004f04270 */
[----:B------:R-:W-:Y:S04]  /*7070*/  ISETP.LT.OR P0, PT, R168, 0x12, P0 ;  /* 0x00000012a800780c */ /* 0x000fe80000701670 */
        /* <DEDUP_REMOVED lines=11> */
[C---:B------:R-:W-:Y:S04]  /*7130*/  ISETP.GT.AND P0, PT, R167.reuse, 0x18, !P2 ;  /* 0x00000018a700780c */ /* 0x040fe80005704270 */
[----:B------:R-:W-:Y:S04]  /*7140*/  ISETP.LT.OR P0, PT, R168, 0x19, P0 ;  /* 0x00000019a800780c */ /* 0x000fe80000701670 */
[----:B------:R-:W-:Y:S02]  /*7150*/  FSEL R190, R32, -INF , !P0 ;  /* 0xff80000020be7808 */ /* 0x000fe40004000000 */
[----:B------:R-:W-:Y:S04]  /*7160*/  ISETP.GT.AND P0, PT, R167, 0x19, !P1 ;  /* 0x00000019a700780c */ /* 0x000fe80004f04270 */
[----:B------:R-:W-:Y:S04]  /*7170*/  ISETP.LT.OR P0, PT, R168, 0x1a, P0 ;  /* 0x0000001aa800780c */ /* 0x000fe80000701670 */
[----:B------:R-:W-:Y:S02]  /*7180*/  FSEL R195, R33, -INF , !P0 ;  /* 0xff80000021c37808 */ /* 0x000fe40004000000 */
[----:B------:R-:W-:Y:S02]  /*7190*/  ISETP.GT.AND P0, PT, R164, 0x18, !P2 ;  /* 0x00000018a400780c */ /* 0x000fe40005704270 */
[----:B------:R-:W-:Y:S02]  /*71a0*/  ISETP.GE.AND P2, PT, R156, 0x1, PT ;  /* 0x000000019c00780c */ /* 0x000fe40003f46270 */
[----:B------:R-:W-:Y:S04]  /*71b0*/  ISETP.LT.OR P0, PT, R166, 0x19, P0 ;  /* 0x00000019a600780c */ /* 0x000fe80000701670 */
[----:B------:R-:W-:Y:S02]  /*71c0*/  FSEL R196, R34, -INF , !P0 ;  /* 0xff80000022c47808 */ /* 0x000fe40004000000 */
[----:B------:R-:W-:Y:S02]  /*71d0*/  ISETP.GT.AND P0, PT, R164, 0x19, !P1 ;  /* 0x00000019a400780c */ /* 0x000fe40004f04270 */
[----:B------:R-:W-:Y:S02]  /*71e0*/  ISETP.GE.AND P1, PT, R156, 0x2, PT ;  /* 0x000000029c00780c */ /* 0x000fe40003f26270 */
[----:B------:R-:W-:Y:S04]  /*71f0*/  ISETP.LT.OR P0, PT, R166, 0x1a, P0 ;  /* 0x0000001aa600780c */ /* 0x000fe80000701670 */
[----:B------:R-:W-:Y:S02]  /*7200*/  FSEL R199, R35, -INF , !P0 ;  /* 0xff80000023c77808 */ /* 0x000fe40004000000 */
[C---:B------:R-:W-:Y:S04]  /*7210*/  ISETP.GT.AND P0, PT, R167.reuse, 0x20, !P5 ;  /* 0x00000020a700780c */ /* 0x040fe80006f04270 */
[----:B------:R-:W-:Y:S04]  /*7220*/  ISETP.LT.OR P0, PT, R168, 0x21, P0 ;  /* 0x00000021a800780c */ /* 0x000fe80000701670 */
[----:B------:R-:W-:Y:S02]  /*7230*/  FSEL R198, R36, -INF , !P0 ;  /* 0xff80000024c67808 */ /* 0x000fe40004000000 */
[----:B------:R-:W-:Y:S04]  /*7240*/  ISETP.GT.AND P0, PT, R167, 0x21, !P4 ;  /* 0x00000021a700780c */ /* 0x000fe80006704270 */
        /* <DEDUP_REMOVED lines=8> */
[C---:B------:R-:W-:Y:S04]  /*72d0*/  ISETP.GT.AND P0, PT, R167.reuse, RZ, !P2 ;  /* 0x000000ffa700720c */ /* 0x040fe80005704270 */
[----:B------:R-:W-:Y:S04]  /*72e0*/  ISETP.LT.OR P0, PT, R168, 0x1, P0 ;  /* 0x00000001a800780c */ /* 0x000fe80000701670 */
[----:B------:R-:W-:Y:S02]  /*72f0*/  FSEL R175, R4, -INF , !P0 ;  /* 0xff80000004af7808 */ /* 0x000fe40004000000 */
[----:B------:R-:W-:Y:S01]  /*7300*/  ISETP.GT.AND P0, PT, R167, 0x1, !P1 ;  /* 0x00000001a700780c */ /* 0x000fe20004f04270 */
[----:B------:R-:W1:Y:S03]  /*7310*/  SHFL.IDX PT, R4, R158, 0x3, 0x1c1f ;  /* 0x007c1f009e047f89 */ /* 0x000e6600000e0000 */
[----:B------:R-:W-:Y:S04]  /*7320*/  ISETP.LT.OR P0, PT, R168, 0x2, P0 ;  /* 0x00000002a800780c */ /* 0x000fe80000701670 */
[----:B------:R-:W-:Y:S02]  /*7330*/  FSEL R173, R5, -INF , !P0 ;  /* 0xff80000005ad7808 */ /* 0x000fe40004000000 */
[----:B------:R-:W-:Y:S04]  /*7340*/  ISETP.GT.AND P0, PT, R164, 0x1, !P1 ;  /* 0x00000001a400780c */ /* 0x000fe80004f04270 */
[----:B------:R-:W-:Y:S04]  /*7350*/  ISETP.LT.OR P0, PT, R166, 0x2, P0 ;  /* 0x00000002a600780c */ /* 0x000fe80000701670 */
[----:B------:R-:W-:Y:S02]  /*7360*/  FSEL R7, R7, -INF , !P0 ;  /* 0xff80000007077808 */ /* 0x000fe40004000000 */
[----:B------:R-:W-:Y:S04]  /*7370*/  ISETP.GT.AND P0, PT, R164, RZ, !P2 ;  /* 0x000000ffa400720c */ /* 0x000fe80005704270 */
[----:B------:R-:W-:Y:S01]  /*7380*/  ISETP.LT.OR P0, PT, R166, 0x1, P0 ;  /* 0x00000001a600780c */ /* 0x000fe20000701670 */
[--C-:B-1----:R-:W-:Y:S02]  /*7390*/  IMAD.IADD R154, R154, 0x1, R4.reuse ;  /* 0x000000019a9a7824 */ /* 0x102fe400078e0204 */
[----:B------:R-:W-:Y:S01]  /*73a0*/  IMAD.IADD R153, R153, 0x1, R4 ;  /* 0x0000000199997824 */ /* 0x000fe200078e0204 */
        /* <DEDUP_REMOVED lines=16> */
[----:B------:R-:W-:Y:S04]  /*74b0*/  ISETP.NE.AND P0, PT, R152, RZ, PT ;  /* 0x000000ff9800720c */ /* 0x000fe80003f05270 */
        /* <DEDUP_REMOVED lines=13> */
[C---:B------:R-:W-:Y:S04]  /*7590*/  ISETP.LT.OR P0, PT, R162.reuse, 0x12, P0 ;  /* 0x00000012a200780c */ /* 0x040fe80000701670 */
        /* <DEDUP_REMOVED lines=9> */
[C---:B------:R-:W-:Y:S04]  /*7630*/  ISETP.GT.AND P0, PT, R161.reuse, 0x20, !P5 ;  /* 0x00000020a100780c */ /* 0x040fe80006f04270 */
[----:B------:R-:W-:Y:S04]  /*7640*/  ISETP.LT.OR P0, PT, R162, 0x21, P0 ;  /* 0x00000021a200780c */ /* 0x000fe80000701670 */
[----:B------:R-:W-:Y:S02]  /*7650*/  FSEL R169, R40, -INF , !P0 ;  /* 0xff80000028a97808 */ /* 0x000fe40004000000 */
[----:B------:R-:W-:Y:S04]  /*7660*/  ISETP.GT.AND P0, PT, R161, 0x21, !P4 ;  /* 0x00000021a100780c */ /* 0x000fe80006704270 */
[C---:B------:R-:W-:Y:S04]  /*7670*/  ISETP.LT.OR P0, PT, R162.reuse, 0x22, P0 ;  /* 0x00000022a200780c */ /* 0x040fe80000701670 */
[----:B------:R-:W-:Y:S02]  /*7680*/  FSEL R166, R41, -INF , !P0 ;  /* 0xff80000029a67808 */ /* 0x000fe40004000000 */
[C---:B------:R-:W-:Y:S04]  /*7690*/  ISETP.GT.AND P0, PT, R161.reuse, 0x28, !P3 ;  /* 0x00000028a100780c */ /* 0x040fe80005f04270 */
[----:B------:R-:W-:Y:S04]  /*76a0*/  ISETP.LT.OR P0, PT, R162, 0x29, P0 ;  /* 0x00000029a200780c */ /* 0x000fe80000701670 */
[----:B------:R-:W-:Y:S02]  /*76b0*/  FSEL R164, R44, -INF , !P0 ;  /* 0xff8000002ca47808 */ /* 0x000fe40004000000 */
[C---:B------:R-:W-:Y:S04]  /*76c0*/  ISETP.GT.AND P0, PT, R161.reuse, RZ, !P2 ;  /* 0x000000ffa100720c */ /* 0x040fe80005704270 */
[----:B------:R-:W-:Y:S04]  /*76d0*/  ISETP.LT.OR P0, PT, R162, 0x1, P0 ;  /* 0x00000001a200780c */ /* 0x000fe80000701670 */
[----:B------:R-:W-:Y:S02]  /*76e0*/  FSEL R25, R8, -INF , !P0 ;  /* 0xff80000008197808 */ /* 0x000fe40004000000 */
[----:B------:R-:W-:Y:S04]  /*76f0*/  ISETP.GT.AND P0, PT, R161, 0x29, !P6 ;  /* 0x00000029a100780c */ /* 0x000fe80007704270 */
[----:B------:R-:W-:Y:S04]  /*7700*/  ISETP.LT.OR P0, PT, R162, 0x2a, P0 ;  /* 0x0000002aa200780c */ /* 0x000fe80000701670 */
[----:B------:R-:W-:Y:S02]  /*7710*/  FSEL R161, R45, -INF , !P0 ;  /* 0xff8000002da17808 */ /* 0x000fe40004000000 */
[----:B------:R-:W-:Y:S11]  /*7720*/  PLOP3.LUT P0, PT, PT, PT, UP1, 0x40, 0x0 ;  /* 0x000000000000781c */ /* 0x000ff60003f0e818 */
[----:B------:R-:W-:Y:S02]  /*7730*/  @!UPT UIADD3 URZ, URZ, URZ, URZ ;  /* 0x0000003f3f3ff290 */ /* 0x000fe4000fffe03f */
        /* <DEDUP_REMOVED lines=16> */
.L_x_498:
[----:B------:R-:W-:Y:S04]  /*7840*/  MOV R4, c[0x0][0x32c] ;  /* 0x0000cb0000047a02 */ /* 0x000fe80000000f00 */
[----:B------:R-:W-:Y:S11]  /*7850*/  ISETP.NE.AND P0, PT, R4, 0x1, PT ;  /* 0x000000010400780c */ /* 0x000ff60003f05270 */
[----:B------:R-:W-:Y:S02]  /*7860*/  @!UPT UIADD3 URZ, URZ, URZ, URZ ;  /* 0x0000003f3f3ff290 */ /* 0x000fe4000fffe03f */
[----:B------:R-:W-:Y:S05]  /*7870*/  @P0 IMAD.HI.U32 R4, R6, c[0x0][0x330], RZ ;  /* 0x0000cc0006040a27 */ /* 0x000fea00078e00ff */
[----:B------:R-:W-:Y:S02]  /*7880*/  @P0 SHF.R.U32.HI R6, RZ, c[0x0][0x334], R4 ;  /* 0x0000cd00ff060a19 */ /* 0x000fe40000011604 */
.L_x_499:
[----:B------:R-:W-:Y:S05]  /*7890*/  BSYNC B0 ;  /* 0x0000000000007941 */ /* 0x000fea0003800000 */
.L_x_497:
[----:B------:R-:W-:Y:S04]  /*78a0*/  IMAD.IADD R9, R156, 0x1, -R235 ;  /* 0x000000019c097824 */ /* 0x000fe800078e0aeb */
[----:B------:R-:W-:Y:S05]  /*78b0*/  IMAD R9, R6, c[0x0][0x32c], R9 ;  /* 0x0000cb0006097a24 */ /* 0x000fea00078e0209 */
[----:B------:R-:W-:Y:S02]  /*78c0*/  IADD3 R13, R9, c[0x0][0x32c], RZ ;  /* 0x0000cb00090d7a10 */ /* 0x000fe40007ffe0ff */
[----:B------:R-:W-:Y:S02]  /*78d0*/  IMNMX R153, R153, R9, !PT ;  /* 0x0000000999997217 */ /* 0x000fe40007800200 */
[----:B------:R-:W-:Y:S02]  /*78e0*/  IMNMX R154, R154, R13, PT ;  /* 0x0000000d9a9a7217 */ /* 0x000fe40003800200 */
.L_x_496:
[----:B------:R-:W-:Y:S02]  /*78f0*/  FMNMX.FTZ R4, R175, R150, !PT ;  /* 0x00000096af047209 */ /* 0x000fe40007810000 */
[----:B------:R-:W-:Y:S02]  /*7900*/  ISETP.GT.AND P0, PT, R153, RZ, !P2 ;  /* 0x000000ff9900720c */ /* 0x000fe40005704270 */
[----:B------:R-:W-:Y:S02]  /*7910*/  FMNMX.FTZ R4, R173, R4, !PT ;  /* 0x00000004ad047209 */ /* 0x000fe40007810000 */
[----:B------:R-:W-:Y:S02]  /*7920*/  ISETP.LT.OR P0, PT, R154, 0x1, P0 ;  /* 0x000000019a00780c */ /* 0x000fe40000701670 */
[----:B------:R-:W-:Y:S02]  /*7930*/  FMNMX.FTZ R4, R149, R4, !PT ;  /* 0x0000000495047209 */ /* 0x000fe40007810000 */
[----:B------:R-:W-:Y:S02]  /*7940*/  FSEL R17, R10, -INF , !P0 ;  /* 0xff8000000a117808 */ /* 0x000fe40004000000 */
[----:B------:R-:W-:Y:S02]  /*7950*/  FMNMX.FTZ R9, R155, R4, !PT ;  /* 0x000000049b097209 */ /* 0x000fe40007810000 */
[----:B------:R-:W-:Y:S02]  /*7960*/  ISETP.GT.AND P0, PT, R153, 0x1, !P1 ;  /* 0x000000019900780c */ /* 0x000fe40004f04270 */
[----:B------:R-:W-:Y:S02]  /*7970*/  FMNMX.FTZ R4, R186, R9, !PT ;  /* 0x00000009ba047209 */ /* 0x000fe40007810000 */
[----:B------:R-:W-:Y:S02]  /*7980*/  ISETP.LT.OR P0, PT, R154, 0x2, P0 ;  /* 0x000000029a00780c */ /* 0x000fe40000701670 */
[----:B------:R-:W-:Y:S02]  /*7990*/  FMNMX.FTZ R9, R187, R4, !PT ;  /* 0x00000004bb097209 */ /* 0x000fe40007810000 */
[----:B------:R-:W-:Y:S02]  /*79a0*/  FSEL R13, R11, -INF , !P0 ;  /* 0xff8000000b0d7808 */ /* 0x000fe40004000000 */
[----:B------:R-:W-:Y:S02]  /*79b0*/  FMNMX.FTZ R4, R190, R9, !PT ;  /* 0x00000009be047209 */ /* 0x000fe40007810000 */
[----:B------:R-:W-:Y:S02]  /*79c0*/  ISETP.NE.AND P0, PT, R152, RZ, PT ;  /* 0x000000ff9800720c */ /* 0x000fe40003f05270 */
[----:B------:R-:W-:Y:S02]  /*79d0*/  FMNMX.FTZ R9, R195, R4, !PT ;  /* 0x00000004c3097209 */ /* 0x000fe40007810000 */
[----:B------:R-:W-:Y:S02]  /*79e0*/  FMNMX.FTZ R8, R5, R148, !PT ;  /* 0x0000009405087209 */ /* 0x000fe40007810000 */
[----:B------:R-:W-:Y:S02]  /*79f0*/  ISETP.GT.AND P0, PT, R153, 0x8, !P0 ;  /* 0x000000089900780c */ /* 0x000fe40004704270 */
[----:B------:R-:W-:Y:S02]  /*7a00*/  FMNMX.FTZ R4, R198, R9, !PT ;  /* 0x00000009c6047209 */ /* 0x000fe40007810000 */
[----:B------:R-:W-:Y:S02]  /*7a10*/  FMNMX.FTZ R8, R7, R8, !PT ;  /* 0x0000000807087209 */ /* 0x000fe40007810000 */
[----:B------:R-:W-:Y:S02]  /*7a20*/  ISETP.LT.OR P0, PT, R154, 0x9, P0 ;  /* 0x000000099a00780c */ /* 0x000fe40000701670 */
[----:B------:R-:W-:Y:S02]  /*7a30*/  FMNMX.FTZ R9, R197, R4, !PT ;  /* 0x00000004c5097209 */ /* 0x000fe40007810000 */
[----:B------:R-:W-:Y:S02]  /*7a40*/  FMNMX.FTZ R8, R3, R8, !PT ;  /* 0x0000000803087209 */ /* 0x000fe40007810000 */
[----:B------:R-:W-:Y:S02]  /*7a50*/  FSEL R11, R14, -INF , !P0 ;  /* 0xff8000000e0b7808 */ /* 0x000fe40004000000 */
[----:B------:R-:W-:Y:S02]  /*7a60*/  ISETP.NE.AND P0, PT, R151, RZ, PT ;  /* 0x000000ff9700720c */ /* 0x000fe40003f05270 */
[----:B------:R-:W-:Y:S02]  /*7a70*/  FMNMX.FTZ R4, R192, R9, !PT ;  /* 0x00000009c0047209 */ /* 0x000fe40007810000 */
[----:B------:R-:W-:Y:S02]  /*7a80*/  FMNMX.FTZ R9, R157, R8, !PT ;  /* 0x000000089d097209 */ /* 0x000fe40007810000 */
[----:B------:R-:W-:Y:S02]  /*7a90*/  ISETP.GT.AND P0, PT, R153, 0x9, !P0 ;  /* 0x000000099900780c */ /* 0x000fe40004704270 */
[----:B------:R-:W-:Y:S02]  /*7aa0*/  FMNMX.FTZ R6, R171, R4, !PT ;  /* 0x00000004ab067209 */ /* 0x000fe40007810000 */
[----:B------:R-:W-:Y:S02]  /*7ab0*/  FMNMX.FTZ R4, R188, R9, !PT ;  /* 0x00000009bc047209 */ /* 0x000fe40007810000 */
[----:B------:R-:W-:Y:S01]  /*7ac0*/  ISETP.LT.OR P0, PT, R154, 0xa, P0 ;  /* 0x0000000a9a00780c */ /* 0x000fe20000701670 */
[----:B------:R-:W1:Y:S01]  /*7ad0*/  SHFL.BFLY PT, R9, R6, 0x2, 0x1f ;  /* 0x0c401f0006097f89 */ /* 0x000e6200000e0000 */
[----:B------:R-:W-:Y:S02]  /*7ae0*/  FMNMX.FTZ R19, R189, R4, !PT ;  /* 0x00000004bd137209 */ /* 0x000fe40007810000 */
[----:B------:R-:W-:Y:S02]  /*7af0*/  FSEL R15, R15, -INF , !P0 ;  /* 0xff8000000f0f7808 */ /* 0x000fe40004000000 */
[----:B------:R-:W-:Y:S02]  /*7b00*/  ISETP.NE.AND P0, PT, R160, RZ, PT ;  /* 0x000000ffa000720c */ /* 0x000fe40003f05270 */
[----:B------:R-:W-:Y:S02]  /*7b10*/  FMNMX.FTZ R8, R196, R19, !PT ;  /* 0x00000013c4087209 */ /* 0x000fe40007810000 */
[----:B------:R-:W-:Y:S02]  /*7b20*/  ISETP.GT.AND P0, PT, R153, 0x10, !P0 ;  /* 0x000000109900780c */ /* 0x000fe40004704270 */
        /* <DEDUP_REMOVED lines=11> */
[----:B------:R-:W-:Y:S02]  /*7be0*/  ISETP.LT.OR P0, PT, R154, 0x12, P0 ;  /* 0x000000129a00780c */ /* 0x000fe40000701670 */
[----:B------:R-:W-:Y:S02]  /*7bf0*/  ISETP.NE.AND P1, PT, R163, RZ, PT ;  /* 0x000000ffa300720c */ /* 0x000fe40003f25270 */
[----:B-1----:R-:W-:Y:S02]  /*7c00*/  FMNMX.FTZ R4, R6, R9, !PT ;  /* 0x0000000906047209 */ /* 0x002fe40007810000 */
[----:B------:R-:W-:Y:S02]  /*7c10*/  FMNMX.FTZ R9, R37, R10, !PT ;  /* 0x0000000a25097209 */ /* 0x000fe40007810000 */
[----:B------:R-:W-:Y:S01]  /*7c20*/  FMNMX.FTZ R6, R167, R8, !PT ;  /* 0x00000008a7067209 */ /* 0x000fe20007810000 */
[----:B------:R-:W1:Y:S01]  /*7c30*/  SHFL.BFLY PT, R151, R4, 0x1, 0x1f ;  /* 0x0c201f0004977f89 */ /* 0x000e6200000e0000 */
[----:B------:R-:W-:Y:S02]  /*7c40*/  FSEL R251, R27, -INF , !P0 ;  /* 0xff8000001bfb7808 */ /* 0x000fe40004000000 */
[----:B------:R-:W-:Y:S02]  /*7c50*/  ISETP.GT.AND P0, PT, R153, 0x18, !P1 ;  /* 0x000000189900780c */ /* 0x000fe40004f04270 */
[----:B------:R-:W-:Y:S02]  /*7c60*/  FMNMX.FTZ R8, R242, R9, !PT ;  /* 0x00000009f2087209 */ /* 0x000fe40007810000 */
[----:B------:R-:W-:Y:S01]  /*7c70*/  ISETP.NE.AND P2, PT, R165, RZ, PT ;  /* 0x000000ffa500720c */ /* 0x000fe20003f45270 */
[----:B------:R-:W2:Y:S01]  /*7c80*/  SHFL.BFLY PT, R9, R6, 0x2, 0x1f ;  /* 0x0c401f0006097f89 */ /* 0x000ea200000e0000 */
[----:B------:R-:W-:Y:S02]  /*7c90*/  ISETP.LT.OR P0, PT, R154, 0x19, P0 ;  /* 0x000000199a00780c */ /* 0x000fe40000701670 */
[----:B------:R-:W-:Y:S02]  /*7ca0*/  FMNMX.FTZ R19, R247, R8, !PT ;  /* 0x00000008f7137209 */ /* 0x000fe40007810000 */
[----:B------:R-:W-:Y:S02]  /*7cb0*/  FSEL R252, R30, -INF , !P0 ;  /* 0xff8000001efc7808 */ /* 0x000fe40004000000 */
[----:B------:R-:W-:Y:S02]  /*7cc0*/  ISETP.GT.AND P0, PT, R153, 0x19, !P2 ;  /* 0x000000199900780c */ /* 0x000fe40005704270 */
[----:B------:R-:W-:Y:S02]  /*7cd0*/  FMNMX.FTZ R8, R246, R19, !PT ;  /* 0x00000013f6087209 */ /* 0x000fe40007810000 */
[C---:B------:R-:W-:Y:S02]  /*7ce0*/  ISETP.LT.OR P0, PT, R154.reuse, 0x1a, P0 ;  /* 0x0000001a9a00780c */ /* 0x040fe40000701670 */
[----:B------:R-:W-:Y:S02]  /*7cf0*/  FMNMX.FTZ R8, R249, R8, !PT ;  /* 0x00000008f9087209 */ /* 0x000fe40007810000 */
[----:B------:R-:W-:Y:S02]  /*7d00*/  FSEL R250, R31, -INF , !P0 ;  /* 0xff8000001ffa7808 */ /* 0x000fe40004000000 */
[----:B------:R-:W-:Y:S02]  /*7d10*/  ISETP.GT.AND P0, PT, R153, 0x20, !P5 ;  /* 0x000000209900780c */ /* 0x000fe40006f04270 */
[----:B------:R-:W-:Y:S02]  /*7d20*/  FMNMX.FTZ R19, R169, R8, !PT ;  /* 0x00000008a9137209 */ /* 0x000fe40007810000 */
[----:B------:R-:W-:Y:S02]  /*7d30*/  ISETP.LT.OR P0, PT, R154, 0x21, P0 ;  /* 0x000000219a00780c */ /* 0x000fe40000701670 */
[----:B------:R-:W-:Y:S02]  /*7d40*/  FMNMX.FTZ R19, R166, R19, !PT ;  /* 0x00000013a6137209 */ /* 0x000fe40007810000 */
[----:B------:R-:W-:Y:S02]  /*7d50*/  FSEL R165, R42, -INF , !P0 ;  /* 0xff8000002aa57808 */ /* 0x000fe40004000000 */
[----:B------:R-:W-:Y:S02]  /*7d60*/  ISETP.GT.AND P0, PT, R153, 0x21, !P4 ;  /* 0x000000219900780c */ /* 0x000fe40006704270 */
[----:B-1----:R-:W-:Y:S02]  /*7d70*/  FMNMX.FTZ R151, R4, R151, !PT ;  /* 0x0000009704977209 */ /* 0x002fe40007810000 */
[----:B------:R-:W-:Y:S02]  /*7d80*/  ISETP.LT.OR P0, PT, R154, 0x22, P0 ;  /* 0x000000229a00780c */ /* 0x000fe40000701670 */
[----:B--2---:R-:W-:Y:S01]  /*7d90*/  FMNMX.FTZ R4, R6, R9, !PT ;  /* 0x0000000906047209 */ /* 0x004fe20007810000 */
[----:B------:R-:W-:Y:S01]  /*7da0*/  FMUL.FTZ R244, R151, c[0x0][0x2d0] ;  /* 0x0000b40097f47a20 */ /* 0x000fe20000410000 */
[----:B------:R-:W-:Y:S02]  /*7db0*/  FMNMX.FTZ R8, R164, R19, !PT ;  /* 0x00000013a4087209 */ /* 0x000fe40007810000 */
[----:B------:R-:W-:Y:S01]  /*7dc0*/  FSEL R163, R43, -INF , !P0 ;  /* 0xff8000002ba37808 */ /* 0x000fe20004000000 */
[----:B------:R-:W1:Y:S01]  /*7dd0*/  SHFL.BFLY PT, R19, R4, 0x1, 0x1f ;  /* 0x0c201f0004137f89 */ /* 0x000e6200000e0000 */
[----:B------:R-:W-:Y:S02]  /*7de0*/  ISETP.GT.AND P0, PT, R153, 0x28, !P3 ;  /* 0x000000289900780c */ /* 0x000fe40005f04270 */
[----:B------:R-:W-:Y:S02]  /*7df0*/  FMNMX.FTZ R6, R161, R8, !PT ;  /* 0x00000008a1067209 */ /* 0x000fe40007810000 */
[----:B------:R-:W-:Y:S02]  /*7e00*/  ISETP.LT.OR P0, PT, R154, 0x29, P0 ;  /* 0x000000299a00780c */ /* 0x000fe40000701670 */
[----:B------:R-:W-:Y:S01]  /*7e10*/  FMNMX.FTZ R8, R17, R0, !PT ;  /* 0x0000000011087209 */ /* 0x000fe20007810000 */
[----:B------:R-:W2:Y:S01]  /*7e20*/  SHFL.BFLY PT, R9, R6, 0x2, 0x1f ;  /* 0x0c401f0006097f89 */ /* 0x000ea200000e0000 */
[----:B------:R-:W-:Y:S02]  /*7e30*/  FSEL R160, R46, -INF , !P0 ;  /* 0xff8000002ea07808 */ /* 0x000fe40004000000 */
[----:B------:R-:W-:Y:S02]  /*7e40*/  ISETP.GT.AND P0, PT, R153, 0x29, !P6 ;  /* 0x000000299900780c */ /* 0x000fe40007704270 */
[----:B------:R-:W-:Y:S02]  /*7e50*/  FMNMX.FTZ R8, R13, R8, !PT ;  /* 0x000000080d087209 */ /* 0x000fe40007810000 */
[----:B------:R-:W-:Y:S02]  /*7e60*/  ISETP.LT.OR P0, PT, R154, 0x2a, P0 ;  /* 0x0000002a9a00780c */ /* 0x000fe40000701670 */
[----:B------:R-:W-:Y:S02]  /*7e70*/  FMNMX.FTZ R8, R11, R8, !PT ;  /* 0x000000080b087209 */ /* 0x000fe40007810000 */
[----:B------:R-:W-:Y:S02]  /*7e80*/  FSEL R153, R47, -INF , !P0 ;  /* 0xff8000002f997808 */ /* 0x000fe40004000000 */
[----:B------:R-:W-:Y:S04]  /*7e90*/  FSETP.NEU.FTZ.AND P0, PT, R151, -INF , PT ;  /* 0xff8000009700780b */ /* 0x000fe80003f1d000 */
[----:B------:R-:W-:Y:S05]  /*7ea0*/  FSEL R244, R244, RZ, P0 ;  /* 0x000000fff4f47208 */ /* 0x000fea0000000000 */
[--C-:B------:R-:W-:Y:S02]  /*7eb0*/  FFMA.FTZ R174, R173, c[0x0][0x2d0], -R244.reuse ;  /* 0x0000b400adae7a23 */ /* 0x100fe400000108f4 */
[--C-:B------:R-:W-:Y:S01]  /*7ec0*/  FFMA.FTZ R173, R149, c[0x0][0x2d0], -R244.reuse ;  /* 0x0000b40095ad7a23 */ /* 0x100fe200000108f4 */
[----:B-1----:R-:W-:Y:S01]  /*7ed0*/  FMNMX.FTZ R149, R4, R19, !PT ;  /* 0x0000001304957209 */ /* 0x002fe20007810000 */
[--C-:B------:R-:W-:Y:S01]  /*7ee0*/  FFMA.FTZ R172, R155, c[0x0][0x2d0], -R244.reuse ;  /* 0x0000b4009bac7a23 */ /* 0x100fe200000108f4 */
[----:B------:R-:W-:Y:S01]  /*7ef0*/  FMNMX.FTZ R19, R15, R8, !PT ;  /* 0x000000080f137209 */ /* 0x000fe20007810000 */
[--C-:B------:R-:W-:Y:S01]  /*7f00*/  FFMA.FTZ R175, R175, c[0x0][0x2d0], -R244.reuse ;  /* 0x0000b400afaf7a23 */ /* 0x100fe200000108f4 */
[----:B--2---:R-:W-:Y:S01]  /*7f10*/  FMNMX.FTZ R6, R6, R9, !PT ;  /* 0x0000000906067209 */ /* 0x004fe20007810000 */
[----:B------:R-:W-:Y:S01]  /*7f20*/  FMUL.FTZ R194, R149, c[0x0][0x2d0] ;  /* 0x0000b40095c27a20 */ /* 0x000fe20000410000 */
[----:B------:R-:W-:Y:S01]  /*7f30*/  FMNMX.FTZ R4, R248, R19, !PT ;  /* 0x00000013f8047209 */ /* 0x000fe20007810000 */
[----:B------:R-:W-:Y:S01]  /*7f40*/  MUFU.EX2 R174, R174 ;  /* 0x000000ae00ae7308 */ /* 0x000fe20000000800 */
[----:B------:R-:W-:Y:S01]  /*7f50*/  FSEL R9, R151, RZ, P0 ;  /* 0x000000ff97097208 */ /* 0x000fe20000000000 */
[----:B------:R-:W1:Y:S01]  /*7f60*/  SHFL.BFLY PT, R19, R6, 0x1, 0x1f ;  /* 0x0c201f0006137f89 */ /* 0x000e6200000e0000 */
[----:B------:R-:W-:Y:S01]  /*7f70*/  FMNMX.FTZ R21, R251, R4, !PT ;  /* 0x00000004fb157209 */ /* 0x000fe20007810000 */
[----:B------:R-:W-:Y:S01]  /*7f80*/  FFMA.FTZ R186, R186, c[0x0][0x2d0], -R244 ;  /* 0x0000b400baba7a23 */ /* 0x000fe200000108f4 */
[----:B------:R-:W-:Y:S01]  /*7f90*/  FSETP.NEU.FTZ.AND P0, PT, R149, -INF , PT ;  /* 0xff8000009500780b */ /* 0x000fe20003f1d000 */
[----:B------:R-:W-:Y:S01]  /*7fa0*/  FADD.FTZ R9, -R9, R150 ;  /* 0x0000009609097221 */ /* 0x000fe20000010100 */
[----:B------:R-:W-:Y:S01]  /*7fb0*/  FMNMX.FTZ R21, R252, R21, !PT ;  /* 0x00000015fc157209 */ /* 0x000fe20007810000 */
[----:B------:R-:W-:Y:S01]  /*7fc0*/  FFMA.FTZ R187, R187, c[0x0][0x2d0], -R244 ;  /* 0x0000b400bbbb7a23 */ /* 0x000fe200000108f4 */
[----:B------:R-:W-:Y:S01]  /*7fd0*/  FSEL R194, R194, RZ, P0 ;  /* 0x000000ffc2c27208 */ /* 0x000fe20000000000 */
[----:B------:R-:W-:Y:S01]  /*7fe0*/  FMUL.FTZ R150, R9, c[0x0][0x2d0] ;  /* 0x0000b40009967a20 */ /* 0x000fe20000410000 */
[----:B------:R-:W-:Y:S01]  /*7ff0*/  FMNMX.FTZ R4, R250, R21, !PT ;  /* 0x00000015fa047209 */ /* 0x000fe20007810000 */
[----:B------:R-:W2:Y:S01]  /*8000*/  MUFU.EX2 R175, R175 ;  /* 0x000000af00af7308 */ /* 0x000ea20000000800 */
[----:B------:R-:W-:Y:S01]  /*8010*/  LDSM.16.MT88.4 R20, [R214+0x100] ;  /* 0x00010000d614783b */ /* 0x000fe20000004200 */
[--C-:B------:R-:W-:Y:S01]  /*8020*/  FFMA.FTZ R154, R7, c[0x0][0x2d0], -R194.reuse ;  /* 0x0000b400079a7a23 */ /* 0x100fe200000108c2 */
[----:B------:R-:W-:Y:S01]  /*8030*/  FMNMX.FTZ R4, R165, R4, !PT ;  /* 0x00000004a5047209 */ /* 0x000fe20007810000 */
[--C-:B------:R-:W-:Y:S02]  /*8040*/  FFMA.FTZ R155, R5, c[0x0][0x2d0], -R194.reuse ;  /* 0x0000b400059b7a23 */ /* 0x100fe400000108c2 */
[--C-:B------:R-:W-:Y:S01]  /*8050*/  FFMA.FTZ R179, R3, c[0x0][0x2d0], -R194.reuse ;  /* 0x0000b40003b37a23 */ /* 0x100fe200000108c2 */
[----:B------:R-:W-:Y:S01]  /*8060*/  FMNMX.FTZ R7, R163, R4, !PT ;  /* 0x00000004a3077209 */ /* 0x000fe20007810000 */
[--C-:B------:R-:W-:Y:S02]  /*8070*/  FFMA.FTZ R178, R157, c[0x0][0x2d0], -R194.reuse ;  /* 0x0000b4009db27a23 */ /* 0x100fe400000108c2 */
[----:B------:R-:W3:Y:S01]  /*8080*/  MUFU.EX2 R150, R150 ;  /* 0x0000009600967308 */ /* 0x000ee20000000800 */
[----:B------:R-:W-:Y:S01]  /*8090*/  FMNMX.FTZ R4, R160, R7, !PT ;  /* 0x00000007a0047209 */ /* 0x000fe20007810000 */
[--C-:B------:R-:W-:Y:S01]  /*80a0*/  FFMA.FTZ R168, R168, c[0x0][0x2d0], -R194.reuse ;  /* 0x0000b400a8a87a23 */ /* 0x100fe200000108c2 */
[----:B------:R-:W-:Y:S01]  /*80b0*/  FSEL R7, R149, RZ, P0 ;  /* 0x000000ff95077208 */ /* 0x000fe20000000000 */
[--C-:B------:R-:W-:Y:S01]  /*80c0*/  FFMA.FTZ R188, R188, c[0x0][0x2d0], -R194.reuse ;  /* 0x0000b400bcbc7a23 */ /* 0x100fe200000108c2 */
[----:B------:R-:W-:Y:S01]  /*80d0*/  FMNMX.FTZ R5, R153, R4, !PT ;  /* 0x0000000499057209 */ /* 0x000fe20007810000 */
[----:B------:R-:W-:Y:S01]  /*80e0*/  FFMA.FTZ R189, R189, c[0x0][0x2d0], -R194 ;  /* 0x0000b400bdbd7a23 */ /* 0x000fe200000108c2 */
[----:B-1----:R-:W-:Y:S01]  /*80f0*/  FMNMX.FTZ R3, R6, R19, !PT ;  /* 0x0000001306037209 */ /* 0x002fe20007810000 */
[--C-:B------:R-:W-:Y:S02]  /*8100*/  FFMA.FTZ R190, R190, c[0x0][0x2d0], -R244.reuse ;  /* 0x0000b400bebe7a23 */ /* 0x100fe400000108f4 */
[----:B------:R-:W1:Y:S01]  /*8110*/  SHFL.BFLY PT, R4, R5, 0x2, 0x1f ;  /* 0x0c401f0005047f89 */ /* 0x000e6200000e0000 */
[C---:B------:R-:W-:Y:S01]  /*8120*/  FSETP.NEU.FTZ.AND P0, PT, R3.reuse, -INF , PT ;  /* 0xff8000000300780b */ /* 0x040fe20003f1d000 */
[----:B------:R-:W-:Y:S01]  /*8130*/  FMUL.FTZ R170, R3, c[0x0][0x2d0] ;  /* 0x0000b40003aa7a20 */ /* 0x000fe20000410000 */
[----:B------:R-:W-:Y:S01]  /*8140*/  MUFU.EX2 R173, R173 ;  /* 0x000000ad00ad7308 */ /* 0x000fe20000000800 */
[----:B--2---:R-:W-:Y:S01]  /*8150*/  F2FP.PACK_AB R156, R174, R175 ;  /* 0x000000afae9c723e */ /* 0x004fe200000000ff */
[----:B------:R-:W-:Y:S02]  /*8160*/  FFMA.FTZ R195, R195, c[0x0][0x2d0], -R244 ;  /* 0x0000b400c3c37a23 */ /* 0x000fe400000108f4 */
[----:B------:R-:W-:Y:S01]  /*8170*/  FSEL R170, R170, RZ, P0 ;  /* 0x000000ffaaaa7208 */ /* 0x000fe20000000000 */
[--C-:B------:R-:W-:Y:S02]  /*8180*/  FFMA.FTZ R196, R196, c[0x0][0x2d0], -R194.reuse ;  /* 0x0000b400c4c47a23 */ /* 0x100fe400000108c2 */
[----:B------:R-:W-:Y:S02]  /*8190*/  FFMA.FTZ R199, R199, c[0x0][0x2d0], -R194 ;  /* 0x0000b400c7c77a23 */ /* 0x000fe400000108c2 */
[--C-:B------:R-:W-:Y:S01]  /*81a0*/  FFMA.FTZ R181, R39, c[0x0][0x2d0], -R170.reuse ;  /* 0x0000b40027b57a23 */ /* 0x100fe200000108aa */
[----:B------:R-:W2:Y:S01]  /*81b0*/  MUFU.EX2 R172, R172 ;  /* 0x000000ac00ac7308 */ /* 0x000ea20000000800 */
[--C-:B------:R-:W-:Y:S02]  /*81c0*/  FFMA.FTZ R180, R37, c[0x0][0x2d0], -R170.reuse ;  /* 0x0000b40025b47a23 */ /* 0x100fe400000108aa */
[--C-:B------:R-:W-:Y:S01]  /*81d0*/  FFMA.FTZ R177, R25, c[0x0][0x2d0], -R170.reuse ;  /* 0x0000b40019b17a23 */ /* 0x100fe200000108aa */
[----:B------:R-:W-:Y:S01]  /*81e0*/  LDSM.16.MT88.4 R36, [R212+0x100] ;  /* 0x00010000d424783b */ /* 0x000fe20000004200 */
[----:B------:R-:W-:Y:S02]  /*81f0*/  FFMA.FTZ R176, R49, c[0x0][0x2d0], -R170 ;  /* 0x0000b40031b07a23 */ /* 0x000fe400000108aa */
[C---:B---3--:R-:W-:Y:S02]  /*8200*/  FMUL.FTZ R16, R150.reuse, R100 ;  /* 0x0000006496107220 */ /* 0x048fe40000410000 */
[C---:B------:R-:W-:Y:S01]  /*8210*/  FMUL.FTZ R32, R150.reuse, R116 ;  /* 0x0000007496207220 */ /* 0x040fe20000410000 */
[----:B------:R-:W-:Y:S01]  /*8220*/  MUFU.EX2 R155, R155 ;  /* 0x0000009b009b7308 */ /* 0x000fe20000000800 */
[----:B-1----:R-:W-:Y:S01]  /*8230*/  FMNMX.FTZ R5, R5, R4, !PT ;  /* 0x0000000405057209 */ /* 0x002fe20007810000 */
[----:B------:R-:W-:Y:S01]  /*8240*/  FADD.FTZ R4, -R7, R148 ;  /* 0x0000009407047221 */ /* 0x000fe20000010100 */
[----:B------:R-:W-:Y:S01]  /*8250*/  FSEL R7, R3, RZ, P0 ;  /* 0x000000ff03077208 */ /* 0x000fe20000000000 */
[----:B------:R-:W-:Y:S02]  /*8260*/  FMUL.FTZ R33, R150, R117 ;  /* 0x0000007596217220 */ /* 0x000fe40000410000 */
[----:B------:R-:W1:Y:S01]  /*8270*/  SHFL.BFLY PT, R152, R5, 0x1, 0x1f ;  /* 0x0c201f0005987f89 */ /* 0x000e6200000e0000 */
[----:B------:R-:W-:Y:S02]  /*8280*/  FMUL.FTZ R148, R4, c[0x0][0x2d0] ;  /* 0x0000b40004947a20 */ /* 0x000fe40000410000 */
[----:B------:R-:W-:Y:S01]  /*8290*/  FADD.FTZ R2, -R7, R2 ;  /* 0x0000000207027221 */ /* 0x000fe20000010100 */
[----:B------:R-:W3:Y:S01]  /*82a0*/  MUFU.EX2 R154, R154 ;  /* 0x0000009a009a7308 */ /* 0x000ee20000000800 */
[----:B------:R-:W-:Y:S02]  /*82b0*/  FMUL.FTZ R4, R150, R144 ;  /* 0x0000009096047220 */ /* 0x000fe40000410000 */
[----:B------:R-:W-:Y:S01]  /*82c0*/  FMUL.FTZ R6, R2, c[0x0][0x2d0] ;  /* 0x0000b40002067a20 */ /* 0x000fe20000410000 */
[----:B--2---:R-:W-:Y:S01]  /*82d0*/  F2FP.PACK_AB R158, R172, R173 ;  /* 0x000000adac9e723e */ /* 0x004fe200000000ff */
[C---:B------:R-:W-:Y:S02]  /*82e0*/  FMUL.FTZ R48, R150.reuse, R128 ;  /* 0x0000008096307220 */ /* 0x040fe40000410000 */
[----:B------:R-:W-:Y:S02]  /*82f0*/  FMUL.FTZ R49, R150, R129 ;  /* 0x0000008196317220 */ /* 0x000fe40000410000 */
[--C-:B------:R-:W-:Y:S01]  /*8300*/  FFMA.FTZ R169, R169, c[0x0][0x2d0], -R170.reuse ;  /* 0x0000b400a9a97a23 */ /* 0x100fe200000108aa */
[----:B------:R-:W2:Y:S01]  /*8310*/  MUFU.EX2 R148, R148 ;  /* 0x0000009400947308 */ /* 0x000ea20000000800 */
[--C-:B------:R-:W-:Y:S02]  /*8320*/  FFMA.FTZ R166, R166, c[0x0][0x2d0], -R170.reuse ;  /* 0x0000b400a6a67a23 */ /* 0x100fe400000108aa */
[--C-:B------:R-:W-:Y:S02]  /*8330*/  FFMA.FTZ R164, R164, c[0x0][0x2d0], -R170.reuse ;  /* 0x0000b400a4a47a23 */ /* 0x100fe400000108aa */
[C---:B------:R-:W-:Y:S02]  /*8340*/  FMUL.FTZ R52, R150.reuse, R52 ;  /* 0x0000003496347220 */ /* 0x040fe40000410000 */
[C---:B------:R-:W-:Y:S02]  /*8350*/  FMUL.FTZ R53, R150.reuse, R53 ;  /* 0x0000003596357220 */ /* 0x040fe40000410000 */
[----:B------:R-:W-:Y:S01]  /*8360*/  FMUL.FTZ R64, R150, R64 ;  /* 0x0000004096407220 */ /* 0x000fe20000410000 */
[----:B-1----:R-:W-:Y:S01]  /*8370*/  FMNMX.FTZ R152, R152, R5, !PT ;  /* 0x0000000598987209 */ /* 0x002fe20007810000 */
[----:B------:R2:W1:Y:S01]  /*8380*/  MUFU.EX2 R2, R6 ;  /* 0x0000000600027308 */ /* 0x0004620000000800 */
[----:B------:R-:W-:Y:S02]  /*8390*/  FMUL.FTZ R65, R150, R65 ;  /* 0x0000004196417220 */ /* 0x000fe40000410000 */
[C---:B------:R-:W-:Y:S01]  /*83a0*/  FSETP.NEU.FTZ.AND P0, PT, R152.reuse, -INF , PT ;  /* 0xff8000009800780b */ /* 0x040fe20003f1d000 */
[----:B------:R-:W-:Y:S01]  /*83b0*/  FMUL.FTZ R162, R152, c[0x0][0x2d0] ;  /* 0x0000b40098a27a20 */ /* 0x000fe20000410000 */
[----:B---3--:R-:W-:Y:S01]  /*83c0*/  F2FP.PACK_AB R157, R154, R155 ;  /* 0x0000009b9a9d723e */ /* 0x008fe200000000ff */
[--C-:B------:R-:W-:Y:S01]  /*83d0*/  FFMA.FTZ R242, R242, c[0x0][0x2d0], -R170.reuse ;  /* 0x0000b400f2f27a23 */ /* 0x100fe200000108aa */
[----:B------:R-:W-:Y:S01]  /*83e0*/  FSEL R5, R152, RZ, P0 ;  /* 0x000000ff98057208 */ /* 0x000fe20000000000 */
[--C-:B------:R-:W-:Y:S01]  /*83f0*/  FFMA.FTZ R247, R247, c[0x0][0x2d0], -R170.reuse ;  /* 0x0000b400f7f77a23 */ /* 0x100fe200000108aa */
[----:B------:R-:W-:Y:S01]  /*8400*/  FSEL R162, R162, RZ, P0 ;  /* 0x000000ffa2a27208 */ /* 0x000fe20000000000 */
[----:B------:R-:W-:Y:S01]  /*8410*/  MUFU.EX2 R179, R179 ;  /* 0x000000b300b37308 */ /* 0x000fe20000000800 */
[----:B------:R-:W-:Y:S01]  /*8420*/  FFMA.FTZ R246, R246, c[0x0][0x2d0], -R170 ;  /* 0x0000b400f6f67a23 */ /* 0x000fe200000108aa */
[C---:B------:R-:W-:Y:S01]  /*8430*/  ISETP.GT.AND P0, PT, R236.reuse, R201, PT ;  /* 0x000000c9ec00720c */ /* 0x040fe20003f04270 */
[----:B------:R-:W-:Y:S01]  /*8440*/  FADD.FTZ R5, -R5, R0 ;  /* 0x0000000005057221 */ /* 0x000fe20000010100 */
[----:B------:R-:W-:Y:S01]  /*8450*/  IADD3 R236, R236, -0x1, RZ ;  /* 0xffffffffecec7810 */ /* 0x000fe20007ffe0ff */
[--C-:B------:R-:W-:Y:S02]  /*8460*/  FFMA.FTZ R185, R17, c[0x0][0x2d0], -R162.reuse ;  /* 0x0000b40011b97a23 */ /* 0x100fe400000108a2 */
[--C-:B------:R-:W-:Y:S02]  /*8470*/  FFMA.FTZ R184, R13, c[0x0][0x2d0], -R162.reuse ;  /* 0x0000b4000db87a23 */ /* 0x100fe400000108a2 */
[--C-:B------:R-:W-:Y:S01]  /*8480*/  FFMA.FTZ R182, R15, c[0x0][0x2d0], -R162.reuse ;  /* 0x0000b4000fb67a23 */ /* 0x100fe200000108a2 */
[----:B------:R-:W3:Y:S01]  /*8490*/  MUFU.EX2 R178, R178 ;  /* 0x000000b200b27308 */ /* 0x000ee20000000800 */
[----:B------:R-:W-:Y:S02]  /*84a0*/  FMUL.FTZ R0, R5, c[0x0][0x2d0] ;  /* 0x0000b40005007a20 */ /* 0x000fe40000410000 */
[--C-:B------:R-:W-:Y:S02]  /*84b0*/  FFMA.FTZ R183, R11, c[0x0][0x2d0], -R162.reuse ;  /* 0x0000b4000bb77a23 */ /* 0x100fe400000108a2 */
[----:B------:R-:W-:Y:S02]  /*84c0*/  FMUL.FTZ R5, R150, R145 ;  /* 0x0000009196057220 */ /* 0x000fe40000410000 */
[C---:B--2---:R-:W-:Y:S02]  /*84d0*/  FMUL.FTZ R6, R148.reuse, R146 ;  /* 0x0000009294067220 */ /* 0x044fe40000410000 */
[----:B------:R-:W-:Y:S01]  /*84e0*/  FMUL.FTZ R7, R148, R147 ;  /* 0x0000009394077220 */ /* 0x000fe20000410000 */
[----:B------:R-:W2:Y:S01]  /*84f0*/  MUFU.EX2 R0, R0 ;  /* 0x0000000000007308 */ /* 0x000ea20000000800 */
[C---:B-1----:R-:W-:Y:S02]  /*8500*/  FMUL.FTZ R8, R2.reuse, R140 ;  /* 0x0000008c02087220 */ /* 0x042fe40000410000 */
[C---:B------:R-:W-:Y:S02]  /*8510*/  FMUL.FTZ R9, R2.reuse, R141 ;  /* 0x0000008d02097220 */ /* 0x040fe40000410000 */
[C---:B------:R-:W-:Y:S02]  /*8520*/  FMUL.FTZ R12, R2.reuse, R136 ;  /* 0x00000088020c7220 */ /* 0x040fe40000410000 */
[----:B------:R-:W-:Y:S02]  /*8530*/  FMUL.FTZ R13, R2, R137 ;  /* 0x00000089020d7220 */ /* 0x000fe40000410000 */
[----:B------:R-:W-:Y:S01]  /*8540*/  FMUL.FTZ R17, R150, R101 ;  /* 0x0000006596117220 */ /* 0x000fe20000410000 */
[----:B------:R-:W-:Y:S01]  /*8550*/  MUFU.EX2 R177, R177 ;  /* 0x000000b100b17308 */ /* 0x000fe20000000800 */
[C---:B------:R-:W-:Y:S02]  /*8560*/  FMUL.FTZ R18, R148.reuse, R102 ;  /* 0x0000006694127220 */ /* 0x040fe40000410000 */
[----:B------:R-:W-:Y:S01]  /*8570*/  FMUL.FTZ R19, R148, R103 ;  /* 0x0000006794137220 */ /* 0x000fe20000410000 */
[----:B---3--:R-:W-:Y:S01]  /*8580*/  F2FP.PACK_AB R159, R178, R179 ;  /* 0x000000b3b29f723e */ /* 0x008fe200000000ff */
[----:B------:R-:W1:Y:S01]  /*8590*/  LDSM.16.MT88.4 R100, [R214+0xd00] ;  /* 0x000d0000d664783b */ /* 0x000e620000004200 */
[C---:B------:R-:W-:Y:S02]  /*85a0*/  FMUL.FTZ R24, R2.reuse, R108 ;  /* 0x0000006c02187220 */ /* 0x040fe40000410000 */
[C---:B------:R-:W-:Y:S02]  /*85b0*/  FMUL.FTZ R25, R2.reuse, R109 ;  /* 0x0000006d02197220 */ /* 0x040fe40000410000 */
[----:B------:R-:W3:Y:S01]  /*85c0*/  MUFU.EX2 R176, R176 ;  /* 0x000000b000b07308 */ /* 0x000ee20000000800 */
[-C--:B------:R-:W-:Y:S01]  /*85d0*/  HMMA.16816.F32 R4, R156, R20.reuse, R4 ;  /* 0x000000149c04723c */ /* 0x080fe20000001804 */
[----:B------:R-:W-:Y:S02]  /*85e0*/  FMUL.FTZ R28, R2, R112 ;  /* 0x00000070021c7220 */ /* 0x000fe40000410000 */
[C---:B--2---:R-:W-:Y:S02]  /*85f0*/  FMUL.FTZ R10, R0.reuse, R142 ;  /* 0x0000008e000a7220 */ /* 0x044fe40000410000 */
[C---:B------:R-:W-:Y:S02]  /*8600*/  FMUL.FTZ R11, R0.reuse, R143 ;  /* 0x0000008f000b7220 */ /* 0x040fe40000410000 */
[C---:B------:R-:W-:Y:S02]  /*8610*/  FMUL.FTZ R15, R0.reuse, R139 ;  /* 0x0000008b000f7220 */ /* 0x040fe40000410000 */
[----:B------:R-:W-:Y:S03]  /*8620*/  MUFU.EX2 R181, R181 ;  /* 0x000000b500b57308 */ /* 0x000fe60000000800 */
[C---:B------:R-:W-:Y:S02]  /*8630*/  FMUL.FTZ R14, R0.reuse, R138 ;  /* 0x0000008a000e7220 */ /* 0x040fe40000410000 */
[C---:B------:R-:W-:Y:S02]  /*8640*/  FMUL.FTZ R26, R0.reuse, R110 ;  /* 0x0000006e001a7220 */ /* 0x040fe40000410000 */
[----:B------:R-:W-:Y:S02]  /*8650*/  FMUL.FTZ R27, R0, R111 ;  /* 0x0000006f001b7220 */ /* 0x000fe40000410000 */
[----:B------:R-:W-:Y:S01]  /*8660*/  LDSM.16.MT88.4 R108, [R214+0x500] ;  /* 0x00050000d66c783b */ /* 0x000fe20000004200 */
[----:B------:R-:W2:Y:S01]  /*8670*/  MUFU.EX2 R180, R180 ;  /* 0x000000b400b47308 */ /* 0x000ea20000000800 */
[----:B------:R-:W-:Y:S02]  /*8680*/  FMUL.FTZ R29, R2, R113 ;  /* 0x00000071021d7220 */ /* 0x000fe40000410000 */
[----:B------:R-:W-:Y:S01]  /*8690*/  FMUL.FTZ R30, R0, R114 ;  /* 0x00000072001e7220 */ /* 0x000fe20000410000 */
[----:B---3--:R-:W-:Y:S01]  /*86a0*/  F2FP.PACK_AB R144, R176, R177 ;  /* 0x000000b1b090723e */ /* 0x008fe200000000ff */
[----:B------:R-:W-:Y:S02]  /*86b0*/  FMUL.FTZ R31, R0, R115 ;  /* 0x00000073001f7220 */ /* 0x000fe40000410000 */
[----:B------:R-:W-:Y:S01]  /*86c0*/  LDSM.16.MT88.4 R112, [R212+0x500] ;  /* 0x00050000d470783b */ /* 0x000fe20000004200 */
[C---:B------:R-:W-:Y:S02]  /*86d0*/  FMUL.FTZ R34, R148.reuse, R118 ;  /* 0x0000007694227220 */ /* 0x040fe40000410000 */
[----:B------:R-:W-:Y:S01]  /*86e0*/  MUFU.EX2 R185, R185 ;  /* 0x000000b900b97308 */ /* 0x000fe20000000800 */
[C---:B------:R-:W-:Y:S02]  /*86f0*/  FMUL.FTZ R35, R148.reuse, R119 ;  /* 0x0000007794237220 */ /* 0x040fe40000410000 */
[C---:B------:R-:W-:Y:S02]  /*8700*/  FMUL.FTZ R50, R148.reuse, R130 ;  /* 0x0000008294327220 */ /* 0x040fe40000410000 */
[----:B------:R-:W-:Y:S01]  /*8710*/  LDSM.16.MT88.4 R116, [R214+0x1100] ;  /* 0x00110000d674783b */ /* 0x000fe20000004200 */
[----:B------:R-:W-:Y:S02]  /*8720*/  FMUL.FTZ R51, R148, R131 ;  /* 0x0000008394337220 */ /* 0x000fe40000410000 */
[----:B------:R-:W-:Y:S02]  /*8730*/  FFMA.FTZ R165, R165, c[0x0][0x2d0], -R162 ;  /* 0x0000b400a5a57a23 */ /* 0x000fe400000108a2 */
[----:B------:R-:W3:Y:S01]  /*8740*/  MUFU.EX2 R184, R184 ;  /* 0x000000b800b87308 */ /* 0x000ee20000000800 */
[----:B------:R-:W-:Y:S02]  /*8750*/  FMUL.FTZ R40, R2, R124 ;  /* 0x0000007c02287220 */ /* 0x000fe40000410000 */
[----:B------:R-:W-:Y:S01]  /*8760*/  LDSM.16.MT88.4 R128, [R214+0x1500] ;  /* 0x00150000d680783b */ /* 0x000fe20000004200 */
[----:B--2---:R-:W-:Y:S01]  /*8770*/  F2FP.PACK_AB R146, R180, R181 ;  /* 0x000000b5b492723e */ /* 0x004fe200000000ff */
[----:B------:R-:W-:Y:S02]  /*8780*/  FMUL.FTZ R41, R2, R125 ;  /* 0x0000007d02297220 */ /* 0x000fe40000410000 */
[C---:B------:R-:W-:Y:S02]  /*8790*/  FMUL.FTZ R42, R0.reuse, R126 ;  /* 0x0000007e002a7220 */ /* 0x040fe40000410000 */
[----:B------:R-:W-:Y:S01]  /*87a0*/  FMUL.FTZ R43, R0, R127 ;  /* 0x0000007f002b7220 */ /* 0x000fe20000410000 */
[----:B------:R-:W-:Y:S01]  /*87b0*/  MUFU.EX2 R183, R183 ;  /* 0x000000b700b77308 */ /* 0x000fe20000000800 */
[C---:B------:R-:W-:Y:S02]  /*87c0*/  FMUL.FTZ R44, R2.reuse, R132 ;  /* 0x00000084022c7220 */ /* 0x040fe40000410000 */
[----:B------:R-:W-:Y:S02]  /*87d0*/  FMUL.FTZ R45, R2, R133 ;  /* 0x00000085022d7220 */ /* 0x000fe40000410000 */
[C---:B------:R-:W-:Y:S02]  /*87e0*/  FMUL.FTZ R46, R0.reuse, R134 ;  /* 0x00000086002e7220 */ /* 0x040fe40000410000 */
[----:B------:R-:W-:Y:S02]  /*87f0*/  FMUL.FTZ R47, R0, R135 ;  /* 0x00000087002f7220 */ /* 0x000fe40000410000 */
[C---:B------:R-:W-:Y:S01]  /*8800*/  FMUL.FTZ R54, R148.reuse, R54 ;  /* 0x0000003694367220 */ /* 0x040fe20000410000 */
[----:B------:R-:W2:Y:S01]  /*8810*/  MUFU.EX2 R182, R182 ;  /* 0x000000b600b67308 */ /* 0x000ea20000000800 */
[----:B------:R-:W-:Y:S02]  /*8820*/  FMUL.FTZ R55, R148, R55 ;  /* 0x0000003794377220 */ /* 0x000fe40000410000 */
[----:B------:R-:W-:Y:S01]  /*8830*/  FMUL.FTZ R56, R2, R56 ;  /* 0x0000003802387220 */ /* 0x000fe20000410000 */
[----:B---3--:R-:W-:Y:S01]  /*8840*/  F2FP.PACK_AB R145, R184, R185 ;  /* 0x000000b9b891723e */ /* 0x008fe200000000ff */
        /* <DEDUP_REMOVED lines=9> */
[----:B------:R-:W-:Y:S01]  /*88e0*/  MUFU.EX2 R124, R169 ;  /* 0x000000a9007c7308 */ /* 0x000fe20000000800 */
[----:B------:R-:W-:Y:S02]  /*88f0*/  FMUL.FTZ R67, R148, R67 ;  /* 0x0000004394437220 */ /* 0x000fe40000410000 */
[--C-:B------:R-:W-:Y:S01]  /*8900*/  FFMA.FTZ R249, R249, c[0x0][0x2d0], -R170.reuse ;  /* 0x0000b400f9f97a23 */ /* 0x100fe200000108aa */
[----:B--2---:R-:W-:Y:S01]  /*8910*/  F2FP.PACK_AB R147, R182, R183 ;  /* 0x000000b7b693723e */ /* 0x004fe200000000ff */
[----:B------:R-:W-:Y:S02]  /*8920*/  FFMA.FTZ R170, R161, c[0x0][0x2d0], -R170 ;  /* 0x0000b400a1aa7a23 */ /* 0x000fe400000108aa */
[--C-:B------:R-:W-:Y:S02]  /*8930*/  FFMA.FTZ R198, R198, c[0x0][0x2d0], -R244.reuse ;  /* 0x0000b400c6c67a23 */ /* 0x100fe400000108f4 */
[----:B------:R-:W-:Y:S01]  /*8940*/  FFMA.FTZ R197, R197, c[0x0][0x2d0], -R244 ;  /* 0x0000b400c5c57a23 */ /* 0x000fe200000108f4 */
[----:B------:R-:W-:Y:S01]  /*8950*/  MUFU.EX2 R126, R166 ;  /* 0x000000a6007e7308 */ /* 0x000fe20000000800 */
[C---:B------:R-:W-:Y:S01]  /*8960*/  HMMA.16816.F32 R8, R144.reuse, R20, R8 ;  /* 0x000000149008723c */ /* 0x040fe20000001808 */
[--C-:B------:R-:W-:Y:S02]  /*8970*/  FFMA.FTZ R193, R193, c[0x0][0x2d0], -R194.reuse ;  /* 0x0000b400c1c17a23 */ /* 0x100fe400000108c2 */
[--C-:B------:R-:W-:Y:S02]  /*8980*/  FFMA.FTZ R191, R191, c[0x0][0x2d0], -R194.reuse ;  /* 0x0000b400bfbf7a23 */ /* 0x100fe400000108c2 */
[----:B------:R-:W-:Y:S02]  /*8990*/  FFMA.FTZ R194, R167, c[0x0][0x2d0], -R194 ;  /* 0x0000b400a7c27a23 */ /* 0x000fe400000108c2 */
[C---:B------:R-:W-:Y:S01]  /*89a0*/  FMUL.FTZ R20, R150.reuse, R104 ;  /* 0x0000006896147220 */ /* 0x040fe20000410000 */
[-C--:B------:R-:W-:Y:S01]  /*89b0*/  HMMA.16816.F32 R12, R144, R22.reuse, R12 ;  /* 0x00000016900c723c */ /* 0x080fe2000000180c */
[----:B------:R-:W-:Y:S01]  /*89c0*/  FMUL.FTZ R21, R150, R105 ;  /* 0x0000006996157220 */ /* 0x000fe20000410000 */
[----:B------:R-:W-:Y:S02]  /*89d0*/  MUFU.EX2 R137, R164 ;  /* 0x000000a400897308 */ /* 0x000fe40000000800 */
[--C-:B------:R-:W-:Y:S02]  /*89e0*/  FFMA.FTZ R192, R192, c[0x0][0x2d0], -R244.reuse ;  /* 0x0000b400c0c07a23 */ /* 0x100fe400000108f4 */
[----:B------:R-:W-:Y:S02]  /*89f0*/  FFMA.FTZ R244, R171, c[0x0][0x2d0], -R244 ;  /* 0x0000b400abf47a23 */ /* 0x000fe400000108f4 */
[C---:B------:R-:W-:Y:S01]  /*8a00*/  HMMA.16816.F32 R16, R156.reuse, R22, R16 ;  /* 0x000000169c10723c */ /* 0x040fe20000001810 */
[C---:B------:R-:W-:Y:S03]  /*8a10*/  FMUL.FTZ R72, R2.reuse, R72 ;  /* 0x0000004802487220 */ /* 0x040fe60000410000 */
[----:B------:R2:W-:Y:S01]  /*8a20*/  MUFU.EX2 R139, R170 ;  /* 0x000000aa008b7308 */ /* 0x0005e20000000800 */
[----:B------:R-:W-:Y:S02]  /*8a30*/  FMUL.FTZ R73, R2, R73 ;  /* 0x0000004902497220 */ /* 0x000fe40000410000 */
[C---:B------:R-:W-:Y:S02]  /*8a40*/  FMUL.FTZ R22, R148.reuse, R106 ;  /* 0x0000006a94167220 */ /* 0x040fe40000410000 */
[----:B------:R-:W-:Y:S02]  /*8a50*/  FMUL.FTZ R23, R148, R107 ;  /* 0x0000006b94177220 */ /* 0x000fe40000410000 */
[----:B------:R-:W3:Y:S01]  /*8a60*/  LDSM.16.MT88.4 R104, [R212+0xd00] ;  /* 0x000d0000d468783b */ /* 0x000ee20000004200 */
[C---:B------:R-:W-:Y:S02]  /*8a70*/  FMUL.FTZ R74, R0.reuse, R74 ;  /* 0x0000004a004a7220 */ /* 0x040fe40000410000 */
[----:B------:R4:W-:Y:S01]  /*8a80*/  MUFU.EX2 R125, R165 ;  /* 0x000000a5007d7308 */ /* 0x0009e20000000800 */
[----:B------:R-:W-:Y:S01]  /*8a90*/  FMUL.FTZ R75, R0, R75 ;  /* 0x0000004b004b7220 */ /* 0x000fe20000410000 */
[-C--:B------:R-:W-:Y:S01]  /*8aa0*/  HMMA.16816.F32 R20, R156, R36.reuse, R20 ;  /* 0x000000249c14723c */ /* 0x080fe20000001814 */
[C---:B------:R-:W-:Y:S02]  /*8ab0*/  FMUL.FTZ R76, R2.reuse, R76 ;  /* 0x0000004c024c7220 */ /* 0x040fe40000410000 */
[----:B------:R-:W-:Y:S02]  /*8ac0*/  FMUL.FTZ R77, R2, R77 ;  /* 0x0000004d024d7220 */ /* 0x000fe40000410000 */
[C---:B------:R-:W-:Y:S02]  /*8ad0*/  FMUL.FTZ R78, R0.reuse, R78 ;  /* 0x0000004e004e7220 */ /* 0x040fe40000410000 */
[----:B------:R-:W-:Y:S01]  /*8ae0*/  FMUL.FTZ R79, R0, R79 ;  /* 0x0000004f004f7220 */ /* 0x000fe20000410000 */
[C---:B------:R-:W-:Y:S01]  /*8af0*/  HMMA.16816.F32 R24, R144.reuse, R36, R24 ;  /* 0x000000249018723c */ /* 0x040fe20000001818 */
[----:B------:R-:W-:Y:S01]  /*8b00*/  MUFU.EX2 R186, R186 ;  /* 0x000000ba00ba7308 */ /* 0x000fe20000000800 */
[----:B--2---:R-:W-:Y:S02]  /*8b10*/  LDSM.16.MT88.4 R168, [R214+0x2100] ;  /* 0x00210000d6a8783b */ /* 0x004fe40000004200 */
[----:B------:R-:W-:Y:S03]  /*8b20*/  FMUL.FTZ R88, R2, R88 ;  /* 0x0000005802587220 */ /* 0x000fe60000410000 */
[C---:B------:R-:W-:Y:S01]  /*8b30*/  FMUL.FTZ R36, R150.reuse, R120 ;  /* 0x0000007896247220 */ /* 0x040fe20000410000 */
[-C--:B------:R-:W-:Y:S01]  /*8b40*/  HMMA.16816.F32 R28, R144, R38.reuse, R28 ;  /* 0x00000026901c723c */ /* 0x080fe2000000181c */
[----:B------:R-:W-:Y:S02]  /*8b50*/  FMUL.FTZ R37, R150, R121 ;  /* 0x0000007996257220 */ /* 0x000fe40000410000 */
[----:B------:R-:W2:Y:S01]  /*8b60*/  MUFU.EX2 R187, R187 ;  /* 0x000000bb00bb7308 */ /* 0x000ea20000000800 */
[----:B------:R-:W-:Y:S01]  /*8b70*/  FMUL.FTZ R89, R2, R89 ;  /* 0x0000005902597220 */ /* 0x000fe20000410000 */
[----:B----4-:R-:W-:Y:S01]  /*8b80*/  LDSM.16.MT88.4 R164, [R212+0x1500] ;  /* 0x00150000d4a4783b */ /* 0x010fe20000004200 */
[C---:B------:R-:W-:Y:S02]  /*8b90*/  FMUL.FTZ R90, R0.reuse, R90 ;  /* 0x0000005a005a7220 */ /* 0x040fe40000410000 */
[C---:B------:R-:W-:Y:S01]  /*8ba0*/  HMMA.16816.F32 R32, R156.reuse, R38, R32 ;  /* 0x000000269c20723c */ /* 0x040fe20000001820 */
[----:B------:R-:W-:Y:S03]  /*8bb0*/  FMUL.FTZ R91, R0, R91 ;  /* 0x0000005b005b7220 */ /* 0x000fe60000410000 */
[C---:B------:R-:W-:Y:S01]  /*8bc0*/  FMUL.FTZ R92, R2.reuse, R92 ;  /* 0x0000005c025c7220 */ /* 0x040fe20000410000 */
[----:B------:R-:W-:Y:S01]  /*8bd0*/  MUFU.EX2 R188, R188 ;  /* 0x000000bc00bc7308 */ /* 0x000fe20000000800 */
[----:B------:R-:W-:Y:S02]  /*8be0*/  FMUL.FTZ R93, R2, R93 ;  /* 0x0000005d025d7220 */ /* 0x000fe40000410000 */
[C---:B------:R-:W-:Y:S04]  /*8bf0*/  FMUL.FTZ R38, R148.reuse, R122 ;  /* 0x0000007a94267220 */ /* 0x040fe80000410000 */
[----:B------:R-:W-:Y:S02]  /*8c00*/  FMUL.FTZ R39, R148, R123 ;  /* 0x0000007b94277220 */ /* 0x000fe40000410000 */
[----:B------:R-:W-:Y:S01]  /*8c10*/  LDSM.16.MT88.4 R120, [R212+0x900] ;  /* 0x00090000d478783b */ /* 0x000fe20000004200 */
[----:B------:R-:W4:Y:S01]  /*8c20*/  MUFU.EX2 R189, R189 ;  /* 0x000000bd00bd7308 */ /* 0x000f220000000800 */
[C---:B------:R-:W-:Y:S02]  /*8c30*/  FMUL.FTZ R94, R0.reuse, R94 ;  /* 0x0000005e005e7220 */ /* 0x040fe40000410000 */
[----:B------:R-:W-:Y:S01]  /*8c40*/  FMUL.FTZ R95, R0, R95 ;  /* 0x0000005f005f7220 */ /* 0x000fe20000410000 */
[-C--:B-1----:R-:W-:Y:S01]  /*8c50*/  HMMA.16816.F32 R36, R156, R100.reuse, R36 ;  /* 0x000000649c24723c */ /* 0x082fe20000001824 */
[C---:B------:R-:W-:Y:S02]  /*8c60*/  FMUL.FTZ R96, R150.reuse, R96 ;  /* 0x0000006096607220 */ /* 0x040fe40000410000 */
[----:B------:R-:W-:Y:S02]  /*8c70*/  FMUL.FTZ R97, R150, R97 ;  /* 0x0000006196617220 */ /* 0x000fe40000410000 */
[C---:B------:R-:W-:Y:S01]  /*8c80*/  FMUL.FTZ R98, R148.reuse, R98 ;  /* 0x0000006294627220 */ /* 0x040fe20000410000 */
[----:B------:R-:W-:Y:S01]  /*8c90*/  MUFU.EX2 R190, R190 ;  /* 0x000000be00be7308 */ /* 0x000fe20000000800 */
[----:B------:R-:W-:Y:S01]  /*8ca0*/  FMUL.FTZ R99, R148, R99 ;  /* 0x0000006394637220 */ /* 0x000fe20000410000 */
[C---:B------:R-:W-:Y:S01]  /*8cb0*/  HMMA.16816.F32 R40, R144.reuse, R100, R40 ;  /* 0x000000649028723c */ /* 0x040fe20000001828 */
[C---:B------:R-:W-:Y:S03]  /*8cc0*/  FMUL.FTZ R68, R150.reuse, R68 ;  /* 0x0000004496447220 */ /* 0x040fe60000410000 */
[----:B------:R-:W-:Y:S02]  /*8cd0*/  FMUL.FTZ R69, R150, R69 ;  /* 0x0000004596457220 */ /* 0x000fe40000410000 */
[C---:B------:R-:W-:Y:S02]  /*8ce0*/  FMUL.FTZ R70, R148.reuse, R70 ;  /* 0x0000004694467220 */ /* 0x040fe40000410000 */
[-C--:B------:R-:W-:Y:S01]  /*8cf0*/  HMMA.16816.F32 R44, R144, R102.reuse, R44 ;  /* 0x00000066902c723c */ /* 0x080fe2000000182c */
[----:B------:R-:W1:Y:S03]  /*8d00*/  MUFU.EX2 R195, R195 ;  /* 0x000000c300c37308 */ /* 0x000e660000000800 */
[----:B------:R-:W-:Y:S02]  /*8d10*/  FMUL.FTZ R71, R148, R71 ;  /* 0x0000004794477220 */ /* 0x000fe40000410000 */
[C---:B------:R-:W-:Y:S02]  /*8d20*/  FMUL.FTZ R80, R150.reuse, R80 ;  /* 0x0000005096507220 */ /* 0x040fe40000410000 */
[C---:B------:R-:W-:Y:S01]  /*8d30*/  HMMA.16816.F32 R48, R156.reuse, R102, R48 ;  /* 0x000000669c30723c */ /* 0x040fe20000001830 */
[----:B------:R-:W5:Y:S02]  /*8d40*/  LDSM.16.MT88.4 R100, [R214+0x1900] ;  /* 0x00190000d664783b */ /* 0x000f640000004200 */
[----:B------:R-:W-:Y:S01]  /*8d50*/  MUFU.EX2 R196, R196 ;  /* 0x000000c400c47308 */ /* 0x000fe20000000800 */
[----:B------:R-:W-:Y:S02]  /*8d60*/  FMUL.FTZ R81, R150, R81 ;  /* 0x0000005196517220 */ /* 0x000fe40000410000 */
[C---:B------:R-:W-:Y:S02]  /*8d70*/  FMUL.FTZ R82, R148.reuse, R82 ;  /* 0x0000005294527220 */ /* 0x040fe40000410000 */
[-C--:B---3--:R-:W-:Y:S01]  /*8d80*/  HMMA.16816.F32 R52, R156, R104.reuse, R52 ;  /* 0x000000689c34723c */ /* 0x088fe20000001834 */
[----:B------:R-:W-:Y:S03]  /*8d90*/  FMUL.FTZ R83, R148, R83 ;  /* 0x0000005394537220 */ /* 0x000fe60000410000 */
[C---:B------:R-:W-:Y:S01]  /*8da0*/  FMUL.FTZ R84, R150.reuse, R84 ;  /* 0x0000005496547220 */ /* 0x040fe20000410000 */
[----:B------:R-:W3:Y:S01]  /*8db0*/  MUFU.EX2 R199, R199 ;  /* 0x000000c700c77308 */ /* 0x000ee20000000800 */
[----:B------:R-:W-:Y:S02]  /*8dc0*/  FMUL.FTZ R85, R150, R85 ;  /* 0x0000005596557220 */ /* 0x000fe40000410000 */
[C---:B------:R-:W-:Y:S01]  /*8dd0*/  HMMA.16816.F32 R56, R144.reuse, R104, R56 ;  /* 0x000000689038723c */ /* 0x040fe20000001838 */
[C---:B------:R-:W-:Y:S03]  /*8de0*/  FMUL.FTZ R86, R148.reuse, R86 ;  /* 0x0000005694567220 */ /* 0x040fe60000410000 */
[----:B------:R-:W-:Y:S02]  /*8df0*/  FMUL.FTZ R87, R148, R87 ;  /* 0x0000005794577220 */ /* 0x000fe40000410000 */
[--C-:B------:R-:W-:Y:S01]  /*8e00*/  FFMA.FTZ R248, R248, c[0x0][0x2d0], -R162.reuse ;  /* 0x0000b400f8f87a23 */ /* 0x100fe200000108a2 */
[----:B------:R-:W-:Y:S01]  /*8e10*/  MUFU.EX2 R242, R242 ;  /* 0x000000f200f27308 */ /* 0x000fe20000000800 */
[-C--:B------:R-:W-:Y:S01]  /*8e20*/  HMMA.16816.F32 R60, R144, R106.reuse, R60 ;  /* 0x0000006a903c723c */ /* 0x080fe2000000183c */
[--C-:B------:R-:W-:Y:S03]  /*8e30*/  FFMA.FTZ R251, R251, c[0x0][0x2d0], -R162.reuse ;  /* 0x0000b400fbfb7a23 */ /* 0x100fe600000108a2 */
[--C-:B------:R-:W-:Y:S02]  /*8e40*/  FFMA.FTZ R252, R252, c[0x0][0x2d0], -R162.reuse ;  /* 0x0000b400fcfc7a23 */ /* 0x100fe400000108a2 */
[--C-:B------:R-:W-:Y:S02]  /*8e50*/  FFMA.FTZ R250, R250, c[0x0][0x2d0], -R162.reuse ;  /* 0x0000b400fafa7a23 */ /* 0x100fe400000108a2 */
[C---:B------:R-:W-:Y:S01]  /*8e60*/  HMMA.16816.F32 R64, R156.reuse, R106, R64 ;  /* 0x0000006a9c40723c */ /* 0x040fe20000001840 */
[----:B------:R-:W3:Y:S01]  /*8e70*/  LDSM.16.MT88.4 R104, [R212+0x1900] ;  /* 0x00190000d468783b */ /* 0x000ee20000004200 */
[----:B------:R-:W1:Y:S02]  /*8e80*/  MUFU.EX2 R247, R247 ;  /* 0x000000f700f77308 */ /* 0x000e640000000800 */
[--C-:B------:R-:W-:Y:S02]  /*8e90*/  FFMA.FTZ R163, R163, c[0x0][0x2d0], -R162.reuse ;  /* 0x0000b400a3a37a23 */ /* 0x100fe400000108a2 */
[--C-:B------:R-:W-:Y:S02]  /*8ea0*/  FFMA.FTZ R160, R160, c[0x0][0x2d0], -R162.reuse ;  /* 0x0000b400a0a07a23 */ /* 0x100fe400000108a2 */
[----:B------:R-:W-:Y:S01]  /*8eb0*/  FFMA.FTZ R162, R153, c[0x0][0x2d0], -R162 ;  /* 0x0000b40099a27a23 */ /* 0x000fe200000108a2 */
[-C--:B-----5:R-:W-:Y:S03]  /*8ec0*/  HMMA.16816.F32 R68, R156, R100.reuse, R68 ;  /* 0x000000649c44723c */ /* 0x0a0fe60000001844 */
[----:B------:R-:W-:Y:S01]  /*8ed0*/  MUFU.EX2 R246, R246 ;  /* 0x000000f600f67308 */ /* 0x000fe20000000800 */
[----:B------:R-:W-:Y:S01]  /*8ee0*/  FFMA.FTZ R175, R150, R243, R175 ;  /* 0x000000f396af7223 */ /* 0x000fe200000100af */
[----:B------:R-:W-:Y:S01]  /*8ef0*/  MOV R150, R151 ;  /* 0x0000009700967202 */ /* 0x000fe20000000f00 */
[----:B------:R-:W-:Y:S01]  /*8f00*/  FFMA.FTZ R155, R148, R241, R155 ;  /* 0x000000f1949b7223 */ /* 0x000fe2000001009b */
[----:B------:R-:W-:Y:S01]  /*8f10*/  MOV R148, R149 ;  /* 0x0000009500947202 */ /* 0x000fe20000000f00 */
[C---:B------:R-:W-:Y:S01]  /*8f20*/  HMMA.16816.F32 R72, R144.reuse, R100, R72 ;  /* 0x000000649048723c */ /* 0x040fe20000001848 */
[----:B------:R-:W-:Y:S03]  /*8f30*/  FFMA.FTZ R177, R2, R239, R177 ;  /* 0x000000ef02b17223 */ /* 0x000fe600000100b1 */
[----:B------:R-:W-:Y:S01]  /*8f40*/  FFMA.FTZ R185, R0, R237, R185 ;  /* 0x000000ed00b97223 */ /* 0x000fe200000100b9 */
[----:B------:R-:W-:Y:S01]  /*8f50*/  MUFU.EX2 R249, R249 ;  /* 0x000000f900f97308 */ /* 0x000fe20000000800 */
[----:B------:R-:W-:Y:S01]  /*8f60*/  FADD.FTZ R174, R174, R175 ;  /* 0x000000afaeae7221 */ /* 0x000fe20000010000 */
[----:B--2---:R-:W-:Y:S01]  /*8f70*/  F2FP.PACK_AB R100, R187, R186 ;  /* 0x000000babb64723e */ /* 0x004fe200000000ff */
[-C--:B------:R-:W-:Y:S01]  /*8f80*/  HMMA.16816.F32 R76, R144, R102.reuse, R76 ;  /* 0x00000066904c723c */ /* 0x080fe2000000184c */
[----:B----4-:R-:W-:Y:S03]  /*8f90*/  F2FP.PACK_AB R101, R189, R188 ;  /* 0x000000bcbd65723e */ /* 0x010fe600000000ff */
[----:B------:R-:W-:Y:S01]  /*8fa0*/  MOV R2, R3 ;  /* 0x0000000300027202 */ /* 0x000fe20000000f00 */
[----:B------:R-:W-:Y:S02]  /*8fb0*/  FADD.FTZ R154, R154, R155 ;  /* 0x0000009b9a9a7221 */ /* 0x000fe40000010000 */
[----:B------:R-:W-:Y:S01]  /*8fc0*/  MUFU.EX2 R248, R248 ;  /* 0x000000f800f87308 */ /* 0x000fe20000000800 */
[C---:B------:R-:W-:Y:S01]  /*8fd0*/  HMMA.16816.F32 R80, R156.reuse, R102, R80 ;  /* 0x000000669c50723c */ /* 0x040fe20000001850 */
[----:B------:R-:W-:Y:S03]  /*8fe0*/  FADD.FTZ R176, R176, R177 ;  /* 0x000000b1b0b07221 */ /* 0x000fe60000010000 */
[----:B------:R-:W-:Y:S02]  /*8ff0*/  FADD.FTZ R184, R184, R185 ;  /* 0x000000b9b8b87221 */ /* 0x000fe40000010000 */
[----:B------:R-:W-:Y:S01]  /*9000*/  FADD.FTZ R173, R173, R174 ;  /* 0x000000aeadad7221 */ /* 0x000fe20000010000 */
[----:B-1----:R-:W-:Y:S01]  /*9010*/  F2FP.PACK_AB R102, R195, R190 ;  /* 0x000000bec366723e */ /* 0x002fe200000000ff */
[-C--:B---3--:R-:W-:Y:S01]  /*9020*/  HMMA.16816.F32 R84, R156, R104.reuse, R84 ;  /* 0x000000689c54723c */ /* 0x088fe20000001854 */
[----:B------:R-:W-:Y:S01]  /*9030*/  F2FP.PACK_AB R103, R199, R196 ;  /* 0x000000c4c767723e */ /* 0x000fe200000000ff */
[----:B------:R-:W1:Y:S02]  /*9040*/  MUFU.EX2 R251, R251 ;  /* 0x000000fb00fb7308 */ /* 0x000e640000000800 */
[----:B------:R-:W-:Y:S02]  /*9050*/  FADD.FTZ R179, R179, R154 ;  /* 0x0000009ab3b37221 */ /* 0x000fe40000010000 */
[----:B------:R-:W-:Y:S02]  /*9060*/  FADD.FTZ R181, R181, R176 ;  /* 0x000000b0b5b57221 */ /* 0x000fe40000010000 */
[C---:B------:R-:W-:Y:S01]  /*9070*/  HMMA.16816.F32 R88, R144.reuse, R104, R88 ;  /* 0x000000689058723c */ /* 0x040fe20000001858 */
[----:B------:R-:W-:Y:S03]  /*9080*/  FADD.FTZ R183, R183, R184 ;  /* 0x000000b8b7b77221 */ /* 0x000fe60000010000 */
[----:B------:R-:W-:Y:S01]  /*9090*/  MUFU.EX2 R252, R252 ;  /* 0x000000fc00fc7308 */ /* 0x000fe20000000800 */
[----:B------:R-:W-:Y:S02]  /*90a0*/  FADD.FTZ R173, R172, R173 ;  /* 0x000000adacad7221 */ /* 0x000fe40000010000 */
[----:B------:R-:W-:Y:S01]  /*90b0*/  F2FP.PACK_AB R104, R247, R242 ;  /* 0x000000f2f768723e */ /* 0x000fe200000000ff */
[-C--:B------:R-:W-:Y:S01]  /*90c0*/  HMMA.16816.F32 R92, R144, R106.reuse, R92 ;  /* 0x0000006a905c723c */ /* 0x080fe2000000185c */
[----:B------:R-:W-:Y:S03]  /*90d0*/  FADD.FTZ R179, R178, R179 ;  /* 0x000000b3b2b37221 */ /* 0x000fe60000010000 */
[----:B------:R-:W-:Y:S02]  /*90e0*/  FADD.FTZ R181, R180, R181 ;  /* 0x000000b5b4b57221 */ /* 0x000fe40000010000 */
[----:B------:R-:W2:Y:S01]  /*90f0*/  MUFU.EX2 R250, R250 ;  /* 0x000000fa00fa7308 */ /* 0x000ea20000000800 */
[----:B------:R-:W-:Y:S01]  /*9100*/  FADD.FTZ R183, R182, R183 ;  /* 0x000000b7b6b77221 */ /* 0x000fe20000010000 */
[----:B------:R-:W-:Y:S01]  /*9110*/  HMMA.16816.F32 R96, R156, R106, R96 ;  /* 0x0000006a9c60723c */ /* 0x000fe20000001860 */
[----:B------:R-:W-:Y:S03]  /*9120*/  FADD.FTZ R186, R186, R173 ;  /* 0x000000adbaba7221 */ /* 0x000fe60000010000 */
[----:B-1----:R-:W-:Y:S01]  /*9130*/  F2FP.PACK_AB R105, R251, R248 ;  /* 0x000000f8fb69723e */ /* 0x002fe200000000ff */
[----:B------:R-:W-:Y:S02]  /*9140*/  FADD.FTZ R188, R188, R179 ;  /* 0x000000b3bcbc7221 */ /* 0x000fe40000010000 */
[----:B------:R-:W-:Y:S01]  /*9150*/  F2FP.PACK_AB R106, R249, R246 ;  /* 0x000000f6f96a723e */ /* 0x000fe200000000ff */
[-C--:B------:R-:W-:Y:S01]  /*9160*/  HMMA.16816.F32 R4, R100, R108.reuse, R4 ;  /* 0x0000006c6404723c */ /* 0x080fe20000001804 */
[----:B------:R-:W-:Y:S03]  /*9170*/  MUFU.EX2 R198, R198 ;  /* 0x000000c600c67308 */ /* 0x000fe60000000800 */
[----:B------:R-:W-:Y:S02]  /*9180*/  FADD.FTZ R242, R242, R181 ;  /* 0x000000b5f2f27221 */ /* 0x000fe40000010000 */
[----:B------:R-:W-:Y:S02]  /*9190*/  FADD.FTZ R248, R248, R183 ;  /* 0x000000b7f8f87221 */ /* 0x000fe40000010000 */
[----:B------:R-:W-:Y:S03]  /*91a0*/  FADD.FTZ R187, R187, R186 ;  /* 0x000000babbbb7221 */ /* 0x000fe60000010000 */
[----:B------:R-:W1:Y:S01]  /*91b0*/  MUFU.EX2 R197, R197 ;  /* 0x000000c500c57308 */ /* 0x000e620000000800 */
[----:B------:R-:W-:Y:S01]  /*91c0*/  FADD.FTZ R189, R189, R188 ;  /* 0x000000bcbdbd7221 */ /* 0x000fe20000010000 */
[----:B--2---:R-:W-:Y:S01]  /*91d0*/  F2FP.PACK_AB R107, R250, R252 ;  /* 0x000000fcfa6b723e */ /* 0x004fe200000000ff */
[----:B------:R-:W-:Y:S02]  /*91e0*/  FADD.FTZ R247, R247, R242 ;  /* 0x000000f2f7f77221 */ /* 0x000fe40000010000 */
[----:B------:R-:W-:Y:S02]  /*91f0*/  FADD.FTZ R251, R251, R248 ;  /* 0x000000f8fbfb7221 */ /* 0x000fe40000010000 */
[----:B------:R-:W-:Y:S02]  /*9200*/  FADD.FTZ R190, R190, R187 ;  /* 0x000000bbbebe7221 */ /* 0x000fe40000010000 */
[C---:B------:R-:W-:Y:S01]  /*9210*/  HMMA.16816.F32 R8, R104.reuse, R108, R8 ;  /* 0x0000006c6808723c */ /* 0x040fe20000001808 */
[----:B------:R-:W2:Y:S01]  /*9220*/  MUFU.EX2 R193, R193 ;  /* 0x000000c100c17308 */ /* 0x000ea20000000800 */
[----:B------:R-:W-:Y:S02]  /*9230*/  FADD.FTZ R196, R196, R189 ;  /* 0x000000bdc4c47221 */ /* 0x000fe40000010000 */
[----:B------:R-:W-:Y:S02]  /*9240*/  FADD.FTZ R246, R246, R247 ;  /* 0x000000f7f6f67221 */ /* 0x000fe40000010000 */
[----:B------:R-:W-:Y:S02]  /*9250*/  FADD.FTZ R251, R252, R251 ;  /* 0x000000fbfcfb7221 */ /* 0x000fe40000010000 */
[-C--:B------:R-:W-:Y:S01]  /*9260*/  HMMA.16816.F32 R12, R104, R110.reuse, R12 ;  /* 0x0000006e680c723c */ /* 0x080fe2000000180c */
[----:B------:R-:W-:Y:S02]  /*9270*/  FADD.FTZ R195, R195, R190 ;  /* 0x000000bec3c37221 */ /* 0x000fe40000010000 */
[----:B------:R-:W3:Y:S01]  /*9280*/  MUFU.EX2 R191, R191 ;  /* 0x000000bf00bf7308 */ /* 0x000ee20000000800 */
[----:B------:R-:W-:Y:S01]  /*9290*/  FADD.FTZ R196, R199, R196 ;  /* 0x000000c4c7c47221 */ /* 0x000fe20000010000 */
[----:B-1----:R-:W-:Y:S01]  /*92a0*/  F2FP.PACK_AB R156, R197, R198 ;  /* 0x000000c6c59c723e */ /* 0x002fe200000000ff */
[----:B------:R-:W-:Y:S02]  /*92b0*/  FADD.FTZ R246, R249, R246 ;  /* 0x000000f6f9f67221 */ /* 0x000fe40000010000 */
[C---:B------:R-:W-:Y:S01]  /*92c0*/  HMMA.16816.F32 R16, R100.reuse, R110, R16 ;  /* 0x0000006e6410723c */ /* 0x040fe20000001810 */
[----:B------:R-:W1:Y:S03]  /*92d0*/  LDSM.16.MT88.4 R108, [R212+0x1100] ;  /* 0x00110000d46c783b */ /* 0x000e660000004200 */
[----:B------:R-:W-:Y:S01]  /*92e0*/  FADD.FTZ R251, R250, R251 ;  /* 0x000000fbfafb7221 */ /* 0x000fe20000010000 */
[----:B------:R-:W4:Y:S01]  /*92f0*/  MUFU.EX2 R192, R192 ;  /* 0x000000c000c07308 */ /* 0x000f220000000800 */
[----:B------:R-:W-:Y:S02]  /*9300*/  FADD.FTZ R198, R198, R195 ;  /* 0x000000c3c6c67221 */ /* 0x000fe40000010000 */
[-C--:B------:R-:W-:Y:S01]  /*9310*/  HMMA.16816.F32 R20, R100, R112.reuse, R20 ;  /* 0x000000706414723c */ /* 0x080fe20000001814 */
[----:B--2---:R-:W-:Y:S03]  /*9320*/  FADD.FTZ R196, R193, R196 ;  /* 0x000000c4c1c47221 */ /* 0x004fe60000010000 */
[----:B------:R-:W-:Y:S03]  /*9330*/  FADD.FTZ R197, R197, R198 ;  /* 0x000000c6c5c57221 */ /* 0x000fe60000010000 */
[----:B------:R-:W2:Y:S01]  /*9340*/  MUFU.EX2 R244, R244 ;  /* 0x000000f400f47308 */ /* 0x000ea20000000800 */
[C---:B------:R-:W-:Y:S01]  /*9350*/  HMMA.16816.F32 R24, R104.reuse, R112, R24 ;  /* 0x000000706818723c */ /* 0x040fe20000001818 */
[C---:B---3--:R-:W-:Y:S03]  /*9360*/  F2FP.PACK_AB R157, R191.reuse, R193 ;  /* 0x000000c1bf9d723e */ /* 0x048fe600000000ff */
[----:B------:R-:W-:Y:S04]  /*9370*/  FADD.FTZ R196, R191, R196 ;  /* 0x000000c4bfc47221 */ /* 0x000fe80000010000 */
[-C--:B------:R-:W-:Y:S01]  /*9380*/  HMMA.16816.F32 R28, R104, R114.reuse, R28 ;  /* 0x00000072681c723c */ /* 0x080fe2000000181c */
[----:B------:R-:W3:Y:S03]  /*9390*/  MUFU.EX2 R194, R194 ;  /* 0x000000c200c27308 */ /* 0x000ee60000000800 */
[----:B----4-:R-:W-:Y:S04]  /*93a0*/  FADD.FTZ R197, R192, R197 ;  /* 0x000000c5c0c57221 */ /* 0x010fe80000010000 */
[C---:B------:R-:W-:Y:S01]  /*93b0*/  HMMA.16816.F32 R32, R100.reuse, R114, R32 ;  /* 0x000000726420723c */ /* 0x040fe20000001820 */
[----:B------:R-:W4:Y:S02]  /*93c0*/  LDSM.16.MT88.4 R112, [R214+0x1d00] ;  /* 0x001d0000d670783b */ /* 0x000f240000004200 */
[----:B------:R-:W5:Y:S01]  /*93d0*/  MUFU.EX2 R127, R163 ;  /* 0x000000a3007f7308 */ /* 0x000f620000000800 */
[C---:B--2---:R-:W-:Y:S04]  /*93e0*/  F2FP.PACK_AB R158, R244.reuse, R192 ;  /* 0x000000c0f49e723e */ /* 0x044fe800000000ff */
[-C--:B------:R-:W-:Y:S01]  /*93f0*/  HMMA.16816.F32 R36, R100, R116.reuse, R36 ;  /* 0x000000746424723c */ /* 0x080fe20000001824 */
[----:B------:R-:W-:Y:S04]  /*9400*/  FADD.FTZ R243, R244, R197 ;  /* 0x000000c5f4f37221 */ /* 0x000fe80000010000 */
[----:B------:R2:W-:Y:S03]  /*9410*/  MUFU.EX2 R138, R160 ;  /* 0x000000a0008a7308 */ /* 0x0005e60000000800 */
[C---:B------:R-:W-:Y:S01]  /*9420*/  HMMA.16816.F32 R40, R104.reuse, R116, R40 ;  /* 0x000000746828723c */ /* 0x040fe20000001828 */
[----:B---3--:R-:W-:Y:S06]  /*9430*/  F2FP.PACK_AB R159, R194, R136 ;  /* 0x00000088c29f723e */ /* 0x008fec00000000ff */
[----:B------:R3:W3:Y:S01]  /*9440*/  MUFU.EX2 R153, R162 ;  /* 0x000000a200997308 */ /* 0x0006e20000000800 */
[-C--:B------:R-:W-:Y:S01]  /*9450*/  HMMA.16816.F32 R44, R104, R118.reuse, R44 ;  /* 0x00000076682c723c */ /* 0x080fe2000000182c */
[----:B-----5:R-:W-:Y:S07]  /*9460*/  F2FP.PACK_AB R161, R127, R125 ;  /* 0x0000007d7fa1723e */ /* 0x020fee00000000ff */
[C---:B------:R-:W-:Y:S01]  /*9470*/  HMMA.16816.F32 R48, R100.reuse, R118, R48 ;  /* 0x000000766430723c */ /* 0x040fe20000001830 */
[----:B------:R-:W5:Y:S03]  /*9480*/  LDSM.16.MT88.4 R116, [R212+0x1d00] ;  /* 0x001d0000d474783b */ /* 0x000f660000004200 */
[----:B--2---:R-:W-:Y:S04]  /*9490*/  F2FP.PACK_AB R160, R126, R124 ;  /* 0x0000007c7ea0723e */ /* 0x004fe800000000ff */
[-C--:B-1----:R-:W-:Y:S01]  /*94a0*/  HMMA.16816.F32 R52, R100, R108.reuse, R52 ;  /* 0x0000006c6434723c */ /* 0x082fe20000001834 */
[----:B---3--:R-:W-:Y:S07]  /*94b0*/  F2FP.PACK_AB R162, R139, R137 ;  /* 0x000000898ba2723e */ /* 0x008fee00000000ff */
[C---:B------:R-:W-:Y:S01]  /*94c0*/  HMMA.16816.F32 R56, R104.reuse, R108, R56 ;  /* 0x0000006c6838723c */ /* 0x040fe20000001838 */
[-C--:B------:R-:W-:Y:S07]  /*94d0*/  F2FP.PACK_AB R163, R153, R138.reuse ;  /* 0x0000008a99a3723e */ /* 0x080fee00000000ff */
[-C--:B------:R-:W-:Y:S08]  /*94e0*/  HMMA.16816.F32 R60, R104, R110.reuse, R60 ;  /* 0x0000006e683c723c */ /* 0x080ff0000000183c */
[C---:B------:R-:W-:Y:S01]  /*94f0*/  HMMA.16816.F32 R64, R100.reuse, R110, R64 ;  /* 0x0000006e6440723c */ /* 0x040fe20000001840 */
[----:B------:R-:W1:Y:S07]  /*9500*/  LDSM.16.MT88.4 R108, [R214+0x900] ;  /* 0x00090000d66c783b */ /* 0x000e6e0000004200 */
[-C--:B----4-:R-:W-:Y:S08]  /*9510*/  HMMA.16816.F32 R68, R100, R112.reuse, R68 ;  /* 0x000000706444723c */ /* 0x090ff00000001844 */
[C---:B------:R-:W-:Y:S08]  /*9520*/  HMMA.16816.F32 R72, R104.reuse, R112, R72 ;  /* 0x000000706848723c */ /* 0x040ff00000001848 */
[-C--:B------:R-:W-:Y:S08]  /*9530*/  HMMA.16816.F32 R76, R104, R114.reuse, R76 ;  /* 0x00000072684c723c */ /* 0x080ff0000000184c */
[C---:B------:R-:W-:Y:S08]  /*9540*/  HMMA.16816.F32 R80, R100.reuse, R114, R80 ;  /* 0x000000726450723c */ /* 0x040ff00000001850 */
[-C--:B-----5:R-:W-:Y:S08]  /*9550*/  HMMA.16816.F32 R84, R100, R116.reuse, R84 ;  /* 0x000000746454723c */ /* 0x0a0ff00000001854 */
[C---:B------:R-:W-:Y:S08]  /*9560*/  HMMA.16816.F32 R88, R104.reuse, R116, R88 ;  /* 0x000000746858723c */ /* 0x040ff00000001858 */
[-C--:B------:R-:W-:Y:S08]  /*9570*/  HMMA.16816.F32 R92, R104, R118.reuse, R92 ;  /* 0x00000076685c723c */ /* 0x080ff0000000185c */
[----:B------:R-:W-:Y:S08]  /*9580*/  HMMA.16816.F32 R96, R100, R118, R96 ;  /* 0x000000766460723c */ /* 0x000ff00000001860 */
[-C--:B-1----:R-:W-:Y:S01]  /*9590*/  HMMA.16816.F32 R144, R156, R108.reuse, R4 ;  /* 0x0000006c9c90723c */ /* 0x082fe20000001804 */
[----:B------:R-:W1:Y:S07]  /*95a0*/  LDSM.16.MT88.4 R4, [R212+0x2100] ;  /* 0x00210000d404783b */ /* 0x000e6e0000004200 */
[C---:B------:R-:W-:Y:S07]  /*95b0*/  HMMA.16816.F32 R140, R160.reuse, R108, R8 ;  /* 0x0000006ca08c723c */ /* 0x040fee0000001808 */
[----:B------:R-:W-:Y:S02]  /*95c0*/  MOV R11, R139 ;  /* 0x0000008b000b7202 */ /* 0x000fe40000000f00 */
[----:B------:R-:W-:Y:S03]  /*95d0*/  MOV R10, R138 ;  /* 0x0000008a000a7202 */ /* 0x000fe60000000f00 */
[----:B------:R-:W-:Y:S02]  /*95e0*/  MOV R9, R137 ;  /* 0x0000008900097202 */ /* 0x000fe40000000f00 */
[----:B------:R-:W-:Y:S02]  /*95f0*/  MOV R8, R136 ;  /* 0x0000008800087202 */ /* 0x000fe40000000f00 */
[-C--:B------:R-:W-:Y:S03]  /*9600*/  HMMA.16816.F32 R136, R160, R110.reuse, R12 ;  /* 0x0000006ea088723c */ /* 0x080fe6000000180c */
[----:B------:R-:W-:Y:S04]  /*9610*/  FADD.FTZ R241, R8, R196 ;  /* 0x000000c408f17221 */ /* 0x000fe80000010000 */
[----:B------:R-:W-:Y:S01]  /*9620*/  MOV R15, R127 ;  /* 0x0000007f000f7202 */ /* 0x000fe20000000f00 */
[C---:B------:R-:W-:Y:S01]  /*9630*/  HMMA.16816.F32 R100, R156.reuse, R110, R16 ;  /* 0x0000006e9c64723c */ /* 0x040fe20000001810 */
[----:B------:R-:W-:Y:S03]  /*9640*/  MOV R14, R126 ;  /* 0x0000007e000e7202 */ /* 0x000fe60000000f00 */
[----:B------:R-:W-:Y:S01]  /*9650*/  MOV R13, R125 ;  /* 0x0000007d000d7202 */ /* 0x000fe20000000f00 */
[----:B------:R-:W-:Y:S01]  /*9660*/  FADD.FTZ R241, R194, R241 ;  /* 0x000000f1c2f17221 */ /* 0x000fe20000010000 */
[----:B------:R-:W-:Y:S02]  /*9670*/  MOV R12, R124 ;  /* 0x0000007c000c7202 */ /* 0x000fe40000000f00 */
[-C--:B------:R-:W-:Y:S01]  /*9680*/  HMMA.16816.F32 R104, R156, R120.reuse, R20 ;  /* 0x000000789c68723c */ /* 0x080fe20000001814 */
[----:B------:R-:W-:Y:S03]  /*9690*/  FADD.FTZ R251, R13, R251 ;  /* 0x000000fb0dfb7221 */ /* 0x000fe60000010000 */
[----:B------:R-:W-:Y:S02]  /*96a0*/  FADD.FTZ R246, R12, R246 ;  /* 0x000000f60cf67221 */ /* 0x000fe40000010000 */
[----:B------:R-:W-:Y:S02]  /*96b0*/  FADD.FTZ R251, R15, R251 ;  /* 0x000000fb0ffb7221 */ /* 0x000fe40000010000 */
[C---:B------:R-:W-:Y:S01]  /*96c0*/  HMMA.16816.F32 R108, R160.reuse, R120, R24 ;  /* 0x00000078a06c723c */ /* 0x040fe20000001818 */
[----:B------:R-:W-:Y:S03]  /*96d0*/  FADD.FTZ R246, R14, R246 ;  /* 0x000000f60ef67221 */ /* 0x000fe60000010000 */
[----:B------:R-:W-:Y:S02]  /*96e0*/  FADD.FTZ R0, R10, R251 ;  /* 0x000000fb0a007221 */ /* 0x000fe40000010000 */
[----:B------:R-:W-:Y:S02]  /*96f0*/  FADD.FTZ R246, R9, R246 ;  /* 0x000000f609f67221 */ /* 0x000fe40000010000 */
[-C--:B------:R-:W-:Y:S01]  /*9700*/  HMMA.16816.F32 R112, R160, R122.reuse, R28 ;  /* 0x0000007aa070723c */ /* 0x080fe2000000181c */
[----:B------:R-:W-:Y:S03]  /*9710*/  FADD.FTZ R237, R153, R0 ;  /* 0x0000000099ed7221 */ /* 0x000fe60000010000 */
[----:B------:R-:W-:Y:S01]  /*9720*/  FADD.FTZ R239, R11, R246 ;  /* 0x000000f60bef7221 */ /* 0x000fe20000010000 */
[----:B------:R-:W-:Y:S03]  /*9730*/  MOV R0, R152 ;  /* 0x0000009800007202 */ /* 0x000fe60000000f00 */
        /* <DEDUP_REMOVED lines=13> */
[-C--:B-1----:R-:W-:Y:S08]  /*9810*/  HMMA.16816.F32 R84, R156, R4.reuse, R84 ;  /* 0x000000049c54723c */ /* 0x082ff00000001854 */
[C---:B------:R-:W-:Y:S08]  /*9820*/  HMMA.16816.F32 R88, R160.reuse, R4, R88 ;  /* 0x00000004a058723c */ /* 0x040ff00000001858 */
[-C--:B------:R-:W-:Y:S08]  /*9830*/  HMMA.16816.F32 R92, R160, R6.reuse, R92 ;  /* 0x00000006a05c723c */ /* 0x080ff0000000185c */
[----:B------:R-:W-:Y:S01]  /*9840*/  HMMA.16816.F32 R96, R156, R6, R96 ;  /* 0x000000069c60723c */ /* 0x000fe20000001860 */
[----:B------:R-:W-:-:S07]  /*9850*/  @P0 BRA `(.L_x_500) ;  /* 0xffffc1e000000947 */ /* 0x000fce000383ffff */
.L_x_479:
[----:B------:R-:W1:Y:S01]  /*9860*/  S2UR UR14, SR_CTAID.X ;  /* 0x00000000000e79c3 */ /* 0x000e620000002500 */
[----:B------:R-:W-:Y:S01]  /*9870*/  ULDC.64 UR4, c[0x0][0x2c8] ;  /* 0x0000b20000047ab9 */ /* 0x000fe20000000a00 */
[----:B------:R-:W-:Y:S01]  /*9880*/  IMAD.MOV.U32 R0, RZ, RZ, 0x1 ;  /* 0x00000001ff007424 */ /* 0x000fe200078e00ff */
[----:B------:R-:W-:Y:S01]  /*9890*/  PLOP3.LUT P0, PT, PT, PT, UP1, 0x40, 0x0 ;  /* 0x000000000000781c */ /* 0x000fe20003f0e818 */
[----:B------:R-:W-:-:S03]  /*98a0*/  IMAD.MOV.U32 R2, RZ, RZ, c[0x0][0x2ac] ;  /* 0x0000ab00ff027624 */ /* 0x000fc600078e00ff */
[----:B------:R-:W-:-:S05]  /*98b0*/  IADD3 R5, R0, -c[0x0][0x168], RZ ;  /* 0x80005a0000057a10 */ /* 0x000fca0007ffe0ff */
[----:B------:R-:W-:Y:S01]  /*98c0*/  IMAD R2, R2, c[0x0][0x1d0], R5 ;  /* 0x0000740002027a24 */ /* 0x000fe200078e0205 */
[----:B-1----:R-:W-:-:S04]  /*98d0*/  ULEA UR14, UR14, 0x7f, 0x7 ;  /* 0x0000007f0e0e7891 */ /* 0x002fc8000f8e383f */
[----:B------:R-:W-:-:S07]  /*98e0*/  UIMAD.WIDE.U32 UR22, UR14, UR4, URZ ;  /* 0x000000040e1672a5 */ /* 0x000fce000f8e003f */
[----:B------:R-:W-:Y:S02]  /*98f0*/  @UP2 UMOV UR15, UR23 ;  /* 0x00000017000f2c82 */ /* 0x000fe40008000000 */
[----:B------:R-:W-:-:S06]  /*9900*/  @UP2 USHF.R.U32.HI UR14, URZ, UR5, UR15 ;  /* 0x000000053f0e2299 */ /* 0x000fcc000801160f */
[----:B------:R-:W-:-:S04]  /*9910*/  IADD3 R2, R2, UR14, RZ ;  /* 0x0000000e02027c10 */ /* 0x000fc8000fffe0ff */
[----:B------:R-:W-:Y:S01]  /*9920*/  IADD3 R4, R2, -c[0x0][0x324], RZ ;  /* 0x8000c90002047a10 */ /* 0x000fe20007ffe0ff */
[----:B------:R-:W-:Y:S05]  /*9930*/  @P0 BRA `(.L_x_501) ;  /* 0x000000d000000947 */ /* 0x000fea0003800000 */
[----:B------:R-:W-:-:S13]  /*9940*/  ISETP.GT.AND P0, PT, R2, -0x1, PT ;  /* 0xffffffff0200780c */ /* 0x000fda0003f04270 */
[----:B------:R-:W-:Y:S05]  /*9950*/  @P0 BRA `(.L_x_502) ;  /* 0x0000006000000947 */ /* 0x000fea0003800000 */
[----:B------:R-:W-:Y:S02]  /*9960*/  ISETP.NE.AND P0, PT, R0, c[0x0][0x32c], PT ;  /* 0x0000cb0000007a0c */ /* 0x000fe40003f05270 */
[----:B------:R-:W-:-:S11]  /*9970*/  LOP3.LUT R2, RZ, R2, RZ, 0x33, !PT ;  /* 0x00000002ff027212 */ /* 0x000fd600078e33ff */
[----:B------:R-:W-:-:S05]  /*9980*/  @P0 IMAD.HI.U32 R0, R2, c[0x0][0x330], RZ ;  /* 0x0000cc0002000a27 */ /* 0x000fca00078e00ff */
[----:B------:R-:W-:-:S04]  /*9990*/  @P0 SHF.R.U32.HI R2, RZ, c[0x0][0x334], R0 ;  /* 0x0000cd00ff020a19 */ /* 0x000fc80000011600 */
[----:B------:R-:W-:Y:S01]  /*99a0*/  LOP3.LUT R2, RZ, R2, RZ, 0x33, !PT ;  /* 0x00000002ff027212 */ /* 0x000fe200078e33ff */
[----:B------:R-:W-:Y:S05]  /*99b0*/  BRA `(.L_x_503) ;  /* 0x0000003000007947 */ /* 0x000fea0003800000 */
.L_x_502:
[----:B------:R-:W-:-:S13]  /*99c0*/  ISETP.NE.AND P0, PT, R0, c[0x0][0x32c], PT ;  /* 0x0000cb0000007a0c */ /* 0x000fda0003f05270 */
[----:B------:R-:W-:-:S05]  /*99d0*/  @P0 IMAD.HI.U32 R0, R2, c[0x0][0x330], RZ ;  /* 0x0000cc0002000a27 */ /* 0x000fca00078e00ff */
[----:B------:R-:W-:-:S05]  /*99e0*/  @P0 SHF.R.U32.HI R2, RZ, c[0x0][0x334], R0 ;  /* 0x0000cd00ff020a19 */ /* 0x000fca0000011600 */
.L_x_503:
[----:B------:R-:W-:-:S05]  /*99f0*/  IMAD R5, R2, c[0x0][0x32c], RZ ;  /* 0x0000cb0002057a24 */ /* 0x000fca00078e02ff */
[----:B------:R-:W-:-:S04]  /*9a00*/  IMNMX R4, R4, R5, !PT ;  /* 0x0000000504047217 */ /* 0x000fc80007800200 */
.L_x_501:
[----:B------:R-:W-:-:S05]  /*9a10*/  IADD3 R5, R4, 0x2f, RZ ;  /* 0x0000002f04057810 */ /* 0x000fca0007ffe0ff */
[----:B------:R-:W-:-:S05]  /*9a20*/  IMAD.HI R5, R5, 0x2aaaaaab, RZ ;  /* 0x2aaaaaab05057827 */ /* 0x000fca00078e02ff */
[----:B------:R-:W-:-:S04]  /*9a30*/  SHF.R.U32.HI R0, RZ, 0x1f, R5 ;  /* 0x0000001fff007819 */ /* 0x000fc80000011605 */
[----:B------:R-:W-:-:S04]  /*9a40*/  LEA.HI.SX32 R0, R5, R0, 0x1d ;  /* 0x0000000005007211 */ /* 0x000fc800078feaff */
[----:B------:R-:W-:-:S04]  /*9a50*/  IMNMX R247, R221, R0, !PT ;  /* 0x00000000ddf77217 */ /* 0x000fc80007800200 */
[----:B------:R-:W-:-:S13]  /*9a60*/  ISETP.GE.AND P0, PT, R236, R247, PT ;  /* 0x000000f7ec00720c */ /* 0x000fda0003f06270 */
[----:B------:R-:W-:Y:S05]  /*9a70*/  @!P0 BRA `(.L_x_504) ;  /* 0x000029a000008947 */ /* 0x000fea0003800000 */
[C---:B------:R-:W-:Y:S01]  /*9a80*/  SHF.L.U64.HI R246, R230.reuse, 0x1, R245 ;  /* 0x00000001e6f67819 */ /* 0x040fe200000102f5 */
[----:B------:R-:W-:Y:S01]  /*9a90*/  IMAD.SHL.U32 R244, R230, 0x2, RZ ;  /* 0x00000002e6f47824 */ /* 0x000fe200078e00ff */
[C---:B------:R-:W-:Y:S01]  /*9aa0*/  SHF.L.U64.HI R242, R219.reuse, 0x1, R234 ;  /* 0x00000001dbf27819 */ /* 0x040fe200000102ea */
[----:B------:R-:W-:Y:S02]  /*9ab0*/  IMAD.SHL.U32 R240, R219, 0x2, RZ ;  /* 0x00000002dbf07824 */ /* 0x000fe400078e00ff */
.L_x_509:
[----:B------:R-:W-:Y:S04]  /*9ac0*/  DEPBAR.LE SB0, 0x0 ;  /* 0x000080000000791a */ /* 0x000fe80000000000 */
[----:B------:R-:W-:Y:S01]  /*9ad0*/  BAR.SYNC.DEFER_BLOCKING 0x0 ;  /* 0x0000000000007b1d */ /* 0x000fe20000010000 */
[----:B------:R-:W-:Y:S01]  /*9ae0*/  ISETP.GT.AND P0, PT, R221, R236, PT ;  /* 0x000000ecdd00720c */ /* 0x000fe20003f04270 */
[----:B------:R-:W-:Y:S01]  /*9af0*/  IMAD.MOV.U32 R148, RZ, RZ, R151 ;  /* 0x000000ffff947224 */ /* 0x000fe200078e0097 */
[----:B------:R-:W-:Y:S01]  /*9b00*/  MOV R2, R149 ;  /* 0x0000009500027202 */ /* 0x000fe20000000f00 */
[----:B------:R-:W-:Y:S02]  /*9b10*/  IMAD.MOV.U32 R0, RZ, RZ, R3 ;  /* 0x000000ffff007224 */ /* 0x000fe400078e0003 */
        /* <DEDUP_REMOVED lines=20> */
[----:B------:R-:W-:Y:S02]  /*9c60*/  IMAD R9, R226, c[0x0][0x20c], R9 ;  /* 0x00008300e2097a24 */ /* 0x000fe400078e0209 */
[----:B------:R-:W-:Y:S02]  /*9c70*/  IMAD R5, R225, c[0x0][0x21c], R5 ;  /* 0x00008700e1057a24 */ /* 0x000fe400078e0205 */
[----:B------:R-:W-:Y:S01]  /*9c80*/  IMAD.IADD R7, R7, 0x1, R9 ;  /* 0x0000000107077824 */ /* 0x000fe200078e0209 */
[C---:B------:R-:W-:Y:S01]  /*9c90*/  SHF.L.U64.HI R9, R218.reuse, 0x1, R233 ;  /* 0x00000001da097819 */ /* 0x040fe200000102e9 */
        /* <DEDUP_REMOVED lines=8> */
[----:B-----5:R-:W-:Y:S05]  /*9d20*/  IADD3 R14, P0, R5, R244, RZ ;  /* 0x000000f4050e7210 */ /* 0x020fea0007f1e0ff */
[----:B----4-:R-:W-:Y:S01]  /*9d30*/  IMAD.X R15, R7, 0x1, R246, P0 ;  /* 0x00000001070f7824 */ /* 0x010fe200000e06f6 */
[----:B------:R-:W-:Y:S04]  /*9d40*/  IADD3 R10, P0, R5, R240, RZ ;  /* 0x000000f0050a7210 */ /* 0x000fe80007f1e0ff */
        /* <DEDUP_REMOVED lines=12> */
.L_x_541:
[----:B------:R-:W-:Y:S02]  /*9e10*/  ISETP.GE.AND P3, PT, R230, c[0x0][0x1d4], PT ;  /* 0x00007500e6007a0c */ /* 0x000fe40003f66270 */
[----:B--2---:R-:W-:Y:S02]  /*9e20*/  IADD3 R10, P0, R5, R244, RZ ;  /* 0x000000f4050a7210 */ /* 0x004fe40007f1e0ff */
[----:B------:R-:W-:Y:S02]  /*9e30*/  ISETP.GE.AND P2, PT, R229, c[0x0][0x1d4], PT ;  /* 0x00007500e5007a0c */ /* 0x000fe40003f46270 */
[----:B------:R-:W-:Y:S01]  /*9e40*/  ISETP.GE.AND P1, PT, R228, c[0x0][0x1d4], PT ;  /* 0x00007500e4007a0c */ /* 0x000fe20003f26270 */
[----:B---3--:R-:W-:Y:S01]  /*9e50*/  IMAD.X R11, R15, 0x1, R246, P0 ;  /* 0x000000010f0b7824 */ /* 0x008fe200000e06f6 */
[----:B------:R-:W-:Y:S05]  /*9e60*/  IADD3 R6, P0, R5, R240, RZ ;  /* 0x000000f005067210 */ /* 0x000fea0007f1e0ff */
[----:B------:R-:W-:Y:S01]  /*9e70*/  @!PT LDS RZ, [RZ] ;  /* 0x00000000fffff984 */ /* 0x000fe20000000800 */
[----:B------:R-:W-:Y:S01]  /*9e80*/  @!PT LDS RZ, [RZ] ;  /* 0x00000000fffff984 */ /* 0x000fe20000000800 */
[----:B------:R-:W-:Y:S01]  /*9e90*/  @!PT LDS RZ, [RZ] ;  /* 0x00000000fffff984 */ /* 0x000fe20000000800 */
[----:B------:R2:W-:Y:S01]  /*9ea0*/  LDGSTS.E.BYPASS.LTC128B.128 [R220+0x900], [R10.64], !P3 ;  /* 0x009000000adc7fae */ /* 0x0005e2000d901d4c */
[----:B------:R-:W-:Y:S01]  /*9eb0*/  IMAD.X R7, R15, 0x1, R242, P0 ;  /* 0x000000010f077824 */ /* 0x000fe200000e06f2 */
[----:B------:R-:W-:Y:S04]  /*9ec0*/  IADD3 R12, P0, R5, R12, RZ ;  /* 0x0000000c050c7210 */ /* 0x000fe80007f1e0ff */
[----:B------:R2:W-:Y:S01]  /*9ed0*/  LDGSTS.E.BYPASS.LTC128B.128 [R220+0x1500], [R6.64], !P2 ;  /* 0x0150000006dc7fae */ /* 0x0005e2000d101d4c */
[----:B----4-:R-:W-:Y:S05]  /*9ee0*/  IMAD.X R13, R15, 0x1, R9, P0 ;  /* 0x000000010f0d7824 */ /* 0x010fea00000e0609 */
[----:B------:R2:W-:Y:S03]  /*9ef0*/  LDGSTS.E.BYPASS.LTC128B.128 [R220+0x2100], [R12.64], !P1 ;  /* 0x021000000cdc7fae */ /* 0x0005e6000c901d4c */
.L_x_506:
[----:B------:R-:W-:Y:S05]  /*9f00*/  BSYNC B0 ;  /* 0x0000000000007941 */ /* 0x000fea0003800000 */
.L_x_505:
[----:B------:R-:W0:Y:S01]  /*9f10*/  LDGDEPBAR ;  /* 0x00000000000079af */ /* 0x000e220000000000 */
[----:B------:R-:W-:Y:S01]  /*9f20*/  WARPSYNC 0xffffffff ;  /* 0xffffffff00007948 */ /* 0x000fe20003800000 */
[-C--:B--2-4-:R-:W-:Y:S03]  /*9f30*/  HMMA.16816.F32 R4, R48, R16.reuse, RZ ;  /* 0x000000103004723c */ /* 0x094fe600000018ff */
[----:B------:R-:W-:Y:S03]  /*9f40*/  ISETP.GT.AND P0, PT, R236, R221, PT ;  /* 0x000000ddec00720c */ /* 0x000fe60003f04270 */
[----:B------:R-:W-:Y:S02]  /*9f50*/  LDSM.16.M88.4 R180, [R217+0x6900] ;  /* 0x00690000d9b4783b */ /* 0x000fe40000000200 */
[C---:B---3--:R-:W-:Y:S06]  /*9f60*/  HMMA.16816.F32 R8, R44.reuse, R16, RZ ;  /* 0x000000102c08723c */ /* 0x048fec00000018ff */
[----:B------:R-:W2:Y:S02]  /*9f70*/  LDSM.16.M88.4 R184, [R216+0x3100] ;  /* 0x00310000d8b8783b */ /* 0x000ea40000000200 */
[-C--:B------:R-:W-:Y:S06]  /*9f80*/  HMMA.16816.F32 R12, R44, R18.reuse, RZ ;  /* 0x000000122c0c723c */ /* 0x080fec00000018ff */
[----:B------:R-:W3:Y:S02]  /*9f90*/  LDSM.16.M88.4 R188, [R217+0x7900] ;  /* 0x00790000d9bc783b */ /* 0x000ee40000000200 */
[C---:B------:R-:W-:Y:S06]  /*9fa0*/  HMMA.16816.F32 R16, R48.reuse, R18, RZ ;  /* 0x000000123010723c */ /* 0x040fec00000018ff */
[----:B------:R-:W-:Y:S02]  /*9fb0*/  LDSM.16.M88.4 R192, [R216+0x3900] ;  /* 0x00390000d8c0783b */ /* 0x000fe40000000200 */
[-C--:B-1----:R-:W-:Y:S06]  /*9fc0*/  HMMA.16816.F32 R20, R48, R32.reuse, RZ ;  /* 0x000000203014723c */ /* 0x082fec00000018ff */
[----:B------:R-:W-:Y:S02]  /*9fd0*/  LDSM.16.M88.4 R196, [R209] ;  /* 0x00000000d1c4783b */ /* 0x000fe40000000200 */
[C---:B------:R-:W-:Y:S06]  /*9fe0*/  HMMA.16816.F32 R24, R44.reuse, R32, RZ ;  /* 0x000000202c18723c */ /* 0x040fec00000018ff */
[----:B------:R-:W-:Y:S02]  /*9ff0*/  LDSM.16.M88.4 R200, [R213+0x7900] ;  /* 0x00790000d5c8783b */ /* 0x000fe40000000200 */
[-C--:B------:R-:W-:Y:S08]  /*a000*/  HMMA.16816.F32 R28, R44, R34.reuse, RZ ;  /* 0x000000222c1c723c */ /* 0x080ff000000018ff */
[C---:B------:R-:W-:Y:S08]  /*a010*/  HMMA.16816.F32 R32, R48.reuse, R34, RZ ;  /* 0x000000223020723c */ /* 0x040ff000000018ff */
[-C--:B------:R-:W-:Y:S08]  /*a020*/  HMMA.16816.F32 R36, R48, R156.reuse, RZ ;  /* 0x0000009c3024723c */ /* 0x080ff000000018ff */
[C---:B------:R-:W-:Y:S08]  /*a030*/  HMMA.16816.F32 R40, R44.reuse, R156, RZ ;  /* 0x0000009c2c28723c */ /* 0x040ff000000018ff */
[-C--:B------:R-:W-:Y:S08]  /*a040*/  HMMA.16816.F32 R44, R44, R158.reuse, RZ ;  /* 0x0000009e2c2c723c */ /* 0x080ff000000018ff */
[----:B------:R-:W-:Y:S01]  /*a050*/  HMMA.16816.F32 R48, R48, R158, RZ ;  /* 0x0000009e3030723c */ /* 0x000fe200000018ff */
[----:B------:R-:W1:Y:S07]  /*a060*/  LDSM.16.M88.4 R156, [R216+0x3500] ;  /* 0x00350000d89c783b */ /* 0x000e6e0000000200 */
[-C--:B------:R-:W-:Y:S08]  /*a070*/  HMMA.16816.F32 R4, R160, R164.reuse, R4 ;  /* 0x000000a4a004723c */ /* 0x080ff00000001804 */
        /* <DEDUP_REMOVED lines=17> */
[C---:B---3--:R-:W-:Y:S08]  /*a190*/  HMMA.16816.F32 R8, R188.reuse, R184, R8 ;  /* 0x000000b8bc08723c */ /* 0x048ff00000001808 */
[-C--:B------:R-:W-:Y:S08]  /*a1a0*/  HMMA.16816.F32 R12, R188, R186.reuse, R12 ;  /* 0x000000babc0c723c */ /* 0x080ff0000000180c */
[C---:B------:R-:W-:Y:S01]  /*a1b0*/  HMMA.16816.F32 R16, R180.reuse, R186, R16 ;  /* 0x000000bab410723c */ /* 0x040fe20000001810 */
[----:B------:R-:W-:Y:S07]  /*a1c0*/  LDSM.16.M88.4 R184, [R216+0x4500] ;  /* 0x00450000d8b8783b */ /* 0x000fee0000000200 */
[-C--:B-1----:R-:W-:Y:S08]  /*a1d0*/  HMMA.16816.F32 R20, R180, R156.reuse, R20 ;  /* 0x0000009cb414723c */ /* 0x082ff00000001814 */
[C---:B------:R-:W-:Y:S08]  /*a1e0*/  HMMA.16816.F32 R24, R188.reuse, R156, R24 ;  /* 0x0000009cbc18723c */ /* 0x040ff00000001818 */
[-C--:B------:R-:W-:Y:S08]  /*a1f0*/  HMMA.16816.F32 R28, R188, R158.reuse, R28 ;  /* 0x0000009ebc1c723c */ /* 0x080ff0000000181c */
[C---:B------:R-:W-:Y:S01]  /*a200*/  HMMA.16816.F32 R32, R180.reuse, R158, R32 ;  /* 0x0000009eb420723c */ /* 0x040fe20000001820 */
[----:B------:R-:W1:Y:S07]  /*a210*/  LDSM.16.M88.4 R156, [R217+0x8900] ;  /* 0x00890000d99c783b */ /* 0x000e6e0000000200 */
[-C--:B------:R-:W-:Y:S08]  /*a220*/  HMMA.16816.F32 R36, R180, R192.reuse, R36 ;  /* 0x000000c0b424723c */ /* 0x080ff00000001824 */
[C---:B------:R-:W-:Y:S08]  /*a230*/  HMMA.16816.F32 R40, R188.reuse, R192, R40 ;  /* 0x000000c0bc28723c */ /* 0x040ff00000001828 */
[-C--:B------:R-:W-:Y:S01]  /*a240*/  HMMA.16816.F32 R44, R188, R194.reuse, R44 ;  /* 0x000000c2bc2c723c */ /* 0x080fe2000000182c */
[----:B------:R-:W-:Y:S07]  /*a250*/  LDSM.16.M88.4 R188, [R206] ;  /* 0x00000000cebc783b */ /* 0x000fee0000000200 */
[----:B------:R-:W-:Y:S01]  /*a260*/  HMMA.16816.F32 R48, R180, R194, R48 ;  /* 0x000000c2b430723c */ /* 0x000fe20000001830 */
[----:B------:R-:W2:Y:S07]  /*a270*/  LDSM.16.M88.4 R180, [R216+0x4100] ;  /* 0x00410000d8b4783b */ /* 0x000eae0000000200 */
[-C--:B----4-:R-:W-:Y:S01]  /*a280*/  HMMA.16816.F32 R4, R164, R196.reuse, R4 ;  /* 0x000000c4a404723c */ /* 0x090fe20000001804 */
[----:B------:R-:W-:Y:S07]  /*a290*/  LDSM.16.M88.4 R192, [R213+0x9900] ;  /* 0x00990000d5c0783b */ /* 0x000fee0000000200 */
[C---:B------:R-:W-:Y:S08]  /*a2a0*/  HMMA.16816.F32 R8, R200.reuse, R196, R8 ;  /* 0x000000c4c808723c */ /* 0x040ff00000001808 */
[-C--:B------:R-:W-:Y:S08]  /*a2b0*/  HMMA.16816.F32 R12, R200, R198.reuse, R12 ;  /* 0x000000c6c80c723c */ /* 0x080ff0000000180c */
[C---:B------:R-:W-:Y:S01]  /*a2c0*/  HMMA.16816.F32 R16, R164.reuse, R198, R16 ;  /* 0x000000c6a410723c */ /* 0x040fe20000001810 */
[----:B------:R-:W-:Y:S07]  /*a2d0*/  LDSM.16.M88.4 R196, [R205] ;  /* 0x00000000cdc4783b */ /* 0x000fee0000000200 */
[-C--:B-----5:R-:W-:Y:S08]  /*a2e0*/  HMMA.16816.F32 R20, R164, R160.reuse, R20 ;  /* 0x000000a0a414723c */ /* 0x0a0ff00000001814 */
[C---:B------:R-:W-:Y:S08]  /*a2f0*/  HMMA.16816.F32 R24, R200.reuse, R160, R24 ;  /* 0x000000a0c818723c */ /* 0x040ff00000001818 */
[-C--:B------:R-:W-:Y:S08]  /*a300*/  HMMA.16816.F32 R28, R200, R162.reuse, R28 ;  /* 0x000000a2c81c723c */ /* 0x080ff0000000181c */
[C---:B------:R-:W-:Y:S01]  /*a310*/  HMMA.16816.F32 R32, R164.reuse, R162, R32 ;  /* 0x000000a2a420723c */ /* 0x040fe20000001820 */
[----:B------:R-:W3:Y:S07]  /*a320*/  LDSM.16.M88.4 R160, [R213+0x8900] ;  /* 0x00890000d5a0783b */ /* 0x000eee0000000200 */
[-C--:B------:R-:W-:Y:S08]  /*a330*/  HMMA.16816.F32 R36, R164, R168.reuse, R36 ;  /* 0x000000a8a424723c */ /* 0x080ff00000001824 */
[C---:B------:R-:W-:Y:S08]  /*a340*/  HMMA.16816.F32 R40, R200.reuse, R168, R40 ;  /* 0x000000a8c828723c */ /* 0x040ff00000001828 */
[-C--:B------:R-:W-:Y:S08]  /*a350*/  HMMA.16816.F32 R44, R200, R170.reuse, R44 ;  /* 0x000000aac82c723c */ /* 0x080ff0000000182c */
[----:B------:R-:W-:Y:S01]  /*a360*/  HMMA.16816.F32 R48, R164, R170, R48 ;  /* 0x000000aaa430723c */ /* 0x000fe20000001830 */
[----:B------:R-:W4:Y:S01]  /*a370*/  LDSM.16.M88.4 R164, [R204] ;  /* 0x00000000cca4783b */ /* 0x000f220000000200 */
[----:B------:R-:W-:Y:S06]  /*a380*/  DEPBAR.LE SB0, 0x0 ;  /* 0x000080000000791a */ /* 0x000fec0000000000 */
[-C--:B-1----:R-:W-:Y:S01]  /*a390*/  HMMA.16816.F32 R4, R156, R172.reuse, R4 ;  /* 0x000000ac9c04723c */ /* 0x082fe20000001804 */
[----:B------:R-:W-:Y:S07]  /*a3a0*/  BAR.SYNC.DEFER_BLOCKING 0x0 ;  /* 0x0000000000007b1d */ /* 0x000fee0000010000 */
        /* <DEDUP_REMOVED lines=11> */
[-C--:B---3--:R-:W-:Y:S08]  /*a460*/  HMMA.16816.F32 R4, R160, R188.reuse, R4 ;  /* 0x000000bca004723c */ /* 0x088ff00000001804 */
[C---:B------:R-:W-:Y:S08]  /*a470*/  HMMA.16816.F32 R8, R192.reuse, R188, R8 ;  /* 0x000000bcc008723c */ /* 0x040ff00000001808 */
[-C--:B------:R-:W-:Y:S08]  /*a480*/  HMMA.16816.F32 R12, R192, R190.reuse, R12 ;  /* 0x000000bec00c723c */ /* 0x080ff0000000180c */
[C---:B------:R-:W-:Y:S08]  /*a490*/  HMMA.16816.F32 R16, R160.reuse, R190, R16 ;  /* 0x000000bea010723c */ /* 0x040ff00000001810 */
[-C--:B------:R-:W-:Y:S08]  /*a4a0*/  HMMA.16816.F32 R20, R160, R196.reuse, R20 ;  /* 0x000000c4a014723c */ /* 0x080ff00000001814 */
[C---:B------:R-:W-:Y:S08]  /*a4b0*/  HMMA.16816.F32 R24, R192.reuse, R196, R24 ;  /* 0x000000c4c018723c */ /* 0x040ff00000001818 */
[-C--:B------:R-:W-:Y:S08]  /*a4c0*/  HMMA.16816.F32 R28, R192, R198.reuse, R28 ;  /* 0x000000c6c01c723c */ /* 0x080ff0000000181c */
[C---:B------:R-:W-:Y:S08]  /*a4d0*/  HMMA.16816.F32 R32, R160.reuse, R198, R32 ;  /* 0x000000c6a020723c */ /* 0x040ff00000001820 */
[-C--:B----4-:R-:W-:Y:S08]  /*a4e0*/  HMMA.16816.F32 R36, R160, R164.reuse, R36 ;  /* 0x000000a4a024723c */ /* 0x090ff00000001824 */
        /* <DEDUP_REMOVED lines=12> */
[----:B------:R-:W-:Y:S02]  /*a5b0*/  IMAD.MOV.U32 R150, RZ, RZ, R226 ;  /* 0x000000ffff967224 */ /* 0x000fe400078e00e2 */
[----:B------:R-:W-:Y:S05]  /*a5c0*/  @P2 IMAD.HI.U32 R153, R226, c[0x0][0x2bc], RZ ;  /* 0x0000af00e2992a27 */ /* 0x000fea00078e00ff */
[----:B------:R-:W-:Y:S04]  /*a5d0*/  @P2 SHF.R.U32.HI R150, RZ, c[0x0][0x2c0], R153 ;  /* 0x0000b000ff962a19 */ /* 0x000fe80000011699 */
[C---:B------:R-:W-:Y:S04]  /*a5e0*/  @!P1 IADD3 R156, P0, R150.reuse, UR10, RZ ;  /* 0x0000000a969c9c10 */ /* 0x040fe8000ff1e0ff */
[----:B------:R-:W-:Y:S02]  /*a5f0*/  @!P1 LEA.HI.X.SX32 R153, R150, UR6, 0x1, P0 ;  /* 0x0000000696999c11 */ /* 0x000fe400080f0eff */
[C---:B------:R-:W-:Y:S04]  /*a600*/  @!P1 LEA R154, P0, R156.reuse, c[0x0][0x2a0], 0x2 ;  /* 0x0000a8009c9a9a11 */ /* 0x040fe800078010ff */
[----:B------:R-:W-:Y:S01]  /*a610*/  @!P1 LEA.HI.X R155, R156, c[0x0][0x2a4], R153, 0x2, P0 ;  /* 0x0000a9009c9b9a11 */ /* 0x000fe200000f1499 */
[----:B------:R-:W-:Y:S04]  /*a620*/  IMAD.MOV R153, RZ, RZ, -R150 ;  /* 0x000000ffff997224 */ /* 0x000fe800078e0a96 */
[----:B------:R-:W2:Y:S01]  /*a630*/  @!P1 LDG.E R225, [R154.64] ;  /* 0x0000000c9ae19981 */ /* 0x000ea2000c1e1900 */
[----:B------:R-:W-:Y:S04]  /*a640*/  IMAD R226, R153, c[0x0][0x2b8], R226 ;  /* 0x0000ae0099e27a24 */ /* 0x000fe800078e02e2 */
[C---:B------:R-:W-:Y:S01]  /*a650*/  IMAD.WIDE.U32 R156, R226.reuse, c[0x0][0x1e0], RZ ;  /* 0x00007800e29c7a25 */ /* 0x040fe200078e00ff */
[----:B------:R-:W-:Y:S05]  /*a660*/  SHF.R.S32.HI R153, RZ, 0x1f, R226 ;  /* 0x0000001fff997819 */ /* 0x000fea00000114e2 */
[----:B------:R-:W-:Y:S04]  /*a670*/  IMAD R153, R153, c[0x0][0x1e0], RZ ;  /* 0x0000780099997a24 */ /* 0x000fe800078e02ff */
[----:B------:R-:W-:Y:S04]  /*a680*/  IMAD R153, R226, c[0x0][0x1e4], R153 ;  /* 0x00007900e2997a24 */ /* 0x000fe800078e0299 */
[----:B------:R-:W-:Y:S01]  /*a690*/  IMAD.IADD R157, R157, 0x1, R153 ;  /* 0x000000019d9d7824 */ /* 0x000fe200078e0299 */
[----:B--2---:R-:W-:Y:S03]  /*a6a0*/  SHF.R.S32.HI R158, RZ, 0x1f, R225 ;  /* 0x0000001fff9e7819 */ /* 0x004fe600000114e1 */
[C---:B------:R-:W-:Y:S04]  /*a6b0*/  IMAD.WIDE.U32 R156, R225.reuse, c[0x0][0x1f0], R156 ;  /* 0x00007c00e19c7a25 */ /* 0x040fe800078e009c */
        /* <DEDUP_REMOVED lines=10> */
[----:B------:R-:W-:Y:S10]  /*a760*/  SHFL.IDX PT, R163, R150, 0x1, 0x1c1f ;  /* 0x003c1f0096a37f89 */ /* 0x000ff400000e0000 */
[----:B-1----:R-:W-:Y:S05]  /*a770*/  @P1 IADD3 R160, P0, R157, R244, RZ ;  /* 0x000000f49da01210 */ /* 0x002fea0007f1e0ff */
[----:B--2---:R-:W-:Y:S01]  /*a780*/  @P1 IMAD.X R161, R155, 0x1, R246, P0 ;  /* 0x000000019ba11824 */ /* 0x004fe200000e06f6 */
[----:B------:R-:W-:Y:S04]  /*a790*/  @P1 IADD3 R158, P0, R157, R240, RZ ;  /* 0x000000f09d9e1210 */ /* 0x000fe80007f1e0ff */
[----:B------:R1:W-:Y:S01]  /*a7a0*/  @P1 LDGSTS.E.BYPASS.LTC128B.128 [R220+0x2500], [R160.64], !P5 ;  /* 0x02500000a0dc1fae */ /* 0x0003e2000e901d4c */
[----:B------:R-:W-:Y:S01]  /*a7b0*/  @P1 IMAD.X R159, R155, 0x1, R242, P0 ;  /* 0x000000019b9f1824 */ /* 0x000fe200000e06f2 */
[C---:B------:R-:W-:Y:S04]  /*a7c0*/  @P1 LEA R156, P0, R218.reuse, R157, 0x1 ;  /* 0x0000009dda9c1211 */ /* 0x040fe800078008ff */
[----:B------:R1:W-:Y:S01]  /*a7d0*/  @P1 LDGSTS.E.BYPASS.LTC128B.128 [R220+0x3100], [R158.64], !P4 ;  /* 0x031000009edc1fae */ /* 0x0003e2000e101d4c */
[--C-:B------:R-:W-:Y:S02]  /*a7e0*/  @P1 LEA.HI.X R157, R218, R155, R233.reuse, 0x1, P0 ;  /* 0x0000009bda9d1211 */ /* 0x100fe400000f0ce9 */
[----:B------:R-:W-:Y:S01]  /*a7f0*/  ISETP.GE.AND P0, PT, R154, 0x21, PT ;  /* 0x000000219a00780c */ /* 0x000fe20003f06270 */
[----:B------:R-:W2:Y:S04]  /*a800*/  SHFL.IDX PT, R155, R153, 0x1, 0x1c1f ;  /* 0x003c1f00999b7f89 */ /* 0x000ea800000e0000 */
[----:B------:R1:W-:Y:S08]  /*a810*/  @P1 LDGSTS.E.BYPASS.LTC128B.128 [R220+0x3d00], [R156.64], !P3 ;  /* 0x03d000009cdc1fae */ /* 0x0003f0000d901d4c */
[----:B--2---:R-:W-:Y:S05]  /*a820*/  @P0 IADD3 R166, P2, R155, R244, RZ ;  /* 0x000000f49ba60210 */ /* 0x004fea0007f5e0ff */
[----:B------:R-:W-:Y:S01]  /*a830*/  @P0 IMAD.X R167, R163, 0x1, R246, P2 ;  /* 0x00000001a3a70824 */ /* 0x000fe200010e06f6 */
[----:B------:R-:W-:Y:S04]  /*a840*/  @P0 IADD3 R164, P2, R155, R240, RZ ;  /* 0x000000f09ba40210 */ /* 0x000fe80007f5e0ff */
[----:B------:R1:W-:Y:S01]  /*a850*/  @P0 LDGSTS.E.BYPASS.LTC128B.128 [R220+0x2d00], [R166.64], !P5 ;  /* 0x02d00000a6dc0fae */ /* 0x0003e2000e901d4c */
[----:B------:R-:W-:Y:S01]  /*a860*/  @P0 IMAD.X R165, R163, 0x1, R242, P2 ;  /* 0x00000001a3a50824 */ /* 0x000fe200010e06f2 */
[C---:B------:R-:W-:Y:S04]  /*a870*/  @P0 LEA R154, P2, R218.reuse, R155, 0x1 ;  /* 0x0000009bda9a0211 */ /* 0x040fe800078408ff */
[----:B------:R1:W-:Y:S01]  /*a880*/  @P0 LDGSTS.E.BYPASS.LTC128B.128 [R220+0x3900], [R164.64], !P4 ;  /* 0x03900000a4dc0fae */ /* 0x0003e2000e101d4c */
[----:B------:R-:W-:Y:S05]  /*a890*/  @P0 LEA.HI.X R155, R218, R163, R233, 0x1, P2 ;  /* 0x000000a3da9b0211 */ /* 0x000fea00010f0ce9 */
[----:B------:R1:W-:Y:S03]  /*a8a0*/  @P0 LDGSTS.E.BYPASS.LTC128B.128 [R220+0x4500], [R154.64], !P3 ;  /* 0x045000009adc0fae */ /* 0x0003e6000d901d4c */
.L_x_508:
[----:B------:R-:W-:Y:S01]  /*a8b0*/  FMNMX.FTZ R150, R4, R151, !PT ;  /* 0x0000009704967209 */ /* 0x000fe20007810000 */
[----:B------:R-:W0:Y:S01]  /*a8c0*/  LDGDEPBAR ;  /* 0x00000000000079af */ /* 0x000e220000000000 */
        /* <DEDUP_REMOVED lines=29> */
[----:B------:R-:W-:Y:S01]  /*aaa0*/  SHFL.BFLY PT, R150, R149, 0x2, 0x1f ;  /* 0x0c401f0095967f89 */ /* 0x000fe200000e0000 */
        /* <DEDUP_REMOVED lines=9> */
[----:B------:R-:W-:Y:S02]  /*ab40*/  ISETP.GT.AND P0, PT, R236, R247, PT ;  /* 0x000000f7ec00720c */ /* 0x000fe40003f04270 */
[----:B------:R-:W-:Y:S01]  /*ab50*/  FMNMX.FTZ R158, R14, R157, !PT ;  /* 0x0000009d0e9e7209 */ /* 0x000fe20007810000 */
[----:B------:R-:W1:Y:S01]  /*ab60*/  SHFL.BFLY PT, R156, R3, 0x2, 0x1f ;  /* 0x0c401f00039c7f89 */ /* 0x000e6200000e0000 */
[----:B------:R-:W-:Y:S02]  /*ab70*/  IADD3 R236, R236, -0x1, RZ ;  /* 0xffffffffecec7810 */ /* 0x000fe40007ffe0ff */
[----:B-1----:R-:W-:Y:S02]  /*ab80*/  FMNMX.FTZ R156, R3, R156, !PT ;  /* 0x0000009c039c7209 */ /* 0x002fe40007810000 */
[----:B------:R-:W-:Y:S02]  /*ab90*/  FMNMX.FTZ R154, R149, R150, !PT ;  /* 0x00000096959a7209 */ /* 0x000fe40007810000 */
[----:B------:R-:W-:Y:S02]  /*aba0*/  FMNMX.FTZ R150, R153, R160, !PT ;  /* 0x000000a099967209 */ /* 0x000fe40007810000 */
[----:B------:R-:W-:Y:S01]  /*abb0*/  FMNMX.FTZ R153, R15, R158, !PT ;  /* 0x0000009e0f997209 */ /* 0x000fe20007810000 */
[----:B------:R-:W1:Y:S03]  /*abc0*/  SHFL.BFLY PT, R155, R154, 0x1, 0x1f ;  /* 0x0c201f009a9b7f89 */ /* 0x000e6600000e0000 */
[----:B------:R-:W-:Y:S04]  /*abd0*/  FMNMX.FTZ R158, R26, R153, !PT ;  /* 0x000000991a9e7209 */ /* 0x000fe80007810000 */
[----:B------:R-:W-:Y:S01]  /*abe0*/  FMNMX.FTZ R3, R27, R158, !PT ;  /* 0x0000009e1b037209 */ /* 0x000fe20007810000 */
[----:B------:R-:W2:Y:S08]  /*abf0*/  SHFL.BFLY PT, R149, R150, 0x1, 0x1f ;  /* 0x0c201f0096957f89 */ /* 0x000eb000000e0000 */
[----:B------:R-:W3:Y:S01]  /*ac00*/  SHFL.BFLY PT, R153, R156, 0x1, 0x1f ;  /* 0x0c201f009c997f89 */ /* 0x000ee200000e0000 */
[----:B-1----:R-:W-:Y:S02]  /*ac10*/  FMNMX.FTZ R151, R154, R155, !PT ;  /* 0x0000009b9a977209 */ /* 0x002fe40007810000 */
[----:B------:R-:W-:Y:S03]  /*ac20*/  FMNMX.FTZ R154, R30, R3, !PT ;  /* 0x000000031e9a7209 */ /* 0x000fe60007810000 */
[----:B------:R-:W-:Y:S01]  /*ac30*/  FADD.FTZ R3, -R151, R148 ;  /* 0x0000009497037221 */ /* 0x000fe20000010100 */
[----:B------:R-:W-:Y:S01]  /*ac40*/  FMNMX.FTZ R155, R31, R154, !PT ;  /* 0x0000009a1f9b7209 */ /* 0x000fe20007810000 */
[----:B------:R-:W-:Y:S01]  /*ac50*/  FMUL.FTZ R178, R151, c[0x0][0x2d0] ;  /* 0x0000b40097b27a20 */ /* 0x000fe20000410000 */
[----:B--2---:R-:W-:Y:S01]  /*ac60*/  FMNMX.FTZ R149, R150, R149, !PT ;  /* 0x0000009596957209 */ /* 0x004fe20007810000 */
[----:B------:R-:W-:Y:S01]  /*ac70*/  FMUL.FTZ R150, R3, c[0x0][0x2d0] ;  /* 0x0000b40003967a20 */ /* 0x000fe20000410000 */
[----:B------:R-:W-:Y:S01]  /*ac80*/  FMNMX.FTZ R154, R42, R155, !PT ;  /* 0x0000009b2a9a7209 */ /* 0x000fe20007810000 */
[----:B------:R-:W-:Y:S02]  /*ac90*/  FFMA.FTZ R161, R5, c[0x0][0x2d0], -R178 ;  /* 0x0000b40005a17a23 */ /* 0x000fe400000108b2 */
[----:B------:R-:W-:Y:S01]  /*aca0*/  FADD.FTZ R155, -R149, R2 ;  /* 0x00000002959b7221 */ /* 0x000fe20000010100 */
[----:B------:R-:W-:Y:S01]  /*acb0*/  FMNMX.FTZ R3, R43, R154, !PT ;  /* 0x0000009a2b037209 */ /* 0x000fe20007810000 */
[----:B------:R-:W-:Y:S01]  /*acc0*/  FMUL.FTZ R176, R149, c[0x0][0x2d0] ;  /* 0x0000b40095b07a20 */ /* 0x000fe20000410000 */
[----:B------:R-:W1:Y:S01]  /*acd0*/  MUFU.EX2 R150, R150 ;  /* 0x0000009600967308 */ /* 0x000e620000000800 */
[----:B------:R-:W-:Y:S01]  /*ace0*/  FMUL.FTZ R148, R155, c[0x0][0x2d0] ;  /* 0x0000b4009b947a20 */ /* 0x000fe20000410000 */
[----:B------:R-:W-:Y:S01]  /*acf0*/  FMNMX.FTZ R154, R46, R3, !PT ;  /* 0x000000032e9a7209 */ /* 0x000fe20007810000 */
[----:B------:R-:W-:Y:S01]  /*ad00*/  FFMA.FTZ R162, R6, c[0x0][0x2d0], -R176 ;  /* 0x0000b40006a27a23 */ /* 0x000fe200000108b0 */
[----:B---3--:R-:W-:Y:S01]  /*ad10*/  FMNMX.FTZ R3, R156, R153, !PT ;  /* 0x000000999c037209 */ /* 0x008fe20007810000 */
[----:B------:R-:W-:Y:S01]  /*ad20*/  FFMA.FTZ R160, R4, c[0x0][0x2d0], -R178 ;  /* 0x0000b40004a07a23 */ /* 0x000fe200000108b2 */
[----:B------:R-:W-:Y:S01]  /*ad30*/  FMNMX.FTZ R153, R47, R154, !PT ;  /* 0x0000009a2f997209 */ /* 0x000fe20007810000 */
[----:B------:R-:W-:Y:S01]  /*ad40*/  FFMA.FTZ R7, R7, c[0x0][0x2d0], -R176 ;  /* 0x0000b40007077a23 */ /* 0x000fe200000108b0 */
[----:B------:R-:W-:Y:S01]  /*ad50*/  LDSM.16.MT88.4 R156, [R212+0x100] ;  /* 0x00010000d49c783b */ /* 0x000fe20000004200 */
[C---:B------:R-:W-:Y:S01]  /*ad60*/  FADD.FTZ R154, -R3.reuse, R0 ;  /* 0x00000000039a7221 */ /* 0x040fe20000010100 */
[----:B------:R-:W2:Y:S01]  /*ad70*/  MUFU.EX2 R148, R148 ;  /* 0x0000009400947308 */ /* 0x000ea20000000800 */
[----:B------:R-:W-:Y:S02]  /*ad80*/  FMUL.FTZ R175, R3, c[0x0][0x2d0] ;  /* 0x0000b40003af7a20 */ /* 0x000fe40000410000 */
[----:B------:R-:W-:Y:S02]  /*ad90*/  FMUL.FTZ R2, R154, c[0x0][0x2d0] ;  /* 0x0000b4009a027a20 */ /* 0x000fe40000410000 */
[--C-:B------:R-:W-:Y:S01]  /*ada0*/  FFMA.FTZ R163, R16, c[0x0][0x2d0], -R178.reuse ;  /* 0x0000b40010a37a23 */ /* 0x100fe200000108b2 */
[----:B------:R-:W3:Y:S01]  /*adb0*/  SHFL.BFLY PT, R0, R153, 0x2, 0x1f ;  /* 0x0c401f0099007f89 */ /* 0x000ee200000e0000 */
[----:B------:R-:W-:Y:S02]  /*adc0*/  FFMA.FTZ R164, R17, c[0x0][0x2d0], -R178 ;  /* 0x0000b40011a47a23 */ /* 0x000fe400000108b2 */
[--C-:B------:R-:W-:Y:S01]  /*add0*/  FFMA.FTZ R165, R18, c[0x0][0x2d0], -R176.reuse ;  /* 0x0000b40012a57a23 */ /* 0x100fe200000108b0 */
[----:B------:R-:W-:Y:S01]  /*ade0*/  MUFU.EX2 R160, R160 ;  /* 0x000000a000a07308 */ /* 0x000fe20000000800 */
[--C-:B------:R-:W-:Y:S02]  /*adf0*/  FFMA.FTZ R166, R19, c[0x0][0x2d0], -R176.reuse ;  /* 0x0000b40013a67a23 */ /* 0x100fe400000108b0 */
[--C-:B------:R-:W-:Y:S02]  /*ae00*/  FFMA.FTZ R8, R8, c[0x0][0x2d0], -R175.reuse ;  /* 0x0000b40008087a23 */ /* 0x100fe400000108af */
[--C-:B------:R-:W-:Y:S02]  /*ae10*/  FFMA.FTZ R167, R9, c[0x0][0x2d0], -R175.reuse ;  /* 0x0000b40009a77a23 */ /* 0x100fe400000108af */
[--C-:B------:R-:W-:Y:S02]  /*ae20*/  FFMA.FTZ R168, R12, c[0x0][0x2d0], -R175.reuse ;  /* 0x0000b4000ca87a23 */ /* 0x100fe400000108af */
[--C-:B------:R-:W-:Y:S01]  /*ae30*/  FFMA.FTZ R169, R13, c[0x0][0x2d0], -R175.reuse ;  /* 0x0000b4000da97a23 */ /* 0x100fe200000108af */
[----:B------:R-:W-:Y:S01]  /*ae40*/  MUFU.EX2 R161, R161 ;  /* 0x000000a100a17308 */ /* 0x000fe20000000800 */
[C---:B-1----:R-:W-:Y:S02]  /*ae50*/  FMUL.FTZ R9, R150.reuse, R145 ;  /* 0x0000009196097220 */ /* 0x042fe40000410000 */
[C---:B------:R-:W-:Y:S02]  /*ae60*/  FMUL.FTZ R100, R150.reuse, R100 ;  /* 0x0000006496647220 */ /* 0x040fe40000410000 */
[----:B------:R-:W-:Y:S02]  /*ae70*/  FMUL.FTZ R101, R150, R101 ;  /* 0x0000006596657220 */ /* 0x000fe40000410000 */
[C---:B--2---:R-:W-:Y:S02]  /*ae80*/  FMUL.FTZ R102, R148.reuse, R102 ;  /* 0x0000006694667220 */ /* 0x044fe40000410000 */
[----:B------:R-:W-:Y:S01]  /*ae90*/  FMUL.FTZ R103, R148, R103 ;  /* 0x0000006794677220 */ /* 0x000fe20000410000 */
[----:B---3--:R-:W-:Y:S01]  /*aea0*/  FMNMX.FTZ R0, R153, R0, !PT ;  /* 0x0000000099007209 */ /* 0x008fe20007810000 */
[----:B------:R-:W-:Y:S01]  /*aeb0*/  MUFU.EX2 R162, R162 ;  /* 0x000000a200a27308 */ /* 0x000fe20000000800 */
[C---:B------:R-:W-:Y:S02]  /*aec0*/  FMUL.FTZ R104, R150.reuse, R104 ;  /* 0x0000006896687220 */ /* 0x040fe40000410000 */
[----:B------:R-:W-:Y:S01]  /*aed0*/  FMUL.FTZ R105, R150, R105 ;  /* 0x0000006996697220 */ /* 0x000fe20000410000 */
[----:B------:R-:W1:Y:S01]  /*aee0*/  SHFL.BFLY PT, R5, R0, 0x1, 0x1f ;  /* 0x0c201f0000057f89 */ /* 0x000e6200000e0000 */
[C---:B------:R-:W-:Y:S02]  /*aef0*/  FMUL.FTZ R106, R148.reuse, R106 ;  /* 0x0000006a946a7220 */ /* 0x040fe40000410000 */
[----:B------:R-:W-:Y:S02]  /*af00*/  FMUL.FTZ R107, R148, R107 ;  /* 0x0000006b946b7220 */ /* 0x000fe40000410000 */
[----:B------:R-:W-:Y:S01]  /*af10*/  FFMA.FTZ R35, R35, c[0x0][0x2d0], -R176 ;  /* 0x0000b40023237a23 */ /* 0x000fe200000108b0 */
[----:B------:R-:W2:Y:S01]  /*af20*/  MUFU.EX2 R7, R7 ;  /* 0x0000000700077308 */ /* 0x000ea20000000800 */
[--C-:B------:R-:W-:Y:S02]  /*af30*/  FFMA.FTZ R177, R32, c[0x0][0x2d0], -R178.reuse ;  /* 0x0000b40020b17a23 */ /* 0x100fe400000108b2 */
[----:B------:R-:W-:Y:S02]  /*af40*/  FFMA.FTZ R180, R33, c[0x0][0x2d0], -R178 ;  /* 0x0000b40021b47a23 */ /* 0x000fe400000108b2 */
[----:B------:R-:W-:Y:S02]  /*af50*/  FFMA.FTZ R179, R34, c[0x0][0x2d0], -R176 ;  /* 0x0000b40022b37a23 */ /* 0x000fe400000108b0 */
[--C-:B------:R-:W-:Y:S02]  /*af60*/  FFMA.FTZ R185, R36, c[0x0][0x2d0], -R178.reuse ;  /* 0x0000b40024b97a23 */ /* 0x100fe400000108b2 */
[----:B------:R-:W-:Y:S01]  /*af70*/  FFMA.FTZ R188, R37, c[0x0][0x2d0], -R178 ;  /* 0x0000b40025bc7a23 */ /* 0x000fe200000108b2 */
[----:B------:R-:W-:Y:S01]  /*af80*/  MUFU.EX2 R163, R163 ;  /* 0x000000a300a37308 */ /* 0x000fe20000000800 */
[--C-:B------:R-:W-:Y:S02]  /*af90*/  FFMA.FTZ R187, R38, c[0x0][0x2d0], -R176.reuse ;  /* 0x0000b40026bb7a23 */ /* 0x100fe400000108b0 */
[----:B------:R-:W-:Y:S02]  /*afa0*/  FFMA.FTZ R190, R39, c[0x0][0x2d0], -R176 ;  /* 0x0000b40027be7a23 */ /* 0x000fe400000108b0 */
[----:B------:R-:W-:Y:S01]  /*afb0*/  LDSM.16.MT88.4 R36, [R214+0x1d00] ;  /* 0x001d0000d624783b */ /* 0x000fe20000004200 */
[--C-:B------:R-:W-:Y:S01]  /*afc0*/  FFMA.FTZ R192, R40, c[0x0][0x2d0], -R175.reuse ;  /* 0x0000b40028c07a23 */ /* 0x100fe200000108af */
[----:B-1----:R-:W-:Y:S01]  /*afd0*/  FMNMX.FTZ R5, R5, R0, !PT ;  /* 0x0000000005057209 */ /* 0x002fe20007810000 */
[--C-:B------:R-:W-:Y:S02]  /*afe0*/  FFMA.FTZ R193, R41, c[0x0][0x2d0], -R175.reuse ;  /* 0x0000b40029c17a23 */ /* 0x100fe400000108af */
[----:B------:R-:W1:Y:S01]  /*aff0*/  MUFU.EX2 R164, R164 ;  /* 0x000000a400a47308 */ /* 0x000e620000000800 */
[----:B------:R-:W-:Y:S02]  /*b000*/  FFMA.FTZ R189, R48, c[0x0][0x2d0], -R178 ;  /* 0x0000b40030bd7a23 */ /* 0x000fe400000108b2 */
[----:B------:R-:W-:Y:S01]  /*b010*/  FADD.FTZ R6, -R5, R152 ;  /* 0x0000009805067221 */ /* 0x000fe20000010100 */
[----:B--2---:R-:W-:Y:S01]  /*b020*/  F2FP.PACK_AB R145, R7, R162 ;  /* 0x000000a20791723e */ /* 0x004fe200000000ff */
[----:B------:R-:W2:Y:S01]  /*b030*/  LDSM.16.MT88.4 R152, [R214+0x100] ;  /* 0x00010000d698783b */ /* 0x000ea20000004200 */
[----:B------:R-:W-:Y:S02]  /*b040*/  FMUL.FTZ R174, R5, c[0x0][0x2d0] ;  /* 0x0000b40005ae7a20 */ /* 0x000fe40000410000 */
[----:B------:R-:W-:Y:S02]  /*b050*/  FMUL.FTZ R0, R6, c[0x0][0x2d0] ;  /* 0x0000b40006007a20 */ /* 0x000fe40000410000 */
[----:B------:R-:W-:Y:S01]  /*b060*/  MUFU.EX2 R165, R165 ;  /* 0x000000a500a57308 */ /* 0x000fe20000000800 */
[--C-:B------:R-:W-:Y:S02]  /*b070*/  FFMA.FTZ R170, R10, c[0x0][0x2d0], -R174.reuse ;  /* 0x0000b4000aaa7a23 */ /* 0x100fe400000108ae */
[--C-:B------:R-:W-:Y:S02]  /*b080*/  FFMA.FTZ R171, R11, c[0x0][0x2d0], -R174.reuse ;  /* 0x0000b4000bab7a23 */ /* 0x100fe400000108ae */
[--C-:B------:R-:W-:Y:S02]  /*b090*/  FFMA.FTZ R172, R14, c[0x0][0x2d0], -R174.reuse ;  /* 0x0000b4000eac7a23 */ /* 0x100fe400000108ae */
[--C-:B------:R-:W-:Y:S02]  /*b0a0*/  FFMA.FTZ R173, R15, c[0x0][0x2d0], -R174.reuse ;  /* 0x0000b4000fad7a23 */ /* 0x100fe400000108ae */
[C---:B------:R-:W-:Y:S01]  /*b0b0*/  FMUL.FTZ R10, R148.reuse, R146 ;  /* 0x00000092940a7220 */ /* 0x040fe20000410000 */
[----:B------:R-:W3:Y:S01]  /*b0c0*/  MUFU.EX2 R166, R166 ;  /* 0x000000a600a67308 */ /* 0x000ee20000000800 */
[----:B------:R-:W-:Y:S02]  /*b0d0*/  FMUL.FTZ R11, R148, R147 ;  /* 0x00000093940b7220 */ /* 0x000fe40000410000 */
[--C-:B------:R-:W-:Y:S01]  /*b0e0*/  FFMA.FTZ R194, R42, c[0x0][0x2d0], -R174.reuse ;  /* 0x0000b4002ac27a23 */ /* 0x100fe200000108ae */
[----:B-1----:R-:W-:Y:S01]  /*b0f0*/  F2FP.PACK_AB R146, R164, R163 ;  /* 0x000000a3a492723e */ /* 0x002fe200000000ff */
[----:B------:R-:W-:Y:S02]  /*b100*/  FFMA.FTZ R195, R43, c[0x0][0x2d0], -R174 ;  /* 0x0000b4002bc37a23 */ /* 0x000fe400000108ae */
[----:B------:R-:W-:Y:S01]  /*b110*/  LDSM.16.MT88.4 R40, [R214+0x900] ;  /* 0x00090000d628783b */ /* 0x000fe20000004200 */
[----:B------:R-:W-:Y:S02]  /*b120*/  FFMA.FTZ R191, R50, c[0x0][0x2d0], -R176 ;  /* 0x0000b40032bf7a23 */ /* 0x000fe400000108b0 */
[----:B------:R1:W-:Y:S01]  /*b130*/  MUFU.EX2 R6, R8 ;  /* 0x0000000800067308 */ /* 0x0003e20000000800 */
[--C-:B------:R-:W-:Y:S02]  /*b140*/  FFMA.FTZ R196, R44, c[0x0][0x2d0], -R175.reuse ;  /* 0x0000b4002cc47a23 */ /* 0x100fe400000108af */
[--C-:B------:R-:W-:Y:S02]  /*b150*/  FFMA.FTZ R197, R46, c[0x0][0x2d0], -R174.reuse ;  /* 0x0000b4002ec57a23 */ /* 0x100fe400000108ae */
[C---:B------:R-:W-:Y:S02]  /*b160*/  FMUL.FTZ R120, R150.reuse, R120 ;  /* 0x0000007896787220 */ /* 0x040fe40000410000 */
[----:B------:R-:W-:Y:S02]  /*b170*/  FMUL.FTZ R121, R150, R121 ;  /* 0x0000007996797220 */ /* 0x000fe40000410000 */
[C---:B------:R-:W-:Y:S01]  /*b180*/  FMUL.FTZ R122, R148.reuse, R122 ;  /* 0x0000007a947a7220 */ /* 0x040fe20000410000 */
[----:B------:R-:W4:Y:S01]  /*b190*/  MUFU.EX2 R2, R2 ;  /* 0x0000000200027308 */ /* 0x000f220000000800 */
[----:B------:R-:W-:Y:S02]  /*b1a0*/  FMUL.FTZ R123, R148, R123 ;  /* 0x0000007b947b7220 */ /* 0x000fe40000410000 */
[----:B------:R-:W-:Y:S01]  /*b1b0*/  FMUL.FTZ R128, R150, R128 ;  /* 0x0000008096807220 */ /* 0x000fe20000410000 */
[----:B---3--:R-:W-:Y:S01]  /*b1c0*/  F2FP.PACK_AB R147, R166, R165 ;  /* 0x000000a5a693723e */ /* 0x008fe200000000ff */
[----:B------:R-:W-:Y:S02]  /*b1d0*/  FMUL.FTZ R129, R150, R129 ;  /* 0x0000008196817220 */ /* 0x000fe40000410000 */
[C---:B------:R-:W-:Y:S02]  /*b1e0*/  FMUL.FTZ R130, R148.reuse, R130 ;  /* 0x0000008294827220 */ /* 0x040fe40000410000 */
[----:B------:R-:W-:Y:S01]  /*b1f0*/  FMUL.FTZ R131, R148, R131 ;  /* 0x0000008394837220 */ /* 0x000fe20000410000 */
[----:B------:R-:W3:Y:S01]  /*b200*/  MUFU.EX2 R0, R0 ;  /* 0x0000000000007308 */ /* 0x000ee20000000800 */
[C---:B------:R-:W-:Y:S02]  /*b210*/  FMUL.FTZ R68, R150.reuse, R68 ;  /* 0x0000004496447220 */ /* 0x040fe40000410000 */
[C---:B------:R-:W-:Y:S02]  /*b220*/  FMUL.FTZ R69, R150.reuse, R69 ;  /* 0x0000004596457220 */ /* 0x040fe40000410000 */
[----:B-1----:R-:W-:Y:S01]  /*b230*/  FMUL.FTZ R8, R150, R144 ;  /* 0x0000009096087220 */ /* 0x002fe20000410000 */
[----:B------:R-:W-:Y:S01]  /*b240*/  F2FP.PACK_AB R144, R161, R160 ;  /* 0x000000a0a190723e */ /* 0x000fe200000000ff */
[C---:B------:R-:W-:Y:S02]  /*b250*/  FMUL.FTZ R70, R148.reuse, R70 ;  /* 0x0000004694467220 */ /* 0x040fe40000410000 */
[----:B------:R-:W-:Y:S01]  /*b260*/  FMUL.FTZ R71, R148, R71 ;  /* 0x0000004794477220 */ /* 0x000fe20000410000 */
[----:B------:R-:W1:Y:S01]  /*b270*/  MUFU.EX2 R167, R167 ;  /* 0x000000a700a77308 */ /* 0x000e620000000800 */
[----:B------:R-:W-:Y:S02]  /*b280*/  FMUL.FTZ R80, R150, R80 ;  /* 0x0000005096507220 */ /* 0x000fe40000410000 */
[-C--:B--2---:R-:W-:Y:S05]  /*b290*/  HMMA.16816.F32 R8, R144, R152.reuse, R8 ;  /* 0x000000989008723c */ /* 0x084fea0000001808 */
[C---:B----4-:R-:W-:Y:S02]  /*b2a0*/  FMUL.FTZ R12, R2.reuse, R140 ;  /* 0x0000008c020c7220 */ /* 0x050fe40000410000 */
[----:B------:R-:W-:Y:S01]  /*b2b0*/  MUFU.EX2 R168, R168 ;  /* 0x000000a800a87308 */ /* 0x000fe20000000800 */
[----:B------:R-:W-:Y:S04]  /*b2c0*/  FMUL.FTZ R13, R2, R141 ;  /* 0x0000008d020d7220 */ /* 0x000fe80000410000 */
[C---:B---3--:R-:W-:Y:S02]  /*b2d0*/  FMUL.FTZ R14, R0.reuse, R142 ;  /* 0x0000008e000e7220 */ /* 0x048fe40000410000 */
[----:B------:R-:W-:Y:S02]  /*b2e0*/  FMUL.FTZ R15, R0, R143 ;  /* 0x0000008f000f7220 */ /* 0x000fe40000410000 */
[C---:B------:R-:W-:Y:S01]  /*b2f0*/  FMUL.FTZ R16, R2.reuse, R136 ;  /* 0x0000008802107220 */ /* 0x040fe20000410000 */
[----:B------:R-:W2:Y:S01]  /*b300*/  MUFU.EX2 R169, R169 ;  /* 0x000000a900a97308 */ /* 0x000ea20000000800 */
[----:B------:R-:W-:Y:S02]  /*b310*/  FMUL.FTZ R17, R2, R137 ;  /* 0x0000008902117220 */ /* 0x000fe40000410000 */
[C---:B------:R-:W-:Y:S01]  /*b320*/  FMUL.FTZ R18, R0.reuse, R138 ;  /* 0x0000008a00127220 */ /* 0x040fe20000410000 */
[----:B-1----:R-:W-:Y:S01]  /*b330*/  F2FP.PACK_AB R140, R167, R6 ;  /* 0x00000006a78c723e */ /* 0x002fe200000000ff */
[----:B------:R-:W-:Y:S02]  /*b340*/  FMUL.FTZ R19, R0, R139 ;  /* 0x0000008b00137220 */ /* 0x000fe40000410000 */
[----:B------:R-:W1:Y:S01]  /*b350*/  LDSM.16.MT88.4 R136, [R214+0xd00] ;  /* 0x000d0000d688783b */ /* 0x000e620000004200 */
[C---:B------:R-:W-:Y:S02]  /*b360*/  FMUL.FTZ R108, R2.reuse, R108 ;  /* 0x0000006c026c7220 */ /* 0x040fe40000410000 */
[----:B------:R-:W-:Y:S01]  /*b370*/  MUFU.EX2 R170, R170 ;  /* 0x000000aa00aa7308 */ /* 0x000fe20000000800 */
[----:B------:R-:W-:Y:S02]  /*b380*/  FMUL.FTZ R109, R2, R109 ;  /* 0x0000006d026d7220 */ /* 0x000fe40000410000 */
[C---:B------:R-:W-:Y:S02]  /*b390*/  FMUL.FTZ R110, R0.reuse, R110 ;  /* 0x0000006e006e7220 */ /* 0x040fe40000410000 */
[----:B------:R-:W-:Y:S02]  /*b3a0*/  FMUL.FTZ R111, R0, R111 ;  /* 0x0000006f006f7220 */ /* 0x000fe40000410000 */
[C---:B------:R-:W-:Y:S02]  /*b3b0*/  FMUL.FTZ R124, R2.reuse, R124 ;  /* 0x0000007c027c7220 */ /* 0x040fe40000410000 */
[----:B------:R-:W-:Y:S01]  /*b3c0*/  FMUL.FTZ R125, R2, R125 ;  /* 0x0000007d027d7220 */ /* 0x000fe20000410000 */
[----:B------:R-:W3:Y:S01]  /*b3d0*/  MUFU.EX2 R171, R171 ;  /* 0x000000ab00ab7308 */ /* 0x000ee20000000800 */
[C---:B------:R-:W-:Y:S02]  /*b3e0*/  FMUL.FTZ R126, R0.reuse, R126 ;  /* 0x0000007e007e7220 */ /* 0x040fe40000410000 */
[----:B------:R-:W-:Y:S01]  /*b3f0*/  FMUL.FTZ R127, R0, R127 ;  /* 0x0000007f007f7220 */ /* 0x000fe20000410000 */
[----:B--2---:R-:W-:Y:S01]  /*b400*/  F2FP.PACK_AB R142, R169, R168 ;  /* 0x000000a8a98e723e */ /* 0x004fe200000000ff */
[C---:B------:R-:W-:Y:S02]  /*b410*/  FMUL.FTZ R72, R2.reuse, R72 ;  /* 0x0000004802487220 */ /* 0x040fe40000410000 */
[----:B------:R-:W-:Y:S02]  /*b420*/  FMUL.FTZ R73, R2, R73 ;  /* 0x0000004902497220 */ /* 0x000fe40000410000 */
[C---:B------:R-:W-:Y:S01]  /*b430*/  FMUL.FTZ R74, R0.reuse, R74 ;  /* 0x0000004a004a7220 */ /* 0x040fe20000410000 */
[----:B------:R-:W-:Y:S01]  /*b440*/  MUFU.EX2 R172, R172 ;  /* 0x000000ac00ac7308 */ /* 0x000fe20000000800 */
[----:B------:R-:W-:Y:S02]  /*b450*/  FMUL.FTZ R75, R0, R75 ;  /* 0x0000004b004b7220 */ /* 0x000fe40000410000 */
[C---:B------:R-:W-:Y:S02]  /*b460*/  FMUL.FTZ R76, R2.reuse, R76 ;  /* 0x0000004c024c7220 */ /* 0x040fe40000410000 */
[----:B------:R-:W-:Y:S02]  /*b470*/  FMUL.FTZ R77, R2, R77 ;  /* 0x0000004d024d7220 */ /* 0x000fe40000410000 */
[C---:B------:R-:W-:Y:S02]  /*b480*/  FMUL.FTZ R78, R0.reuse, R78 ;  /* 0x0000004e004e7220 */ /* 0x040fe40000410000 */
[----:B------:R-:W-:Y:S01]  /*b490*/  FMUL.FTZ R79, R0, R79 ;  /* 0x0000004f004f7220 */ /* 0x000fe20000410000 */
[----:B------:R-:W2:Y:S01]  /*b4a0*/  MUFU.EX2 R173, R173 ;  /* 0x000000ad00ad7308 */ /* 0x000ea20000000800 */
[----:B------:R-:W-:Y:S02]  /*b4b0*/  FMUL.FTZ R81, R150, R81 ;  /* 0x0000005196517220 */ /* 0x000fe40000410000 */
[C---:B------:R-:W-:Y:S01]  /*b4c0*/  FMUL.FTZ R82, R148.reuse, R82 ;  /* 0x0000005294527220 */ /* 0x040fe20000410000 */
        /* <DEDUP_REMOVED lines=14> */
[--C-:B------:R-:W-:Y:S02]  /*b5b0*/  FFMA.FTZ R181, R28, c[0x0][0x2d0], -R175.reuse ;  /* 0x0000b4001cb57a23 */ /* 0x100fe400000108af */
[--C-:B------:R-:W-:Y:S02]  /*b5c0*/  FFMA.FTZ R184, R29, c[0x0][0x2d0], -R175.reuse ;  /* 0x0000b4001db87a23 */ /* 0x100fe400000108af */
[--C-:B------:R-:W-:Y:S01]  /*b5d0*/  FFMA.FTZ R183, R30, c[0x0][0x2d0], -R174.reuse ;  /* 0x0000b4001eb77a23 */ /* 0x100fe200000108ae */
[----:B------:R-:W-:Y:S01]  /*b5e0*/  MUFU.EX2 R179, R179 ;  /* 0x000000b300b37308 */ /* 0x000fe20000000800 */
[C---:B------:R-:W-:Y:S04]  /*b5f0*/  HMMA.16816.F32 R12, R140.reuse, R152, R12 ;  /* 0x000000988c0c723c */ /* 0x040fe8000000180c */
[----:B------:R-:W-:Y:S02]  /*b600*/  FFMA.FTZ R186, R31, c[0x0][0x2d0], -R174 ;  /* 0x0000b4001fba7a23 */ /* 0x000fe400000108ae */
[C---:B------:R-:W-:Y:S02]  /*b610*/  FMUL.FTZ R92, R2.reuse, R92 ;  /* 0x0000005c025c7220 */ /* 0x040fe40000410000 */
[-C--:B------:R-:W-:Y:S01]  /*b620*/  HMMA.16816.F32 R16, R140, R154.reuse, R16 ;  /* 0x0000009a8c10723c */ /* 0x080fe20000001810 */
[----:B------:R-:W-:Y:S03]  /*b630*/  MUFU.EX2 R182, R182 ;  /* 0x000000b600b67308 */ /* 0x000fe60000000800 */
[----:B------:R-:W-:Y:S02]  /*b640*/  FMUL.FTZ R93, R2, R93 ;  /* 0x0000005d025d7220 */ /* 0x000fe40000410000 */
[C---:B------:R-:W-:Y:S02]  /*b650*/  FMUL.FTZ R94, R0.reuse, R94 ;  /* 0x0000005e005e7220 */ /* 0x040fe40000410000 */
[C---:B------:R-:W-:Y:S01]  /*b660*/  HMMA.16816.F32 R100, R144.reuse, R154, R100 ;  /* 0x0000009a9064723c */ /* 0x040fe20000001864 */
[----:B------:R-:W2:Y:S02]  /*b670*/  LDSM.16.MT88.4 R152, [R212+0xd00] ;  /* 0x000d0000d498783b */ /* 0x000ea40000004200 */
[----:B------:R-:W-:Y:S01]  /*b680*/  MUFU.EX2 R181, R181 ;  /* 0x000000b500b57308 */ /* 0x000fe20000000800 */
[----:B------:R-:W-:Y:S02]  /*b690*/  FMUL.FTZ R95, R0, R95 ;  /* 0x0000005f005f7220 */ /* 0x000fe40000410000 */
[C---:B------:R-:W-:Y:S02]  /*b6a0*/  FMUL.FTZ R96, R150.reuse, R96 ;  /* 0x0000006096607220 */ /* 0x040fe40000410000 */
[-C--:B------:R-:W-:Y:S04]  /*b6b0*/  HMMA.16816.F32 R104, R144, R156.reuse, R104 ;  /* 0x0000009c9068723c */ /* 0x080fe80000001868 */
[----:B------:R-:W-:Y:S01]  /*b6c0*/  FMUL.FTZ R97, R150, R97 ;  /* 0x0000006196617220 */ /* 0x000fe20000410000 */
[----:B------:R-:W3:Y:S01]  /*b6d0*/  MUFU.EX2 R184, R184 ;  /* 0x000000b800b87308 */ /* 0x000ee20000000800 */
[----:B------:R-:W-:Y:S02]  /*b6e0*/  FMUL.FTZ R98, R148, R98 ;  /* 0x0000006294627220 */ /* 0x000fe40000410000 */
[C---:B------:R-:W-:Y:S04]  /*b6f0*/  HMMA.16816.F32 R108, R140.reuse, R156, R108 ;  /* 0x0000009c8c6c723c */ /* 0x040fe8000000186c */
[C---:B------:R-:W-:Y:S02]  /*b700*/  FMUL.FTZ R112, R2.reuse, R112 ;  /* 0x0000007002707220 */ /* 0x040fe40000410000 */
[----:B------:R-:W-:Y:S01]  /*b710*/  FMUL.FTZ R113, R2, R113 ;  /* 0x0000007102717220 */ /* 0x000fe20000410000 */
[----:B------:R-:W-:Y:S01]  /*b720*/  MUFU.EX2 R183, R183 ;  /* 0x000000b700b77308 */ /* 0x000fe20000000800 */
[C---:B------:R-:W-:Y:S04]  /*b730*/  FMUL.FTZ R114, R0.reuse, R114 ;  /* 0x0000007200727220 */ /* 0x040fe80000410000 */
[----:B------:R-:W-:Y:S02]  /*b740*/  FMUL.FTZ R115, R0, R115 ;  /* 0x0000007300737220 */ /* 0x000fe40000410000 */
[--C-:B------:R-:W-:Y:S02]  /*b750*/  FFMA.FTZ R156, R20, c[0x0][0x2d0], -R178.reuse ;  /* 0x0000b400149c7a23 */ /* 0x100fe400000108b2 */
[----:B------:R-:W-:Y:S01]  /*b760*/  FMUL.FTZ R20, R2, R132 ;  /* 0x0000008402147220 */ /* 0x000fe20000410000 */
[----:B------:R-:W4:Y:S01]  /*b770*/  MUFU.EX2 R186, R186 ;  /* 0x000000ba00ba7308 */ /* 0x000f220000000800 */
[--C-:B------:R-:W-:Y:S01]  /*b780*/  FFMA.FTZ R157, R21, c[0x0][0x2d0], -R178.reuse ;  /* 0x0000b400159d7a23 */ /* 0x100fe200000108b2 */
[-C--:B------:R-:W-:Y:S03]  /*b790*/  HMMA.16816.F32 R112, R140, R158.reuse, R112 ;  /* 0x0000009e8c70723c */ /* 0x080fe60000001870 */
[----:B------:R-:W-:Y:S01]  /*b7a0*/  FMUL.FTZ R116, R150, R116 ;  /* 0x0000007496747220 */ /* 0x000fe20000410000 */
[----:B---3--:R-:W-:Y:S01]  /*b7b0*/  F2FP.PACK_AB R30, R184, R181 ;  /* 0x000000b5b81e723e */ /* 0x008fe200000000ff */
[----:B------:R-:W-:Y:S02]  /*b7c0*/  FMUL.FTZ R117, R150, R117 ;  /* 0x0000007596757220 */ /* 0x000fe40000410000 */
[C---:B------:R-:W-:Y:S01]  /*b7d0*/  FMUL.FTZ R118, R148.reuse, R118 ;  /* 0x0000007694767220 */ /* 0x040fe20000410000 */
[----:B------:R-:W-:Y:S01]  /*b7e0*/  MUFU.EX2 R156, R156 ;  /* 0x0000009c009c7308 */ /* 0x000fe20000000800 */
[----:B------:R-:W-:Y:S03]  /*b7f0*/  FMUL.FTZ R119, R148, R119 ;  /* 0x0000007794777220 */ /* 0x000fe60000410000 */
[----:B------:R-:W-:Y:S02]  /*b800*/  FMUL.FTZ R21, R2, R133 ;  /* 0x0000008502157220 */ /* 0x000fe40000410000 */
[----:B------:R-:W-:Y:S02]  /*b810*/  FFMA.FTZ R178, R49, c[0x0][0x2d0], -R178 ;  /* 0x0000b40031b27a23 */ /* 0x000fe400000108b2 */
[C---:B------:R-:W-:Y:S02]  /*b820*/  HMMA.16816.F32 R116, R144.reuse, R158, R116 ;  /* 0x0000009e9074723c */ /* 0x040fe40000001874 */
[----:B------:R-:W3:Y:S02]  /*b830*/  MUFU.EX2 R157, R157 ;  /* 0x0000009d009d7308 */ /* 0x000ee40000000800 */
[----:B------:R-:W-:Y:S01]  /*b840*/  FMUL.FTZ R99, R148, R99 ;  /* 0x0000006394637220 */ /* 0x000fe20000410000 */
[----:B----4-:R-:W-:Y:S02]  /*b850*/  F2FP.PACK_AB R31, R186, R183 ;  /* 0x000000b7ba1f723e */ /* 0x010fe400000000ff */
[--C-:B------:R-:W-:Y:S01]  /*b860*/  FFMA.FTZ R158, R22, c[0x0][0x2d0], -R176.reuse ;  /* 0x0000b400169e7a23 */ /* 0x100fe200000108b0 */
[-C--:B-1----:R-:W-:Y:S04]  /*b870*/  HMMA.16816.F32 R120, R144, R136.reuse, R120 ;  /* 0x000000889078723c */ /* 0x082fe80000001878 */
[C---:B------:R-:W-:Y:S01]  /*b880*/  FMUL.FTZ R22, R0.reuse, R134 ;  /* 0x0000008600167220 */ /* 0x040fe20000410000 */
[----:B------:R-:W-:Y:S01]  /*b890*/  MUFU.EX2 R158, R158 ;  /* 0x0000009e009e7308 */ /* 0x000fe20000000800 */
[--C-:B------:R-:W-:Y:S02]  /*b8a0*/  FFMA.FTZ R159, R23, c[0x0][0x2d0], -R176.reuse ;  /* 0x0000b400179f7a23 */ /* 0x100fe400000108b0 */
[C---:B------:R-:W-:Y:S04]  /*b8b0*/  HMMA.16816.F32 R124, R140.reuse, R136, R124 ;  /* 0x000000888c7c723c */ /* 0x040fe8000000187c */
[----:B------:R-:W-:Y:S02]  /*b8c0*/  FMUL.FTZ R23, R0, R135 ;  /* 0x0000008700177220 */ /* 0x000fe40000410000 */
[----:B------:R-:W1:Y:S01]  /*b8d0*/  LDSM.16.MT88.4 R132, [R214+0x1900] ;  /* 0x00190000d684783b */ /* 0x000e620000004200 */
[----:B------:R-:W-:Y:S01]  /*b8e0*/  FFMA.FTZ R176, R51, c[0x0][0x2d0], -R176 ;  /* 0x0000b40033b07a23 */ /* 0x000fe200000108b0 */
[----:B------:R-:W-:Y:S01]  /*b8f0*/  MUFU.EX2 R159, R159 ;  /* 0x0000009f009f7308 */ /* 0x000fe20000000800 */
[C---:B------:R-:W-:Y:S02]  /*b900*/  FMUL.FTZ R52, R150.reuse, R52 ;  /* 0x0000003496347220 */ /* 0x040fe40000410000 */
[-C--:B------:R-:W-:Y:S03]  /*b910*/  HMMA.16816.F32 R20, R140, R138.reuse, R20 ;  /* 0x0000008a8c14723c */ /* 0x080fe60000001814 */
[----:B------:R-:W-:Y:S01]  /*b920*/  LDSM.16.MT88.4 R48, [R212+0x1500] ;  /* 0x00150000d430783b */ /* 0x000fe20000004200 */
[----:B------:R-:W-:Y:S02]  /*b930*/  FMUL.FTZ R53, R150, R53 ;  /* 0x0000003596357220 */ /* 0x000fe40000410000 */
[C---:B------:R-:W-:Y:S01]  /*b940*/  FMUL.FTZ R54, R148.reuse, R54 ;  /* 0x0000003694367220 */ /* 0x040fe20000410000 */
[----:B------:R-:W-:Y:S01]  /*b950*/  MUFU.EX2 R185, R185 ;  /* 0x000000b900b97308 */ /* 0x000fe20000000800 */
[C---:B------:R-:W-:Y:S03]  /*b960*/  HMMA.16816.F32 R128, R144.reuse, R138, R128 ;  /* 0x0000008a9080723c */ /* 0x040fe60000001880 */
[----:B------:R-:W-:Y:S01]  /*b970*/  LDSM.16.MT88.4 R136, [R212+0x500] ;  /* 0x00050000d488783b */ /* 0x000fe20000004200 */
[----:B------:R-:W-:Y:S02]  /*b980*/  FMUL.FTZ R55, R148, R55 ;  /* 0x0000003794377220 */ /* 0x000fe40000410000 */
[C---:B------:R-:W-:Y:S02]  /*b990*/  FMUL.FTZ R56, R2.reuse, R56 ;  /* 0x0000003802387220 */ /* 0x040fe40000410000 */
[----:B------:R-:W-:Y:S01]  /*b9a0*/  FMUL.FTZ R57, R2, R57 ;  /* 0x0000003902397220 */ /* 0x000fe20000410000 */
[----:B------:R-:W-:Y:S02]  /*b9b0*/  MUFU.EX2 R188, R188 ;  /* 0x000000bc00bc7308 */ /* 0x000fe40000000800 */
[-C--:B--2---:R-:W-:Y:S03]  /*b9c0*/  HMMA.16816.F32 R52, R144, R152.reuse, R52 ;  /* 0x000000989034723c */ /* 0x084fe60000001834 */
[C---:B------:R-:W-:Y:S02]  /*b9d0*/  FMUL.FTZ R58, R0.reuse, R58 ;  /* 0x0000003a003a7220 */ /* 0x040fe40000410000 */
[----:B------:R-:W-:Y:S02]  /*b9e0*/  FMUL.FTZ R59, R0, R59 ;  /* 0x0000003b003b7220 */ /* 0x000fe40000410000 */
[C---:B------:R-:W-:Y:S01]  /*b9f0*/  FMUL.FTZ R64, R150.reuse, R64 ;  /* 0x0000004096407220 */ /* 0x040fe20000410000 */
[----:B------:R-:W-:Y:S01]  /*ba00*/  MUFU.EX2 R187, R187 ;  /* 0x000000bb00bb7308 */ /* 0x000fe20000000800 */
[----:B------:R-:W-:Y:S03]  /*ba10*/  FMUL.FTZ R65, R150, R65 ;  /* 0x0000004196417220 */ /* 0x000fe60000410000 */
[C---:B------:R-:W-:Y:S04]  /*ba20*/  HMMA.16816.F32 R56, R140.reuse, R152, R56 ;  /* 0x000000988c38723c */ /* 0x040fe80000001838 */
[C---:B------:R-:W-:Y:S02]  /*ba30*/  FMUL.FTZ R60, R2.reuse, R60 ;  /* 0x0000003c023c7220 */ /* 0x040fe40000410000 */
[----:B------:R2:W4:Y:S01]  /*ba40*/  MUFU.EX2 R152, R35 ;  /* 0x0000002300987308 */ /* 0x0005220000000800 */
[----:B------:R-:W-:Y:S02]  /*ba50*/  FMUL.FTZ R61, R2, R61 ;  /* 0x0000003d023d7220 */ /* 0x000fe40000410000 */
[C---:B------:R-:W-:Y:S03]  /*ba60*/  FMUL.FTZ R62, R0.reuse, R62 ;  /* 0x0000003e003e7220 */ /* 0x040fe60000410000 */
[----:B------:R-:W-:Y:S02]  /*ba70*/  FMUL.FTZ R63, R0, R63 ;  /* 0x0000003f003f7220 */ /* 0x000fe40000410000 */
[--C-:B------:R-:W-:Y:S01]  /*ba80*/  FFMA.FTZ R153, R24, c[0x0][0x2d0], -R175.reuse ;  /* 0x0000b40018997a23 */ /* 0x100fe200000108af */
[----:B---3--:R-:W-:Y:S01]  /*ba90*/  F2FP.PACK_AB R24, R157, R156 ;  /* 0x0000009c9d18723e */ /* 0x008fe200000000ff */
[C---:B------:R-:W-:Y:S01]  /*baa0*/  FMUL.FTZ R66, R148.reuse, R66 ;  /* 0x0000004294427220 */ /* 0x040fe20000410000 */
[----:B------:R-:W-:Y:S01]  /*bab0*/  MUFU.EX2 R190, R190 ;  /* 0x000000be00be7308 */ /* 0x000fe20000000800 */
[----:B------:R-:W-:Y:S01]  /*bac0*/  FMUL.FTZ R67, R148, R67 ;  /* 0x0000004394437220 */ /* 0x000fe20000410000 */
[-C--:B------:R-:W-:Y:S03]  /*bad0*/  HMMA.16816.F32 R60, R140, R154.reuse, R60 ;  /* 0x0000009a8c3c723c */ /* 0x080fe6000000183c */
[----:B------:R-:W-:Y:S02]  /*bae0*/  FFMA.FTZ R160, R150, R243, R160 ;  /* 0x000000f396a07223 */ /* 0x000fe400000100a0 */
[----:B------:R-:W-:Y:S02]  /*baf0*/  FFMA.FTZ R162, R148, R241, R162 ;  /* 0x000000f194a27223 */ /* 0x000fe400000100a2 */
[----:B------:R-:W-:Y:S01]  /*bb00*/  FFMA.FTZ R6, R2, R239, R6 ;  /* 0x000000ef02067223 */ /* 0x000fe20000010006 */
[C---:B------:R-:W-:Y:S01]  /*bb10*/  HMMA.16816.F32 R64, R144.reuse, R154, R64 ;  /* 0x0000009a9040723c */ /* 0x040fe20000001840 */
[----:B------:R-:W-:Y:S01]  /*bb20*/  MUFU.EX2 R153, R153 ;  /* 0x0000009900997308 */ /* 0x000fe20000000800 */
[----:B--2---:R-:W2:Y:S02]  /*bb30*/  LDSM.16.MT88.4 R32, [R212+0x1900] ;  /* 0x00190000d420783b */ /* 0x004ea40000004200 */
[----:B----4-:R-:W-:Y:S01]  /*bb40*/  F2FP.PACK_AB R27, R152, R179 ;  /* 0x000000b3981b723e */ /* 0x010fe200000000ff */
[----:B------:R-:W-:Y:S02]  /*bb50*/  FFMA.FTZ R170, R0, R237, R170 ;  /* 0x000000ed00aa7223 */ /* 0x000fe400000100aa */
[--C-:B------:R-:W-:Y:S01]  /*bb60*/  FFMA.FTZ R154, R25, c[0x0][0x2d0], -R175.reuse ;  /* 0x0000b400199a7a23 */ /* 0x100fe200000108af */
[-C--:B-1----:R-:W-:Y:S03]  /*bb70*/  HMMA.16816.F32 R68, R144, R132.reuse, R68 ;  /* 0x000000849044723c */ /* 0x082fe60000001844 */
[----:B------:R-:W-:Y:S01]  /*bb80*/  MUFU.EX2 R189, R189 ;  /* 0x000000bd00bd7308 */ /* 0x000fe20000000800 */
[----:B------:R-:W-:Y:S01]  /*bb90*/  FFMA.FTZ R175, R45, c[0x0][0x2d0], -R175 ;  /* 0x0000b4002daf7a23 */ /* 0x000fe200000108af */
[----:B------:R-:W-:Y:S01]  /*bba0*/  F2FP.PACK_AB R25, R159, R158 ;  /* 0x0000009e9f19723e */ /* 0x000fe200000000ff */
[--C-:B------:R-:W-:Y:S01]  /*bbb0*/  FFMA.FTZ R155, R26, c[0x0][0x2d0], -R174.reuse ;  /* 0x0000b4001a9b7a23 */ /* 0x100fe200000108ae */
[----:B------:R-:W-:Y:S01]  /*bbc0*/  F2FP.PACK_AB R26, R180, R177 ;  /* 0x000000b1b41a723e */ /* 0x000fe200000000ff */
[C---:B------:R-:W-:Y:S04]  /*bbd0*/  HMMA.16816.F32 R72, R140.reuse, R132, R72 ;  /* 0x000000848c48723c */ /* 0x040fe80000001848 */
[----:B------:R-:W-:Y:S01]  /*bbe0*/  FFMA.FTZ R174, R47, c[0x0][0x2d0], -R174 ;  /* 0x0000b4002fae7a23 */ /* 0x000fe200000108ae */
[----:B------:R-:W1:Y:S01]  /*bbf0*/  MUFU.EX2 R154, R154 ;  /* 0x0000009a009a7308 */ /* 0x000e620000000800 */
[----:B------:R-:W-:Y:S01]  /*bc00*/  LDSM.16.MT88.4 R44, [R214+0x1500] ;  /* 0x00150000d62c783b */ /* 0x000fe20000004200 */
[----:B------:R-:W-:Y:S01]  /*bc10*/  FADD.FTZ R160, R161, R160 ;  /* 0x000000a0a1a07221 */ /* 0x000fe20000010000 */
[-C--:B------:R-:W-:Y:S04]  /*bc20*/  HMMA.16816.F32 R76, R140, R134.reuse, R76 ;  /* 0x000000868c4c723c */ /* 0x080fe8000000184c */
[----:B------:R-:W-:Y:S02]  /*bc30*/  FADD.FTZ R162, R7, R162 ;  /* 0x000000a207a27221 */ /* 0x000fe40000010000 */
[----:B------:R-:W-:Y:S01]  /*bc40*/  FADD.FTZ R167, R167, R6 ;  /* 0x00000006a7a77221 */ /* 0x000fe20000010000 */
[----:B------:R-:W3:Y:S01]  /*bc50*/  MUFU.EX2 R155, R155 ;  /* 0x0000009b009b7308 */ /* 0x000ee20000000800 */
[C---:B------:R-:W-:Y:S01]  /*bc60*/  HMMA.16816.F32 R80, R144.reuse, R134, R80 ;  /* 0x000000869050723c */ /* 0x040fe20000001850 */
[----:B------:R-:W4:Y:S03]  /*bc70*/  LDSM.16.MT88.4 R132, [R214+0x500] ;  /* 0x00050000d684783b */ /* 0x000f260000004200 */
[----:B------:R-:W-:Y:S02]  /*bc80*/  FADD.FTZ R171, R171, R170 ;  /* 0x000000aaabab7221 */ /* 0x000fe40000010000 */
[----:B------:R-:W-:Y:S02]  /*bc90*/  FADD.FTZ R163, R163, R160 ;  /* 0x000000a0a3a37221 */ /* 0x000fe40000010000 */
[----:B------:R-:W-:Y:S01]  /*bca0*/  FADD.FTZ R165, R165, R162 ;  /* 0x000000a2a5a57221 */ /* 0x000fe20000010000 */
[----:B------:R-:W-:Y:S01]  /*bcb0*/  MUFU.EX2 R178, R178 ;  /* 0x000000b200b27308 */ /* 0x000fe20000000800 */
[-C--:B--2---:R-:W-:Y:S03]  /*bcc0*/  HMMA.16816.F32 R84, R144, R32.reuse, R84 ;  /* 0x000000209054723c */ /* 0x084fe60000001854 */
[----:B-1----:R-:W-:Y:S01]  /*bcd0*/  F2FP.PACK_AB R28, R154, R153 ;  /* 0x000000999a1c723e */ /* 0x002fe200000000ff */
[----:B------:R-:W-:Y:S02]  /*bce0*/  FADD.FTZ R168, R168, R167 ;  /* 0x000000a7a8a87221 */ /* 0x000fe40000010000 */
[----:B------:R-:W-:Y:S02]  /*bcf0*/  FADD.FTZ R172, R172, R171 ;  /* 0x000000abacac7221 */ /* 0x000fe40000010000 */
[C---:B------:R-:W-:Y:S01]  /*bd00*/  HMMA.16816.F32 R88, R140.reuse, R32, R88 ;  /* 0x000000208c58723c */ /* 0x040fe20000001858 */
[----:B------:R-:W-:Y:S03]  /*bd10*/  MUFU.EX2 R191, R191 ;  /* 0x000000bf00bf7308 */ /* 0x000fe60000000800 */
[----:B---3--:R-:W-:Y:S01]  /*bd20*/  F2FP.PACK_AB R29, R182, R155 ;  /* 0x0000009bb61d723e */ /* 0x008fe200000000ff */
[----:B------:R-:W-:Y:S02]  /*bd30*/  FADD.FTZ R163, R164, R163 ;  /* 0x000000a3a4a37221 */ /* 0x000fe40000010000 */
[----:B------:R-:W-:Y:S01]  /*bd40*/  FADD.FTZ R165, R166, R165 ;  /* 0x000000a5a6a57221 */ /* 0x000fe20000010000 */
[-C--:B------:R-:W-:Y:S03]  /*bd50*/  HMMA.16816.F32 R92, R140, R34.reuse, R92 ;  /* 0x000000228c5c723c */ /* 0x080fe6000000185c */
[----:B------:R-:W-:Y:S01]  /*bd60*/  MUFU.EX2 R176, R176 ;  /* 0x000000b000b07308 */ /* 0x000fe20000000800 */
[----:B------:R-:W-:Y:S02]  /*bd70*/  FADD.FTZ R168, R169, R168 ;  /* 0x000000a8a9a87221 */ /* 0x000fe40000010000 */
[----:B------:R-:W-:Y:S02]  /*bd80*/  FADD.FTZ R172, R173, R172 ;  /* 0x000000acadac7221 */ /* 0x000fe40000010000 */
[----:B------:R-:W-:Y:S01]  /*bd90*/  HMMA.16816.F32 R96, R144, R34, R96 ;  /* 0x000000229060723c */ /* 0x000fe20000001860 */
[----:B------:R-:W1:Y:S03]  /*bda0*/  LDSM.16.MT88.4 R32, [R214+0x1100] ;  /* 0x00110000d620783b */ /* 0x000e660000004200 */
[----:B------:R-:W-:Y:S01]  /*bdb0*/  FADD.FTZ R156, R156, R163 ;  /* 0x000000a39c9c7221 */ /* 0x000fe20000010000 */
[----:B------:R-:W-:Y:S01]  /*bdc0*/  MUFU.EX2 R192, R192 ;  /* 0x000000c000c07308 */ /* 0x000fe20000000800 */
[----:B------:R-:W-:Y:S02]  /*bdd0*/  FADD.FTZ R158, R158, R165 ;  /* 0x000000a59e9e7221 */ /* 0x000fe40000010000 */
[-C--:B----4-:R-:W-:Y:S05]  /*bde0*/  HMMA.16816.F32 R8, R24, R132.reuse, R8 ;  /* 0x000000841808723c */ /* 0x090fea0000001808 */
[----:B------:R-:W-:Y:S02]  /*bdf0*/  FADD.FTZ R153, R153, R168 ;  /* 0x000000a899997221 */ /* 0x000fe40000010000 */
[----:B------:R-:W2:Y:S01]  /*be00*/  MUFU.EX2 R193, R193 ;  /* 0x000000c100c17308 */ /* 0x000ea20000000800 */
[C---:B------:R-:W-:Y:S04]  /*be10*/  HMMA.16816.F32 R12, R28.reuse, R132, R12 ;  /* 0x000000841c0c723c */ /* 0x040fe8000000180c */
[----:B------:R-:W-:Y:S02]  /*be20*/  FADD.FTZ R155, R155, R172 ;  /* 0x000000ac9b9b7221 */ /* 0x000fe40000010000 */
[----:B------:R-:W-:Y:S02]  /*be30*/  FADD.FTZ R156, R157, R156 ;  /* 0x0000009c9d9c7221 */ /* 0x000fe40000010000 */
[-C--:B------:R-:W-:Y:S01]  /*be40*/  HMMA.16816.F32 R16, R28, R134.reuse, R16 ;  /* 0x000000861c10723c */ /* 0x080fe20000001810 */
[----:B------:R-:W-:Y:S03]  /*be50*/  MUFU.EX2 R194, R194 ;  /* 0x000000c200c27308 */ /* 0x000fe60000000800 */
[----:B------:R-:W-:Y:S02]  /*be60*/  FADD.FTZ R158, R159, R158 ;  /* 0x0000009e9f9e7221 */ /* 0x000fe40000010000 */
[----:B------:R-:W-:Y:S02]  /*be70*/  FADD.FTZ R154, R154, R153 ;  /* 0x000000999a9a7221 */ /* 0x000fe40000010000 */
[C---:B------:R-:W-:Y:S01]  /*be80*/  HMMA.16816.F32 R100, R24.reuse, R134, R100 ;  /* 0x000000861864723c */ /* 0x040fe20000001864 */
[----:B------:R-:W3:Y:S02]  /*be90*/  LDSM.16.MT88.4 R132, [R212+0x1100] ;  /* 0x00110000d484783b */ /* 0x000ee40000004200 */
[----:B------:R-:W4:Y:S01]  /*bea0*/  MUFU.EX2 R195, R195 ;  /* 0x000000c300c37308 */ /* 0x000f220000000800 */
[----:B------:R-:W-:Y:S02]  /*beb0*/  FADD.FTZ R182, R182, R155 ;  /* 0x0000009bb6b67221 */ /* 0x000fe40000010000 */
[----:B------:R-:W-:Y:S02]  /*bec0*/  FADD.FTZ R177, R177, R156 ;  /* 0x0000009cb1b17221 */ /* 0x000fe40000010000 */
[-C--:B------:R-:W-:Y:S04]  /*bed0*/  HMMA.16816.F32 R104, R24, R136.reuse, R104 ;  /* 0x000000881868723c */ /* 0x080fe80000001868 */
[----:B------:R-:W-:Y:S01]  /*bee0*/  FADD.FTZ R179, R179, R158 ;  /* 0x0000009eb3b37221 */ /* 0x000fe20000010000 */
[----:B------:R-:W-:Y:S01]  /*bef0*/  MUFU.EX2 R196, R196 ;  /* 0x000000c400c47308 */ /* 0x000fe20000000800 */
[----:B------:R-:W-:Y:S02]  /*bf00*/  FADD.FTZ R181, R181, R154 ;  /* 0x0000009ab5b57221 */ /* 0x000fe40000010000 */
[C---:B------:R-:W-:Y:S04]  /*bf10*/  HMMA.16816.F32 R108, R28.reuse, R136, R108 ;  /* 0x000000881c6c723c */ /* 0x040fe8000000186c */
[----:B------:R-:W-:Y:S02]  /*bf20*/  FADD.FTZ R183, R183, R182 ;  /* 0x000000b6b7b77221 */ /* 0x000fe40000010000 */
[----:B------:R-:W-:Y:S01]  /*bf30*/  FADD.FTZ R180, R180, R177 ;  /* 0x000000b1b4b47221 */ /* 0x000fe20000010000 */
[----:B------:R-:W5:Y:S01]  /*bf40*/  MUFU.EX2 R175, R175 ;  /* 0x000000af00af7308 */ /* 0x000f620000000800 */
[-C--:B------:R-:W-:Y:S04]  /*bf50*/  HMMA.16816.F32 R112, R28, R138.reuse, R112 ;  /* 0x0000008a1c70723c */ /* 0x080fe80000001870 */
[----:B------:R-:W-:Y:S02]  /*bf60*/  FADD.FTZ R152, R152, R179 ;  /* 0x000000b398987221 */ /* 0x000fe40000010000 */
[----:B------:R-:W-:Y:S02]  /*bf70*/  FADD.FTZ R181, R184, R181 ;  /* 0x000000b5b8b57221 */ /* 0x000fe40000010000 */
[C---:B------:R-:W-:Y:S01]  /*bf80*/  HMMA.16816.F32 R116, R24.reuse, R138, R116 ;  /* 0x0000008a1874723c */ /* 0x040fe20000001874 */
[----:B------:R-:W-:Y:S03]  /*bf90*/  MUFU.EX2 R197, R197 ;  /* 0x000000c500c57308 */ /* 0x000fe60000000800 */
[----:B------:R-:W-:Y:S04]  /*bfa0*/  FADD.FTZ R183, R186, R183 ;  /* 0x000000b7bab77221 */ /* 0x000fe80000010000 */
[-C--:B-1----:R-:W-:Y:S03]  /*bfb0*/  HMMA.16816.F32 R120, R24, R32.reuse, R120 ;  /* 0x000000201878723c */ /* 0x082fe60000001878 */
[----:B------:R-:W1:Y:S05]  /*bfc0*/  MUFU.EX2 R174, R174 ;  /* 0x000000ae00ae7308 */ /* 0x000e6a0000000800 */
[C---:B------:R-:W-:Y:S08]  /*bfd0*/  HMMA.16816.F32 R124, R28.reuse, R32, R124 ;  /* 0x000000201c7c723c */ /* 0x040ff0000000187c */
[-C--:B------:R-:W-:Y:S08]  /*bfe0*/  HMMA.16816.F32 R20, R28, R34.reuse, R20 ;  /* 0x000000221c14723c */ /* 0x080ff00000001814 */
[C---:B------:R-:W-:Y:S01]  /*bff0*/  HMMA.16816.F32 R128, R24.reuse, R34, R128 ;  /* 0x000000221880723c */ /* 0x040fe20000001880 */
[----:B------:R-:W1:Y:S07]  /*c000*/  LDSM.16.MT88.4 R32, [R212+0x1d00] ;  /* 0x001d0000d420783b */ /* 0x000e6e0000004200 */
[-C--:B---3--:R-:W-:Y:S08]  /*c010*/  HMMA.16816.F32 R52, R24, R132.reuse, R52 ;  /* 0x000000841834723c */ /* 0x088ff00000001834 */
[C---:B------:R-:W-:Y:S08]  /*c020*/  HMMA.16816.F32 R56, R28.reuse, R132, R56 ;  /* 0x000000841c38723c */ /* 0x040ff00000001838 */
[-C--:B------:R-:W-:Y:S08]  /*c030*/  HMMA.16816.F32 R60, R28, R134.reuse, R60 ;  /* 0x000000861c3c723c */ /* 0x080ff0000000183c */
[C---:B------:R-:W-:Y:S08]  /*c040*/  HMMA.16816.F32 R64, R24.reuse, R134, R64 ;  /* 0x000000861840723c */ /* 0x040ff00000001840 */
[-C--:B------:R-:W-:Y:S08]  /*c050*/  HMMA.16816.F32 R68, R24, R36.reuse, R68 ;  /* 0x000000241844723c */ /* 0x080ff00000001844 */
[C---:B------:R-:W-:Y:S08]  /*c060*/  HMMA.16816.F32 R72, R28.reuse, R36, R72 ;  /* 0x000000241c48723c */ /* 0x040ff00000001848 */
[-C--:B------:R-:W-:Y:S08]  /*c070*/  HMMA.16816.F32 R76, R28, R38.reuse, R76 ;  /* 0x000000261c4c723c */ /* 0x080ff0000000184c */
[C---:B------:R-:W-:Y:S01]  /*c080*/  HMMA.16816.F32 R80, R24.reuse, R38, R80 ;  /* 0x000000261850723c */ /* 0x040fe20000001850 */
[----:B------:R-:W3:Y:S07]  /*c090*/  LDSM.16.MT88.4 R36, [R212+0x900] ;  /* 0x00090000d424783b */ /* 0x000eee0000004200 */
[-C--:B-1----:R-:W-:Y:S08]  /*c0a0*/  HMMA.16816.F32 R84, R24, R32.reuse, R84 ;  /* 0x000000201854723c */ /* 0x082ff00000001854 */
[C---:B------:R-:W-:Y:S08]  /*c0b0*/  HMMA.16816.F32 R88, R28.reuse, R32, R88 ;  /* 0x000000201c58723c */ /* 0x040ff00000001858 */
[-C--:B------:R-:W-:Y:S07]  /*c0c0*/  HMMA.16816.F32 R92, R28, R34.reuse, R92 ;  /* 0x000000221c5c723c */ /* 0x080fee000000185c */
[----:B--2---:R-:W-:Y:S01]  /*c0d0*/  F2FP.PACK_AB R28, R193, R192 ;  /* 0x000000c0c11c723e */ /* 0x004fe200000000ff */
[----:B------:R-:W-:Y:S01]  /*c0e0*/  HMMA.16816.F32 R96, R24, R34, R96 ;  /* 0x000000221860723c */ /* 0x000fe20000001860 */
[----:B------:R-:W1:Y:S03]  /*c0f0*/  LDSM.16.MT88.4 R32, [R214+0x2100] ;  /* 0x00210000d620783b */ /* 0x000e660000004200 */
[----:B----4-:R-:W-:Y:S01]  /*c100*/  F2FP.PACK_AB R29, R195, R194 ;  /* 0x000000c2c31d723e */ /* 0x010fe200000000ff */
[----:B------:R-:W-:Y:S01]  /*c110*/  FADD.FTZ R192, R192, R181 ;  /* 0x000000b5c0c07221 */ /* 0x000fe20000010000 */
[----:B-----5:R-:W-:Y:S01]  /*c120*/  F2FP.PACK_AB R30, R175, R196 ;  /* 0x000000c4af1e723e */ /* 0x020fe200000000ff */
[----:B------:R-:W-:Y:S01]  /*c130*/  FADD.FTZ R194, R194, R183 ;  /* 0x000000b7c2c27221 */ /* 0x000fe20000010000 */
[----:B------:R-:W-:Y:S01]  /*c140*/  F2FP.PACK_AB R24, R188, R185 ;  /* 0x000000b9bc18723e */ /* 0x000fe200000000ff */
[----:B------:R-:W-:Y:S03]  /*c150*/  FADD.FTZ R185, R185, R180 ;  /* 0x000000b4b9b97221 */ /* 0x000fe60000010000 */
[----:B------:R-:W-:Y:S01]  /*c160*/  F2FP.PACK_AB R25, R190, R187 ;  /* 0x000000bbbe19723e */ /* 0x000fe200000000ff */
[----:B------:R-:W-:Y:S01]  /*c170*/  FADD.FTZ R187, R187, R152 ;  /* 0x00000098bbbb7221 */ /* 0x000fe20000010000 */
[----:B------:R-:W-:Y:S01]  /*c180*/  F2FP.PACK_AB R26, R178, R189 ;  /* 0x000000bdb21a723e */ /* 0x000fe200000000ff */
[----:B------:R-:W-:Y:S01]  /*c190*/  FADD.FTZ R188, R188, R185 ;  /* 0x000000b9bcbc7221 */ /* 0x000fe20000010000 */
[----:B------:R-:W-:Y:S01]  /*c1a0*/  F2FP.PACK_AB R27, R176, R191 ;  /* 0x000000bfb01b723e */ /* 0x000fe200000000ff */
[----:B------:R-:W-:Y:S01]  /*c1b0*/  FADD.FTZ R190, R190, R187 ;  /* 0x000000bbbebe7221 */ /* 0x000fe20000010000 */
[----:B------:R-:W-:Y:S01]  /*c1c0*/  F2FP.PACK_AB R31, R174, R197 ;  /* 0x000000c5ae1f723e */ /* 0x000fe200000000ff */
[----:B------:R-:W-:Y:S01]  /*c1d0*/  FADD.FTZ R193, R193, R192 ;  /* 0x000000c0c1c17221 */ /* 0x000fe20000010000 */
[----:B------:R-:W-:Y:S01]  /*c1e0*/  MOV R152, R5 ;  /* 0x0000000500987202 */ /* 0x000fe20000000f00 */
[----:B------:R-:W-:Y:S02]  /*c1f0*/  FADD.FTZ R194, R195, R194 ;  /* 0x000000c2c3c27221 */ /* 0x000fe40000010000 */
[-C--:B------:R-:W-:Y:S01]  /*c200*/  HMMA.16816.F32 R144, R24, R40.reuse, R8 ;  /* 0x000000281890723c */ /* 0x080fe20000001808 */
[----:B------:R-:W2:Y:S02]  /*c210*/  LDSM.16.MT88.4 R8, [R212+0x2100] ;  /* 0x00210000d408783b */ /* 0x000ea40000004200 */
[----:B------:R-:W-:Y:S02]  /*c220*/  FADD.FTZ R189, R189, R188 ;  /* 0x000000bcbdbd7221 */ /* 0x000fe40000010000 */
[----:B------:R-:W-:Y:S02]  /*c230*/  FADD.FTZ R191, R191, R190 ;  /* 0x000000bebfbf7221 */ /* 0x000fe40000010000 */
[----:B------:R-:W-:Y:S01]  /*c240*/  FADD.FTZ R196, R196, R193 ;  /* 0x000000c1c4c47221 */ /* 0x000fe20000010000 */
[C---:B------:R-:W-:Y:S04]  /*c250*/  HMMA.16816.F32 R140, R28.reuse, R40, R12 ;  /* 0x000000281c8c723c */ /* 0x040fe8000000180c */
[----:B------:R-:W-:Y:S02]  /*c260*/  FADD.FTZ R197, R197, R194 ;  /* 0x000000c2c5c57221 */ /* 0x000fe40000010000 */
[----:B------:R-:W-:Y:S02]  /*c270*/  FADD.FTZ R243, R178, R189 ;  /* 0x000000bdb2f37221 */ /* 0x000fe40000010000 */
[-C--:B------:R-:W-:Y:S04]  /*c280*/  HMMA.16816.F32 R136, R28, R42.reuse, R16 ;  /* 0x0000002a1c88723c */ /* 0x080fe80000001810 */
[----:B------:R-:W-:Y:S02]  /*c290*/  FADD.FTZ R241, R176, R191 ;  /* 0x000000bfb0f17221 */ /* 0x000fe40000010000 */
[----:B------:R-:W-:Y:S02]  /*c2a0*/  FADD.FTZ R239, R175, R196 ;  /* 0x000000c4afef7221 */ /* 0x000fe40000010000 */
[C---:B------:R-:W-:Y:S04]  /*c2b0*/  HMMA.16816.F32 R100, R24.reuse, R42, R100 ;  /* 0x0000002a1864723c */ /* 0x040fe80000001864 */
[----:B------:R-:W-:Y:S04]  /*c2c0*/  FADD.FTZ R237, R174, R197 ;  /* 0x000000c5aeed7221 */ /* 0x000fe80000010000 */
        /* <DEDUP_REMOVED lines=15> */
[C---:B------:R-:W-:Y:S08]  /*c3c0*/  HMMA.16816.F32 R80, R24.reuse, R34, R80 ;  /* 0x000000221850723c */ /* 0x040ff00000001850 */
[-C--:B--2---:R-:W-:Y:S08]  /*c3d0*/  HMMA.16816.F32 R84, R24, R8.reuse, R84 ;  /* 0x000000081854723c */ /* 0x084ff00000001854 */
[C---:B------:R-:W-:Y:S08]  /*c3e0*/  HMMA.16816.F32 R88, R28.reuse, R8, R88 ;  /* 0x000000081c58723c */ /* 0x040ff00000001858 */
[-C--:B------:R-:W-:Y:S08]  /*c3f0*/  HMMA.16816.F32 R92, R28, R10.reuse, R92 ;  /* 0x0000000a1c5c723c */ /* 0x080ff0000000185c */
[----:B------:R-:W-:Y:S01]  /*c400*/  HMMA.16816.F32 R96, R24, R10, R96 ;  /* 0x0000000a1860723c */ /* 0x000fe20000001860 */
[----:B------:R-:W-:-:S07]  /*c410*/  @P0 BRA `(.L_x_509) ;  /* 0xffffd6a000000947 */ /* 0x000fce000383ffff */
.L_x_504:
[----:B------:R-:W-:-:S13]  /*c420*/  ISETP.GE.AND P0, PT, R236, R221, PT ;  /* 0x000000ddec00720c */ /* 0x000fda0003f06270 */
[----:B------:R-:W-:Y:S05]  /*c430*/  @!P0 BRA `(.L_x_510) ;  /* 0x00003e5000008947 */ /* 0x000fea0003800000 */
[----:B------:R-:W-:Y:S01]  /*c440*/  IADD3 R238, -R238, 0x30, RZ ;  /* 0x00000030eeee7810 */ /* 0x000fe20007ffe1ff */
[C---:B------:R-:W-:Y:S01]  /*c450*/  IMAD.SHL.U32 R200, R230.reuse, 0x2, RZ ;  /* 0x00000002e6c87824 */ /* 0x040fe200078e00ff */
[----:B------:R-:W-:Y:S01]  /*c460*/  SHF.L.U64.HI R245, R230, 0x1, R245 ;  /* 0x00000001e6f57819 */ /* 0x000fe200000102f5 */
[----:B------:R-:W-:Y:S01]  /*c470*/  IMAD.MOV.U32 R150, RZ, RZ, R151 ;  /* 0x000000ffff967224 */ /* 0x000fe200078e0097 */
[----:B------:R-:W-:Y:S01]  /*c480*/  MOV R148, R149 ;  /* 0x0000009500947202 */ /* 0x000fe20000000f00 */
[----:B------:R-:W-:Y:S01]  /*c490*/  IMAD.MOV.U32 R2, RZ, RZ, R3 ;  /* 0x000000ffff027224 */ /* 0x000fe200078e0003 */
[----:B------:R-:W-:Y:S02]  /*c4a0*/  MOV R0, R152 ;  /* 0x0000009800007202 */ /* 0x000fe40000000f00 */
.L_x_531:
[----:B------:R-:W-:Y:S01]  /*c4b0*/  SHF.R.S32.HI R3, RZ, 0x1f, R226 ;  /* 0x0000001fff037819 */ /* 0x000fe200000114e2 */
[----:B------:R-:W-:Y:S01]  /*c4c0*/  IMAD.WIDE.U32 R6, R226, c[0x0][0x208], RZ ;  /* 0x00008200e2067a25 */ /* 0x000fe200078e00ff */
[----:B------:R-:W-:Y:S01]  /*c4d0*/  SHF.R.S32.HI R4, RZ, 0x1f, R225 ;  /* 0x0000001fff047819 */ /* 0x000fe200000114e1 */
[----:B------:R-:W-:Y:S04]  /*c4e0*/  DEPBAR.LE SB0, 0x0 ;  /* 0x000080000000791a */ /* 0x000fe80000000000 */
[----:B------:R-:W-:Y:S01]  /*c4f0*/  BAR.SYNC.DEFER_BLOCKING 0x0 ;  /* 0x0000000000007b1d */ /* 0x000fe20000010000 */
[----:B------:R-:W-:Y:S01]  /*c500*/  IMAD R3, R3, c[0x0][0x208], RZ ;  /* 0x0000820003037a24 */ /* 0x000fe200078e02ff */
[----:B------:R-:W-:Y:S01]  /*c510*/  ISETP.GE.AND P1, PT, R230, c[0x0][0x1d4], PT ;  /* 0x00007500e6007a0c */ /* 0x000fe20003f26270 */
[----:B------:R-:W-:Y:S01]  /*c520*/  IMAD R4, R4, c[0x0][0x218], RZ ;  /* 0x0000860004047a24 */ /* 0x000fe200078e02ff */
[----:B------:R-:W-:Y:S01]  /*c530*/  ISETP.GE.AND P3, PT, R229, c[0x0][0x1d4], PT ;  /* 0x00007500e5007a0c */ /* 0x000fe20003f66270 */
[----:B------:R-:W-:Y:S01]  /*c540*/  IMAD R3, R226, c[0x0][0x20c], R3 ;  /* 0x00008300e2037a24 */ /* 0x000fe200078e0203 */
[----:B------:R-:W-:Y:S01]  /*c550*/  ISETP.GE.AND P2, PT, R228, c[0x0][0x1d4], PT ;  /* 0x00007500e4007a0c */ /* 0x000fe20003f46270 */
[----:B------:R-:W-:Y:S01]  /*c560*/  IMAD R4, R225, c[0x0][0x21c], R4 ;  /* 0x00008700e1047a24 */ /* 0x000fe200078e0204 */
[----:B------:R-:W-:Y:S01]  /*c570*/  SHF.L.U64.HI R201, R219, 0x1, R234 ;  /* 0x00000001dbc97819 */ /* 0x000fe200000102ea */
[----:B------:R-:W-:Y:S01]  /*c580*/  IMAD.IADD R7, R7, 0x1, R3 ;  /* 0x0000000107077824 */ /* 0x000fe200078e0203 */
[----:B------:R-:W-:Y:S01]  /*c590*/  SHF.L.U64.HI R149, R218, 0x1, R233 ;  /* 0x00000001da957819 */ /* 0x000fe200000102e9 */
[----:B------:R-:W-:Y:S02]  /*c5a0*/  IMAD.SHL.U32 R151, R219, 0x2, RZ ;  /* 0x00000002db977824 */ /* 0x000fe400078e00ff */
[----:B------:R-:W-:Y:S05]  /*c5b0*/  IMAD.WIDE.U32 R6, R225, c[0x0][0x218], R6 ;  /* 0x00008600e1067a25 */ /* 0x000fea00078e0006 */
[----:B------:R-:W-:Y:S04]  /*c5c0*/  IADD3 R3, P0, R6, UR20, RZ ;  /* 0x0000001406037c10 */ /* 0x000fe8000ff1e0ff */
[----:B------:R-:W-:Y:S01]  /*c5d0*/  IADD3.X R4, R7, UR16, R4, P0, !PT ;  /* 0x0000001007047c10 */ /* 0x000fe200087fe404 */
[----:B------:R-:W-:Y:S01]  /*c5e0*/  LDSM.16.M88.4 R48, [R217+0x4900] ;  /* 0x00490000d930783b */ /* 0x000fe20000000200 */
[C---:B------:R-:W-:Y:S01]  /*c5f0*/  LEA R9, P0, R3.reuse, c[0x0][0x1f8], 0x1 ;  /* 0x00007e0003097a11 */ /* 0x040fe200078008ff */
[----:B------:R-:W-:Y:S02]  /*c600*/  BSSY B0, `(.L_x_511) ;  /* 0x000002e000007945 */ /* 0x000fe40003800000 */
[----:B------:R-:W-:Y:S01]  /*c610*/  LDSM.16.M88.4 R44, [R217+0x5900] ;  /* 0x00590000d92c783b */ /* 0x000fe20000000200 */
[----:B------:R-:W-:Y:S01]  /*c620*/  LEA.HI.X R8, R3, c[0x0][0x1fc], R4, 0x1, P0 ;  /* 0x00007f0003087a11 */ /* 0x000fe200000f0c04 */
[----:B------:R-:W-:Y:S02]  /*c630*/  IMAD.SHL.U32 R3, R218, 0x2, RZ ;  /* 0x00000002da037824 */ /* 0x000fe400078e00ff */
[----:B------:R-:W1:Y:S04]  /*c640*/  SHFL.IDX PT, R4, R9, RZ, 0x1c1f ;  /* 0x001c1fff09047589 */ /* 0x000e6800000e0000 */
[----:B------:R-:W-:Y:S04]  /*c650*/  LDSM.16.M88.4 R16, [R216+0x2500] ;  /* 0x00250000d810783b */ /* 0x000fe80000000200 */
[----:B------:R-:W2:Y:S04]  /*c660*/  SHFL.IDX PT, R6, R8, RZ, 0x1c1f ;  /* 0x001c1fff08067589 */ /* 0x000ea800000e0000 */
[----:B------:R3:W4:Y:S04]  /*c670*/  LDSM.16.M88.4 R32, [R216+0x2900] ;  /* 0x00290000d820783b */ /* 0x0007280000000200 */
[----:B------:R3:W3:Y:S04]  /*c680*/  LDSM.16.M88.4 R152, [R216+0x2d00] ;  /* 0x002d0000d898783b */ /* 0x0006e80000000200 */
[----:B------:R3:W3:Y:S04]  /*c690*/  LDSM.16.M88.4 R156, [R213+0x4900] ;  /* 0x00490000d59c783b */ /* 0x0006e80000000200 */
[----:B------:R3:W3:Y:S04]  /*c6a0*/  LDSM.16.M88.4 R164, [R213+0x5900] ;  /* 0x00590000d5a4783b */ /* 0x0006e80000000200 */
[----:B------:R3:W3:Y:S04]  /*c6b0*/  LDSM.16.M88.4 R160, [R215] ;  /* 0x00000000d7a0783b */ /* 0x0006e80000000200 */
[----:B------:R3:W3:Y:S01]  /*c6c0*/  LDSM.16.M88.4 R168, [R211] ;  /* 0x00000000d3a8783b */ /* 0x0006e20000000200 */
[----:B-1----:R-:W-:Y:S03]  /*c6d0*/  IADD3 R12, P0, R4, R200, RZ ;  /* 0x000000c8040c7210 */ /* 0x002fe60007f1e0ff */
[----:B------:R1:W1:Y:S02]  /*c6e0*/  LDSM.16.M88.4 R172, [R210] ;  /* 0x00000000d2ac783b */ /* 0x0002640000000200 */
[----:B--2---:R-:W-:Y:S01]  /*c6f0*/  IMAD.X R13, R6, 0x1, R245, P0 ;  /* 0x00000001060d7824 */ /* 0x004fe200000e06f5 */
[----:B------:R-:W-:Y:S04]  /*c700*/  IADD3 R10, P0, R4, R151, RZ ;  /* 0x00000097040a7210 */ /* 0x000fe80007f1e0ff */
[----:B------:R-:W-:Y:S01]  /*c710*/  @!PT LDS RZ, [RZ] ;  /* 0x00000000fffff984 */ /* 0x000fe20000000800 */
[----:B------:R-:W-:Y:S01]  /*c720*/  @!PT LDS RZ, [RZ] ;  /* 0x00000000fffff984 */ /* 0x000fe20000000800 */
        /* <DEDUP_REMOVED lines=9> */
[----:B----4-:R-:W-:-:S05]  /*c7c0*/  BRA.DIV ~URZ, `(.L_x_513) ;  /* 0x000064027f007947 */ /* 0x010fca000b800000 */
[----:B--2---:R2:W4:Y:S04]  /*c7d0*/  SHFL.IDX PT, R12, R8, 0x1, 0x1c1f ;  /* 0x003c1f00080c7f89 */ /* 0x00452800000e0000 */
[----:B------:R2:W3:Y:S02]  /*c7e0*/  SHFL.IDX PT, R5, R9, 0x1, 0x1c1f ;  /* 0x003c1f0009057f89 */ /* 0x0004e400000e0000 */
.L_x_542:
[----:B------:R-:W-:Y:S02]  /*c7f0*/  ISETP.GE.AND P3, PT, R230, c[0x0][0x1d4], PT ;  /* 0x00007500e6007a0c */ /* 0x000fe40003f66270 */
[----:B--23--:R-:W-:Y:S02]  /*c800*/  IADD3 R8, P0, R5, R200, RZ ;  /* 0x000000c805087210 */ /* 0x00cfe40007f1e0ff */
[----:B------:R-:W-:Y:S02]  /*c810*/  ISETP.GE.AND P2, PT, R229, c[0x0][0x1d4], PT ;  /* 0x00007500e5007a0c */ /* 0x000fe40003f46270 */
[----:B------:R-:W-:Y:S01]  /*c820*/  ISETP.GE.AND P1, PT, R228, c[0x0][0x1d4], PT ;  /* 0x00007500e4007a0c */ /* 0x000fe20003f26270 */
[C---:B----4-:R-:W-:Y:S01]  /*c830*/  IMAD.X R9, R12.reuse, 0x1, R245, P0 ;  /* 0x000000010c097824 */ /* 0x050fe200000e06f5 */
        /* <DEDUP_REMOVED lines=10> */
.L_x_512:
[----:B----4-:R-:W-:Y:S05]  /*c8e0*/  BSYNC B0 ;  /* 0x0000000000007941 */ /* 0x010fea0003800000 */
.L_x_511:
[----:B------:R-:W0:Y:S01]  /*c8f0*/  LDGDEPBAR ;  /* 0x00000000000079af */ /* 0x000e220000000000 */
[----:B------:R-:W-:Y:S01]  /*c900*/  WARPSYNC 0xffffffff ;  /* 0xffffffff00007948 */ /* 0x000fe20003800000 */
[-C--:B--2---:R-:W-:Y:S03]  /*c910*/  HMMA.16816.F32 R4, R48, R16.reuse, RZ ;  /* 0x000000103004723c */ /* 0x084fe600000018ff */
[----:B------:R-:W-:Y:S03]  /*c920*/  ISETP.GT.AND P0, PT, R236, R221, PT ;  /* 0x000000ddec00720c */ /* 0x000fe60003f04270 */
[----:B------:R-:W-:Y:S02]  /*c930*/  LDSM.16.M88.4 R176, [R217+0x6900] ;  /* 0x00690000d9b0783b */ /* 0x000fe40000000200 */
[C---:B------:R-:W-:Y:S06]  /*c940*/  HMMA.16816.F32 R8, R44.reuse, R16, RZ ;  /* 0x000000102c08723c */ /* 0x040fec00000018ff */
[----:B------:R-:W2:Y:S02]  /*c950*/  LDSM.16.M88.4 R180, [R216+0x3100] ;  /* 0x00310000d8b4783b */ /* 0x000ea40000000200 */
[-C--:B------:R-:W-:Y:S06]  /*c960*/  HMMA.16816.F32 R12, R44, R18.reuse, RZ ;  /* 0x000000122c0c723c */ /* 0x080fec00000018ff */
[----:B------:R-:W4:Y:S02]  /*c970*/  LDSM.16.M88.4 R184, [R217+0x7900] ;  /* 0x00790000d9b8783b */ /* 0x000f240000000200 */
[C---:B------:R-:W-:Y:S06]  /*c980*/  HMMA.16816.F32 R16, R48.reuse, R18, RZ ;  /* 0x000000123010723c */ /* 0x040fec00000018ff */
[----:B------:R-:W-:Y:S02]  /*c990*/  LDSM.16.M88.4 R188, [R216+0x3900] ;  /* 0x00390000d8bc783b */ /* 0x000fe40000000200 */
[-C--:B------:R-:W-:Y:S06]  /*c9a0*/  HMMA.16816.F32 R20, R48, R32.reuse, RZ ;  /* 0x000000203014723c */ /* 0x080fec00000018ff */
[----:B------:R-:W-:Y:S02]  /*c9b0*/  LDSM.16.M88.4 R192, [R209] ;  /* 0x00000000d1c0783b */ /* 0x000fe40000000200 */
[C---:B------:R-:W-:Y:S06]  /*c9c0*/  HMMA.16816.F32 R24, R44.reuse, R32, RZ ;  /* 0x000000202c18723c */ /* 0x040fec00000018ff */
[----:B------:R-:W-:Y:S02]  /*c9d0*/  LDSM.16.M88.4 R196, [R213+0x7900] ;  /* 0x00790000d5c4783b */ /* 0x000fe40000000200 */
[-C--:B------:R-:W-:Y:S08]  /*c9e0*/  HMMA.16816.F32 R28, R44, R34.reuse, RZ ;  /* 0x000000222c1c723c */ /* 0x080ff000000018ff */
[C---:B------:R-:W-:Y:S08]  /*c9f0*/  HMMA.16816.F32 R32, R48.reuse, R34, RZ ;  /* 0x000000223020723c */ /* 0x040ff000000018ff */
[-C--:B---3--:R-:W-:Y:S08]  /*ca00*/  HMMA.16816.F32 R36, R48, R152.reuse, RZ ;  /* 0x000000983024723c */ /* 0x088ff000000018ff */
[C---:B------:R-:W-:Y:S08]  /*ca10*/  HMMA.16816.F32 R40, R44.reuse, R152, RZ ;  /* 0x000000982c28723c */ /* 0x040ff000000018ff */
[-C--:B------:R-:W-:Y:S08]  /*ca20*/  HMMA.16816.F32 R44, R44, R154.reuse, RZ ;  /* 0x0000009a2c2c723c */ /* 0x080ff000000018ff */
[----:B------:R-:W-:Y:S01]  /*ca30*/  HMMA.16816.F32 R48, R48, R154, RZ ;  /* 0x0000009a3030723c */ /* 0x000fe200000018ff */
[----:B------:R-:W3:Y:S07]  /*ca40*/  LDSM.16.M88.4 R152, [R216+0x3500] ;  /* 0x00350000d898783b */ /* 0x000eee0000000200 */
[-C--:B------:R-:W-:Y:S08]  /*ca50*/  HMMA.16816.F32 R4, R156, R160.reuse, R4 ;  /* 0x000000a09c04723c */ /* 0x080ff00000001804 */
[C---:B------:R-:W-:Y:S08]  /*ca60*/  HMMA.16816.F32 R8, R164.reuse, R160, R8 ;  /* 0x000000a0a408723c */ /* 0x040ff00000001808 */
[-C--:B------:R-:W-:Y:S08]  /*ca70*/  HMMA.16816.F32 R12, R164, R162.reuse, R12 ;  /* 0x000000a2a40c723c */ /* 0x080ff0000000180c */
[C---:B------:R-:W-:Y:S01]  /*ca80*/  HMMA.16816.F32 R16, R156.reuse, R162, R16 ;  /* 0x000000a29c10723c */ /* 0x040fe20000001810 */
[----:B------:R-:W5:Y:S07]  /*ca90*/  LDSM.16.M88.4 R160, [R213+0x6900] ;  /* 0x00690000d5a0783b */ /* 0x000f6e0000000200 */
[-C--:B------:R-:W-:Y:S08]  /*caa0*/  HMMA.16816.F32 R20, R156, R168.reuse, R20 ;  /* 0x000000a89c14723c */ /* 0x080ff00000001814 */
[C---:B------:R-:W-:Y:S08]  /*cab0*/  HMMA.16816.F32 R24, R164.reuse, R168, R24 ;  /* 0x000000a8a418723c */ /* 0x040ff00000001818 */
[-C--:B------:R-:W-:Y:S08]  /*cac0*/  HMMA.16816.F32 R28, R164, R170.reuse, R28 ;  /* 0x000000aaa41c723c */ /* 0x080ff0000000181c */
[C---:B------:R-:W-:Y:S01]  /*cad0*/  HMMA.16816.F32 R32, R156.reuse, R170, R32 ;  /* 0x000000aa9c20723c */ /* 0x040fe20000001820 */
[----:B------:R-:W-:Y:S07]  /*cae0*/  LDSM.16.M88.4 R168, [R216+0x3d00] ;  /* 0x003d0000d8a8783b */ /* 0x000fee0000000200 */
[-C--:B-1----:R-:W-:Y:S08]  /*caf0*/  HMMA.16816.F32 R36, R156, R172.reuse, R36 ;  /* 0x000000ac9c24723c */ /* 0x082ff00000001824 */
[C---:B------:R-:W-:Y:S08]  /*cb00*/  HMMA.16816.F32 R40, R164.reuse, R172, R40 ;  /* 0x000000aca428723c */ /* 0x040ff00000001828 */
[-C--:B------:R-:W-:Y:S01]  /*cb10*/  HMMA.16816.F32 R44, R164, R174.reuse, R44 ;  /* 0x000000aea42c723c */ /* 0x080fe2000000182c */
[----:B------:R-:W-:Y:S07]  /*cb20*/  LDSM.16.M88.4 R164, [R207] ;  /* 0x00000000cfa4783b */ /* 0x000fee0000000200 */
[----:B------:R-:W-:Y:S01]  /*cb30*/  HMMA.16816.F32 R48, R156, R174, R48 ;  /* 0x000000ae9c30723c */ /* 0x000fe20000001830 */
[----:B------:R-:W1:Y:S07]  /*cb40*/  LDSM.16.M88.4 R156, [R208] ;  /* 0x00000000d09c783b */ /* 0x000e6e0000000200 */
[-C--:B--2---:R-:W-:Y:S01]  /*cb50*/  HMMA.16816.F32 R4, R176, R180.reuse, R4 ;  /* 0x000000b4b004723c */ /* 0x084fe20000001804 */
[----:B------:R-:W-:Y:S07]  /*cb60*/  LDSM.16.M88.4 R172, [R217+0x9900] ;  /* 0x00990000d9ac783b */ /* 0x000fee0000000200 */
[C---:B----4-:R-:W-:Y:S08]  /*cb70*/  HMMA.16816.F32 R8, R184.reuse, R180, R8 ;  /* 0x000000b4b808723c */ /* 0x050ff00000001808 */
        /* <DEDUP_REMOVED lines=8> */
[-C--:B------:R-:W-:Y:S08]  /*cc00*/  HMMA.16816.F32 R36, R176, R188.reuse, R36 ;  /* 0x000000bcb024723c */ /* 0x080ff00000001824 */
[C---:B------:R-:W-:Y:S08]  /*cc10*/  HMMA.16816.F32 R40, R184.reuse, R188, R40 ;  /* 0x000000bcb828723c */ /* 0x040ff00000001828 */
[-C--:B------:R-:W-:Y:S01]  /*cc20*/  HMMA.16816.F32 R44, R184, R190.reuse, R44 ;  /* 0x000000beb82c723c */ /* 0x080fe2000000182c */
[----:B------:R-:W-:Y:S07]  /*cc30*/  LDSM.16.M88.4 R184, [R206] ;  /* 0x00000000ceb8783b */ /* 0x000fee0000000200 */
[----:B------:R-:W-:Y:S01]  /*cc40*/  HMMA.16816.F32 R48, R176, R190, R48 ;  /* 0x000000beb030723c */ /* 0x000fe20000001830 */
[----:B------:R-:W3:Y:S07]  /*cc50*/  LDSM.16.M88.4 R176, [R216+0x4100] ;  /* 0x00410000d8b0783b */ /* 0x000eee0000000200 */
[-C--:B-----5:R-:W-:Y:S01]  /*cc60*/  HMMA.16816.F32 R4, R160, R192.reuse, R4 ;  /* 0x000000c0a004723c */ /* 0x0a0fe20000001804 */
        /* <DEDUP_REMOVED lines=9> */
[----:B------:R-:W1:Y:S07]  /*cd00*/  LDSM.16.M88.4 R156, [R213+0x8900] ;  /* 0x00890000d59c783b */ /* 0x000e6e0000000200 */
[-C--:B------:R-:W-:Y:S08]  /*cd10*/  HMMA.16816.F32 R36, R160, R164.reuse, R36 ;  /* 0x000000a4a024723c */ /* 0x080ff00000001824 */
[C---:B------:R-:W-:Y:S08]  /*cd20*/  HMMA.16816.F32 R40, R196.reuse, R164, R40 ;  /* 0x000000a4c428723c */ /* 0x040ff00000001828 */
[-C--:B------:R-:W-:Y:S08]  /*cd30*/  HMMA.16816.F32 R44, R196, R166.reuse, R44 ;  /* 0x000000a6c42c723c */ /* 0x080ff0000000182c */
[----:B------:R-:W-:Y:S01]  /*cd40*/  HMMA.16816.F32 R48, R160, R166, R48 ;  /* 0x000000a6a030723c */ /* 0x000fe20000001830 */
[----:B------:R-:W4:Y:S01]  /*cd50*/  LDSM.16.M88.4 R160, [R204] ;  /* 0x00000000cca0783b */ /* 0x000f220000000200 */
[----:B------:R-:W-:Y:S06]  /*cd60*/  DEPBAR.LE SB0, 0x0 ;  /* 0x000080000000791a */ /* 0x000fec0000000000 */
[-C--:B--2---:R-:W-:Y:S01]  /*cd70*/  HMMA.16816.F32 R4, R152, R168.reuse, R4 ;  /* 0x000000a89804723c */ /* 0x084fe20000001804 */
[----:B------:R-:W-:Y:S07]  /*cd80*/  BAR.SYNC.DEFER_BLOCKING 0x0 ;  /* 0x0000000000007b1d */ /* 0x000fee0000010000 */
[C---:B------:R-:W-:Y:S08]  /*cd90*/  HMMA.16816.F32 R8, R172.reuse, R168, R8 ;  /* 0x000000a8ac08723c */ /* 0x040ff00000001808 */
[-C--:B------:R-:W-:Y:S08]  /*cda0*/  HMMA.16816.F32 R12, R172, R170.reuse, R12 ;  /* 0x000000aaac0c723c */ /* 0x080ff0000000180c */
[C---:B------:R-:W-:Y:S08]  /*cdb0*/  HMMA.16816.F32 R16, R152.reuse, R170, R16 ;  /* 0x000000aa9810723c */ /* 0x040ff00000001810 */
[-C--:B---3--:R-:W-:Y:S08]  /*cdc0*/  HMMA.16816.F32 R20, R152, R176.reuse, R20 ;  /* 0x000000b09814723c */ /* 0x088ff00000001814 */
[C---:B------:R-:W-:Y:S08]  /*cdd0*/  HMMA.16816.F32 R24, R172.reuse, R176, R24 ;  /* 0x000000b0ac18723c */ /* 0x040ff00000001818 */
[-C--:B------:R-:W-:Y:S08]  /*cde0*/  HMMA.16816.F32 R28, R172, R178.reuse, R28 ;  /* 0x000000b2ac1c723c */ /* 0x080ff0000000181c */
[C---:B------:R-:W-:Y:S08]  /*cdf0*/  HMMA.16816.F32 R32, R152.reuse, R178, R32 ;  /* 0x000000b29820723c */ /* 0x040ff00000001820 */
[-C--:B------:R-:W-:Y:S08]  /*ce00*/  HMMA.16816.F32 R36, R152, R180.reuse, R36 ;  /* 0x000000b49824723c */ /* 0x080ff00000001824 */
[C---:B------:R-:W-:Y:S08]  /*ce10*/  HMMA.16816.F32 R40, R172.reuse, R180, R40 ;  /* 0x000000b4ac28723c */ /* 0x040ff00000001828 */
[-C--:B------:R-:W-:Y:S08]  /*ce20*/  HMMA.16816.F32 R44, R172, R182.reuse, R44 ;  /* 0x000000b6ac2c723c */ /* 0x080ff0000000182c */
[----:B------:R-:W-:Y:S08]  /*ce30*/  HMMA.16816.F32 R48, R152, R182, R48 ;  /* 0x000000b69830723c */ /* 0x000ff00000001830 */
[-C--:B-1----:R-:W-:Y:S08]  /*ce40*/  HMMA.16816.F32 R4, R156, R184.reuse, R4 ;  /* 0x000000b89c04723c */ /* 0x082ff00000001804 */
        /* <DEDUP_REMOVED lines=29> */
[----:B------:R-:W-:Y:S01]  /*d020*/  IMAD R226, R153, c[0x0][0x2b8], R226 ;  /* 0x0000ae0099e27a24 */ /* 0x000fe200078e02e2 */
[----:B------:R-:W-:Y:S03]  /*d030*/  ISETP.GE.AND P1, PT, R238, 0x1, PT ;  /* 0x00000001ee00780c */ /* 0x000fe60003f26270 */
        /* <DEDUP_REMOVED lines=13> */
[----:B------:R-:W1:Y:S04]  /*d110*/  SHFL.IDX PT, R156, R153, RZ, 0x1c1f ;  /* 0x001c1fff999c7589 */ /* 0x000e6800000e0000 */
[----:B------:R-:W2:Y:S04]  /*d120*/  SHFL.IDX PT, R154, R152, RZ, 0x1c1f ;  /* 0x001c1fff989a7589 */ /* 0x000ea800000e0000 */
[----:B------:R-:W-:Y:S01]  /*d130*/  SHFL.IDX PT, R162, R152, 0x1, 0x1c1f ;  /* 0x003c1f0098a27f89 */ /* 0x000fe200000e0000 */
[-C--:B-1----:R-:W-:Y:S05]  /*d140*/  @P1 IADD3 R160, P0, R156, R200.reuse, RZ ;  /* 0x000000c89ca01210 */ /* 0x082fea0007f1e0ff */
[----:B--2---:R-:W-:Y:S01]  /*d150*/  @P1 IMAD.X R161, R154, 0x1, R245, P0 ;  /* 0x000000019aa11824 */ /* 0x004fe200000e06f5 */
[----:B------:R-:W-:Y:S04]  /*d160*/  @P1 IADD3 R158, P0, R156, R151, RZ ;  /* 0x000000979c9e1210 */ /* 0x000fe80007f1e0ff */
[----:B------:R1:W-:Y:S01]  /*d170*/  @P1 LDGSTS.E.BYPASS.LTC128B.128 [R220+0x2500], [R160.64], !P5 ;  /* 0x02500000a0dc1fae */ /* 0x0003e2000e901d4c */
[----:B------:R-:W-:Y:S01]  /*d180*/  @P1 IMAD.X R159, R154, 0x1, R201, P0 ;  /* 0x000000019a9f1824 */ /* 0x000fe200000e06c9 */
[----:B------:R-:W-:Y:S04]  /*d190*/  @P1 IADD3 R156, P0, R156, R3, RZ ;  /* 0x000000039c9c1210 */ /* 0x000fe80007f1e0ff */
[----:B------:R1:W-:Y:S01]  /*d1a0*/  @P1 LDGSTS.E.BYPASS.LTC128B.128 [R220+0x3100], [R158.64], !P4 ;  /* 0x031000009edc1fae */ /* 0x0003e2000e101d4c */
[----:B------:R-:W-:Y:S01]  /*d1b0*/  @P1 IMAD.X R157, R154, 0x1, R149, P0 ;  /* 0x000000019a9d1824 */ /* 0x000fe200000e0695 */
[----:B------:R-:W-:Y:S02]  /*d1c0*/  ISETP.GE.AND P0, PT, R238, 0x21, PT ;  /* 0x00000021ee00780c */ /* 0x000fe40003f06270 */
[----:B------:R-:W2:Y:S04]  /*d1d0*/  SHFL.IDX PT, R154, R153, 0x1, 0x1c1f ;  /* 0x003c1f00999a7f89 */ /* 0x000ea800000e0000 */
[----:B------:R1:W-:Y:S07]  /*d1e0*/  @P1 LDGSTS.E.BYPASS.LTC128B.128 [R220+0x3d00], [R156.64], !P3 ;  /* 0x03d000009cdc1fae */ /* 0x0003ee000d901d4c */
[----:B--2---:R-:W-:Y:S05]  /*d1f0*/  @P0 IADD3 R164, P2, R154, R151, RZ ;  /* 0x000000979aa40210 */ /* 0x004fea0007f5e0ff */
[----:B------:R-:W-:Y:S01]  /*d200*/  @P0 IMAD.X R165, R162, 0x1, R201, P2 ;  /* 0x00000001a2a50824 */ /* 0x000fe200010e06c9 */
[----:B------:R-:W-:Y:S05]  /*d210*/  @P0 IADD3 R166, P2, R154, R3, RZ ;  /* 0x000000039aa60210 */ /* 0x000fea0007f5e0ff */
[----:B------:R-:W-:Y:S01]  /*d220*/  @P0 IMAD.X R167, R162, 0x1, R149, P2 ;  /* 0x00000001a2a70824 */ /* 0x000fe200010e0695 */
[----:B------:R-:W-:Y:S05]  /*d230*/  @P0 IADD3 R154, P2, R154, R200, RZ ;  /* 0x000000c89a9a0210 */ /* 0x000fea0007f5e0ff */
[----:B------:R-:W-:Y:S05]  /*d240*/  @P0 IMAD.X R155, R162, 0x1, R245, P2 ;  /* 0x00000001a29b0824 */ /* 0x000fea00010e06f5 */
[----:B------:R1:W-:Y:S04]  /*d250*/  @P0 LDGSTS.E.BYPASS.LTC128B.128 [R220+0x2d00], [R154.64], !P5 ;  /* 0x02d000009adc0fae */ /* 0x0003e8000e901d4c */
[----:B------:R1:W-:Y:S04]  /*d260*/  @P0 LDGSTS.E.BYPASS.LTC128B.128 [R220+0x3900], [R164.64], !P4 ;  /* 0x03900000a4dc0fae */ /* 0x0003e8000e101d4c */
[----:B------:R1:W-:Y:S02]  /*d270*/  @P0 LDGSTS.E.BYPASS.LTC128B.128 [R220+0x4500], [R166.64], !P3 ;  /* 0x04500000a6dc0fae */ /* 0x0003e4000d901d4c */
.L_x_514:
[----:B-1----:R-:W-:Y:S01]  /*d280*/  IMAD.MOV.U32 R157, RZ, RZ, R231 ;  /* 0x000000ffff9d7224 */ /* 0x002fe200078e00e7 */
[----:B------:R-:W-:Y:S01]  /*d290*/  PLOP3.LUT P0, PT, PT, PT, UP2, 0x80, 0x0 ;  /* 0x000000000000781c */ /* 0x000fe20003f0f028 */
[----:B------:R-:W0:Y:S01]  /*d2a0*/  LDGDEPBAR ;  /* 0x00000000000079af */ /* 0x000e220000000000 */
[----:B------:R-:W-:Y:S02]  /*d2b0*/  IMAD R162, R236, -0x30, RZ ;  /* 0xffffffd0eca27824 */ /* 0x000fe400078e02ff */
[----:B------:R-:W-:Y:S03]  /*d2c0*/  IMAD.U32 R155, RZ, RZ, UR7 ;  /* 0x00000007ff9b7e24 */ /* 0x000fe6000f8e00ff */
[----:B------:R-:W-:Y:S04]  /*d2d0*/  IADD3 R154, -R235, 0x1, R162 ;  /* 0x00000001eb9a7810 */ /* 0x000fe80007ffe1a2 */
[----:B------:R-:W-:Y:S01]  /*d2e0*/  IADD3 R155, R154, -c[0x0][0x168], R155 ;  /* 0x80005a009a9b7a10 */ /* 0x000fe20007ffe09b */
[----:B------:R-:W-:Y:S02]  /*d2f0*/  IMAD.IADD R154, R162, 0x1, -R235 ;  /* 0x00000001a29a7824 */ /* 0x000fe400078e0aeb */
[----:B------:R-:W-:Y:S01]  /*d300*/  @P0 IMAD.HI.U32 R3, R231, c[0x0][0x2c8], RZ ;  /* 0x0000b200e7030a27 */ /* 0x000fe200078e00ff */
[----:B------:R-:W-:Y:S02]  /*d310*/  PLOP3.LUT P0, PT, PT, PT, UP2, 0x80, 0x0 ;  /* 0x000000000000781c */ /* 0x000fe40003f0f028 */
[C---:B------:R-:W-:Y:S02]  /*d320*/  IADD3 R156, R155.reuse, c[0x0][0x328], RZ ;  /* 0x0000ca009b9c7a10 */ /* 0x040fe40007ffe0ff */
[----:B------:R-:W-:Y:S09]  /*d330*/  IADD3 R155, R155, UR17, RZ ;  /* 0x000000119b9b7c10 */ /* 0x000ff2000fffe0ff */
[----:B------:R-:W-:Y:S02]  /*d340*/  @P0 SHF.R.U32.HI R157, RZ, c[0x0][0x2cc], R3 ;  /* 0x0000b300ff9d0a19 */ /* 0x000fe40000011603 */
[----:B------:R-:W-:Y:S03]  /*d350*/  PLOP3.LUT P0, PT, PT, PT, UP1, 0x40, 0x0 ;  /* 0x000000000000781c */ /* 0x000fe60003f0e818 */
[----:B------:R-:W1:Y:S02]  /*d360*/  SHFL.IDX PT, R152, R157, RZ, 0x1c1f ;  /* 0x001c1fff9d987589 */ /* 0x000e6400000e0000 */
[--C-:B-1----:R-:W-:Y:S02]  /*d370*/  IMAD.IADD R161, R156, 0x1, R152.reuse ;  /* 0x000000019ca17824 */ /* 0x102fe400078e0298 */
[----:B------:R-:W-:Y:S06]  /*d380*/  IMAD.IADD R160, R155, 0x1, R152 ;  /* 0x000000019ba07824 */ /* 0x000fec00078e0298 */
        /* <DEDUP_REMOVED lines=16> */
.L_x_517:
[----:B------:R-:W-:Y:S04]  /*d490*/  MOV R3, 0x1 ;  /* 0x0000000100037802 */ /* 0x000fe80000000f00 */
[----:B------:R-:W-:Y:S11]  /*d4a0*/  ISETP.NE.AND P0, PT, R3, c[0x0][0x32c], PT ;  /* 0x0000cb0003007a0c */ /* 0x000ff60003f05270 */
[----:B------:R-:W-:Y:S02]  /*d4b0*/  @!UPT UIADD3 URZ, URZ, URZ, URZ ;  /* 0x0000003f3f3ff290 */ /* 0x000fe4000fffe03f */
[----:B------:R-:W-:Y:S05]  /*d4c0*/  @P0 IMAD.HI.U32 R3, R149, c[0x0][0x330], RZ ;  /* 0x0000cc0095030a27 */ /* 0x000fea00078e00ff */
[----:B------:R-:W-:Y:S02]  /*d4d0*/  @P0 SHF.R.U32.HI R149, RZ, c[0x0][0x334], R3 ;  /* 0x0000cd00ff950a19 */ /* 0x000fe40000011603 */
.L_x_518:
[----:B------:R-:W-:Y:S05]  /*d4e0*/  BSYNC B0 ;  /* 0x0000000000007941 */ /* 0x000fea0003800000 */
.L_x_516:
[----:B------:R-:W-:Y:S05]  /*d4f0*/  IMAD R149, R149, c[0x0][0x32c], R154 ;  /* 0x0000cb0095957a24 */ /* 0x000fea00078e029a */
[----:B------:R-:W-:Y:S02]  /*d500*/  IADD3 R152, R149, c[0x0][0x32c], RZ ;  /* 0x0000cb0095987a10 */ /* 0x000fe40007ffe0ff */
[----:B------:R-:W-:Y:S02]  /*d510*/  IMNMX R160, R160, R149, !PT ;  /* 0x00000095a0a07217 */ /* 0x000fe40007800200 */
[----:B------:R-:W-:Y:S02]  /*d520*/  IMNMX R161, R161, R152, PT ;  /* 0x00000098a1a17217 */ /* 0x000fe40003800200 */
.L_x_515:
        /* <DEDUP_REMOVED lines=20> */
.L_x_521:
[----:B------:R-:W-:Y:S04]  /*d670*/  MOV R3, 0x1 ;  /* 0x0000000100037802 */ /* 0x000fe80000000f00 */
[----:B------:R-:W-:Y:S11]  /*d680*/  ISETP.NE.AND P0, PT, R3, c[0x0][0x32c], PT ;  /* 0x0000cb0003007a0c */ /* 0x000ff60003f05270 */
[----:B------:R-:W-:Y:S02]  /*d690*/  @!UPT UIADD3 URZ, URZ, URZ, URZ ;  /* 0x0000003f3f3ff290 */ /* 0x000fe4000fffe03f */
[----:B------:R-:W-:Y:S05]  /*d6a0*/  @P0 IMAD.HI.U32 R3, R149, c[0x0][0x330], RZ ;  /* 0x0000cc0095030a27 */ /* 0x000fea00078e00ff */
[----:B------:R-:W-:Y:S02]  /*d6b0*/  @P0 SHF.R.U32.HI R149, RZ, c[0x0][0x334], R3 ;  /* 0x0000cd00ff950a19 */ /* 0x000fe40000011603 */
.L_x_522:
[----:B------:R-:W-:Y:S05]  /*d6c0*/  BSYNC B0 ;  /* 0x0000000000007941 */ /* 0x000fea0003800000 */
.L_x_520:
[----:B------:R-:W-:Y:S05]  /*d6d0*/  IMAD R149, R149, c[0x0][0x32c], R154 ;  /* 0x0000cb0095957a24 */ /* 0x000fea00078e029a */
[----:B------:R-:W-:Y:S02]  /*d6e0*/  IADD3 R152, R149, c[0x0][0x32c], RZ ;  /* 0x0000cb0095987a10 */ /* 0x000fe40007ffe0ff */
[----:B------:R-:W-:Y:S02]  /*d6f0*/  IMNMX R158, R158, R149, !PT ;  /* 0x000000959e9e7217 */ /* 0x000fe40007800200 */
[----:B------:R-:W-:Y:S02]  /*d700*/  IMNMX R159, R159, R152, PT ;  /* 0x000000989f9f7217 */ /* 0x000fe40003800200 */
.L_x_519:
[C---:B------:R-:W-:Y:S02]  /*d710*/  ISETP.GE.AND P0, PT, R162.reuse, 0x2, PT ;  /* 0x00000002a200780c */ /* 0x040fe40003f06270 */
[----:B------:R-:W-:Y:S02]  /*d720*/  ISETP.GE.AND P1, PT, R162, 0x9, PT ;  /* 0x00000009a200780c */ /* 0x000fe40003f26270 */
[----:B------:R-:W-:Y:S02]  /*d730*/  P2R R153, PR, RZ, 0x1 ;  /* 0x00000001ff997803 */ /* 0x000fe40000000000 */
[----:B------:R-:W-:Y:S02]  /*d740*/  ISETP.GT.AND P0, PT, R160, 0x1, !P0 ;  /* 0x00000001a000780c */ /* 0x000fe40004704270 */
[----:B------:R-:W-:Y:S02]  /*d750*/  P2R R152, PR, RZ, 0x2 ;  /* 0x00000002ff987803 */ /* 0x000fe40000000000 */
[----:B------:R-:W-:Y:S02]  /*d760*/  ISETP.LT.OR P0, PT, R161, 0x2, P0 ;  /* 0x00000002a100780c */ /* 0x000fe40000701670 */
[----:B------:R-:W-:Y:S02]  /*d770*/  ISETP.GE.AND P6, PT, R162, 0x19, PT ;  /* 0x00000019a200780c */ /* 0x000fe40003fc6270 */
[----:B------:R-:W-:Y:S02]  /*d780*/  FSEL R5, R5, -INF , !P0 ;  /* 0xff80000005057808 */ /* 0x000fe40004000000 */
[----:B------:R-:W-:Y:S02]  /*d790*/  ISETP.GT.AND P0, PT, R160, 0x8, !P1 ;  /* 0x00000008a000780c */ /* 0x000fe40004f04270 */
[----:B------:R-:W-:Y:S02]  /*d7a0*/  ISETP.GE.AND P1, PT, R162, 0xa, PT ;  /* 0x0000000aa200780c */ /* 0x000fe40003f26270 */
[C---:B------:R-:W-:Y:S02]  /*d7b0*/  ISETP.LT.OR P0, PT, R161.reuse, 0x9, P0 ;  /* 0x00000009a100780c */ /* 0x040fe40000701670 */
[----:B------:R-:W-:Y:S02]  /*d7c0*/  P2R R151, PR, RZ, 0x2 ;  /* 0x00000002ff977803 */ /* 0x000fe40000000000 */
[----:B------:R-:W-:Y:S02]  /*d7d0*/  FSEL R3, R16, -INF , !P0 ;  /* 0xff80000010037808 */ /* 0x000fe40004000000 */
[----:B------:R-:W-:Y:S02]  /*d7e0*/  ISETP.GT.AND P0, PT, R160, 0x9, !P1 ;  /* 0x00000009a000780c */ /* 0x000fe40004f04270 */
[----:B------:R-:W-:Y:S02]  /*d7f0*/  ISETP.GE.AND P1, PT, R162, 0x11, PT ;  /* 0x00000011a200780c */ /* 0x000fe40003f26270 */
[----:B------:R-:W-:Y:S02]  /*d800*/  ISETP.LT.OR P0, PT, R161, 0xa, P0 ;  /* 0x0000000aa100780c */ /* 0x000fe40000701670 */
[----:B------:R-:W-:Y:S02]  /*d810*/  P2R R149, PR, RZ, 0x2 ;  /* 0x00000002ff957803 */ /* 0x000fe40000000000 */
[----:B------:R-:W-:Y:S02]  /*d820*/  FSEL R17, R17, -INF , !P0 ;  /* 0xff80000011117808 */ /* 0x000fe40004000000 */
[----:B------:R-:W-:Y:S02]  /*d830*/  ISETP.GT.AND P0, PT, R160, 0x10, !P1 ;  /* 0x00000010a000780c */ /* 0x000fe40004f04270 */
[C---:B------:R-:W-:Y:S02]  /*d840*/  ISETP.GE.AND P1, PT, R162.reuse, 0x12, PT ;  /* 0x00000012a200780c */ /* 0x040fe40003f26270 */
[C---:B------:R-:W-:Y:S02]  /*d850*/  ISETP.LT.OR P0, PT, R161.reuse, 0x11, P0 ;  /* 0x00000011a100780c */ /* 0x040fe40000701670 */
[----:B------:R-:W-:Y:S02]  /*d860*/  ISETP.GE.AND P5, PT, R162, 0x1a, PT ;  /* 0x0000001aa200780c */ /* 0x000fe40003fa6270 */
[----:B------:R-:W-:Y:S02]  /*d870*/  FSEL R197, R20, -INF , !P0 ;  /* 0xff80000014c57808 */ /* 0x000fe40004000000 */
[----:B------:R-:W-:Y:S02]  /*d880*/  ISETP.GT.AND P0, PT, R160, 0x11, !P1 ;  /* 0x00000011a000780c */ /* 0x000fe40004f04270 */
[C---:B------:R-:W-:Y:S02]  /*d890*/  ISETP.GE.AND P4, PT, R162.reuse, 0x21, PT ;  /* 0x00000021a200780c */ /* 0x040fe40003f86270 */
[----:B------:R-:W-:Y:S02]  /*d8a0*/  ISETP.LT.OR P0, PT, R161, 0x12, P0 ;  /* 0x00000012a100780c */ /* 0x000fe40000701670 */
[----:B------:R-:W-:Y:S02]  /*d8b0*/  ISETP.GE.AND P3, PT, R162, 0x22, PT ;  /* 0x00000022a200780c */ /* 0x000fe40003f66270 */
[----:B------:R-:W-:Y:S02]  /*d8c0*/  FSEL R169, R21, -INF , !P0 ;  /* 0xff80000015a97808 */ /* 0x000fe40004000000 */
[----:B------:R-:W-:Y:S01]  /*d8d0*/  ISETP.GT.AND P0, PT, R160, 0x18, !P6 ;  /* 0x00000018a000780c */ /* 0x000fe20007704270 */
[----:B------:R-:W1:Y:S01]  /*d8e0*/  SHFL.IDX PT, R21, R157, 0x2, 0x1c1f ;  /* 0x005c1f009d157f89 */ /* 0x000e6200000e0000 */
[----:B------:R-:W-:Y:S02]  /*d8f0*/  ISETP.GE.AND P2, PT, R162, 0x29, PT ;  /* 0x00000029a200780c */ /* 0x000fe40003f46270 */
[C---:B------:R-:W-:Y:S02]  /*d900*/  ISETP.LT.OR P0, PT, R161.reuse, 0x19, P0 ;  /* 0x00000019a100780c */ /* 0x040fe40000701670 */
[----:B------:R-:W-:Y:S02]  /*d910*/  P2R R20, PR, RZ, 0x2 ;  /* 0x00000002ff147803 */ /* 0x000fe40000000000 */
[----:B------:R-:W-:Y:S02]  /*d920*/  FSEL R175, R32, -INF , !P0 ;  /* 0xff80000020af7808 */ /* 0x000fe40004000000 */
[----:B------:R-:W-:Y:S02]  /*d930*/  ISETP.GT.AND P0, PT, R160, 0x19, !P5 ;  /* 0x00000019a000780c */ /* 0x000fe40006f04270 */
[----:B------:R-:W-:Y:S02]  /*d940*/  ISETP.GE.AND P1, PT, R162, 0x1, PT ;  /* 0x00000001a200780c */ /* 0x000fe40003f26270 */
[----:B------:R-:W-:Y:S04]  /*d950*/  ISETP.LT.OR P0, PT, R161, 0x1a, P0 ;  /* 0x0000001aa100780c */ /* 0x000fe80000701670 */
[----:B------:R-:W-:Y:S02]  /*d960*/  FSEL R187, R33, -INF , !P0 ;  /* 0xff80000021bb7808 */ /* 0x000fe40004000000 */
[----:B------:R-:W-:Y:S04]  /*d970*/  ISETP.GT.AND P0, PT, R160, 0x20, !P4 ;  /* 0x00000020a000780c */ /* 0x000fe80006704270 */
[----:B------:R-:W-:Y:S01]  /*d980*/  ISETP.LT.OR P0, PT, R161, 0x21, P0 ;  /* 0x00000021a100780c */ /* 0x000fe20000701670 */
[--C-:B-1----:R-:W-:Y:S03]  /*d990*/  IMAD.IADD R32, R155, 0x1, R21.reuse ;  /* 0x000000019b207824 */ /* 0x102fe600078e0215 */
[----:B------:R-:W-:Y:S01]  /*d9a0*/  FSEL R181, R36, -INF , !P0 ;  /* 0xff80000024b57808 */ /* 0x000fe20004000000 */
[----:B------:R-:W-:Y:S01]  /*d9b0*/  IMAD.IADD R36, R156, 0x1, R21 ;  /* 0x000000019c247824 */ /* 0x000fe200078e0215 */
[C---:B------:R-:W-:Y:S04]  /*d9c0*/  ISETP.GT.AND P0, PT, R160.reuse, 0x21, !P3 ;  /* 0x00000021a000780c */ /* 0x040fe80005f04270 */
[----:B------:R-:W-:Y:S04]  /*d9d0*/  ISETP.LT.OR P0, PT, R161, 0x22, P0 ;  /* 0x00000022a100780c */ /* 0x000fe80000701670 */
[----:B------:R-:W-:Y:S02]  /*d9e0*/  FSEL R177, R37, -INF , !P0 ;  /* 0xff80000025b17808 */ /* 0x000fe40004000000 */
[----:B------:R-:W-:Y:S04]  /*d9f0*/  ISETP.GT.AND P0, PT, R160, 0x28, !P2 ;  /* 0x00000028a000780c */ /* 0x000fe80005704270 */
[C---:B------:R-:W-:Y:S04]  /*da00*/  ISETP.LT.OR P0, PT, R161.reuse, 0x29, P0 ;  /* 0x00000029a100780c */ /* 0x040fe80000701670 */
[----:B------:R-:W-:Y:S02]  /*da10*/  FSEL R173, R48, -INF , !P0 ;  /* 0xff80000030ad7808 */ /* 0x000fe40004000000 */
[----:B------:R-:W-:Y:S04]  /*da20*/  ISETP.GT.AND P0, PT, R160, RZ, !P1 ;  /* 0x000000ffa000720c */ /* 0x000fe80004f04270 */
[C---:B------:R-:W-:Y:S04]  /*da30*/  ISETP.LT.OR P0, PT, R161.reuse, 0x1, P0 ;  /* 0x00000001a100780c */ /* 0x040fe80000701670 */
[----:B------:R-:W-:Y:S02]  /*da40*/  FSEL R33, R4, -INF , !P0 ;  /* 0xff80000004217808 */ /* 0x000fe40004000000 */
[----:B------:R-:W-:Y:S04]  /*da50*/  ISETP.GE.AND P0, PT, R162, 0x2a, PT ;  /* 0x0000002aa200780c */ /* 0x000fe80003f06270 */
[----:B------:R-:W-:Y:S02]  /*da60*/  P2R R4, PR, RZ, 0x1 ;  /* 0x00000001ff047803 */ /* 0x000fe40000000000 */
        /* <DEDUP_REMOVED lines=21> */
.L_x_525:
[----:B------:R-:W-:Y:S04]  /*dbc0*/  MOV R16, c[0x0][0x32c] ;  /* 0x0000cb0000107a02 */ /* 0x000fe80000000f00 */
[----:B------:R-:W-:Y:S11]  /*dbd0*/  ISETP.NE.AND P0, PT, R16, 0x1, PT ;  /* 0x000000011000780c */ /* 0x000ff60003f05270 */
[----:B------:R-:W-:Y:S02]  /*dbe0*/  @!UPT UIADD3 URZ, URZ, URZ, URZ ;  /* 0x0000003f3f3ff290 */ /* 0x000fe4000fffe03f */
[----:B------:R-:W-:Y:S05]  /*dbf0*/  @P0 IMAD.HI.U32 R16, R21, c[0x0][0x330], RZ ;  /* 0x0000cc0015100a27 */ /* 0x000fea00078e00ff */
[----:B------:R-:W-:Y:S02]  /*dc00*/  @P0 SHF.R.U32.HI R21, RZ, c[0x0][0x334], R16 ;  /* 0x0000cd00ff150a19 */ /* 0x000fe40000011610 */
.L_x_526:
[----:B------:R-:W-:Y:S05]  /*dc10*/  BSYNC B0 ;  /* 0x0000000000007941 */ /* 0x000fea0003800000 */
.L_x_524:
[----:B------:R-:W-:Y:S05]  /*dc20*/  IMAD R37, R21, c[0x0][0x32c], R154 ;  /* 0x0000cb0015257a24 */ /* 0x000fea00078e029a */
[----:B------:R-:W-:Y:S02]  /*dc30*/  IADD3 R21, R37, c[0x0][0x32c], RZ ;  /* 0x0000cb0025157a10 */ /* 0x000fe40007ffe0ff */
[----:B------:R-:W-:Y:S02]  /*dc40*/  IMNMX R32, R32, R37, !PT ;  /* 0x0000002520207217 */ /* 0x000fe40007800200 */
[----:B------:R-:W-:Y:S02]  /*dc50*/  IMNMX R36, R36, R21, PT ;  /* 0x0000001524247217 */ /* 0x000fe40003800200 */
.L_x_523:
[----:B------:R-:W-:Y:S04]  /*dc60*/  ISETP.NE.AND P0, PT, R152, RZ, PT ;  /* 0x000000ff9800720c */ /* 0x000fe80003f05270 */
[----:B------:R-:W-:Y:S04]  /*dc70*/  ISETP.GT.AND P0, PT, R158, 0x8, !P0 ;  /* 0x000000089e00780c */ /* 0x000fe80004704270 */
[----:B------:R-:W-:Y:S04]  /*dc80*/  ISETP.LT.OR P0, PT, R159, 0x9, P0 ;  /* 0x000000099f00780c */ /* 0x000fe80000701670 */
[----:B------:R-:W-:Y:S02]  /*dc90*/  FSEL R21, R18, -INF , !P0 ;  /* 0xff80000012157808 */ /* 0x000fe40004000000 */
[----:B------:R-:W-:Y:S04]  /*dca0*/  ISETP.NE.AND P0, PT, R151, RZ, PT ;  /* 0x000000ff9700720c */ /* 0x000fe80003f05270 */
[C---:B------:R-:W-:Y:S04]  /*dcb0*/  ISETP.GT.AND P0, PT, R158.reuse, 0x9, !P0 ;  /* 0x000000099e00780c */ /* 0x040fe80004704270 */
[----:B------:R-:W-:Y:S04]  /*dcc0*/  ISETP.LT.OR P0, PT, R159, 0xa, P0 ;  /* 0x0000000a9f00780c */ /* 0x000fe80000701670 */
[----:B------:R-:W-:Y:S02]  /*dcd0*/  FSEL R19, R19, -INF , !P0 ;  /* 0xff80000013137808 */ /* 0x000fe40004000000 */
[----:B------:R-:W-:Y:S04]  /*dce0*/  ISETP.NE.AND P0, PT, R149, RZ, PT ;  /* 0x000000ff9500720c */ /* 0x000fe80003f05270 */
[----:B------:R-:W-:Y:S04]  /*dcf0*/  ISETP.GT.AND P0, PT, R158, 0x10, !P0 ;  /* 0x000000109e00780c */ /* 0x000fe80004704270 */
[C---:B------:R-:W-:Y:S04]  /*dd00*/  ISETP.LT.OR P0, PT, R159.reuse, 0x11, P0 ;  /* 0x000000119f00780c */ /* 0x040fe80000701670 */
[----:B------:R-:W-:Y:S02]  /*dd10*/  FSEL R171, R22, -INF , !P0 ;  /* 0xff80000016ab7808 */ /* 0x000fe40004000000 */
[----:B------:R-:W-:Y:S04]  /*dd20*/  ISETP.NE.AND P0, PT, R20, RZ, PT ;  /* 0x000000ff1400720c */ /* 0x000fe80003f05270 */
        /* <DEDUP_REMOVED lines=15> */
[----:B------:R-:W-:Y:S04]  /*de20*/  ISETP.NE.AND P0, PT, R153, RZ, PT ;  /* 0x000000ff9900720c */ /* 0x000fe80003f05270 */
[C---:B------:R-:W-:Y:S04]  /*de30*/  ISETP.GT.AND P0, PT, R158.reuse, 0x1, !P0 ;  /* 0x000000019e00780c */ /* 0x040fe80004704270 */
[----:B------:R-:W-:Y:S04]  /*de40*/  ISETP.LT.OR P0, PT, R159, 0x2, P0 ;  /* 0x000000029f00780c */ /* 0x000fe80000701670 */
[----:B------:R-:W-:Y:S02]  /*de50*/  FSEL R7, R7, -INF , !P0 ;  /* 0xff80000007077808 */ /* 0x000fe40004000000 */
[----:B------:R-:W-:Y:S04]  /*de60*/  ISETP.GT.AND P0, PT, R158, RZ, !P1 ;  /* 0x000000ff9e00720c */ /* 0x000fe80004f04270 */
[C---:B------:R-:W-:Y:S04]  /*de70*/  ISETP.LT.OR P0, PT, R159.reuse, 0x1, P0 ;  /* 0x000000019f00780c */ /* 0x040fe80000701670 */
[----:B------:R-:W-:Y:S02]  /*de80*/  FSEL R35, R6, -INF , !P0 ;  /* 0xff80000006237808 */ /* 0x000fe40004000000 */
[----:B------:R-:W-:Y:S04]  /*de90*/  ISETP.GT.AND P0, PT, R158, 0x28, !P2 ;  /* 0x000000289e00780c */ /* 0x000fe80005704270 */
[C---:B------:R-:W-:Y:S04]  /*dea0*/  ISETP.LT.OR P0, PT, R159.reuse, 0x29, P0 ;  /* 0x000000299f00780c */ /* 0x040fe80000701670 */
[----:B------:R-:W-:Y:S02]  /*deb0*/  FSEL R168, R50, -INF , !P0 ;  /* 0xff80000032a87808 */ /* 0x000fe40004000000 */
[----:B------:R-:W-:Y:S04]  /*dec0*/  ISETP.NE.AND P0, PT, R4, RZ, PT ;  /* 0x000000ff0400720c */ /* 0x000fe80003f05270 */
[----:B------:R-:W-:Y:S04]  /*ded0*/  ISETP.GT.AND P0, PT, R158, 0x29, !P0 ;  /* 0x000000299e00780c */ /* 0x000fe80004704270 */
[----:B------:R-:W-:Y:S04]  /*dee0*/  ISETP.LT.OR P0, PT, R159, 0x2a, P0 ;  /* 0x0000002a9f00780c */ /* 0x000fe80000701670 */
[----:B------:R-:W-:Y:S02]  /*def0*/  FSEL R167, R51, -INF , !P0 ;  /* 0xff80000033a77808 */ /* 0x000fe40004000000 */
[----:B------:R-:W-:Y:S04]  /*df00*/  ISETP.GT.AND P0, PT, R32, RZ, !P1 ;  /* 0x000000ff2000720c */ /* 0x000fe80004f04270 */
[----:B------:R-:W-:Y:S04]  /*df10*/  ISETP.LT.OR P0, PT, R36, 0x1, P0 ;  /* 0x000000012400780c */ /* 0x000fe80000701670 */
[----:B------:R-:W-:Y:S02]  /*df20*/  FSEL R16, R8, -INF , !P0 ;  /* 0xff80000008107808 */ /* 0x000fe40004000000 */
[----:B------:R-:W-:Y:S04]  /*df30*/  ISETP.NE.AND P0, PT, R153, RZ, PT ;  /* 0x000000ff9900720c */ /* 0x000fe80003f05270 */
[----:B------:R-:W-:Y:S04]  /*df40*/  ISETP.GT.AND P0, PT, R32, 0x1, !P0 ;  /* 0x000000012000780c */ /* 0x000fe80004704270 */
[----:B------:R-:W-:Y:S04]  /*df50*/  ISETP.LT.OR P0, PT, R36, 0x2, P0 ;  /* 0x000000022400780c */ /* 0x000fe80000701670 */
[----:B------:R-:W-:Y:S02]  /*df60*/  FSEL R8, R9, -INF , !P0 ;  /* 0xff80000009087808 */ /* 0x000fe40004000000 */
[----:B------:R-:W-:Y:S01]  /*df70*/  ISETP.NE.AND P0, PT, R152, RZ, PT ;  /* 0x000000ff9800720c */ /* 0x000fe20003f05270 */
[----:B------:R-:W1:Y:S03]  /*df80*/  SHFL.IDX PT, R9, R157, 0x3, 0x1c1f ;  /* 0x007c1f009d097f89 */ /* 0x000e6600000e0000 */
[----:B------:R-:W-:Y:S04]  /*df90*/  ISETP.GT.AND P0, PT, R32, 0x8, !P0 ;  /* 0x000000082000780c */ /* 0x000fe80004704270 */
[----:B------:R-:W-:Y:S04]  /*dfa0*/  ISETP.LT.OR P0, PT, R36, 0x9, P0 ;  /* 0x000000092400780c */ /* 0x000fe80000701670 */
[----:B------:R-:W-:Y:S02]  /*dfb0*/  FSEL R12, R12, -INF , !P0 ;  /* 0xff8000000c0c7808 */ /* 0x000fe40004000000 */
[----:B------:R-:W-:Y:S04]  /*dfc0*/  ISETP.NE.AND P0, PT, R151, RZ, PT ;  /* 0x000000ff9700720c */ /* 0x000fe80003f05270 */
[----:B------:R-:W-:Y:S04]  /*dfd0*/  ISETP.GT.AND P0, PT, R32, 0x9, !P0 ;  /* 0x000000092000780c */ /* 0x000fe80004704270 */
[----:B------:R-:W-:Y:S01]  /*dfe0*/  ISETP.LT.OR P0, PT, R36, 0xa, P0 ;  /* 0x0000000a2400780c */ /* 0x000fe20000701670 */
[--C-:B-1----:R-:W-:Y:S03]  /*dff0*/  IMAD.IADD R156, R156, 0x1, R9.reuse ;  /* 0x000000019c9c7824 */ /* 0x102fe600078e0209 */
[----:B------:R-:W-:Y:S01]  /*e000*/  FSEL R6, R13, -INF , !P0 ;  /* 0xff8000000d067808 */ /* 0x000fe20004000000 */
[----:B------:R-:W-:Y:S01]  /*e010*/  IMAD.IADD R155, R155, 0x1, R9 ;  /* 0x000000019b9b7824 */ /* 0x000fe200078e0209 */
        /* <DEDUP_REMOVED lines=45> */
.L_x_529:
[----:B------:R-:W-:Y:S04]  /*e2f0*/  MOV R9, c[0x0][0x32c] ;  /* 0x0000cb0000097a02 */ /* 0x000fe80000000f00 */
[----:B------:R-:W-:Y:S11]  /*e300*/  ISETP.NE.AND P0, PT, R9, 0x1, PT ;  /* 0x000000010900780c */ /* 0x000ff60003f05270 */
[----:B------:R-:W-:Y:S02]  /*e310*/  @!UPT UIADD3 URZ, URZ, URZ, URZ ;  /* 0x0000003f3f3ff290 */ /* 0x000fe4000fffe03f */
[----:B------:R-:W-:Y:S05]  /*e320*/  @P0 IMAD.HI.U32 R9, R13, c[0x0][0x330], RZ ;  /* 0x0000cc000d090a27 */ /* 0x000fea00078e00ff */
[----:B------:R-:W-:Y:S02]  /*e330*/  @P0 SHF.R.U32.HI R13, RZ, c[0x0][0x334], R9 ;  /* 0x0000cd00ff0d0a19 */ /* 0x000fe40000011609 */
.L_x_530:
[----:B------:R-:W-:Y:S05]  /*e340*/  BSYNC B0 ;  /* 0x0000000000007941 */ /* 0x000fea0003800000 */
.L_x_528:
[----:B------:R-:W-:Y:S05]  /*e350*/  IMAD R154, R13, c[0x0][0x32c], R154 ;  /* 0x0000cb000d9a7a24 */ /* 0x000fea00078e029a */
[----:B------:R-:W-:Y:S02]  /*e360*/  IADD3 R9, R154, c[0x0][0x32c], RZ ;  /* 0x0000cb009a097a10 */ /* 0x000fe40007ffe0ff */
[----:B------:R-:W-:Y:S02]  /*e370*/  IMNMX R155, R155, R154, !PT ;  /* 0x0000009a9b9b7217 */ /* 0x000fe40007800200 */
[----:B------:R-:W-:Y:S02]  /*e380*/  IMNMX R156, R156, R9, PT ;  /* 0x000000099c9c7217 */ /* 0x000fe40003800200 */
.L_x_527:
[----:B------:R-:W-:Y:S01]  /*e390*/  ISETP.GT.AND P0, PT, R155, RZ, !P1 ;  /* 0x000000ff9b00720c */ /* 0x000fe20004f04270 */
[----:B------:R-:W-:Y:S01]  /*e3a0*/  LDSM.16.MT88.4 R36, [R214+0xd00] ;  /* 0x000d0000d624783b */ /* 0x000fe20000004200 */
[----:B------:R-:W-:Y:S02]  /*e3b0*/  ISETP.NE.AND P1, PT, R20, RZ, PT ;  /* 0x000000ff1400720c */ /* 0x000fe40003f25270 */
[----:B------:R-:W-:Y:S02]  /*e3c0*/  ISETP.LT.OR P0, PT, R156, 0x1, P0 ;  /* 0x000000019c00780c */ /* 0x000fe40000701670 */
        /* <DEDUP_REMOVED lines=19> */
[----:B------:R-:W-:Y:S02]  /*e500*/  ISETP.GT.AND P0, PT, R155, 0x9, !P0 ;  /* 0x000000099b00780c */ /* 0x000fe40004704270 */
[----:B------:R-:W-:Y:S02]  /*e510*/  FMNMX.FTZ R14, R3, R14, !PT ;  /* 0x0000000e030e7209 */ /* 0x000fe40007810000 */
[C---:B------:R-:W-:Y:S02]  /*e520*/  ISETP.LT.OR P0, PT, R156.reuse, 0xa, P0 ;  /* 0x0000000a9c00780c */ /* 0x040fe40000701670 */
[----:B------:R-:W-:Y:S02]  /*e530*/  FMNMX.FTZ R14, R17, R14, !PT ;  /* 0x0000000e110e7209 */ /* 0x000fe40007810000 */
[----:B------:R-:W-:Y:S02]  /*e540*/  FSEL R15, R15, -INF , !P0 ;  /* 0xff8000000f0f7808 */ /* 0x000fe40004000000 */
[----:B------:R-:W-:Y:S02]  /*e550*/  FMNMX.FTZ R14, R197, R14, !PT ;  /* 0x0000000ec50e7209 */ /* 0x000fe40007810000 */
        /* <DEDUP_REMOVED lines=8> */
[----:B------:R-:W-:Y:S02]  /*e5e0*/  ISETP.GT.AND P0, PT, R155, 0x11, !P1 ;  /* 0x000000119b00780c */ /* 0x000fe40004f04270 */
[----:B------:R-:W-:Y:S02]  /*e5f0*/  FMNMX.FTZ R14, R177, R14, !PT ;  /* 0x0000000eb10e7209 */ /* 0x000fe40007810000 */
[----:B------:R-:W-:Y:S02]  /*e600*/  ISETP.NE.AND P1, PT, R4, RZ, PT ;  /* 0x000000ff0400720c */ /* 0x000fe40003f25270 */
[----:B------:R-:W-:Y:S02]  /*e610*/  FMNMX.FTZ R9, R173, R14, !PT ;  /* 0x0000000ead097209 */ /* 0x000fe40007810000 */
[----:B------:R-:W-:Y:S02]  /*e620*/  FMNMX.FTZ R10, R185, R10, !PT ;  /* 0x0000000ab90a7209 */ /* 0x000fe40007810000 */
[----:B------:R-:W-:Y:S02]  /*e630*/  FMNMX.FTZ R4, R170, R9, !PT ;  /* 0x00000009aa047209 */ /* 0x000fe40007810000 */
[----:B------:R-:W-:Y:S02]  /*e640*/  ISETP.LT.OR P0, PT, R156, 0x12, P0 ;  /* 0x000000129c00780c */ /* 0x000fe40000701670 */
[----:B------:R-:W-:Y:S01]  /*e650*/  FMNMX.FTZ R10, R183, R10, !PT ;  /* 0x0000000ab70a7209 */ /* 0x000fe20007810000 */
[----:B------:R-:W1:Y:S01]  /*e660*/  SHFL.BFLY PT, R9, R4, 0x2, 0x1f ;  /* 0x0c401f0004097f89 */ /* 0x000e6200000e0000 */
[----:B------:R-:W-:Y:S02]  /*e670*/  FSEL R193, R27, -INF , !P0 ;  /* 0xff8000001bc17808 */ /* 0x000fe40004000000 */
[----:B------:R-:W-:Y:S02]  /*e680*/  FMNMX.FTZ R27, R179, R10, !PT ;  /* 0x0000000ab31b7209 */ /* 0x000fe40007810000 */
[----:B------:R-:W-:Y:S02]  /*e690*/  FMNMX.FTZ R23, R8, R23, !PT ;  /* 0x0000001708177209 */ /* 0x000fe40007810000 */
[----:B------:R-:W-:Y:S02]  /*e6a0*/  FMNMX.FTZ R27, R176, R27, !PT ;  /* 0x0000001bb01b7209 */ /* 0x000fe40007810000 */
[----:B------:R-:W-:Y:S02]  /*e6b0*/  FMNMX.FTZ R23, R12, R23, !PT ;  /* 0x000000170c177209 */ /* 0x000fe40007810000 */
[----:B------:R-:W-:Y:S02]  /*e6c0*/  FMNMX.FTZ R10, R168, R27, !PT ;  /* 0x0000001ba80a7209 */ /* 0x000fe40007810000 */
[----:B------:R-:W-:Y:S02]  /*e6d0*/  FMNMX.FTZ R23, R6, R23, !PT ;  /* 0x0000001706177209 */ /* 0x000fe40007810000 */
[----:B------:R-:W-:Y:S02]  /*e6e0*/  ISETP.GT.AND P0, PT, R155, 0x18, !P6 ;  /* 0x000000189b00780c */ /* 0x000fe40007704270 */
[----:B------:R-:W-:Y:S02]  /*e6f0*/  FMNMX.FTZ R23, R184, R23, !PT ;  /* 0x00000017b8177209 */ /* 0x000fe40007810000 */
[----:B------:R-:W-:Y:S02]  /*e700*/  ISETP.LT.OR P0, PT, R156, 0x19, P0 ;  /* 0x000000199c00780c */ /* 0x000fe40000701670 */
[----:B------:R-:W-:Y:S02]  /*e710*/  FMNMX.FTZ R23, R192, R23, !PT ;  /* 0x00000017c0177209 */ /* 0x000fe40007810000 */
[----:B------:R-:W-:Y:S02]  /*e720*/  FSEL R191, R30, -INF , !P0 ;  /* 0xff8000001ebf7808 */ /* 0x000fe40004000000 */
[----:B-1----:R-:W-:Y:S02]  /*e730*/  FMNMX.FTZ R9, R4, R9, !PT ;  /* 0x0000000904097209 */ /* 0x002fe40007810000 */
[----:B------:R-:W-:Y:S02]  /*e740*/  FMNMX.FTZ R4, R167, R10, !PT ;  /* 0x0000000aa7047209 */ /* 0x000fe40007810000 */
[----:B------:R-:W-:Y:S01]  /*e750*/  ISETP.GT.AND P0, PT, R155, 0x19, !P5 ;  /* 0x000000199b00780c */ /* 0x000fe20006f04270 */
[----:B------:R-:W1:Y:S01]  /*e760*/  SHFL.BFLY PT, R10, R9, 0x1, 0x1f ;  /* 0x0c201f00090a7f89 */ /* 0x000e6200000e0000 */
[----:B------:R-:W-:Y:S02]  /*e770*/  FMNMX.FTZ R23, R190, R23, !PT ;  /* 0x00000017be177209 */ /* 0x000fe40007810000 */
[----:B------:R-:W-:Y:S02]  /*e780*/  ISETP.LT.OR P0, PT, R156, 0x1a, P0 ;  /* 0x0000001a9c00780c */ /* 0x000fe40000701670 */
[----:B------:R-:W-:Y:S02]  /*e790*/  FMNMX.FTZ R23, R188, R23, !PT ;  /* 0x00000017bc177209 */ /* 0x000fe40007810000 */
[----:B------:R-:W-:Y:S01]  /*e7a0*/  FSEL R41, R31, -INF , !P0 ;  /* 0xff8000001f297808 */ /* 0x000fe20004000000 */
[----:B------:R-:W2:Y:S01]  /*e7b0*/  SHFL.BFLY PT, R149, R4, 0x2, 0x1f ;  /* 0x0c401f0004957f89 */ /* 0x000ea200000e0000 */
[----:B------:R-:W-:Y:S02]  /*e7c0*/  FMNMX.FTZ R23, R172, R23, !PT ;  /* 0x00000017ac177209 */ /* 0x000fe40007810000 */
[----:B------:R-:W-:Y:S02]  /*e7d0*/  ISETP.GT.AND P0, PT, R155, 0x20, !P4 ;  /* 0x000000209b00780c */ /* 0x000fe40006704270 */
[----:B------:R-:W-:Y:S02]  /*e7e0*/  FMNMX.FTZ R23, R50, R23, !PT ;  /* 0x0000001732177209 */ /* 0x000fe40007810000 */
[----:B------:R-:W-:Y:S02]  /*e7f0*/  ISETP.LT.OR P0, PT, R156, 0x21, P0 ;  /* 0x000000219c00780c */ /* 0x000fe40000701670 */
[----:B------:R-:W-:Y:S02]  /*e800*/  FMNMX.FTZ R14, R25, R0, !PT ;  /* 0x00000000190e7209 */ /* 0x000fe40007810000 */
[----:B------:R-:W-:Y:S02]  /*e810*/  FSEL R51, R42, -INF , !P0 ;  /* 0xff8000002a337808 */ /* 0x000fe40004000000 */
[----:B------:R-:W-:Y:S02]  /*e820*/  ISETP.GT.AND P0, PT, R155, 0x21, !P3 ;  /* 0x000000219b00780c */ /* 0x000fe40005f04270 */
[----:B------:R-:W-:Y:S02]  /*e830*/  FMNMX.FTZ R14, R13, R14, !PT ;  /* 0x0000000e0d0e7209 */ /* 0x000fe40007810000 */
[----:B-1----:R-:W-:Y:S02]  /*e840*/  FMNMX.FTZ R151, R9, R10, !PT ;  /* 0x0000000a09977209 */ /* 0x002fe40007810000 */
[----:B------:R-:W-:Y:S02]  /*e850*/  FMNMX.FTZ R10, R48, R23, !PT ;  /* 0x00000017300a7209 */ /* 0x000fe40007810000 */
[----:B------:R-:W-:Y:S01]  /*e860*/  ISETP.LT.OR P0, PT, R156, 0x22, P0 ;  /* 0x000000229c00780c */ /* 0x000fe20000701670 */
[----:B------:R-:W-:Y:S01]  /*e870*/  FMUL.FTZ R186, R151, c[0x0][0x2d0] ;  /* 0x0000b40097ba7a20 */ /* 0x000fe20000410000 */
[----:B------:R-:W-:Y:S02]  /*e880*/  FMNMX.FTZ R14, R11, R14, !PT ;  /* 0x0000000e0b0e7209 */ /* 0x000fe40007810000 */
[----:B--2---:R-:W-:Y:S02]  /*e890*/  FMNMX.FTZ R149, R4, R149, !PT ;  /* 0x0000009504957209 */ /* 0x004fe40007810000 */
[----:B------:R-:W-:Y:S02]  /*e8a0*/  FMNMX.FTZ R4, R45, R10, !PT ;  /* 0x0000000a2d047209 */ /* 0x000fe40007810000 */
[----:B------:R-:W-:Y:S01]  /*e8b0*/  FSEL R49, R43, -INF , !P0 ;  /* 0xff8000002b317808 */ /* 0x000fe20004000000 */
[----:B------:R-:W1:Y:S01]  /*e8c0*/  SHFL.BFLY PT, R10, R149, 0x1, 0x1f ;  /* 0x0c201f00950a7f89 */ /* 0x000e6200000e0000 */
[----:B------:R-:W-:Y:S02]  /*e8d0*/  ISETP.GT.AND P0, PT, R155, 0x28, !P2 ;  /* 0x000000289b00780c */ /* 0x000fe40005704270 */
[----:B------:R-:W-:Y:S02]  /*e8e0*/  FMNMX.FTZ R14, R15, R14, !PT ;  /* 0x0000000e0f0e7209 */ /* 0x000fe40007810000 */
[----:B------:R-:W-:Y:S03]  /*e8f0*/  ISETP.LT.OR P0, PT, R156, 0x29, P0 ;  /* 0x000000299c00780c */ /* 0x000fe60000701670 */
[----:B------:R-:W2:Y:S01]  /*e900*/  SHFL.BFLY PT, R9, R4, 0x2, 0x1f ;  /* 0x0c401f0004097f89 */ /* 0x000ea200000e0000 */
[----:B------:R-:W-:Y:S02]  /*e910*/  FSEL R46, R46, -INF , !P0 ;  /* 0xff8000002e2e7808 */ /* 0x000fe40004000000 */
[----:B------:R-:W-:Y:S04]  /*e920*/  ISETP.GT.AND P0, PT, R155, 0x29, !P1 ;  /* 0x000000299b00780c */ /* 0x000fe80004f04270 */
[----:B------:R-:W-:Y:S04]  /*e930*/  ISETP.LT.OR P0, PT, R156, 0x2a, P0 ;  /* 0x0000002a9c00780c */ /* 0x000fe80000701670 */
[----:B------:R-:W-:Y:S02]  /*e940*/  FSEL R23, R47, -INF , !P0 ;  /* 0xff8000002f177808 */ /* 0x000fe40004000000 */
[----:B------:R-:W-:Y:S02]  /*e950*/  FSETP.NEU.FTZ.AND P0, PT, R151, -INF , PT ;  /* 0xff8000009700780b */ /* 0x000fe40003f1d000 */
[----:B-1----:R-:W-:Y:S02]  /*e960*/  FMNMX.FTZ R149, R149, R10, !PT ;  /* 0x0000000a95957209 */ /* 0x002fe40007810000 */
[----:B------:R-:W-:Y:S03]  /*e970*/  FSEL R186, R186, RZ, P0 ;  /* 0x000000ffbaba7208 */ /* 0x000fe60000000000 */
[----:B------:R-:W-:Y:S02]  /*e980*/  FMUL.FTZ R180, R149, c[0x0][0x2d0] ;  /* 0x0000b40095b47a20 */ /* 0x000fe40000410000 */
[--C-:B------:R-:W-:Y:S01]  /*e990*/  FFMA.FTZ R155, R3, c[0x0][0x2d0], -R186.reuse ;  /* 0x0000b400039b7a23 */ /* 0x100fe200000108ba */
[----:B--2---:R-:W-:Y:S01]  /*e9a0*/  FMNMX.FTZ R3, R4, R9, !PT ;  /* 0x0000000904037209 */ /* 0x004fe20007810000 */
[--C-:B------:R-:W-:Y:S01]  /*e9b0*/  FFMA.FTZ R156, R5, c[0x0][0x2d0], -R186.reuse ;  /* 0x0000b400059c7a23 */ /* 0x100fe200000108ba */
[----:B------:R-:W-:Y:S01]  /*e9c0*/  FMNMX.FTZ R4, R189, R14, !PT ;  /* 0x0000000ebd047209 */ /* 0x000fe20007810000 */
[--C-:B------:R-:W-:Y:S01]  /*e9d0*/  FFMA.FTZ R154, R17, c[0x0][0x2d0], -R186.reuse ;  /* 0x0000b400119a7a23 */ /* 0x100fe200000108ba */
[----:B------:R-:W-:Y:S01]  /*e9e0*/  FSEL R9, R151, RZ, P0 ;  /* 0x000000ff97097208 */ /* 0x000fe20000000000 */
[----:B------:R-:W1:Y:S01]  /*e9f0*/  SHFL.BFLY PT, R10, R3, 0x1, 0x1f ;  /* 0x0c201f00030a7f89 */ /* 0x000e6200000e0000 */
[----:B------:R-:W-:Y:S01]  /*ea00*/  FMNMX.FTZ R4, R193, R4, !PT ;  /* 0x00000004c1047209 */ /* 0x000fe20007810000 */
[----:B------:R-:W-:Y:S01]  /*ea10*/  FFMA.FTZ R158, R33, c[0x0][0x2d0], -R186 ;  /* 0x0000b400219e7a23 */ /* 0x000fe200000108ba */
[----:B------:R-:W-:Y:S01]  /*ea20*/  FSETP.NEU.FTZ.AND P0, PT, R149, -INF , PT ;  /* 0xff8000009500780b */ /* 0x000fe20003f1d000 */
[----:B------:R-:W-:Y:S01]  /*ea30*/  FADD.FTZ R9, -R9, R150 ;  /* 0x0000009609097221 */ /* 0x000fe20000010100 */
[----:B------:R-:W-:Y:S01]  /*ea40*/  FMNMX.FTZ R4, R191, R4, !PT ;  /* 0x00000004bf047209 */ /* 0x000fe20007810000 */
[----:B------:R-:W-:Y:S01]  /*ea50*/  MUFU.EX2 R156, R156 ;  /* 0x0000009c009c7308 */ /* 0x000fe20000000800 */
[----:B------:R-:W-:Y:S01]  /*ea60*/  FSEL R180, R180, RZ, P0 ;  /* 0x000000ffb4b47208 */ /* 0x000fe20000000000 */
[--C-:B------:R-:W-:Y:S01]  /*ea70*/  FFMA.FTZ R178, R187, c[0x0][0x2d0], -R186.reuse ;  /* 0x0000b400bbb27a23 */ /* 0x100fe200000108ba */
[----:B------:R-:W-:Y:S01]  /*ea80*/  FMNMX.FTZ R4, R41, R4, !PT ;  /* 0x0000000429047209 */ /* 0x000fe20007810000 */
[----:B------:R-:W-:Y:S02]  /*ea90*/  FFMA.FTZ R194, R177, c[0x0][0x2d0], -R186 ;  /* 0x0000b400b1c27a23 */ /* 0x000fe400000108ba */
[--C-:B------:R-:W-:Y:S01]  /*eaa0*/  FFMA.FTZ R152, R7, c[0x0][0x2d0], -R180.reuse ;  /* 0x0000b40007987a23 */ /* 0x100fe200000108b4 */
[----:B------:R-:W-:Y:S01]  /*eab0*/  FMNMX.FTZ R4, R51, R4, !PT ;  /* 0x0000000433047209 */ /* 0x000fe20007810000 */
[--C-:B------:R-:W-:Y:S02]  /*eac0*/  FFMA.FTZ R159, R19, c[0x0][0x2d0], -R180.reuse ;  /* 0x0000b400139f7a23 */ /* 0x100fe400000108b4 */
[--C-:B------:R-:W-:Y:S01]  /*ead0*/  FFMA.FTZ R153, R35, c[0x0][0x2d0], -R180.reuse ;  /* 0x0000b40023997a23 */ /* 0x100fe200000108b4 */
[----:B------:R-:W-:Y:S01]  /*eae0*/  FMNMX.FTZ R7, R49, R4, !PT ;  /* 0x0000000431077209 */ /* 0x000fe20007810000 */
[--C-:B------:R-:W-:Y:S01]  /*eaf0*/  FFMA.FTZ R162, R21, c[0x0][0x2d0], -R180.reuse ;  /* 0x0000b40015a27a23 */ /* 0x100fe200000108b4 */
[----:B------:R-:W2:Y:S01]  /*eb00*/  MUFU.EX2 R158, R158 ;  /* 0x0000009e009e7308 */ /* 0x000ea20000000800 */
[----:B------:R-:W-:Y:S01]  /*eb10*/  FMUL.FTZ R21, R9, c[0x0][0x2d0] ;  /* 0x0000b40009157a20 */ /* 0x000fe20000410000 */
[----:B------:R-:W-:Y:S01]  /*eb20*/  FMNMX.FTZ R4, R46, R7, !PT ;  /* 0x000000072e047209 */ /* 0x000fe20007810000 */
[----:B------:R-:W-:Y:S01]  /*eb30*/  LDSM.16.MT88.4 R32, [R212+0x100] ;  /* 0x00010000d420783b */ /* 0x000fe20000004200 */
[----:B------:R-:W-:Y:S01]  /*eb40*/  FSEL R7, R149, RZ, P0 ;  /* 0x000000ff95077208 */ /* 0x000fe20000000000 */
[--C-:B------:R-:W-:Y:S01]  /*eb50*/  FFMA.FTZ R174, R195, c[0x0][0x2d0], -R180.reuse ;  /* 0x0000b400c3ae7a23 */ /* 0x100fe200000108b4 */
[----:B------:R-:W-:Y:S01]  /*eb60*/  FMNMX.FTZ R5, R23, R4, !PT ;  /* 0x0000000417057209 */ /* 0x000fe20007810000 */
[--C-:B------:R-:W-:Y:S01]  /*eb70*/  FFMA.FTZ R177, R179, c[0x0][0x2d0], -R180.reuse ;  /* 0x0000b400b3b17a23 */ /* 0x100fe200000108b4 */
[----:B-1----:R-:W-:Y:S01]  /*eb80*/  FMNMX.FTZ R3, R3, R10, !PT ;  /* 0x0000000a03037209 */ /* 0x002fe20007810000 */
[--C-:B------:R-:W-:Y:S01]  /*eb90*/  FFMA.FTZ R171, R171, c[0x0][0x2d0], -R180.reuse ;  /* 0x0000b400abab7a23 */ /* 0x100fe200000108b4 */
[----:B------:R-:W-:Y:S01]  /*eba0*/  MUFU.EX2 R155, R155 ;  /* 0x0000009b009b7308 */ /* 0x000fe20000000800 */
[----:B------:R-:W1:Y:S01]  /*ebb0*/  SHFL.BFLY PT, R4, R5, 0x2, 0x1f ;  /* 0x0c401f0005047f89 */ /* 0x000e6200000e0000 */
[C---:B------:R-:W-:Y:S01]  /*ebc0*/  FSETP.NEU.FTZ.AND P0, PT, R3.reuse, -INF , PT ;  /* 0xff8000000300780b */ /* 0x040fe20003f1d000 */
[----:B------:R-:W-:Y:S02]  /*ebd0*/  FMUL.FTZ R47, R3, c[0x0][0x2d0] ;  /* 0x0000b400032f7a20 */ /* 0x000fe40000410000 */
[--C-:B------:R-:W-:Y:S02]  /*ebe0*/  FFMA.FTZ R182, R185, c[0x0][0x2d0], -R180.reuse ;  /* 0x0000b400b9b67a23 */ /* 0x100fe400000108b4 */
[--C-:B------:R-:W-:Y:S01]  /*ebf0*/  FFMA.FTZ R183, R183, c[0x0][0x2d0], -R180.reuse ;  /* 0x0000b400b7b77a23 */ /* 0x100fe200000108b4 */
[----:B------:R-:W-:Y:S01]  /*ec00*/  FSEL R47, R47, RZ, P0 ;  /* 0x000000ff2f2f7208 */ /* 0x000fe20000000000 */
[--C-:B------:R-:W-:Y:S01]  /*ec10*/  FFMA.FTZ R176, R176, c[0x0][0x2d0], -R180.reuse ;  /* 0x0000b400b0b07a23 */ /* 0x100fe200000108b4 */
[----:B------:R-:W3:Y:S01]  /*ec20*/  MUFU.EX2 R154, R154 ;  /* 0x0000009a009a7308 */ /* 0x000ee20000000800 */
[----:B------:R-:W-:Y:S02]  /*ec30*/  FFMA.FTZ R168, R168, c[0x0][0x2d0], -R180 ;  /* 0x0000b400a8a87a23 */ /* 0x000fe400000108b4 */
[--C-:B------:R-:W-:Y:S01]  /*ec40*/  FFMA.FTZ R160, R16, c[0x0][0x2d0], -R47.reuse ;  /* 0x0000b40010a07a23 */ /* 0x100fe2000001082f */
[----:B--2---:R-:W-:Y:S01]  /*ec50*/  F2FP.PACK_AB R24, R156, R158 ;  /* 0x0000009e9c18723e */ /* 0x004fe200000000ff */
[----:B------:R-:W-:Y:S01]  /*ec60*/  LDSM.16.MT88.4 R16, [R214+0x100] ;  /* 0x00010000d610783b */ /* 0x000fe20000004200 */
[--C-:B------:R-:W-:Y:S02]  /*ec70*/  FFMA.FTZ R161, R6, c[0x0][0x2d0], -R47.reuse ;  /* 0x0000b40006a17a23 */ /* 0x100fe4000001082f */
[--C-:B------:R-:W-:Y:S02]  /*ec80*/  FFMA.FTZ R157, R8, c[0x0][0x2d0], -R47.reuse ;  /* 0x0000b400089d7a23 */ /* 0x100fe4000001082f */
[----:B------:R-:W-:Y:S01]  /*ec90*/  MUFU.EX2 R153, R153 ;  /* 0x0000009900997308 */ /* 0x000fe20000000800 */
[--C-:B------:R-:W-:Y:S02]  /*eca0*/  FFMA.FTZ R164, R12, c[0x0][0x2d0], -R47.reuse ;  /* 0x0000b4000ca47a23 */ /* 0x100fe4000001082f */
[--C-:B------:R-:W-:Y:S01]  /*ecb0*/  FFMA.FTZ R179, R50, c[0x0][0x2d0], -R47.reuse ;  /* 0x0000b40032b37a23 */ /* 0x100fe2000001082f */
[----:B-1----:R-:W-:Y:S01]  /*ecc0*/  FMNMX.FTZ R5, R5, R4, !PT ;  /* 0x0000000405057209 */ /* 0x002fe20007810000 */
[----:B------:R-:W-:Y:S01]  /*ecd0*/  FADD.FTZ R4, -R7, R148 ;  /* 0x0000009407047221 */ /* 0x000fe20000010100 */
[----:B------:R-:W-:Y:S01]  /*ece0*/  FSEL R7, R3, RZ, P0 ;  /* 0x000000ff03077208 */ /* 0x000fe20000000000 */
[--C-:B------:R-:W-:Y:S02]  /*ecf0*/  FFMA.FTZ R184, R184, c[0x0][0x2d0], -R47.reuse ;  /* 0x0000b400b8b87a23 */ /* 0x100fe4000001082f */
[----:B------:R-:W1:Y:S01]  /*ed00*/  SHFL.BFLY PT, R22, R5, 0x1, 0x1f ;  /* 0x0c201f0005167f89 */ /* 0x000e6200000e0000 */
[----:B------:R-:W-:Y:S01]  /*ed10*/  FMUL.FTZ R20, R4, c[0x0][0x2d0] ;  /* 0x0000b40004147a20 */ /* 0x000fe20000410000 */
[----:B------:R-:W2:Y:S01]  /*ed20*/  MUFU.EX2 R152, R152 ;  /* 0x0000009800987308 */ /* 0x000ea20000000800 */
[----:B------:R-:W-:Y:S01]  /*ed30*/  FADD.FTZ R2, -R7, R2 ;  /* 0x0000000207027221 */ /* 0x000fe20000010100 */
[----:B---3--:R-:W-:Y:S01]  /*ed40*/  F2FP.PACK_AB R26, R154, R155 ;  /* 0x0000009b9a1a723e */ /* 0x008fe200000000ff */
[--C-:B------:R-:W-:Y:S02]  /*ed50*/  FFMA.FTZ R185, R192, c[0x0][0x2d0], -R47.reuse ;  /* 0x0000b400c0b97a23 */ /* 0x100fe4000001082f */
[----:B------:R-:W-:Y:S02]  /*ed60*/  FMUL.FTZ R6, R2, c[0x0][0x2d0] ;  /* 0x0000b40002067a20 */ /* 0x000fe40000410000 */
[--C-:B------:R-:W-:Y:S02]  /*ed70*/  FFMA.FTZ R187, R190, c[0x0][0x2d0], -R47.reuse ;  /* 0x0000b400bebb7a23 */ /* 0x100fe4000001082f */
[--C-:B------:R-:W-:Y:S01]  /*ed80*/  FFMA.FTZ R188, R188, c[0x0][0x2d0], -R47.reuse ;  /* 0x0000b400bcbc7a23 */ /* 0x100fe2000001082f */
[----:B------:R-:W-:Y:S01]  /*ed90*/  MUFU.EX2 R162, R162 ;  /* 0x000000a200a27308 */ /* 0x000fe20000000800 */
[----:B------:R-:W-:Y:S02]  /*eda0*/  FFMA.FTZ R180, R167, c[0x0][0x2d0], -R180 ;  /* 0x0000b400a7b47a23 */ /* 0x000fe400000108b4 */
[--C-:B------:R-:W-:Y:S02]  /*edb0*/  FFMA.FTZ R166, R197, c[0x0][0x2d0], -R186.reuse ;  /* 0x0000b400c5a67a23 */ /* 0x100fe400000108ba */
[--C-:B------:R-:W-:Y:S02]  /*edc0*/  FFMA.FTZ R169, R169, c[0x0][0x2d0], -R186.reuse ;  /* 0x0000b400a9a97a23 */ /* 0x100fe400000108ba */
[--C-:B------:R-:W-:Y:S02]  /*edd0*/  FFMA.FTZ R175, R175, c[0x0][0x2d0], -R186.reuse ;  /* 0x0000b400afaf7a23 */ /* 0x100fe400000108ba */
[--C-:B------:R-:W-:Y:S01]  /*ede0*/  FFMA.FTZ R181, R181, c[0x0][0x2d0], -R186.reuse ;  /* 0x0000b400b5b57a23 */ /* 0x100fe200000108ba */
[----:B------:R-:W3:Y:S01]  /*edf0*/  MUFU.EX2 R159, R159 ;  /* 0x0000009f009f7308 */ /* 0x000ee20000000800 */
[--C-:B------:R-:W-:Y:S01]  /*ee00*/  FFMA.FTZ R173, R173, c[0x0][0x2d0], -R186.reuse ;  /* 0x0000b400adad7a23 */ /* 0x100fe200000108ba */
[----:B-1----:R-:W-:Y:S01]  /*ee10*/  FMNMX.FTZ R22, R22, R5, !PT ;  /* 0x0000000516167209 */ /* 0x002fe20007810000 */
[----:B------:R-:W-:Y:S02]  /*ee20*/  FFMA.FTZ R186, R170, c[0x0][0x2d0], -R186 ;  /* 0x0000b400aaba7a23 */ /* 0x000fe400000108ba */
[--C-:B------:R-:W-:Y:S01]  /*ee30*/  FFMA.FTZ R170, R172, c[0x0][0x2d0], -R47.reuse ;  /* 0x0000b400acaa7a23 */ /* 0x100fe2000001082f */
[C---:B------:R-:W-:Y:S01]  /*ee40*/  FSETP.NEU.FTZ.AND P0, PT, R22.reuse, -INF , PT ;  /* 0xff8000001600780b */ /* 0x040fe20003f1d000 */
[----:B------:R-:W-:Y:S02]  /*ee50*/  FMUL.FTZ R44, R22, c[0x0][0x2d0] ;  /* 0x0000b400162c7a20 */ /* 0x000fe40000410000 */
[--C-:B------:R-:W-:Y:S01]  /*ee60*/  FFMA.FTZ R172, R48, c[0x0][0x2d0], -R47.reuse ;  /* 0x0000b40030ac7a23 */ /* 0x100fe2000001082f */
[----:B------:R-:W-:Y:S01]  /*ee70*/  FSEL R5, R22, RZ, P0 ;  /* 0x000000ff16057208 */ /* 0x000fe20000000000 */
[----:B------:R-:W1:Y:S01]  /*ee80*/  MUFU.EX2 R21, R21 ;  /* 0x0000001500157308 */ /* 0x000e620000000800 */
[----:B------:R-:W-:Y:S01]  /*ee90*/  FSEL R44, R44, RZ, P0 ;  /* 0x000000ff2c2c7208 */ /* 0x000fe20000000000 */
[----:B------:R-:W-:Y:S01]  /*eea0*/  FFMA.FTZ R47, R45, c[0x0][0x2d0], -R47 ;  /* 0x0000b4002d2f7a23 */ /* 0x000fe2000001082f */
[C---:B------:R-:W-:Y:S01]  /*eeb0*/  ISETP.GT.AND P0, PT, R236.reuse, R221, PT ;  /* 0x000000ddec00720c */ /* 0x040fe20003f04270 */
[----:B------:R-:W-:Y:S01]  /*eec0*/  FADD.FTZ R5, -R5, R0 ;  /* 0x0000000005057221 */ /* 0x000fe20000010100 */
[----:B------:R-:W-:Y:S01]  /*eed0*/  IADD3 R236, R236, -0x1, RZ ;  /* 0xffffffffecec7810 */ /* 0x000fe20007ffe0ff */
[--C-:B------:R-:W-:Y:S01]  /*eee0*/  FFMA.FTZ R165, R25, c[0x0][0x2d0], -R44.reuse ;  /* 0x0000b40019a57a23 */ /* 0x100fe2000001082c */
[----:B--2---:R-:W-:Y:S01]  /*eef0*/  F2FP.PACK_AB R25, R152, R153 ;  /* 0x000000999819723e */ /* 0x004fe200000000ff */
[--C-:B------:R-:W-:Y:S02]  /*ef00*/  FFMA.FTZ R150, R13, c[0x0][0x2d0], -R44.reuse ;  /* 0x0000b4000d967a23 */ /* 0x100fe4000001082c */
[----:B------:R-:W2:Y:S01]  /*ef10*/  MUFU.EX2 R20, R20 ;  /* 0x0000001400147308 */ /* 0x000ea20000000800 */
[--C-:B------:R-:W-:Y:S02]  /*ef20*/  FFMA.FTZ R163, R11, c[0x0][0x2d0], -R44.reuse ;  /* 0x0000b4000ba37a23 */ /* 0x100fe4000001082c */
[--C-:B------:R-:W-:Y:S01]  /*ef30*/  FFMA.FTZ R148, R15, c[0x0][0x2d0], -R44.reuse ;  /* 0x0000b4000f947a23 */ /* 0x100fe2000001082c */
[----:B---3--:R-:W-:Y:S01]  /*ef40*/  F2FP.PACK_AB R27, R159, R162 ;  /* 0x000000a29f1b723e */ /* 0x008fe200000000ff */
[----:B------:R-:W-:Y:S02]  /*ef50*/  FMUL.FTZ R0, R5, c[0x0][0x2d0] ;  /* 0x0000b40005007a20 */ /* 0x000fe40000410000 */
[--C-:B------:R-:W-:Y:S02]  /*ef60*/  FFMA.FTZ R195, R49, c[0x0][0x2d0], -R44.reuse ;  /* 0x0000b40031c37a23 */ /* 0x100fe4000001082c */
[--C-:B------:R-:W-:Y:S01]  /*ef70*/  FFMA.FTZ R196, R46, c[0x0][0x2d0], -R44.reuse ;  /* 0x0000b4002ec47a23 */ /* 0x100fe2000001082c */
[----:B------:R3:W4:Y:S01]  /*ef80*/  MUFU.EX2 R2, R6 ;  /* 0x0000000600027308 */ /* 0x0007220000000800 */
[--C-:B------:R-:W-:Y:S02]  /*ef90*/  FFMA.FTZ R189, R189, c[0x0][0x2d0], -R44.reuse ;  /* 0x0000b400bdbd7a23 */ /* 0x100fe4000001082c */
[--C-:B------:R-:W-:Y:S02]  /*efa0*/  FFMA.FTZ R190, R193, c[0x0][0x2d0], -R44.reuse ;  /* 0x0000b400c1be7a23 */ /* 0x100fe4000001082c */
[C---:B-1----:R-:W-:Y:S02]  /*efb0*/  FMUL.FTZ R4, R21.reuse, R144 ;  /* 0x0000009015047220 */ /* 0x042fe40000410000 */
[C---:B------:R-:W-:Y:S02]  /*efc0*/  FMUL.FTZ R5, R21.reuse, R145 ;  /* 0x0000009115057220 */ /* 0x040fe40000410000 */
[C---:B------:R-:W-:Y:S01]  /*efd0*/  FMUL.FTZ R100, R21.reuse, R100 ;  /* 0x0000006415647220 */ /* 0x040fe20000410000 */
[----:B------:R-:W-:Y:S01]  /*efe0*/  MUFU.EX2 R160, R160 ;  /* 0x000000a000a07308 */ /* 0x000fe20000000800 */
[C---:B------:R-:W-:Y:S02]  /*eff0*/  FMUL.FTZ R101, R21.reuse, R101 ;  /* 0x0000006515657220 */ /* 0x040fe40000410000 */
[C---:B------:R-:W-:Y:S02]  /*f000*/  FMUL.FTZ R104, R21.reuse, R104 ;  /* 0x0000006815687220 */ /* 0x040fe40000410000 */
[C---:B--2---:R-:W-:Y:S02]  /*f010*/  FMUL.FTZ R7, R20.reuse, R147 ;  /* 0x0000009314077220 */ /* 0x044fe40000410000 */
[C---:B------:R-:W-:Y:S02]  /*f020*/  FMUL.FTZ R102, R20.reuse, R102 ;  /* 0x0000006614667220 */ /* 0x040fe40000410000 */
[C---:B------:R-:W-:Y:S01]  /*f030*/  FMUL.FTZ R103, R20.reuse, R103 ;  /* 0x0000006714677220 */ /* 0x040fe20000410000 */
[----:B------:R-:W1:Y:S01]  /*f040*/  MUFU.EX2 R157, R157 ;  /* 0x0000009d009d7308 */ /* 0x000e620000000800 */
[----:B------:R-:W-:Y:S02]  /*f050*/  FMUL.FTZ R105, R21, R105 ;  /* 0x0000006915697220 */ /* 0x000fe40000410000 */
[C---:B------:R-:W-:Y:S02]  /*f060*/  FMUL.FTZ R106, R20.reuse, R106 ;  /* 0x0000006a146a7220 */ /* 0x040fe40000410000 */
[C---:B---3--:R-:W-:Y:S02]  /*f070*/  FMUL.FTZ R6, R20.reuse, R146 ;  /* 0x0000009214067220 */ /* 0x048fe40000410000 */
[----:B------:R-:W-:Y:S02]  /*f080*/  FMUL.FTZ R107, R20, R107 ;  /* 0x0000006b146b7220 */ /* 0x000fe40000410000 */
[C---:B----4-:R-:W-:Y:S01]  /*f090*/  FMUL.FTZ R108, R2.reuse, R108 ;  /* 0x0000006c026c7220 */ /* 0x050fe20000410000 */
[----:B------:R-:W-:Y:S01]  /*f0a0*/  MUFU.EX2 R164, R164 ;  /* 0x000000a400a47308 */ /* 0x000fe20000000800 */
[C---:B------:R-:W-:Y:S01]  /*f0b0*/  FMUL.FTZ R109, R2.reuse, R109 ;  /* 0x0000006d026d7220 */ /* 0x040fe20000410000 */
[-C--:B------:R-:W-:Y:S01]  /*f0c0*/  HMMA.16816.F32 R4, R24, R16.reuse, R4 ;  /* 0x000000101804723c */ /* 0x080fe20000001804 */
[C---:B------:R-:W-:Y:S02]  /*f0d0*/  FMUL.FTZ R8, R2.reuse, R140 ;  /* 0x0000008c02087220 */ /* 0x040fe40000410000 */
[C---:B------:R-:W-:Y:S02]  /*f0e0*/  FMUL.FTZ R9, R2.reuse, R141 ;  /* 0x0000008d02097220 */ /* 0x040fe40000410000 */
[C---:B------:R-:W-:Y:S02]  /*f0f0*/  FMUL.FTZ R12, R2.reuse, R136 ;  /* 0x00000088020c7220 */ /* 0x040fe40000410000 */
[C---:B------:R-:W-:Y:S01]  /*f100*/  FMUL.FTZ R13, R2.reuse, R137 ;  /* 0x00000089020d7220 */ /* 0x040fe20000410000 */
[----:B------:R-:W2:Y:S01]  /*f110*/  MUFU.EX2 R161, R161 ;  /* 0x000000a100a17308 */ /* 0x000ea20000000800 */
[C---:B------:R-:W-:Y:S03]  /*f120*/  FMUL.FTZ R112, R2.reuse, R112 ;  /* 0x0000007002707220 */ /* 0x040fe60000410000 */
[----:B-1----:R-:W-:Y:S01]  /*f130*/  F2FP.PACK_AB R28, R157, R160 ;  /* 0x000000a09d1c723e */ /* 0x002fe200000000ff */
[----:B------:R-:W-:Y:S02]  /*f140*/  FMUL.FTZ R113, R2, R113 ;  /* 0x0000007102717220 */ /* 0x000fe40000410000 */
[C---:B------:R-:W-:Y:S02]  /*f150*/  FMUL.FTZ R116, R21.reuse, R116 ;  /* 0x0000007415747220 */ /* 0x040fe40000410000 */
[C---:B------:R-:W-:Y:S01]  /*f160*/  FMUL.FTZ R117, R21.reuse, R117 ;  /* 0x0000007515757220 */ /* 0x040fe20000410000 */
[----:B------:R-:W-:Y:S01]  /*f170*/  MUFU.EX2 R165, R165 ;  /* 0x000000a500a57308 */ /* 0x000fe20000000800 */
[C---:B------:R-:W-:Y:S02]  /*f180*/  FMUL.FTZ R118, R20.reuse, R118 ;  /* 0x0000007614767220 */ /* 0x040fe40000410000 */
[C---:B------:R-:W-:Y:S02]  /*f190*/  FMUL.FTZ R119, R20.reuse, R119 ;  /* 0x0000007714777220 */ /* 0x040fe40000410000 */
[C---:B------:R-:W-:Y:S02]  /*f1a0*/  FMUL.FTZ R120, R21.reuse, R120 ;  /* 0x0000007815787220 */ /* 0x040fe40000410000 */
[----:B------:R-:W-:Y:S02]  /*f1b0*/  FMUL.FTZ R121, R21, R121 ;  /* 0x0000007915797220 */ /* 0x000fe40000410000 */
[C---:B------:R-:W-:Y:S01]  /*f1c0*/  FMUL.FTZ R122, R20.reuse, R122 ;  /* 0x0000007a147a7220 */ /* 0x040fe20000410000 */
[----:B------:R-:W1:Y:S01]  /*f1d0*/  MUFU.EX2 R150, R150 ;  /* 0x0000009600967308 */ /* 0x000e620000000800 */
[----:B------:R-:W-:Y:S02]  /*f1e0*/  FMUL.FTZ R123, R20, R123 ;  /* 0x0000007b147b7220 */ /* 0x000fe40000410000 */
[C---:B------:R-:W-:Y:S01]  /*f1f0*/  FMUL.FTZ R124, R2.reuse, R124 ;  /* 0x0000007c027c7220 */ /* 0x040fe20000410000 */
[----:B--2---:R-:W-:Y:S01]  /*f200*/  F2FP.PACK_AB R30, R161, R164 ;  /* 0x000000a4a11e723e */ /* 0x004fe200000000ff */
[----:B------:R-:W-:Y:S02]  /*f210*/  FMUL.FTZ R125, R2, R125 ;  /* 0x0000007d027d7220 */ /* 0x000fe40000410000 */
        /* <DEDUP_REMOVED lines=9> */
[----:B------:R-:W-:Y:S02]  /*f2b0*/  FMUL.FTZ R55, R20, R55 ;  /* 0x0000003714377220 */ /* 0x000fe40000410000 */
[----:B------:R-:W-:Y:S01]  /*f2c0*/  FMUL.FTZ R56, R2, R56 ;  /* 0x0000003802387220 */ /* 0x000fe20000410000 */
[----:B-1----:R-:W-:Y:S01]  /*f2d0*/  F2FP.PACK_AB R29, R150, R165 ;  /* 0x000000a5961d723e */ /* 0x002fe200000000ff */
[C---:B------:R-:W-:Y:S02]  /*f2e0*/  FMUL.FTZ R57, R2.reuse, R57 ;  /* 0x0000003902397220 */ /* 0x040fe40000410000 */
[C---:B------:R-:W-:Y:S02]  /*f2f0*/  FMUL.FTZ R60, R2.reuse, R60 ;  /* 0x0000003c023c7220 */ /* 0x040fe40000410000 */
[----:B------:R-:W-:Y:S01]  /*f300*/  FMUL.FTZ R61, R2, R61 ;  /* 0x0000003d023d7220 */ /* 0x000fe20000410000 */
[----:B------:R-:W1:Y:S01]  /*f310*/  MUFU.EX2 R0, R0 ;  /* 0x0000000000007308 */ /* 0x000e620000000800 */
[C---:B------:R-:W-:Y:S02]  /*f320*/  FMUL.FTZ R64, R21.reuse, R64 ;  /* 0x0000004015407220 */ /* 0x040fe40000410000 */
[C---:B------:R-:W-:Y:S02]  /*f330*/  FMUL.FTZ R65, R21.reuse, R65 ;  /* 0x0000004115417220 */ /* 0x040fe40000410000 */
[C---:B------:R-:W-:Y:S02]  /*f340*/  FMUL.FTZ R66, R20.reuse, R66 ;  /* 0x0000004214427220 */ /* 0x040fe40000410000 */
[C---:B------:R-:W-:Y:S02]  /*f350*/  FMUL.FTZ R67, R20.reuse, R67 ;  /* 0x0000004314437220 */ /* 0x040fe40000410000 */
[C---:B------:R-:W-:Y:S01]  /*f360*/  FMUL.FTZ R68, R21.reuse, R68 ;  /* 0x0000004415447220 */ /* 0x040fe20000410000 */
[----:B------:R-:W-:Y:S01]  /*f370*/  MUFU.EX2 R193, R47 ;  /* 0x0000002f00c17308 */ /* 0x000fe20000000800 */
[----:B------:R-:W-:Y:S02]  /*f380*/  FMUL.FTZ R69, R21, R69 ;  /* 0x0000004515457220 */ /* 0x000fe40000410000 */
[----:B------:R-:W-:Y:S01]  /*f390*/  FMUL.FTZ R70, R20, R70 ;  /* 0x0000004614467220 */ /* 0x000fe20000410000 */
[----:B--2---:R-:W-:Y:S01]  /*f3a0*/  F2FP.PACK_AB R31, R148, R163 ;  /* 0x000000a3941f723e */ /* 0x004fe200000000ff */
[----:B------:R-:W-:Y:S02]  /*f3b0*/  FMUL.FTZ R71, R20, R71 ;  /* 0x0000004714477220 */ /* 0x000fe40000410000 */
[C---:B------:R-:W-:Y:S02]  /*f3c0*/  FMUL.FTZ R72, R2.reuse, R72 ;  /* 0x0000004802487220 */ /* 0x040fe40000410000 */
[C---:B------:R-:W-:Y:S01]  /*f3d0*/  FMUL.FTZ R73, R2.reuse, R73 ;  /* 0x0000004902497220 */ /* 0x040fe20000410000 */
[----:B------:R2:W-:Y:S01]  /*f3e0*/  MUFU.EX2 R167, R180 ;  /* 0x000000b400a77308 */ /* 0x0005e20000000800 */
[C---:B------:R-:W-:Y:S02]  /*f3f0*/  FMUL.FTZ R76, R2.reuse, R76 ;  /* 0x0000004c024c7220 */ /* 0x040fe40000410000 */
[----:B------:R-:W-:Y:S02]  /*f400*/  FMUL.FTZ R77, R2, R77 ;  /* 0x0000004d024d7220 */ /* 0x000fe40000410000 */
[C---:B-1----:R-:W-:Y:S02]  /*f410*/  FMUL.FTZ R10, R0.reuse, R142 ;  /* 0x0000008e000a7220 */ /* 0x042fe40000410000 */
[C---:B------:R-:W-:Y:S02]  /*f420*/  FMUL.FTZ R11, R0.reuse, R143 ;  /* 0x0000008f000b7220 */ /* 0x040fe40000410000 */
[C---:B------:R-:W-:Y:S01]  /*f430*/  FMUL.FTZ R110, R0.reuse, R110 ;  /* 0x0000006e006e7220 */ /* 0x040fe20000410000 */
[----:B------:R-:W-:Y:S01]  /*f440*/  MUFU.EX2 R166, R166 ;  /* 0x000000a600a67308 */ /* 0x000fe20000000800 */
[C---:B------:R-:W-:Y:S02]  /*f450*/  FMUL.FTZ R111, R0.reuse, R111 ;  /* 0x0000006f006f7220 */ /* 0x040fe40000410000 */
[C---:B------:R-:W-:Y:S01]  /*f460*/  FMUL.FTZ R114, R0.reuse, R114 ;  /* 0x0000007200727220 */ /* 0x040fe20000410000 */
[C---:B------:R-:W-:Y:S01]  /*f470*/  HMMA.16816.F32 R8, R28.reuse, R16, R8 ;  /* 0x000000101c08723c */ /* 0x040fe20000001808 */
[C---:B------:R-:W-:Y:S02]  /*f480*/  FMUL.FTZ R14, R0.reuse, R138 ;  /* 0x0000008a000e7220 */ /* 0x040fe40000410000 */
[C---:B------:R-:W-:Y:S02]  /*f490*/  FMUL.FTZ R15, R0.reuse, R139 ;  /* 0x0000008b000f7220 */ /* 0x040fe40000410000 */
[C---:B------:R-:W-:Y:S01]  /*f4a0*/  FMUL.FTZ R115, R0.reuse, R115 ;  /* 0x0000007300737220 */ /* 0x040fe20000410000 */
[----:B------:R-:W-:Y:S01]  /*f4b0*/  MUFU.EX2 R169, R169 ;  /* 0x000000a900a97308 */ /* 0x000fe20000000800 */
[C---:B------:R-:W-:Y:S02]  /*f4c0*/  FMUL.FTZ R126, R0.reuse, R126 ;  /* 0x0000007e007e7220 */ /* 0x040fe40000410000 */
[----:B------:R-:W-:Y:S01]  /*f4d0*/  FMUL.FTZ R127, R0, R127 ;  /* 0x0000007f007f7220 */ /* 0x000fe20000410000 */
[-C--:B------:R-:W-:Y:S02]  /*f4e0*/  HMMA.16816.F32 R12, R28, R18.reuse, R12 ;  /* 0x000000121c0c723c */ /* 0x080fe4000000180c */
[--C-:B--2---:R-:W-:Y:S02]  /*f4f0*/  FFMA.FTZ R180, R51, c[0x0][0x2d0], -R44.reuse ;  /* 0x0000b40033b47a23 */ /* 0x104fe4000001082c */
[----:B------:R-:W-:Y:S01]  /*f500*/  LDSM.16.MT88.4 R48, [R212+0x1500] ;  /* 0x00150000d430783b */ /* 0x000fe20000004200 */
[C---:B------:R-:W-:Y:S01]  /*f510*/  FMUL.FTZ R16, R2.reuse, R132 ;  /* 0x0000008402107220 */ /* 0x040fe20000410000 */
[----:B------:R-:W-:Y:S01]  /*f520*/  MUFU.EX2 R171, R171 ;  /* 0x000000ab00ab7308 */ /* 0x000fe20000000800 */
[----:B------:R-:W-:Y:S01]  /*f530*/  FMUL.FTZ R17, R2, R133 ;  /* 0x0000008502117220 */ /* 0x000fe20000410000 */
[C---:B------:R-:W-:Y:S01]  /*f540*/  HMMA.16816.F32 R100, R24.reuse, R18, R100 ;  /* 0x000000121864723c */ /* 0x040fe20000001864 */
[C---:B------:R-:W-:Y:S03]  /*f550*/  FMUL.FTZ R58, R0.reuse, R58 ;  /* 0x0000003a003a7220 */ /* 0x040fe60000410000 */
[C---:B------:R-:W-:Y:S02]  /*f560*/  FMUL.FTZ R59, R0.reuse, R59 ;  /* 0x0000003b003b7220 */ /* 0x040fe40000410000 */
[C---:B------:R-:W-:Y:S02]  /*f570*/  FMUL.FTZ R62, R0.reuse, R62 ;  /* 0x0000003e003e7220 */ /* 0x040fe40000410000 */
[-C--:B------:R-:W-:Y:S01]  /*f580*/  HMMA.16816.F32 R104, R24, R32.reuse, R104 ;  /* 0x000000201868723c */ /* 0x080fe20000001868 */
[C---:B------:R-:W-:Y:S01]  /*f590*/  FMUL.FTZ R18, R0.reuse, R134 ;  /* 0x0000008600127220 */ /* 0x040fe20000410000 */
[----:B------:R-:W-:Y:S02]  /*f5a0*/  MUFU.EX2 R174, R174 ;  /* 0x000000ae00ae7308 */ /* 0x000fe40000000800 */
[C---:B------:R-:W-:Y:S02]  /*f5b0*/  FMUL.FTZ R19, R0.reuse, R135 ;  /* 0x0000008700137220 */ /* 0x040fe40000410000 */
[C---:B------:R-:W-:Y:S02]  /*f5c0*/  FMUL.FTZ R63, R0.reuse, R63 ;  /* 0x0000003f003f7220 */ /* 0x040fe40000410000 */
[C---:B------:R-:W-:Y:S01]  /*f5d0*/  HMMA.16816.F32 R108, R28.reuse, R32, R108 ;  /* 0x000000201c6c723c */ /* 0x040fe2000000186c */
[C---:B------:R-:W-:Y:S03]  /*f5e0*/  FMUL.FTZ R74, R0.reuse, R74 ;  /* 0x0000004a004a7220 */ /* 0x040fe60000410000 */
[C---:B------:R-:W-:Y:S01]  /*f5f0*/  FMUL.FTZ R75, R0.reuse, R75 ;  /* 0x0000004b004b7220 */ /* 0x040fe20000410000 */
[----:B------:R-:W-:Y:S01]  /*f600*/  MUFU.EX2 R175, R175 ;  /* 0x000000af00af7308 */ /* 0x000fe20000000800 */
[C---:B------:R-:W-:Y:S02]  /*f610*/  FMUL.FTZ R78, R0.reuse, R78 ;  /* 0x0000004e004e7220 */ /* 0x040fe40000410000 */
[-C--:B------:R-:W-:Y:S01]  /*f620*/  HMMA.16816.F32 R112, R28, R34.reuse, R112 ;  /* 0x000000221c70723c */ /* 0x080fe20000001870 */
[----:B------:R-:W-:Y:S03]  /*f630*/  FMUL.FTZ R79, R0, R79 ;  /* 0x0000004f004f7220 */ /* 0x000fe60000410000 */
[C---:B------:R-:W-:Y:S02]  /*f640*/  FMUL.FTZ R80, R21.reuse, R80 ;  /* 0x0000005015507220 */ /* 0x040fe40000410000 */
[C---:B------:R-:W-:Y:S01]  /*f650*/  FMUL.FTZ R81, R21.reuse, R81 ;  /* 0x0000005115517220 */ /* 0x040fe20000410000 */
[----:B------:R-:W-:Y:S01]  /*f660*/  MUFU.EX2 R178, R178 ;  /* 0x000000b200b27308 */ /* 0x000fe20000000800 */
[C---:B------:R-:W-:Y:S01]  /*f670*/  HMMA.16816.F32 R116, R24.reuse, R34, R116 ;  /* 0x000000221874723c */ /* 0x040fe20000001874 */
[----:B------:R-:W1:Y:S03]  /*f680*/  LDSM.16.MT88.4 R32, [R212+0xd00] ;  /* 0x000d0000d420783b */ /* 0x000e660000004200 */
[C---:B------:R-:W-:Y:S02]  /*f690*/  FMUL.FTZ R82, R20.reuse, R82 ;  /* 0x0000005214527220 */ /* 0x040fe40000410000 */
[C---:B------:R-:W-:Y:S02]  /*f6a0*/  FMUL.FTZ R83, R20.reuse, R83 ;  /* 0x0000005314537220 */ /* 0x040fe40000410000 */
[-C--:B------:R-:W-:Y:S01]  /*f6b0*/  HMMA.16816.F32 R120, R24, R36.reuse, R120 ;  /* 0x000000241878723c */ /* 0x080fe20000001878 */
[C---:B------:R-:W-:Y:S01]  /*f6c0*/  FMUL.FTZ R84, R21.reuse, R84 ;  /* 0x0000005415547220 */ /* 0x040fe20000410000 */
[----:B------:R-:W-:Y:S02]  /*f6d0*/  MUFU.EX2 R182, R182 ;  /* 0x000000b600b67308 */ /* 0x000fe40000000800 */
[----:B------:R-:W-:Y:S02]  /*f6e0*/  FMUL.FTZ R85, R21, R85 ;  /* 0x0000005515557220 */ /* 0x000fe40000410000 */
[C---:B------:R-:W-:Y:S02]  /*f6f0*/  FMUL.FTZ R86, R20.reuse, R86 ;  /* 0x0000005614567220 */ /* 0x040fe40000410000 */
[C---:B------:R-:W-:Y:S01]  /*f700*/  HMMA.16816.F32 R124, R28.reuse, R36, R124 ;  /* 0x000000241c7c723c */ /* 0x040fe2000000187c */
[----:B------:R-:W-:Y:S03]  /*f710*/  FMUL.FTZ R87, R20, R87 ;  /* 0x0000005714577220 */ /* 0x000fe60000410000 */
[C---:B------:R-:W-:Y:S01]  /*f720*/  FMUL.FTZ R88, R2.reuse, R88 ;  /* 0x0000005802587220 */ /* 0x040fe20000410000 */
[----:B------:R-:W-:Y:S01]  /*f730*/  MUFU.EX2 R183, R183 ;  /* 0x000000b700b77308 */ /* 0x000fe20000000800 */
[----:B------:R-:W-:Y:S02]  /*f740*/  FMUL.FTZ R89, R2, R89 ;  /* 0x0000005902597220 */ /* 0x000fe40000410000 */
[-C--:B------:R-:W-:Y:S01]  /*f750*/  HMMA.16816.F32 R16, R28, R38.reuse, R16 ;  /* 0x000000261c10723c */ /* 0x080fe20000001810 */
[C---:B------:R-:W-:Y:S03]  /*f760*/  FMUL.FTZ R90, R0.reuse, R90 ;  /* 0x0000005a005a7220 */ /* 0x040fe60000410000 */
[----:B------:R-:W-:Y:S02]  /*f770*/  FMUL.FTZ R91, R0, R91 ;  /* 0x0000005b005b7220 */ /* 0x000fe40000410000 */
[--C-:B------:R-:W-:Y:S01]  /*f780*/  FFMA.FTZ R192, R191, c[0x0][0x2d0], -R44.reuse ;  /* 0x0000b400bfc07a23 */ /* 0x100fe2000001082c */
[----:B------:R-:W-:Y:S01]  /*f790*/  MUFU.EX2 R184, R184 ;  /* 0x000000b800b87308 */ /* 0x000fe20000000800 */
[C---:B------:R-:W-:Y:S01]  /*f7a0*/  HMMA.16816.F32 R128, R24.reuse, R38, R128 ;  /* 0x000000261880723c */ /* 0x040fe20000001880 */
[----:B------:R-:W2:Y:S03]  /*f7b0*/  LDSM.16.MT88.4 R36, [R214+0x1900] ;  /* 0x00190000d624783b */ /* 0x000ea60000004200 */
[--C-:B------:R-:W-:Y:S02]  /*f7c0*/  FFMA.FTZ R191, R41, c[0x0][0x2d0], -R44.reuse ;  /* 0x0000b40029bf7a23 */ /* 0x100fe4000001082c */
[----:B------:R-:W-:Y:S02]  /*f7d0*/  FFMA.FTZ R44, R23, c[0x0][0x2d0], -R44 ;  /* 0x0000b400172c7a23 */ /* 0x000fe4000001082c */
[C---:B------:R-:W-:Y:S01]  /*f7e0*/  FMUL.FTZ R92, R2.reuse, R92 ;  /* 0x0000005c025c7220 */ /* 0x040fe20000410000 */
[-C--:B-1----:R-:W-:Y:S01]  /*f7f0*/  HMMA.16816.F32 R52, R24, R32.reuse, R52 ;  /* 0x000000201834723c */ /* 0x082fe20000001834 */
[----:B------:R-:W-:Y:S01]  /*f800*/  LDSM.16.MT88.4 R40, [R212+0x500] ;  /* 0x00050000d428783b */ /* 0x000fe20000004200 */
[----:B------:R1:W-:Y:S01]  /*f810*/  MUFU.EX2 R23, R44 ;  /* 0x0000002c00177308 */ /* 0x0003e20000000800 */
[----:B------:R-:W-:Y:S02]  /*f820*/  FMUL.FTZ R93, R2, R93 ;  /* 0x0000005d025d7220 */ /* 0x000fe40000410000 */
[C---:B------:R-:W-:Y:S02]  /*f830*/  FMUL.FTZ R94, R0.reuse, R94 ;  /* 0x0000005e005e7220 */ /* 0x040fe40000410000 */
[----:B------:R-:W-:Y:S01]  /*f840*/  FMUL.FTZ R95, R0, R95 ;  /* 0x0000005f005f7220 */ /* 0x000fe20000410000 */
[C---:B------:R-:W-:Y:S01]  /*f850*/  HMMA.16816.F32 R56, R28.reuse, R32, R56 ;  /* 0x000000201c38723c */ /* 0x040fe20000001838 */
[C---:B------:R-:W-:Y:S03]  /*f860*/  FMUL.FTZ R96, R21.reuse, R96 ;  /* 0x0000006015607220 */ /* 0x040fe60000410000 */
[C---:B------:R-:W-:Y:S01]  /*f870*/  FMUL.FTZ R97, R21.reuse, R97 ;  /* 0x0000006115617220 */ /* 0x040fe20000410000 */
[----:B------:R-:W3:Y:S01]  /*f880*/  MUFU.EX2 R185, R185 ;  /* 0x000000b900b97308 */ /* 0x000ee20000000800 */
[C---:B------:R-:W-:Y:S02]  /*f890*/  FMUL.FTZ R98, R20.reuse, R98 ;  /* 0x0000006214627220 */ /* 0x040fe40000410000 */
[-C--:B------:R-:W-:Y:S01]  /*f8a0*/  HMMA.16816.F32 R60, R28, R34.reuse, R60 ;  /* 0x000000221c3c723c */ /* 0x080fe2000000183c */
[C---:B------:R-:W-:Y:S03]  /*f8b0*/  FMUL.FTZ R99, R20.reuse, R99 ;  /* 0x0000006314637220 */ /* 0x040fe60000410000 */
[----:B------:R-:W-:Y:S02]  /*f8c0*/  FFMA.FTZ R158, R21, R243, R158 ;  /* 0x000000f3159e7223 */ /* 0x000fe4000001009e */
[----:B------:R-:W-:Y:S01]  /*f8d0*/  FFMA.FTZ R153, R20, R241, R153 ;  /* 0x000000f114997223 */ /* 0x000fe20000010099 */
[----:B------:R-:W-:Y:S01]  /*f8e0*/  MUFU.EX2 R187, R187 ;  /* 0x000000bb00bb7308 */ /* 0x000fe20000000800 */
[C---:B------:R-:W-:Y:S01]  /*f8f0*/  HMMA.16816.F32 R64, R24.reuse, R34, R64 ;  /* 0x000000221840723c */ /* 0x040fe20000001840 */
[----:B------:R-:W4:Y:S03]  /*f900*/  LDSM.16.MT88.4 R32, [R212+0x1900] ;  /* 0x00190000d420783b */ /* 0x000f260000004200 */
[----:B------:R-:W-:Y:S01]  /*f910*/  FFMA.FTZ R160, R2, R239, R160 ;  /* 0x000000ef02a07223 */ /* 0x000fe200000100a0 */
[----:B------:R-:W-:Y:S01]  /*f920*/  MOV R2, R3 ;  /* 0x0000000300027202 */ /* 0x000fe20000000f00 */
[----:B------:R-:W-:Y:S01]  /*f930*/  FFMA.FTZ R165, R0, R237, R165 ;  /* 0x000000ed00a57223 */ /* 0x000fe200000100a5 */
[-C--:B------:R-:W-:Y:S01]  /*f940*/  MOV R0, R22.reuse ;  /* 0x0000001600007202 */ /* 0x080fe20000000f00 */
[-C--:B--2---:R-:W-:Y:S01]  /*f950*/  HMMA.16816.F32 R68, R24, R36.reuse, R68 ;  /* 0x000000241844723c */ /* 0x084fe20000001844 */
[----:B-1----:R-:W-:Y:S01]  /*f960*/  LDSM.16.MT88.4 R44, [R214+0x1500] ;  /* 0x00150000d62c783b */ /* 0x002fe20000004200 */
[----:B------:R-:W1:Y:S02]  /*f970*/  MUFU.EX2 R188, R188 ;  /* 0x000000bc00bc7308 */ /* 0x000e640000000800 */
[----:B------:R-:W-:Y:S02]  /*f980*/  FADD.FTZ R158, R156, R158 ;  /* 0x0000009e9c9e7221 */ /* 0x000fe40000010000 */
[----:B------:R-:W-:Y:S01]  /*f990*/  FADD.FTZ R153, R152, R153 ;  /* 0x0000009998997221 */ /* 0x000fe20000010000 */
[----:B------:R-:W-:Y:S01]  /*f9a0*/  MOV R152, R22 ;  /* 0x0000001600987202 */ /* 0x000fe20000000f00 */
[C---:B------:R-:W-:Y:S01]  /*f9b0*/  HMMA.16816.F32 R72, R28.reuse, R36, R72 ;  /* 0x000000241c48723c */ /* 0x040fe20000001848 */
[----:B------:R-:W-:Y:S03]  /*f9c0*/  FADD.FTZ R157, R157, R160 ;  /* 0x000000a09d9d7221 */ /* 0x000fe60000010000 */
[----:B------:R-:W-:Y:S01]  /*f9d0*/  MUFU.EX2 R189, R189 ;  /* 0x000000bd00bd7308 */ /* 0x000fe20000000800 */
[----:B------:R-:W-:Y:S02]  /*f9e0*/  FADD.FTZ R150, R150, R165 ;  /* 0x000000a596967221 */ /* 0x000fe40000010000 */
[----:B------:R-:W-:Y:S01]  /*f9f0*/  FADD.FTZ R155, R155, R158 ;  /* 0x0000009e9b9b7221 */ /* 0x000fe20000010000 */
[-C--:B------:R-:W-:Y:S01]  /*fa00*/  HMMA.16816.F32 R76, R28, R38.reuse, R76 ;  /* 0x000000261c4c723c */ /* 0x080fe2000000184c */
[----:B------:R-:W-:Y:S03]  /*fa10*/  FADD.FTZ R162, R162, R153 ;  /* 0x00000099a2a27221 */ /* 0x000fe60000010000 */
[----:B------:R-:W-:Y:S02]  /*fa20*/  FADD.FTZ R164, R164, R157 ;  /* 0x0000009da4a47221 */ /* 0x000fe40000010000 */
[----:B------:R-:W2:Y:S01]  /*fa30*/  MUFU.EX2 R190, R190 ;  /* 0x000000be00be7308 */ /* 0x000ea20000000800 */
[----:B------:R-:W-:Y:S01]  /*fa40*/  FADD.FTZ R163, R163, R150 ;  /* 0x00000096a3a37221 */ /* 0x000fe20000010000 */
[C---:B------:R-:W-:Y:S01]  /*fa50*/  HMMA.16816.F32 R80, R24.reuse, R38, R80 ;  /* 0x000000261850723c */ /* 0x040fe20000001850 */
[----:B------:R-:W5:Y:S03]  /*fa60*/  LDSM.16.MT88.4 R36, [R214+0x500] ;  /* 0x00050000d624783b */ /* 0x000f660000004200 */
[----:B------:R-:W-:Y:S01]  /*fa70*/  FADD.FTZ R155, R154, R155 ;  /* 0x0000009b9a9b7221 */ /* 0x000fe20000010000 */
[----:B------:R-:W-:Y:S01]  /*fa80*/  MOV R150, R151 ;  /* 0x0000009700967202 */ /* 0x000fe20000000f00 */
[----:B------:R-:W-:Y:S02]  /*fa90*/  FADD.FTZ R162, R159, R162 ;  /* 0x000000a29fa27221 */ /* 0x000fe40000010000 */
[----:B------:R-:W-:Y:S01]  /*faa0*/  MUFU.EX2 R192, R192 ;  /* 0x000000c000c07308 */ /* 0x000fe20000000800 */
[-C--:B----4-:R-:W-:Y:S03]  /*fab0*/  HMMA.16816.F32 R84, R24, R32.reuse, R84 ;  /* 0x000000201854723c */ /* 0x090fe60000001854 */
[----:B------:R-:W-:Y:S02]  /*fac0*/  FADD.FTZ R161, R161, R164 ;  /* 0x000000a4a1a17221 */ /* 0x000fe40000010000 */
[----:B------:R-:W-:Y:S03]  /*fad0*/  FADD.FTZ R148, R148, R163 ;  /* 0x000000a394947221 */ /* 0x000fe60000010000 */
[C---:B------:R-:W-:Y:S01]  /*fae0*/  HMMA.16816.F32 R88, R28.reuse, R32, R88 ;  /* 0x000000201c58723c */ /* 0x040fe20000001858 */
[----:B------:R-:W4:Y:S07]  /*faf0*/  MUFU.EX2 R191, R191 ;  /* 0x000000bf00bf7308 */ /* 0x000f2e0000000800 */
[-C--:B------:R-:W-:Y:S03]  /*fb00*/  HMMA.16816.F32 R92, R28, R34.reuse, R92 ;  /* 0x000000221c5c723c */ /* 0x080fe6000000185c */
[----:B------:R-:W-:Y:S04]  /*fb10*/  MUFU.EX2 R181, R181 ;  /* 0x000000b500b57308 */ /* 0x000fe80000000800 */
[----:B---3--:R-:W-:Y:S01]  /*fb20*/  F2FP.PACK_AB R28, R185, R184 ;  /* 0x000000b8b91c723e */ /* 0x008fe200000000ff */
[----:B------:R-:W-:Y:S01]  /*fb30*/  HMMA.16816.F32 R96, R24, R34, R96 ;  /* 0x000000221860723c */ /* 0x000fe20000001860 */
[----:B-1----:R-:W-:Y:S01]  /*fb40*/  F2FP.PACK_AB R30, R188, R187 ;  /* 0x000000bbbc1e723e */ /* 0x002fe200000000ff */
[----:B------:R-:W1:Y:S02]  /*fb50*/  LDSM.16.MT88.4 R32, [R214+0x1100] ;  /* 0x00110000d620783b */ /* 0x000e640000004200 */
[----:B--2---:R-:W-:Y:S01]  /*fb60*/  F2FP.PACK_AB R29, R190, R189 ;  /* 0x000000bdbe1d723e */ /* 0x004fe200000000ff */
[----:B------:R-:W-:Y:S01]  /*fb70*/  MUFU.EX2 R194, R194 ;  /* 0x000000c200c27308 */ /* 0x000fe20000000800 */
[----:B------:R-:W-:Y:S01]  /*fb80*/  FADD.FTZ R184, R184, R161 ;  /* 0x000000a1b8b87221 */ /* 0x000fe20000010000 */
[----:B------:R-:W-:Y:S01]  /*fb90*/  F2FP.PACK_AB R24, R169, R166 ;  /* 0x000000a6a918723e */ /* 0x000fe200000000ff */
[----:B------:R-:W-:Y:S01]  /*fba0*/  FADD.FTZ R166, R166, R155 ;  /* 0x0000009ba6a67221 */ /* 0x000fe20000010000 */
[----:B------:R-:W-:Y:S03]  /*fbb0*/  F2FP.PACK_AB R25, R174, R171 ;  /* 0x000000abae19723e */ /* 0x000fe600000000ff */
[----:B------:R-:W-:Y:S01]  /*fbc0*/  F2FP.PACK_AB R26, R178, R175 ;  /* 0x000000afb21a723e */ /* 0x000fe200000000ff */
[----:B------:R-:W-:Y:S01]  /*fbd0*/  FADD.FTZ R171, R171, R162 ;  /* 0x000000a2abab7221 */ /* 0x000fe20000010000 */
[----:B------:R-:W-:Y:S01]  /*fbe0*/  F2FP.PACK_AB R27, R183, R182 ;  /* 0x000000b6b71b723e */ /* 0x000fe200000000ff */
[----:B------:R-:W-:Y:S01]  /*fbf0*/  MUFU.EX2 R177, R177 ;  /* 0x000000b100b17308 */ /* 0x000fe20000000800 */
[----:B----4-:R-:W-:Y:S01]  /*fc00*/  F2FP.PACK_AB R31, R191, R192 ;  /* 0x000000c0bf1f723e */ /* 0x010fe200000000ff */
[----:B------:R-:W-:Y:S01]  /*fc10*/  FADD.FTZ R189, R189, R148 ;  /* 0x00000094bdbd7221 */ /* 0x000fe20000010000 */
[----:B------:R-:W-:Y:S01]  /*fc20*/  MOV R148, R149 ;  /* 0x0000009500947202 */ /* 0x000fe20000000f00 */
[----:B------:R-:W-:Y:S02]  /*fc30*/  FADD.FTZ R166, R169, R166 ;  /* 0x000000a6a9a67221 */ /* 0x000fe40000010000 */
[-C--:B-----5:R-:W-:Y:S01]  /*fc40*/  HMMA.16816.F32 R4, R24, R36.reuse, R4 ;  /* 0x000000241804723c */ /* 0x0a0fe20000001804 */
[----:B------:R-:W-:Y:S02]  /*fc50*/  FADD.FTZ R171, R174, R171 ;  /* 0x000000abaeab7221 */ /* 0x000fe40000010000 */
[----:B------:R-:W-:Y:S01]  /*fc60*/  FADD.FTZ R184, R185, R184 ;  /* 0x000000b8b9b87221 */ /* 0x000fe20000010000 */
[----:B------:R-:W-:Y:S01]  /*fc70*/  MUFU.EX2 R176, R176 ;  /* 0x000000b000b07308 */ /* 0x000fe20000000800 */
[----:B------:R-:W-:Y:S02]  /*fc80*/  FADD.FTZ R189, R190, R189 ;  /* 0x000000bdbebd7221 */ /* 0x000fe40000010000 */
[----:B------:R-:W-:Y:S01]  /*fc90*/  FADD.FTZ R175, R175, R166 ;  /* 0x000000a6afaf7221 */ /* 0x000fe20000010000 */
[C---:B------:R-:W-:Y:S01]  /*fca0*/  HMMA.16816.F32 R8, R28.reuse, R36, R8 ;  /* 0x000000241c08723c */ /* 0x040fe20000001808 */
[----:B------:R-:W-:Y:S03]  /*fcb0*/  FADD.FTZ R182, R182, R171 ;  /* 0x000000abb6b67221 */ /* 0x000fe60000010000 */
[----:B------:R-:W-:Y:S02]  /*fcc0*/  FADD.FTZ R187, R187, R184 ;  /* 0x000000b8bbbb7221 */ /* 0x000fe40000010000 */
[----:B------:R-:W-:Y:S01]  /*fcd0*/  MUFU.EX2 R173, R173 ;  /* 0x000000ad00ad7308 */ /* 0x000fe20000000800 */
[----:B------:R-:W-:Y:S01]  /*fce0*/  FADD.FTZ R192, R192, R189 ;  /* 0x000000bdc0c07221 */ /* 0x000fe20000010000 */
[-C--:B------:R-:W-:Y:S01]  /*fcf0*/  HMMA.16816.F32 R12, R28, R38.reuse, R12 ;  /* 0x000000261c0c723c */ /* 0x080fe2000000180c */
[----:B------:R-:W-:Y:S03]  /*fd00*/  FADD.FTZ R178, R178, R175 ;  /* 0x000000afb2b27221 */ /* 0x000fe60000010000 */
[----:B------:R-:W-:Y:S02]  /*fd10*/  FADD.FTZ R182, R183, R182 ;  /* 0x000000b6b7b67221 */ /* 0x000fe40000010000 */
[----:B------:R-:W-:Y:S02]  /*fd20*/  FADD.FTZ R187, R188, R187 ;  /* 0x000000bbbcbb7221 */ /* 0x000fe40000010000 */
[C---:B------:R-:W-:Y:S01]  /*fd30*/  HMMA.16816.F32 R100, R24.reuse, R38, R100 ;  /* 0x000000261864723c */ /* 0x040fe20000001864 */
[----:B------:R-:W2:Y:S01]  /*fd40*/  LDSM.16.MT88.4 R36, [R212+0x1100] ;  /* 0x00110000d424783b */ /* 0x000ea20000004200 */
[----:B------:R-:W-:Y:S02]  /*fd50*/  MUFU.EX2 R186, R186 ;  /* 0x000000ba00ba7308 */ /* 0x000fe40000000800 */
[----:B------:R-:W-:Y:S04]  /*fd60*/  FADD.FTZ R191, R191, R192 ;  /* 0x000000c0bfbf7221 */ /* 0x000fe80000010000 */
[-C--:B------:R-:W-:Y:S04]  /*fd70*/  HMMA.16816.F32 R104, R24, R40.reuse, R104 ;  /* 0x000000281868723c */ /* 0x080fe80000001868 */
[----:B------:R-:W-:Y:S04]  /*fd80*/  MUFU.EX2 R168, R168 ;  /* 0x000000a800a87308 */ /* 0x000fe80000000800 */
[C---:B------:R-:W-:Y:S06]  /*fd90*/  HMMA.16816.F32 R108, R28.reuse, R40, R108 ;  /* 0x000000281c6c723c */ /* 0x040fec000000186c */
[----:B------:R-:W-:Y:S02]  /*fda0*/  MUFU.EX2 R170, R170 ;  /* 0x000000aa00aa7308 */ /* 0x000fe40000000800 */
[-C--:B------:R-:W-:Y:S08]  /*fdb0*/  HMMA.16816.F32 R112, R28, R42.reuse, R112 ;  /* 0x0000002a1c70723c */ /* 0x080ff00000001870 */
[C---:B------:R-:W-:Y:S01]  /*fdc0*/  HMMA.16816.F32 R116, R24.reuse, R42, R116 ;  /* 0x0000002a1874723c */ /* 0x040fe20000001874 */
[----:B------:R-:W3:Y:S01]  /*fdd0*/  LDSM.16.MT88.4 R40, [R214+0x1d00] ;  /* 0x001d0000d628783b */ /* 0x000ee20000004200 */
[----:B------:R-:W4:Y:S06]  /*fde0*/  MUFU.EX2 R179, R179 ;  /* 0x000000b300b37308 */ /* 0x000f2c0000000800 */
[-C--:B-1----:R-:W-:Y:S04]  /*fdf0*/  HMMA.16816.F32 R120, R24, R32.reuse, R120 ;  /* 0x000000201878723c */ /* 0x082fe80000001878 */
[----:B------:R-:W1:Y:S04]  /*fe00*/  MUFU.EX2 R172, R172 ;  /* 0x000000ac00ac7308 */ /* 0x000e680000000800 */
[C---:B------:R-:W-:Y:S06]  /*fe10*/  HMMA.16816.F32 R124, R28.reuse, R32, R124 ;  /* 0x000000201c7c723c */ /* 0x040fec000000187c */
[----:B------:R-:W-:Y:S02]  /*fe20*/  MUFU.EX2 R180, R180 ;  /* 0x000000b400b47308 */ /* 0x000fe40000000800 */
[-C--:B------:R-:W-:Y:S08]  /*fe30*/  HMMA.16816.F32 R16, R28, R34.reuse, R16 ;  /* 0x000000221c10723c */ /* 0x080ff00000001810 */
[C---:B------:R-:W-:Y:S01]  /*fe40*/  HMMA.16816.F32 R128, R24.reuse, R34, R128 ;  /* 0x000000221880723c */ /* 0x040fe20000001880 */
[----:B------:R-:W5:Y:S01]  /*fe50*/  LDSM.16.MT88.4 R32, [R212+0x1d00] ;  /* 0x001d0000d420783b */ /* 0x000f620000004200 */
[----:B------:R-:W1:Y:S06]  /*fe60*/  MUFU.EX2 R195, R195 ;  /* 0x000000c300c37308 */ /* 0x000e6c0000000800 */
[-C--:B--2---:R-:W-:Y:S04]  /*fe70*/  HMMA.16816.F32 R52, R24, R36.reuse, R52 ;  /* 0x000000241834723c */ /* 0x084fe80000001834 */
[----:B------:R-:W2:Y:S04]  /*fe80*/  MUFU.EX2 R196, R196 ;  /* 0x000000c400c47308 */ /* 0x000ea80000000800 */
[C---:B------:R-:W-:Y:S08]  /*fe90*/  HMMA.16816.F32 R56, R28.reuse, R36, R56 ;  /* 0x000000241c38723c */ /* 0x040ff00000001838 */
[-C--:B------:R-:W-:Y:S08]  /*fea0*/  HMMA.16816.F32 R60, R28, R38.reuse, R60 ;  /* 0x000000261c3c723c */ /* 0x080ff0000000183c */
[C---:B------:R-:W-:Y:S01]  /*feb0*/  HMMA.16816.F32 R64, R24.reuse, R38, R64 ;  /* 0x000000261840723c */ /* 0x040fe20000001840 */
[----:B------:R-:W1:Y:S07]  /*fec0*/  LDSM.16.MT88.4 R36, [R214+0x900] ;  /* 0x00090000d624783b */ /* 0x000e6e0000004200 */
[-C--:B---3--:R-:W-:Y:S08]  /*fed0*/  HMMA.16816.F32 R68, R24, R40.reuse, R68 ;  /* 0x000000281844723c */ /* 0x088ff00000001844 */
[C---:B------:R-:W-:Y:S08]  /*fee0*/  HMMA.16816.F32 R72, R28.reuse, R40, R72 ;  /* 0x000000281c48723c */ /* 0x040ff00000001848 */
[-C--:B------:R-:W-:Y:S08]  /*fef0*/  HMMA.16816.F32 R76, R28, R42.reuse, R76 ;  /* 0x0000002a1c4c723c */ /* 0x080ff0000000184c */
[C---:B------:R-:W-:Y:S01]  /*ff00*/  HMMA.16816.F32 R80, R24.reuse, R42, R80 ;  /* 0x0000002a1850723c */ /* 0x040fe20000001850 */
[----:B------:R-:W3:Y:S07]  /*ff10*/  LDSM.16.MT88.4 R40, [R212+0x900] ;  /* 0x00090000d428783b */ /* 0x000eee0000004200 */
[-C--:B-----5:R-:W-:Y:S08]  /*ff20*/  HMMA.16816.F32 R84, R24, R32.reuse, R84 ;  /* 0x000000201854723c */ /* 0x0a0ff00000001854 */
[C---:B------:R-:W-:Y:S08]  /*ff30*/  HMMA.16816.F32 R88, R28.reuse, R32, R88 ;  /* 0x000000201c58723c */ /* 0x040ff00000001858 */
[-C--:B------:R-:W-:Y:S07]  /*ff40*/  HMMA.16816.F32 R92, R28, R34.reuse, R92 ;  /* 0x000000221c5c723c */ /* 0x080fee000000185c */
[----:B----4-:R-:W-:Y:S01]  /*ff50*/  F2FP.PACK_AB R28, R179, R170 ;  /* 0x000000aab31c723e */ /* 0x010fe200000000ff */
[----:B------:R-:W-:Y:S01]  /*ff60*/  HMMA.16816.F32 R96, R24, R34, R96 ;  /* 0x000000221860723c */ /* 0x000fe20000001860 */
[----:B-1----:R-:W-:Y:S01]  /*ff70*/  F2FP.PACK_AB R30, R193, R172 ;  /* 0x000000acc11e723e */ /* 0x002fe200000000ff */
[----:B------:R-:W1:Y:S02]  /*ff80*/  LDSM.16.MT88.4 R32, [R214+0x2100] ;  /* 0x00210000d620783b */ /* 0x000e640000004200 */
[----:B------:R-:W-:Y:S01]  /*ff90*/  F2FP.PACK_AB R29, R195, R180 ;  /* 0x000000b4c31d723e */ /* 0x000fe200000000ff */
[----:B------:R-:W-:Y:S01]  /*ffa0*/  FADD.FTZ R170, R170, R187 ;  /* 0x000000bbaaaa7221 */ /* 0x000fe20000010000 */
[----:B--2---:R-:W-:Y:S01]  /*ffb0*/  F2FP.PACK_AB R31, R23, R196 ;  /* 0x000000c4171f723e */ /* 0x004fe200000000ff */
        /* <DEDUP_REMOVED lines=8> */
[----:B------:R-:W-:Y:S02]  /*10040*/  FADD.FTZ R177, R176, R177 ;  /* 0x000000b1b0b17221 */ /* 0x000fe40000010000 */
[----:B------:R-:W-:Y:S02]  /*10050*/  FADD.FTZ R179, R179, R170 ;  /* 0x000000aab3b37221 */ /* 0x000fe40000010000 */
[----:B------:R-:W-:Y:S02]  /*10060*/  FADD.FTZ R195, R195, R180 ;  /* 0x000000b4c3c37221 */ /* 0x000fe40000010000 */
[-C--:B------:R-:W-:Y:S01]  /*10070*/  HMMA.16816.F32 R144, R24, R36.reuse, R4 ;  /* 0x000000241890723c */ /* 0x080fe20000001804 */
[----:B------:R-:W2:Y:S01]  /*10080*/  LDSM.16.MT88.4 R4, [R212+0x2100] ;  /* 0x00210000d404783b */ /* 0x000ea20000004200 */
[----:B------:R-:W-:Y:S02]  /*10090*/  FADD.FTZ R173, R173, R194 ;  /* 0x000000c2adad7221 */ /* 0x000fe40000010000 */
        /* <DEDUP_REMOVED lines=8> */
[----:B------:R-:W-:Y:S04]  /*10120*/  FADD.FTZ R237, R23, R196 ;  /* 0x000000c417ed7221 */ /* 0x000fe80000010000 */
        /* <DEDUP_REMOVED lines=22> */
.L_x_510:
[----:B------:R-:W1:Y:S01]  /*10290*/  SHFL.BFLY PT, R2, R243, 0x2, 0x1f ;  /* 0x0c401f00f3027f89 */ /* 0x000e6200000e0000 */
[----:B------:R-:W-:-:S02]  /*102a0*/  MOV R6, RZ ;  /* 0x000000ff00067202 */ /* 0x000fc40000000f00 */
[----:B------:R-:W-:Y:S01]  /*102b0*/  PLOP3.LUT P4, PT, PT, PT, PT, 0x8, 0x0 ;  /* 0x000000000000781c */ /* 0x000fe20003f8e170 */
        /* <DEDUP_REMOVED lines=10> */
[----:B------:R-:W4:Y:S01]  /*10360*/  SHFL.BFLY PT, R11, R8, 0x1, 0x1f ;  /* 0x0c201f00080b7f89 */ /* 0x000f2200000e0000 */
[----:B-1----:R-:W-:Y:S02]  /*10370*/  FADD.FTZ R5, R2, R5 ;  /* 0x0000000502057221 */ /* 0x002fe40000010000 */
[----:B--2---:R-:W-:-:S03]  /*10380*/  FADD.FTZ R4, R7, R4 ;  /* 0x0000000407047221 */ /* 0x004fc60000010000 */
[----:B------:R-:W-:Y:S02]  /*10390*/  FSETP.NE.FTZ.AND P3, PT, R5, RZ, PT ;  /* 0x000000ff0500720b */ /* 0x000fe40003f75000 */
[----:B------:R-:W-:Y:S01]  /*103a0*/  MOV R7, RZ ;  /* 0x000000ff00077202 */ /* 0x000fe20000000f00 */
[----:B---3--:R-:W-:Y:S01]  /*103b0*/  FADD.FTZ R0, R0, R9 ;  /* 0x0000000900007221 */ /* 0x008fe20000010000 */
[----:B------:R-:W-:Y:S01]  /*103c0*/  FSETP.NE.FTZ.AND P2, PT, R4, RZ, PT ;  /* 0x000000ff0400720b */ /* 0x000fe20003f55000 */
[----:B----4-:R-:W-:-:S03]  /*103d0*/  FADD.FTZ R2, R8, R11 ;  /* 0x0000000b08027221 */ /* 0x010fc60000010000 */
[----:B------:R-:W-:Y:S02]  /*103e0*/  FSETP.NE.FTZ.AND P0, PT, R0, RZ, PT ;  /* 0x000000ff0000720b */ /* 0x000fe40003f15000 */
[----:B------:R-:W-:Y:S02]  /*103f0*/  MOV R8, RZ ;  /* 0x000000ff00087202 */ /* 0x000fe40000000f00 */
[----:B------:R-:W-:Y:S01]  /*10400*/  FSETP.NE.FTZ.AND P1, PT, R2, RZ, PT ;  /* 0x000000ff0200720b */ /* 0x000fe20003f35000 */
[----:B------:R-:W1:Y:S01]  /*10410*/  @P3 MUFU.RCP R6, R5 ;  /* 0x0000000500063308 */ /* 0x000e620000001000 */
[----:B------:R-:W-:-:S03]  /*10420*/  @P3 MOV R13, 0x3f317218 ;  /* 0x3f317218000d3802 */ /* 0x000fc60000000f00 */
[----:B------:R-:W-:Y:S02]  /*10430*/  @P2 MOV R12, 0x3f317218 ;  /* 0x3f317218000c2802 */ /* 0x000fe40000000f00 */
[----:B------:R-:W-:Y:S02]  /*10440*/  @P3 FMUL.FTZ R13, R13, c[0x0][0x2d0] ;  /* 0x0000b4000d0d3a20 */ /* 0x000fe40000410000 */
[----:B------:R-:W-:Y:S01]  /*10450*/  @P2 MUFU.RCP R7, R4 ;  /* 0x0000000400072308 */ /* 0x000fe20000001000 */
[----:B------:R-:W-:Y:S01]  /*10460*/  @P0 MOV R10, 0x3f317218 ;  /* 0x3f317218000a0802 */ /* 0x000fe20000000f00 */
[----:B------:R-:W-:Y:S02]  /*10470*/  @P2 FMUL.FTZ R12, R12, c[0x0][0x2d0] ;  /* 0x0000b4000c0c2a20 */ /* 0x000fe40000410000 */
[----:B------:R-:W-:Y:S02]  /*10480*/  @P1 MOV R11, 0x3f317218 ;  /* 0x3f317218000b1802 */ /* 0x000fe40000000f00 */
[----:B------:R-:W-:-:S02]  /*10490*/  @P0 FMUL.FTZ R10, R10, c[0x0][0x2d0] ;  /* 0x0000b4000a0a0a20 */ /* 0x000fc40000410000 */
[C---:B-1----:R-:W-:Y:S01]  /*104a0*/  FMUL.FTZ R144, R6.reuse, R144 ;  /* 0x0000009006907220 */ /* 0x042fe20000410000 */
[----:B------:R-:W1:Y:S01]  /*104b0*/  @P3 MUFU.LG2 R5, R5 ;  /* 0x0000000500053308 */ /* 0x000e620000000c00 */
[C---:B------:R-:W-:Y:S02]  /*104c0*/  FMUL.FTZ R145, R6.reuse, R145 ;  /* 0x0000009106917220 */ /* 0x040fe40000410000 */
[C---:B------:R-:W-:Y:S02]  /*104d0*/  FMUL.FTZ R100, R6.reuse, R100 ;  /* 0x0000006406647220 */ /* 0x040fe40000410000 */
[C---:B------:R-:W-:Y:S02]  /*104e0*/  FMUL.FTZ R101, R6.reuse, R101 ;  /* 0x0000006506657220 */ /* 0x040fe40000410000 */
[C---:B------:R-:W-:Y:S01]  /*104f0*/  FMUL.FTZ R104, R6.reuse, R104 ;  /* 0x0000006806687220 */ /* 0x040fe20000410000 */
[----:B------:R-:W2:Y:S01]  /*10500*/  @P2 MUFU.LG2 R4, R4 ;  /* 0x0000000400042308 */ /* 0x000ea20000000c00 */
[----:B------:R-:W-:-:S02]  /*10510*/  FMUL.FTZ R105, R6, R105 ;  /* 0x0000006906697220 */ /* 0x000fc40000410000 */
[C---:B------:R-:W-:Y:S02]  /*10520*/  FMUL.FTZ R116, R6.reuse, R116 ;  /* 0x0000007406747220 */ /* 0x040fe40000410000 */
[C---:B------:R-:W-:Y:S02]  /*10530*/  FMUL.FTZ R117, R6.reuse, R117 ;  /* 0x0000007506757220 */ /* 0x040fe40000410000 */
[C---:B------:R-:W-:Y:S01]  /*10540*/  FMUL.FTZ R120, R6.reuse, R120 ;  /* 0x0000007806787220 */ /* 0x040fe20000410000 */
[----:B------:R-:W3:Y:S01]  /*10550*/  @P1 MUFU.LG2 R9, R2 ;  /* 0x0000000200091308 */ /* 0x000ee20000000c00 */
[C---:B------:R-:W-:Y:S02]  /*10560*/  FMUL.FTZ R121, R6.reuse, R121 ;  /* 0x0000007906797220 */ /* 0x040fe40000410000 */
[C---:B------:R-:W-:Y:S02]  /*10570*/  FMUL.FTZ R128, R6.reuse, R128 ;  /* 0x0000008006807220 */ /* 0x040fe40000410000 */
[----:B------:R-:W-:-:S02]  /*10580*/  FMUL.FTZ R129, R6, R129 ;  /* 0x0000008106817220 */ /* 0x000fc40000410000 */
[C---:B------:R-:W-:Y:S01]  /*10590*/  FMUL.FTZ R52, R6.reuse, R52 ;  /* 0x0000003406347220 */ /* 0x040fe20000410000 */
[----:B------:R4:W-:Y:S01]  /*105a0*/  @P1 MUFU.RCP R8, R2 ;  /* 0x0000000200081308 */ /* 0x0009e20000001000 */
[C---:B------:R-:W-:Y:S02]  /*105b0*/  FMUL.FTZ R53, R6.reuse, R53 ;  /* 0x0000003506357220 */ /* 0x040fe40000410000 */
[C---:B------:R-:W-:Y:S02]  /*105c0*/  FMUL.FTZ R64, R6.reuse, R64 ;  /* 0x0000004006407220 */ /* 0x040fe40000410000 */
[C---:B------:R-:W-:Y:S02]  /*105d0*/  FMUL.FTZ R65, R6.reuse, R65 ;  /* 0x0000004106417220 */ /* 0x040fe40000410000 */
[C---:B------:R-:W-:Y:S02]  /*105e0*/  FMUL.FTZ R68, R6.reuse, R68 ;  /* 0x0000004406447220 */ /* 0x040fe40000410000 */
[----:B------:R-:W-:-:S02]  /*105f0*/  FMUL.FTZ R69, R6, R69 ;  /* 0x0000004506457220 */ /* 0x000fc40000410000 */
[C---:B------:R-:W-:Y:S02]  /*10600*/  FMUL.FTZ R80, R6.reuse, R80 ;  /* 0x0000005006507220 */ /* 0x040fe40000410000 */
[C---:B------:R-:W-:Y:S02]  /*10610*/  FMUL.FTZ R81, R6.reuse, R81 ;  /* 0x0000005106517220 */ /* 0x040fe40000410000 */
[C---:B------:R-:W-:Y:S01]  /*10620*/  FMUL.FTZ R84, R6.reuse, R84 ;  /* 0x0000005406547220 */ /* 0x040fe20000410000 */
[----:B----4-:R-:W-:Y:S01]  /*10630*/  MOV R2, 0xff800000 ;  /* 0xff80000000027802 */ /* 0x010fe20000000f00 */
[C---:B------:R-:W-:Y:S02]  /*10640*/  FMUL.FTZ R85, R6.reuse, R85 ;  /* 0x0000005506557220 */ /* 0x040fe40000410000 */
[C---:B------:R-:W-:Y:S02]  /*10650*/  FMUL.FTZ R96, R6.reuse, R96 ;  /* 0x0000006006607220 */ /* 0x040fe40000410000 */
[----:B------:R-:W-:Y:S01]  /*10660*/  FMUL.FTZ R97, R6, R97 ;  /* 0x0000006106617220 */ /* 0x000fe20000410000 */
[----:B------:R-:W-:Y:S01]  /*10670*/  MOV R6, RZ ;  /* 0x000000ff00067202 */ /* 0x000fe20000000f00 */
[----:B-1----:R-:W-:-:S02]  /*10680*/  @P3 FMUL.FTZ R14, R5, 0.69314718246459960938 ;  /* 0x3f317218050e3820 */ /* 0x002fc40000410000 */
[----:B--2---:R-:W-:Y:S02]  /*10690*/  @P2 FMUL.FTZ R4, R4, 0.69314718246459960938 ;  /* 0x3f31721804042820 */ /* 0x004fe40000410000 */
[----:B---3--:R-:W-:Y:S01]  /*106a0*/  @P1 FMUL.FTZ R16, R9, 0.69314718246459960938 ;  /* 0x3f31721809101820 */ /* 0x008fe20000410000 */
[----:B------:R-:W-:Y:S01]  /*106b0*/  @P0 MUFU.RCP R6, R0 ;  /* 0x0000000000060308 */ /* 0x000fe20000001000 */
[----:B------:R-:W-:Y:S02]  /*106c0*/  @P1 FMUL.FTZ R11, R11, c[0x0][0x2d0] ;  /* 0x0000b4000b0b1a20 */ /* 0x000fe40000410000 */
[C---:B------:R-:W-:Y:S02]  /*106d0*/  FMUL.FTZ R146, R7.reuse, R146 ;  /* 0x0000009207927220 */ /* 0x040fe40000410000 */
[C---:B------:R-:W-:Y:S02]  /*106e0*/  FMUL.FTZ R147, R7.reuse, R147 ;  /* 0x0000009307937220 */ /* 0x040fe40000410000 */
[C---:B------:R-:W-:Y:S01]  /*106f0*/  FMUL.FTZ R102, R7.reuse, R102 ;  /* 0x0000006607667220 */ /* 0x040fe20000410000 */
[----:B------:R-:W1:Y:S01]  /*10700*/  @P0 MUFU.LG2 R0, R0 ;  /* 0x0000000000000308 */ /* 0x000e620000000c00 */
        /* <DEDUP_REMOVED lines=8> */
[----:B-1----:R-:W-:Y:S02]  /*10790*/  @P0 FMUL.FTZ R5, R0, 0.69314718246459960938 ;  /* 0x3f31721800050820 */ /* 0x002fe40000410000 */
        /* <DEDUP_REMOVED lines=13> */
[----:B------:R-:W-:Y:S01]  /*10870*/  MOV R7, 0xff800000 ;  /* 0xff80000000077802 */ /* 0x000fe20000000f00 */
        /* <DEDUP_REMOVED lines=50> */
[----:B------:R-:W-:Y:S02]  /*10ba0*/  @P3 FFMA.FTZ R2, R13, R151, R14 ;  /* 0x000000970d023223 */ /* 0x000fe4000001000e */
[----:B------:R-:W-:Y:S02]  /*10bb0*/  @P2 FFMA.FTZ R6, R12, R149, R4 ;  /* 0x000000950c062223 */ /* 0x000fe40000010004 */
[----:B------:R-:W-:-:S02]  /*10bc0*/  @P1 FFMA.FTZ R7, R11, R3, R16 ;  /* 0x000000030b071223 */ /* 0x000fc40000010010 */
[----:B------:R-:W-:Y:S02]  /*10bd0*/  @P0 FFMA.FTZ R8, R10, R152, R5 ;  /* 0x000000980a080223 */ /* 0x000fe40000010005 */
.L_x_446:
[----:B------:R-:W-:Y:S05]  /*10be0*/  @P4 BRA `(.L_x_532) ;  /* 0x00001ab000004947 */ /* 0x000fea0003800000 */
[----:B------:R-:W1:Y:S01]  /*10bf0*/  S2R R10, SR_TID.X ;  /* 0x00000000000a7919 */ /* 0x000e620000002100 */
[----:B------:R-:W-:Y:S01]  /*10c00*/  USHF.R.S32.HI UR6, URZ, 0x1f, UR8 ;  /* 0x0000001f3f067899 */ /* 0x000fe20008011408 */
[----:B------:R-:W-:Y:S01]  /*10c10*/  IMAD R16, RZ, RZ, -UR8 ;  /* 0x80000008ff107e24 */ /* 0x000fe2000f8e02ff */
[----:B------:R-:W-:Y:S01]  /*10c20*/  ULDC.64 UR4, c[0x0][0x4d0] ;  /* 0x0001340000047ab9 */ /* 0x000fe20000000a00 */
[----:B------:R-:W2:Y:S01]  /*10c30*/  S2R R9, SR_CTAID.Y ;  /* 0x0000000000097919 */ /* 0x000ea20000002600 */
[----:B------:R-:W-:Y:S01]  /*10c40*/  UIMAD UR7, UR6, UR4, URZ ;  /* 0x00000004060772a4 */ /* 0x000fe2000f8e023f */
[----:B------:R-:W-:Y:S01]  /*10c50*/  IMAD.MOV.U32 R12, RZ, RZ, c[0x0][0x4e8] ;  /* 0x00013a00ff0c7624 */ /* 0x000fe200078e00ff */
[----:B------:R-:W-:Y:S01]  /*10c60*/  UIMAD.WIDE.U32 UR10, UR8, UR4, URZ ;  /* 0x00000004080a72a5 */ /* 0x000fe2000f8e003f */
[----:B------:R-:W3:Y:S01]  /*10c70*/  S2R R22, SR_CTAID.Z ;  /* 0x0000000000167919 */ /* 0x000ee20000002700 */
[----:B------:R-:W-:Y:S01]  /*10c80*/  UIMAD UR5, UR8, UR5, UR7 ;  /* 0x00000005080572a4 */ /* 0x000fe2000f8e0207 */
[----:B------:R-:W-:Y:S02]  /*10c90*/  BSSY B0, `(.L_x_533) ;  /* 0x00000c1000007945 */ /* 0x000fe40003800000 */
[----:B------:R-:W-:Y:S01]  /*10ca0*/  BAR.SYNC.DEFER_BLOCKING 0x1, 0x80 ;  /* 0x0042000000007b1d */ /* 0x000fe20000010000 */
[----:B------:R-:W-:Y:S01]  /*10cb0*/  UIADD3 UR5, UR11, UR5, URZ ;  /* 0x000000050b057290 */ /* 0x000fe2000fffe03f */
[----:B------:R-:W-:Y:S01]  /*10cc0*/  IMAD.U32 R21, RZ, RZ, UR11 ;  /* 0x0000000bff157e24 */ /* 0x000fe2000f8e00ff */
[----:B------:R-:W-:Y:S01]  /*10cd0*/  ISETP.NE.AND P0, PT, R12, 0x1, PT ;  /* 0x000000010c00780c */ /* 0x000fe20003f05270 */
[----:B------:R-:W-:-:S02]  /*10ce0*/  IMAD.U32 R20, RZ, RZ, UR10 ;  /* 0x0000000aff147e24 */ /* 0x000fc4000f8e00ff */
[----:B------:R-:W4:Y:S01]  /*10cf0*/  S2R R13, SR_CTAID.X ;  /* 0x00000000000d7919 */ /* 0x000f220000002500 */
[----:B------:R-:W-:Y:S01]  /*10d00*/  IMAD.U32 R21, RZ, RZ, UR5 ;  /* 0x00000005ff157e24 */ /* 0x000fe2000f8e00ff */
[----:B------:R-:W-:Y:S01]  /*10d10*/  ULDC.64 UR4, c[0x0][0x438] ;  /* 0x00010e0000047ab9 */ /* 0x000fe20000000a00 */
[----:B------:R-:W-:Y:S01]  /*10d20*/  IMAD R12, R12, c[0x0][0x388], RZ ;  /* 0x0000e2000c0c7a24 */ /* 0x000fe200078e02ff */
[----:B------:R-:W-:Y:S01]  /*10d30*/  UIMAD UR6, UR6, UR4, URZ ;  /* 0x00000004060672a4 */ /* 0x000fe2000f8e023f */
[----:B-1----:R-:W-:Y:S01]  /*10d40*/  SHF.R.S32.HI R5, RZ, 0x1f, R10 ;  /* 0x0000001fff057819 */ /* 0x002fe2000001140a */
[----:B------:R-:W-:Y:S02]  /*10d50*/  UIMAD.WIDE.U32 UR10, UR8, UR4, URZ ;  /* 0x00000004080a72a5 */ /* 0x000fe4000f8e003f */
[----:B------:R-:W-:Y:S01]  /*10d60*/  UIMAD UR4, UR8, UR5, UR6 ;  /* 0x00000005080472a4 */ /* 0x000fe2000f8e0206 */
[CC--:B------:R-:W-:Y:S01]  /*10d70*/  LEA.HI R11, R5.reuse, R10.reuse, RZ, 0x2 ;  /* 0x0000000a050b7211 */ /* 0x0c0fe200078f10ff */
[----:B--2---:R-:W-:Y:S01]  /*10d80*/  IMAD R16, R16, c[0x0][0x550], R9 ;  /* 0x0001540010107a24 */ /* 0x004fe200078e0209 */
[-C--:B------:R-:W-:Y:S01]  /*10d90*/  LEA.HI R5, R5, R10.reuse, RZ, 0x5 ;  /* 0x0000000a05057211 */ /* 0x080fe200078f28ff */
[----:B------:R-:W-:Y:S01]  /*10da0*/  UIADD3 UR4, UR11, UR4, URZ ;  /* 0x000000040b047290 */ /* 0x000fe2000fffe03f */
[----:B------:R-:W-:Y:S01]  /*10db0*/  LOP3.LUT R11, R11, 0xfffffffc, RZ, 0xc0, !PT ;  /* 0xfffffffc0b0b7812 */ /* 0x000fe200078ec0ff */
[----:B------:R-:W-:Y:S01]  /*10dc0*/  IMAD.U32 R15, RZ, RZ, UR11 ;  /* 0x0000000bff0f7e24 */ /* 0x000fe2000f8e00ff */
[----:B------:R-:W-:Y:S01]  /*10dd0*/  LOP3.LUT R3, R5, 0xffffffe0, RZ, 0xc0, !PT ;  /* 0xffffffe005037812 */ /* 0x000fe200078ec0ff */
[----:B---3--:R-:W-:Y:S01]  /*10de0*/  IMAD.WIDE.U32 R20, R22, c[0x0][0x4d8], R20 ;  /* 0x0001360016147a25 */ /* 0x008fe200078e0014 */
[----:B------:R-:W-:-:S02]  /*10df0*/  IADD3 R4, -R11, R10, RZ ;  /* 0x0000000a0b047210 */ /* 0x000fc40007ffe1ff */
[----:B------:R-:W-:Y:S01]  /*10e00*/  SHF.R.S32.HI R17, RZ, 0x5, R5 ;  /* 0x00000005ff117819 */ /* 0x000fe20000011405 */
[----:B------:R-:W-:Y:S01]  /*10e10*/  IMAD.IADD R3, R10, 0x1, -R3 ;  /* 0x000000010a037824 */ /* 0x000fe200078e0a03 */
[----:B------:R-:W-:Y:S01]  /*10e20*/  LEA.HI R0, R4, R4, RZ, 0x1 ;  /* 0x0000000404007211 */ /* 0x000fe200078f08ff */
[----:B------:R-:W-:Y:S01]  /*10e30*/  IMAD.U32 R15, RZ, RZ, UR4 ;  /* 0x00000004ff0f7e24 */ /* 0x000fe2000f8e00ff */
[----:B------:R-:W-:Y:S02]  /*10e40*/  SHF.R.S32.HI R10, RZ, 0x1f, R5 ;  /* 0x0000001fff0a7819 */ /* 0x000fe40000011405 */
[----:B------:R-:W-:Y:S02]  /*10e50*/  LOP3.LUT R9, R0, 0x1ffffffe, RZ, 0xc0, !PT ;  /* 0x1ffffffe00097812 */ /* 0x000fe400078ec0ff */
[----:B------:R-:W-:Y:S02]  /*10e60*/  LEA.HI R10, R10, R17, RZ, 0x2 ;  /* 0x000000110a0a7211 */ /* 0x000fe400078f10ff */
[----:B------:R-:W-:Y:S01]  /*10e70*/  SHF.R.S32.HI R5, RZ, 0x1f, R22 ;  /* 0x0000001fff057819 */ /* 0x000fe20000011416 */
[----:B------:R-:W-:Y:S01]  /*10e80*/  IMAD.IADD R4, R4, 0x1, -R9 ;  /* 0x0000000104047824 */ /* 0x000fe200078e0a09 */
[----:B------:R-:W-:-:S02]  /*10e90*/  SHF.L.U32 R9, R0, 0x5, RZ ;  /* 0x0000000500097819 */ /* 0x000fc400000006ff */
[----:B------:R-:W-:Y:S01]  /*10ea0*/  SHF.R.S32.HI R0, RZ, 0x1f, R3 ;  /* 0x0000001fff007819 */ /* 0x000fe20000011403 */
[C---:B------:R-:W-:Y:S01]  /*10eb0*/  IMAD R11, R5.reuse, c[0x0][0x4d8], RZ ;  /* 0x00013600050b7a24 */ /* 0x040fe200078e02ff */
[----:B------:R-:W-:Y:S01]  /*10ec0*/  LOP3.LUT R10, R10, 0xffffffc, RZ, 0xc0, !PT ;  /* 0x0ffffffc0a0a7812 */ /* 0x000fe200078ec0ff */
[----:B------:R-:W-:Y:S01]  /*10ed0*/  IMAD R5, R5, c[0x0][0x440], RZ ;  /* 0x0001100005057a24 */ /* 0x000fe200078e02ff */
[----:B------:R-:W-:Y:S01]  /*10ee0*/  LEA.HI R0, R0, R3, RZ, 0x2 ;  /* 0x0000000300007211 */ /* 0x000fe200078f10ff */
[C---:B------:R-:W-:Y:S01]  /*10ef0*/  IMAD R11, R22.reuse, c[0x0][0x4dc], R11 ;  /* 0x00013700160b7a24 */ /* 0x040fe200078e020b */
[----:B------:R-:W-:Y:S01]  /*10f00*/  LOP3.LUT R9, R9, 0xffffffc0, RZ, 0xc0, !PT ;  /* 0xffffffc009097812 */ /* 0x000fe200078ec0ff */
[----:B------:R-:W-:Y:S01]  /*10f10*/  IMAD.IADD R17, R17, 0x1, -R10 ;  /* 0x0000000111117824 */ /* 0x000fe200078e0a0a */
[----:B------:R-:W-:Y:S01]  /*10f20*/  SHF.R.S32.HI R10, RZ, 0x2, R0 ;  /* 0x00000002ff0a7819 */ /* 0x000fe20000011400 */
[----:B------:R-:W-:Y:S01]  /*10f30*/  IMAD R5, R22, c[0x0][0x444], R5 ;  /* 0x0001110016057a24 */ /* 0x000fe200078e0205 */
[----:B------:R-:W-:Y:S01]  /*10f40*/  MOV R14, UR10 ;  /* 0x0000000a000e7c02 */ /* 0x000fe20008000f00 */
[----:B------:R-:W-:Y:S01]  /*10f50*/  IMAD R9, R4, 0x8, R9 ;  /* 0x0000000804097824 */ /* 0x000fe200078e0209 */
[----:B------:R-:W-:Y:S01]  /*10f60*/  IADD3 R21, R21, R11, RZ ;  /* 0x0000000b15157210 */ /* 0x000fe20007ffe0ff */
[----:B------:R-:W-:Y:S01]  /*10f70*/  IMAD R10, R17, 0x10, R10 ;  /* 0x00000010110a7824 */ /* 0x000fe200078e020a */
[----:B------:R-:W-:Y:S01]  /*10f80*/  SHF.R.S32.HI R11, RZ, 0x1f, R16 ;  /* 0x0000001fff0b7819 */ /* 0x000fe20000011410 */
[----:B------:R-:W-:Y:S01]  /*10f90*/  IMAD.WIDE.U32 R22, R22, c[0x0][0x440], R14 ;  /* 0x0001100016167a25 */ /* 0x000fe200078e000e */
[----:B------:R-:W-:-:S03]  /*10fa0*/  LOP3.LUT R0, R0, 0x7ffffffc, RZ, 0xc0, !PT ;  /* 0x7ffffffc00007812 */ /* 0x000fc600078ec0ff */
[----:B------:R-:W-:Y:S02]  /*10fb0*/  IMAD.IADD R18, R10, 0x1, R9 ;  /* 0x000000010a127824 */ /* 0x000fe400078e0209 */
[----:B------:R-:W-:Y:S02]  /*10fc0*/  IMAD.IADD R23, R23, 0x1, R5 ;  /* 0x0000000117177824 */ /* 0x000fe400078e0205 */
[C---:B----4-:R-:W-:Y:S01]  /*10fd0*/  IMAD R18, R13.reuse, 0x80, R18 ;  /* 0x000000800d127824 */ /* 0x050fe200078e0212 */
[----:B------:R-:W-:Y:S01]  /*10fe0*/  LEA R13, R13, R10, 0x7 ;  /* 0x0000000a0d0d7211 */ /* 0x000fe200078e38ff */
[----:B------:R-:W-:Y:S02]  /*10ff0*/  IMAD R15, R11, c[0x0][0x448], RZ ;  /* 0x000112000b0f7a24 */ /* 0x000fe400078e02ff */
[----:B------:R-:W-:Y:S01]  /*11000*/  @P0 IMAD.HI.U32 R14, R18, c[0x0][0x4ec], RZ ;  /* 0x00013b00120e0a27 */ /* 0x000fe200078e00ff */
[----:B------:R-:W-:-:S03]  /*11010*/  MOV R4, R18 ;  /* 0x0000001200047202 */ /* 0x000fc60000000f00 */
[----:B------:R-:W-:Y:S01]  /*11020*/  @P0 IMAD.HI.U32 R9, R18, c[0x0][0x4ec], RZ ;  /* 0x00013b0012090a27 */ /* 0x000fe200078e00ff */
[----:B------:R-:W-:-:S03]  /*11030*/  @P0 SHF.R.U32.HI R4, RZ, c[0x0][0x4f0], R14 ;  /* 0x00013c00ff040a19 */ /* 0x000fc6000001160e */
[----:B------:R-:W-:Y:S01]  /*11040*/  IMAD.MOV.U32 R5, RZ, RZ, R18 ;  /* 0x000000ffff057224 */ /* 0x000fe200078e0012 */
[----:B------:R-:W-:Y:S01]  /*11050*/  @P0 SHF.R.U32.HI R5, RZ, c[0x0][0x4f0], R9 ;  /* 0x00013c00ff050a19 */ /* 0x000fe20000011609 */
[----:B------:R-:W-:Y:S01]  /*11060*/  IMAD R11, R11, c[0x0][0x4e0], RZ ;  /* 0x000138000b0b7a24 */ /* 0x000fe200078e02ff */
[--C-:B------:R-:W-:Y:S01]  /*11070*/  SHF.R.S32.HI R14, RZ, 0x1f, R4.reuse ;  /* 0x0000001fff0e7819 */ /* 0x100fe20000011404 */
[----:B------:R-:W-:Y:S02]  /*11080*/  IMAD.MOV R9, RZ, RZ, -R4 ;  /* 0x000000ffff097224 */ /* 0x000fe400078e0a04 */
[C---:B------:R-:W-:Y:S02]  /*11090*/  IMAD R15, R16.reuse, c[0x0][0x44c], R15 ;  /* 0x00011300100f7a24 */ /* 0x040fe400078e020f */
[----:B------:R-:W-:-:S04]  /*110a0*/  IMAD.WIDE.U32 R22, R16, c[0x0][0x448], R22 ;  /* 0x0001120010167a25 */ /* 0x000fc800078e0016 */
[C---:B------:R-:W-:Y:S02]  /*110b0*/  IMAD R11, R16.reuse, c[0x0][0x4e4], R11 ;  /* 0x00013900100b7a24 */ /* 0x040fe400078e020b */
[----:B------:R-:W-:Y:S01]  /*110c0*/  IMAD.WIDE.U32 R16, R16, c[0x0][0x4e0], R20 ;  /* 0x0001380010107a25 */ /* 0x000fe200078e0014 */
[----:B------:R-:W-:-:S03]  /*110d0*/  SHF.R.S32.HI R20, RZ, 0x1f, R5 ;  /* 0x0000001fff147819 */ /* 0x000fc60000011405 */
[----:B------:R-:W-:Y:S01]  /*110e0*/  IMAD R9, R9, c[0x0][0x4e8], R18 ;  /* 0x00013a0009097a24 */ /* 0x000fe200078e0212 */
[----:B------:R-:W-:Y:S01]  /*110f0*/  IADD3 R16, P0, R4, R16, RZ ;  /* 0x0000001004107210 */ /* 0x000fe20007f1e0ff */
[----:B------:R-:W-:Y:S02]  /*11100*/  IMAD.IADD R23, R23, 0x1, R15 ;  /* 0x0000000117177824 */ /* 0x000fe400078e020f */
[----:B------:R-:W-:Y:S01]  /*11110*/  IMAD R20, R20, c[0x0][0x430], RZ ;  /* 0x00010c0014147a24 */ /* 0x000fe200078e02ff */
[----:B------:R-:W-:Y:S02]  /*11120*/  SHF.R.S32.HI R4, RZ, 0x1f, R9 ;  /* 0x0000001fff047819 */ /* 0x000fe40000011409 */
[----:B------:R-:W-:Y:S01]  /*11130*/  IADD3.X R17, R14, R17, R11, P0, !PT ;  /* 0x000000110e117210 */ /* 0x000fe200007fe40b */
[----:B------:R-:W-:-:S04]  /*11140*/  IMAD.WIDE.U32 R14, R5, c[0x0][0x430], R22 ;  /* 0x00010c00050e7a25 */ /* 0x000fc800078e0016 */
[----:B------:R-:W-:Y:S02]  /*11150*/  IMAD R4, R4, c[0x0][0x4c8], RZ ;  /* 0x0001320004047a24 */ /* 0x000fe400078e02ff */
[----:B------:R-:W-:-:S04]  /*11160*/  IMAD.WIDE.U32 R16, R9, c[0x0][0x4c8], R16 ;  /* 0x0001320009107a25 */ /* 0x000fc800078e0010 */
[----:B------:R-:W-:Y:S01]  /*11170*/  IMAD R4, R9, c[0x0][0x4cc], R4 ;  /* 0x0001330009047a24 */ /* 0x000fe200078e0204 */
[C---:B------:R-:W-:Y:S01]  /*11180*/  LEA R23, P0, R16.reuse, c[0x0][0x4a8], 0x2 ;  /* 0x00012a0010177a11 */ /* 0x040fe200078010ff */
[C---:B------:R-:W-:Y:S01]  /*11190*/  IMAD R11, R5.reuse, c[0x0][0x434], R20 ;  /* 0x00010d00050b7a24 */ /* 0x040fe200078e0214 */
[----:B------:R-:W-:Y:S01]  /*111a0*/  IADD3 R5, -R5, RZ, RZ ;  /* 0x000000ff05057210 */ /* 0x000fe20007ffe1ff */
[----:B------:R-:W-:Y:S02]  /*111b0*/  IMAD.IADD R9, R17, 0x1, R4 ;  /* 0x0000000111097824 */ /* 0x000fe400078e0204 */
[----:B------:R-:W-:Y:S01]  /*111c0*/  SHFL.IDX PT, R20, R23, RZ, 0x1c1f ;  /* 0x001c1fff17147589 */ /* 0x000fe200000e0000 */
[----:B------:R-:W-:Y:S02]  /*111d0*/  IMAD.IADD R11, R15, 0x1, R11 ;  /* 0x000000010f0b7824 */ /* 0x000fe400078e020b */
[----:B------:R-:W-:Y:S01]  /*111e0*/  LEA.HI.X R22, R16, c[0x0][0x4ac], R9, 0x2, P0 ;  /* 0x00012b0010167a11 */ /* 0x000fe200000f1409 */
[----:B------:R-:W-:Y:S01]  /*111f0*/  IMAD R5, R5, c[0x0][0x4e8], R18 ;  /* 0x00013a0005057a24 */ /* 0x000fe200078e0212 */
[----:B------:R-:W-:Y:S01]  /*11200*/  SHFL.IDX PT, R16, R23, 0x2, 0x1c1f ;  /* 0x005c1f0017107f89 */ /* 0x000fe200000e0000 */
[----:B------:R-:W-:Y:S01]  /*11210*/  IMAD.MOV.U32 R10, RZ, RZ, R14 ;  /* 0x000000ffff0a7224 */ /* 0x000fe200078e000e */
[----:B------:R-:W-:-:S02]  /*11220*/  LOP3.LUT P0, RZ, R3, 0x3, RZ, 0xc0, !PT ;  /* 0x0000000303ff7812 */ /* 0x000fc4000780c0ff */
[----:B------:R-:W1:Y:S01]  /*11230*/  SHFL.IDX PT, R21, R22, RZ, 0x1c1f ;  /* 0x001c1fff16157589 */ /* 0x000e6200000e0000 */
[----:B------:R-:W-:Y:S01]  /*11240*/  IMAD.WIDE.U32 R24, R5, c[0x0][0x428], R10 ;  /* 0x00010a0005187a25 */ /* 0x000fe200078e000a */
[C---:B------:R-:W-:Y:S02]  /*11250*/  IADD3 R11, R13.reuse, 0x8, RZ ;  /* 0x000000080d0b7810 */ /* 0x040fe40007ffe0ff */
[----:B------:R-:W-:Y:S01]  /*11260*/  SHFL.IDX PT, R18, R23, 0x1, 0x1c1f ;  /* 0x003c1f0017127f89 */ /* 0x000fe200000e0000 */
[C---:B------:R-:W-:Y:S02]  /*11270*/  IADD3 R10, R13.reuse, 0x40, RZ ;  /* 0x000000400d0a7810 */ /* 0x040fe40007ffe0ff */
[C---:B------:R-:W-:Y:S01]  /*11280*/  IADD3 R9, R13.reuse, 0x48, RZ ;  /* 0x000000480d097810 */ /* 0x040fe20007ffe0ff */
[----:B------:R-:W2:Y:S01]  /*11290*/  SHFL.IDX PT, R19, R22, 0x1, 0x1c1f ;  /* 0x003c1f0016137f89 */ /* 0x000ea200000e0000 */
[-C--:B------:R-:W-:Y:S02]  /*112a0*/  ISETP.GE.OR P4, PT, R13, R12.reuse, P0 ;  /* 0x0000000c0d00720c */ /* 0x080fe40000786670 */
[-C--:B------:R-:W-:Y:S01]  /*112b0*/  ISETP.GE.OR P3, PT, R11, R12.reuse, P0 ;  /* 0x0000000c0b00720c */ /* 0x080fe20000766670 */
[----:B------:R-:W3:Y:S01]  /*112c0*/  SHFL.IDX PT, R17, R22, 0x2, 0x1c1f ;  /* 0x005c1f0016117f89 */ /* 0x000ee200000e0000 */
[----:B------:R-:W-:-:S02]  /*112d0*/  ISETP.GE.OR P2, PT, R10, R12, P0 ;  /* 0x0000000c0a00720c */ /* 0x000fc40000746670 */
[----:B------:R-:W-:Y:S01]  /*112e0*/  ISETP.GE.OR P0, PT, R9, R12, P0 ;  /* 0x0000000c0900720c */ /* 0x000fe20000706670 */
[----:B------:R-:W-:Y:S01]  /*112f0*/  SHFL.IDX PT, R14, R23, 0x3, 0x1c1f ;  /* 0x007c1f00170e7f89 */ /* 0x000fe200000e0000 */
[----:B------:R-:W-:Y:S02]  /*11300*/  SHF.R.S32.HI R4, RZ, 0x1f, R5 ;  /* 0x0000001fff047819 */ /* 0x000fe40000011405 */
[----:B------:R-:W-:Y:S01]  /*11310*/  IADD3 R3, R3, -R0, RZ ;  /* 0x8000000003037210 */ /* 0x000fe20007ffe0ff */
[----:B------:R-:W4:Y:S01]  /*11320*/  SHFL.IDX PT, R15, R22, 0x3, 0x1c1f ;  /* 0x007c1f00160f7f89 */ /* 0x000f2200000e0000 */
[-C--:B------:R-:W-:Y:S01]  /*11330*/  ISETP.GE.AND P5, PT, R11, R12.reuse, PT ;  /* 0x0000000c0b00720c */ /* 0x080fe20003fa6270 */
[----:B------:R-:W-:Y:S01]  /*11340*/  IMAD R4, R4, c[0x0][0x428], RZ ;  /* 0x00010a0004047a24 */ /* 0x000fe200078e02ff */
[----:B------:R-:W-:Y:S01]  /*11350*/  ISETP.GE.AND P6, PT, R10, R12, PT ;  /* 0x0000000c0a00720c */ /* 0x000fe20003fc6270 */
[----:B-1----:R1:W-:Y:S01]  /*11360*/  @!P4 ST.E [R20.64], R2 ;  /* 0x000000021400c985 */ /* 0x0023e2000c10190c */
[----:B------:R-:W-:-:S02]  /*11370*/  IMAD.SHL.U32 R3, R3, 0x2, RZ ;  /* 0x0000000203037824 */ /* 0x000fc400078e00ff */
[----:B------:R-:W-:Y:S01]  /*11380*/  IMAD R4, R5, c[0x0][0x42c], R4 ;  /* 0x00010b0005047a24 */ /* 0x000fe200078e0204 */
[----:B------:R-:W-:-:S03]  /*11390*/  LEA R5, P1, R24, c[0x0][0x400], 0x2 ;  /* 0x0001000018057a11 */ /* 0x000fc600078210ff */
[----:B------:R-:W-:Y:S01]  /*113a0*/  IMAD.IADD R4, R25, 0x1, R4 ;  /* 0x0000000119047824 */ /* 0x000fe200078e0204 */
[----:B--2---:R2:W-:Y:S04]  /*113b0*/  @!P3 ST.E [R18.64], R6 ;  /* 0x000000061200b985 */ /* 0x0045e8000c10190c */
[----:B---3--:R2:W-:Y:S01]  /*113c0*/  @!P2 ST.E [R16.64], R7 ;  /* 0x000000071000a985 */ /* 0x0085e2000c10190c */
[----:B------:R-:W-:Y:S02]  /*113d0*/  LEA.HI.X R4, R24, c[0x0][0x404], R4, 0x2, P1 ;  /* 0x0001010018047a11 */ /* 0x000fe400008f1404 */
[-C--:B------:R-:W-:Y:S01]  /*113e0*/  ISETP.GE.AND P1, PT, R9, R12.reuse, PT ;  /* 0x0000000c0900720c */ /* 0x080fe20003f26270 */
[----:B------:R2:W3:Y:S04]  /*113f0*/  SHFL.IDX PT, R22, R5, RZ, 0x1c1f ;  /* 0x001c1fff05167589 */ /* 0x0004e800000e0000 */
[----:B----4-:R2:W-:Y:S01]  /*11400*/  @!P0 ST.E [R14.64], R8 ;  /* 0x000000080e008985 */ /* 0x0105e2000c10190c */
[----:B------:R-:W-:-:S03]  /*11410*/  ISETP.GE.AND P0, PT, R13, R12, PT ;  /* 0x0000000c0d00720c */ /* 0x000fc60003f06270 */
[----:B------:R2:W4:Y:S01]  /*11420*/  SHFL.IDX PT, R23, R4, RZ, 0x1c1f ;  /* 0x001c1fff04177589 */ /* 0x00052200000e0000 */
[----:B-1----:R-:W-:-:S09]  /*11430*/  P2R R2, PR, RZ, 0x2 ;  /* 0x00000002ff027803 */ /* 0x002fd20000000000 */
[----:B------:R-:W-:Y:S05]  /*11440*/  @P0 BRA `(.L_x_534) ;  /* 0x0000045000000947 */ /* 0x000fea0003800000 */
[C---:B------:R-:W-:Y:S02]  /*11450*/  IADD3 R9, R3.reuse, 0x8, RZ ;  /* 0x0000000803097810 */ /* 0x040fe40007ffe0ff */
[C---:B--2---:R-:W-:Y:S02]  /*11460*/  IADD3 R7, R3.reuse, 0x10, RZ ;  /* 0x0000001003077810 */ /* 0x044fe40007ffe0ff */
[----:B------:R-:W-:Y:S02]  /*11470*/  IADD3 R0, R3, 0x18, RZ ;  /* 0x0000001803007810 */ /* 0x000fe40007ffe0ff */
[----:B------:R-:W-:Y:S02]  /*11480*/  ISETP.GE.AND P1, PT, R9, c[0x0][0x3c8], PT ;  /* 0x0000f20009007a0c */ /* 0x000fe40003f26270 */
[----:B------:R-:W-:Y:S02]  /*11490*/  ISETP.GE.AND P0, PT, R7, c[0x0][0x3c8], PT ;  /* 0x0000f20007007a0c */ /* 0x000fe40003f06270 */
[----:B------:R-:W-:-:S02]  /*114a0*/  ISETP.GE.AND P4, PT, R0, c[0x0][0x3c8], PT ;  /* 0x0000f20000007a0c */ /* 0x000fc40003f86270 */
[C---:B------:R-:W-:Y:S02]  /*114b0*/  ISETP.GE.AND P2, PT, R3.reuse, c[0x0][0x3c8], PT ;  /* 0x0000f20003007a0c */ /* 0x040fe40003f46270 */
[C---:B------:R-:W-:Y:S02]  /*114c0*/  IADD3 R14, R3.reuse, 0x28, RZ ;  /* 0x00000028030e7810 */ /* 0x040fe40007ffe0ff */
[C---:B------:R-:W-:Y:S02]  /*114d0*/  IADD3 R12, R3.reuse, 0x30, RZ ;  /* 0x00000030030c7810 */ /* 0x040fe40007ffe0ff */
[----:B------:R-:W-:Y:S02]  /*114e0*/  IADD3 R15, R3, 0x58, RZ ;  /* 0x00000058030f7810 */ /* 0x000fe40007ffe0ff */
[----:B------:R-:W-:Y:S02]  /*114f0*/  @!P1 LEA.HI R9, R9, R9, RZ, 0x1 ;  /* 0x0000000909099211 */ /* 0x000fe400078f08ff */
[----:B------:R-:W-:-:S02]  /*11500*/  @!P0 LEA.HI R7, R7, R7, RZ, 0x1 ;  /* 0x0000000707078211 */ /* 0x000fc400078f08ff */
[----:B------:R-:W-:Y:S01]  /*11510*/  @!P4 LEA.HI R0, R0, R0, RZ, 0x1 ;  /* 0x000000000000c211 */ /* 0x000fe200078f08ff */
[--C-:B---34-:R-:W-:Y:S01]  /*11520*/  @!P2 IMAD.WIDE R10, R3, 0x4, R22.reuse ;  /* 0x00000004030aa825 */ /* 0x118fe200078e0216 */
[----:B------:R-:W-:Y:S02]  /*11530*/  @!P1 LOP3.LUT R9, R9, 0xfffffffe, RZ, 0xc0, !PT ;  /* 0xfffffffe09099812 */ /* 0x000fe400078ec0ff */
[----:B------:R-:W-:Y:S02]  /*11540*/  @!P0 LOP3.LUT R7, R7, 0xfffffffe, RZ, 0xc0, !PT ;  /* 0xfffffffe07078812 */ /* 0x000fe400078ec0ff */
[----:B------:R-:W-:Y:S01]  /*11550*/  @!P4 LOP3.LUT R13, R0, 0xfffffffe, RZ, 0xc0, !PT ;  /* 0xfffffffe000dc812 */ /* 0x000fe200078ec0ff */
[--C-:B------:R-:W-:Y:S01]  /*11560*/  @!P1 IMAD.WIDE R8, R9, 0x4, R22.reuse ;  /* 0x0000000409089825 */ /* 0x100fe200078e0216 */
[----:B------:R-:W-:Y:S01]  /*11570*/  IADD3 R0, R3, 0x20, RZ ;  /* 0x0000002003007810 */ /* 0x000fe20007ffe0ff */
[----:B------:R1:W-:Y:S01]  /*11580*/  @!P2 ST.E.64 [R10.64], R144 ;  /* 0x000000900a00a985 */ /* 0x0003e2000c101b0c */
[----:B------:R-:W-:Y:S01]  /*11590*/  ISETP.GE.AND P2, PT, R14, c[0x0][0x3c8], PT ;  /* 0x0000f2000e007a0c */ /* 0x000fe20003f46270 */
[--C-:B------:R-:W-:Y:S01]  /*115a0*/  @!P0 IMAD.WIDE R6, R7, 0x4, R22.reuse ;  /* 0x0000000407068825 */ /* 0x100fe200078e0216 */
[----:B------:R-:W-:Y:S01]  /*115b0*/  ISETP.GE.AND P3, PT, R0, c[0x0][0x3c8], PT ;  /* 0x0000f20000007a0c */ /* 0x000fe20003f66270 */
[----:B------:R2:W-:Y:S01]  /*115c0*/  @!P1 ST.E.64 [R8.64], R100 ;  /* 0x0000006408009985 */ /* 0x0005e2000c101b0c */
[----:B------:R-:W-:Y:S01]  /*115d0*/  ISETP.GE.AND P1, PT, R12, c[0x0][0x3c8], PT ;  /* 0x0000f2000c007a0c */ /* 0x000fe20003f26270 */
[----:B------:R-:W-:Y:S01]  /*115e0*/  @!P4 IMAD.WIDE R16, R13, 0x4, R22 ;  /* 0x000000040d10c825 */ /* 0x000fe200078e0216 */
[----:B------:R-:W-:Y:S01]  /*115f0*/  IADD3 R13, R3, 0x38, RZ ;  /* 0x00000038030d7810 */ /* 0x000fe20007ffe0ff */
[----:B------:R3:W-:Y:S03]  /*11600*/  @!P0 ST.E.64 [R6.64], R104 ;  /* 0x0000006806008985 */ /* 0x0007e6000c101b0c */
[----:B------:R-:W-:Y:S01]  /*11610*/  ISETP.GE.AND P0, PT, R13, c[0x0][0x3c8], PT ;  /* 0x0000f2000d007a0c */ /* 0x000fe20003f06270 */
[----:B------:R4:W-:Y:S02]  /*11620*/  @!P4 ST.E.64 [R16.64], R116 ;  /* 0x000000741000c985 */ /* 0x0009e4000c101b0c */
[----:B------:R-:W-:-:S02]  /*11630*/  @!P2 LEA.HI R14, R14, R14, RZ, 0x1 ;  /* 0x0000000e0e0ea211 */ /* 0x000fc400078f08ff */
[----:B------:R-:W-:Y:S02]  /*11640*/  @!P3 LEA.HI R0, R0, R0, RZ, 0x1 ;  /* 0x000000000000b211 */ /* 0x000fe400078f08ff */
[----:B------:R-:W-:-:S06]  /*11650*/  @!P1 LEA.HI R12, R12, R12, RZ, 0x1 ;  /* 0x0000000c0c0c9211 */ /* 0x000fcc00078f08ff */
[----:B------:R-:W-:-:S04]  /*11660*/  @!P0 LEA.HI R13, R13, R13, RZ, 0x1 ;  /* 0x0000000d0d0d8211 */ /* 0x000fc800078f08ff */
[----:B------:R-:W-:Y:S02]  /*11670*/  @!P0 LOP3.LUT R13, R13, 0xfffffffe, RZ, 0xc0, !PT ;  /* 0xfffffffe0d0d8812 */ /* 0x000fe400078ec0ff */
[----:B-1----:R-:W-:Y:S02]  /*11680*/  @!P1 LOP3.LUT R11, R12, 0xfffffffe, RZ, 0xc0, !PT ;  /* 0xfffffffe0c0b9812 */ /* 0x002fe400078ec0ff */
[----:B--2---:R-:W-:Y:S01]  /*11690*/  @!P2 LOP3.LUT R9, R14, 0xfffffffe, RZ, 0xc0, !PT ;  /* 0xfffffffe0e09a812 */ /* 0x004fe200078ec0ff */
[--C-:B------:R-:W-:Y:S01]  /*116a0*/  @!P0 IMAD.WIDE R12, R13, 0x4, R22.reuse ;  /* 0x000000040d0c8825 */ /* 0x100fe200078e0216 */
[----:B------:R-:W-:Y:S02]  /*116b0*/  IADD3 R14, R3, 0x48, RZ ;  /* 0x00000048030e7810 */ /* 0x000fe40007ffe0ff */
[----:B---3--:R-:W-:Y:S01]  /*116c0*/  @!P3 LOP3.LUT R7, R0, 0xfffffffe, RZ, 0xc0, !PT ;  /* 0xfffffffe0007b812 */ /* 0x008fe200078ec0ff */
[----:B------:R-:W-:Y:S01]  /*116d0*/  @!P2 IMAD.WIDE R8, R9, 0x4, R22 ;  /* 0x000000040908a825 */ /* 0x000fe200078e0216 */
[----:B------:R-:W-:-:S02]  /*116e0*/  IADD3 R0, R3, 0x40, RZ ;  /* 0x0000004003007810 */ /* 0x000fc40007ffe0ff */
[----:B----4-:R-:W-:Y:S01]  /*116f0*/  IADD3 R16, R3, 0x50, RZ ;  /* 0x0000005003107810 */ /* 0x010fe20007ffe0ff */
[----:B------:R-:W-:-:S04]  /*11700*/  @!P3 IMAD.WIDE R6, R7, 0x4, R22 ;  /* 0x000000040706b825 */ /* 0x000fc800078e0216 */
[----:B------:R-:W-:Y:S01]  /*11710*/  @!P1 IMAD.WIDE R10, R11, 0x4, R22 ;  /* 0x000000040b0a9825 */ /* 0x000fe200078e0216 */
[----:B------:R1:W-:Y:S01]  /*11720*/  @!P3 ST.E.64 [R6.64], R120 ;  /* 0x000000780600b985 */ /* 0x0003e2000c101b0c */
[----:B------:R-:W-:-:S03]  /*11730*/  ISETP.GE.AND P3, PT, R0, c[0x0][0x3c8], PT ;  /* 0x0000f20000007a0c */ /* 0x000fc60003f66270 */
[----:B------:R2:W-:Y:S01]  /*11740*/  @!P2 ST.E.64 [R8.64], R128 ;  /* 0x000000800800a985 */ /* 0x0005e2000c101b0c */
[----:B------:R-:W-:-:S03]  /*11750*/  ISETP.GE.AND P2, PT, R14, c[0x0][0x3c8], PT ;  /* 0x0000f2000e007a0c */ /* 0x000fc60003f46270 */
[----:B------:R3:W-:Y:S01]  /*11760*/  @!P1 ST.E.64 [R10.64], R52 ;  /* 0x000000340a009985 */ /* 0x0007e2000c101b0c */
[----:B------:R-:W-:-:S03]  /*11770*/  ISETP.GE.AND P1, PT, R16, c[0x0][0x3c8], PT ;  /* 0x0000f20010007a0c */ /* 0x000fc60003f26270 */
[----:B------:R4:W-:Y:S01]  /*11780*/  @!P0 ST.E.64 [R12.64], R64 ;  /* 0x000000400c008985 */ /* 0x0009e2000c101b0c */
[----:B------:R-:W-:Y:S02]  /*11790*/  ISETP.GE.AND P0, PT, R15, c[0x0][0x3c8], PT ;  /* 0x0000f2000f007a0c */ /* 0x000fe40003f06270 */
[----:B------:R-:W-:-:S03]  /*117a0*/  @!P3 LEA.HI R0, R0, R0, RZ, 0x1 ;  /* 0x000000000000b211 */ /* 0x000fc600078f08ff */
[----:B------:R-:W-:-:S04]  /*117b0*/  @!P2 LEA.HI R14, R14, R14, RZ, 0x1 ;  /* 0x0000000e0e0ea211 */ /* 0x000fc800078f08ff */
[----:B------:R-:W-:-:S04]  /*117c0*/  @!P1 LEA.HI R16, R16, R16, RZ, 0x1 ;  /* 0x0000001010109211 */ /* 0x000fc800078f08ff */
[----:B------:R-:W-:Y:S02]  /*117d0*/  @!P0 LEA.HI R15, R15, R15, RZ, 0x1 ;  /* 0x0000000f0f0f8211 */ /* 0x000fe400078f08ff */
[----:B-1----:R-:W-:Y:S02]  /*117e0*/  @!P3 LOP3.LUT R7, R0, 0xfffffffe, RZ, 0xc0, !PT ;  /* 0xfffffffe0007b812 */ /* 0x002fe400078ec0ff */
[----:B------:R-:W-:Y:S02]  /*117f0*/  @!P0 LOP3.LUT R15, R15, 0xfffffffe, RZ, 0xc0, !PT ;  /* 0xfffffffe0f0f8812 */ /* 0x000fe400078ec0ff */
[----:B--2---:R-:W-:Y:S01]  /*11800*/  @!P2 LOP3.LUT R9, R14, 0xfffffffe, RZ, 0xc0, !PT ;  /* 0xfffffffe0e09a812 */ /* 0x004fe200078ec0ff */
[----:B------:R-:W-:Y:S01]  /*11810*/  @!P3 IMAD.WIDE R6, R7, 0x4, R22 ;  /* 0x000000040706b825 */ /* 0x000fe200078e0216 */
[----:B---3--:R-:W-:-:S03]  /*11820*/  @!P1 LOP3.LUT R11, R16, 0xfffffffe, RZ, 0xc0, !PT ;  /* 0xfffffffe100b9812 */ /* 0x008fc600078ec0ff */
[--C-:B------:R-:W-:Y:S01]  /*11830*/  @!P2 IMAD.WIDE R8, R9, 0x4, R22.reuse ;  /* 0x000000040908a825 */ /* 0x100fe200078e0216 */
[----:B------:R4:W-:Y:S03]  /*11840*/  @!P3 ST.E.64 [R6.64], R68 ;  /* 0x000000440600b985 */ /* 0x0009e6000c101b0c */
[--C-:B------:R-:W-:Y:S01]  /*11850*/  @!P1 IMAD.WIDE R10, R11, 0x4, R22.reuse ;  /* 0x000000040b0a9825 */ /* 0x100fe200078e0216 */
[----:B------:R4:W-:Y:S03]  /*11860*/  @!P2 ST.E.64 [R8.64], R80 ;  /* 0x000000500800a985 */ /* 0x0009e6000c101b0c */
[----:B------:R-:W-:Y:S01]  /*11870*/  @!P0 IMAD.WIDE R22, R15, 0x4, R22 ;  /* 0x000000040f168825 */ /* 0x000fe200078e0216 */
[----:B------:R4:W-:Y:S04]  /*11880*/  @!P1 ST.E.64 [R10.64], R84 ;  /* 0x000000540a009985 */ /* 0x0009e8000c101b0c */
[----:B------:R4:W-:Y:S02]  /*11890*/  @!P0 ST.E.64 [R22.64], R96 ;  /* 0x0000006016008985 */ /* 0x0009e4000c101b0c */
.L_x_534:
[----:B------:R-:W-:Y:S05]  /*118a0*/  BSYNC B0 ;  /* 0x0000000000007941 */ /* 0x000fea0003800000 */
.L_x_533:
[----:B----4-:R1:W4:Y:S01]  /*118b0*/  SHFL.IDX PT, R13, R4, 0x1, 0x1c1f ;  /* 0x003c1f00040d7f89 */ /* 0x01032200000e0000 */
[----:B------:R-:W-:Y:S03]  /*118c0*/  BSSY B0, `(.L_x_535) ;  /* 0x0000048000007945 */ /* 0x000fe60003800000 */
[----:B------:R1:W2:Y:S01]  /*118d0*/  SHFL.IDX PT, R12, R5, 0x1, 0x1c1f ;  /* 0x003c1f00050c7f89 */ /* 0x0002a200000e0000 */
[----:B------:R-:W-:Y:S05]  /*118e0*/  @P5 BRA `(.L_x_536) ;  /* 0x0000045000005947 */ /* 0x000fea0003800000 */
[C---:B------:R-:W-:Y:S02]  /*118f0*/  IADD3 R10, R3.reuse, 0x8, RZ ;  /* 0x00000008030a7810 */ /* 0x040fe40007ffe0ff */
[----:B------:R-:W-:-:S02]  /*11900*/  ISETP.GE.AND P1, PT, R3, c[0x0][0x3c8], PT ;  /* 0x0000f20003007a0c */ /* 0x000fc40003f26270 */
[----:B------:R-:W-:Y:S02]  /*11910*/  ISETP.GE.AND P0, PT, R10, c[0x0][0x3c8], PT ;  /* 0x0000f2000a007a0c */ /* 0x000fe40003f06270 */
[C---:B------:R-:W-:Y:S02]  /*11920*/  IADD3 R9, R3.reuse, 0x10, RZ ;  /* 0x0000001003097810 */ /* 0x040fe40007ffe0ff */
[----:B--2---:R-:W-:Y:S02]  /*11930*/  IADD3 R8, R3, 0x18, RZ ;  /* 0x0000001803087810 */ /* 0x004fe40007ffe0ff */
[----:B------:R-:W-:Y:S02]  /*11940*/  ISETP.GE.AND P4, PT, R9, c[0x0][0x3c8], PT ;  /* 0x0000f20009007a0c */ /* 0x000fe40003f86270 */
[C---:B------:R-:W-:Y:S02]  /*11950*/  IADD3 R7, R3.reuse, 0x20, RZ ;  /* 0x0000002003077810 */ /* 0x040fe40007ffe0ff */
[C---:B------:R-:W-:Y:S01]  /*11960*/  IADD3 R6, R3.reuse, 0x28, RZ ;  /* 0x0000002803067810 */ /* 0x040fe20007ffe0ff */
[C---:B----4-:R-:W-:Y:S01]  /*11970*/  @!P1 IMAD.WIDE R14, R3.reuse, 0x4, R12 ;  /* 0x00000004030e9825 */ /* 0x050fe200078e020c */
[----:B------:R-:W-:-:S02]  /*11980*/  IADD3 R0, R3, 0x30, RZ ;  /* 0x0000003003007810 */ /* 0x000fc40007ffe0ff */
[----:B------:R-:W-:Y:S02]  /*11990*/  @!P0 LEA.HI R10, R10, R10, RZ, 0x1 ;  /* 0x0000000a0a0a8211 */ /* 0x000fe400078f08ff */
[----:B------:R-:W-:Y:S01]  /*119a0*/  ISETP.GE.AND P3, PT, R8, c[0x0][0x3c8], PT ;  /* 0x0000f20008007a0c */ /* 0x000fe20003f66270 */
[----:B------:R2:W-:Y:S01]  /*119b0*/  @!P1 ST.E.64 [R14.64], R146 ;  /* 0x000000920e009985 */ /* 0x0005e2000c101b0c */
[----:B------:R-:W-:Y:S02]  /*119c0*/  @!P0 LOP3.LUT R10, R10, 0xfffffffe, RZ, 0xc0, !PT ;  /* 0xfffffffe0a0a8812 */ /* 0x000fe400078ec0ff */
[----:B------:R-:W-:Y:S02]  /*119d0*/  ISETP.GE.AND P2, PT, R7, c[0x0][0x3c8], PT ;  /* 0x0000f20007007a0c */ /* 0x000fe40003f46270 */
[----:B------:R-:W-:Y:S01]  /*119e0*/  ISETP.GE.AND P1, PT, R6, c[0x0][0x3c8], PT ;  /* 0x0000f20006007a0c */ /* 0x000fe20003f26270 */
[----:B------:R-:W-:Y:S01]  /*119f0*/  @!P0 IMAD.WIDE R10, R10, 0x4, R12 ;  /* 0x000000040a0a8825 */ /* 0x000fe200078e020c */
[----:B------:R-:W-:-:S02]  /*11a00*/  @!P4 LEA.HI R9, R9, R9, RZ, 0x1 ;  /* 0x000000090909c211 */ /* 0x000fc400078f08ff */
[----:B------:R-:W-:Y:S02]  /*11a10*/  IADD3 R18, R3, 0x40, RZ ;  /* 0x0000004003127810 */ /* 0x000fe40007ffe0ff */
[----:B------:R4:W-:Y:S01]  /*11a20*/  @!P0 ST.E.64 [R10.64], R102 ;  /* 0x000000660a008985 */ /* 0x0009e2000c101b0c */
[----:B------:R-:W-:Y:S02]  /*11a30*/  ISETP.GE.AND P0, PT, R0, c[0x0][0x3c8], PT ;  /* 0x0000f20000007a0c */ /* 0x000fe40003f06270 */
[----:B------:R-:W-:Y:S02]  /*11a40*/  @!P3 LEA.HI R8, R8, R8, RZ, 0x1 ;  /* 0x000000080808b211 */ /* 0x000fe400078f08ff */
[----:B------:R-:W-:Y:S02]  /*11a50*/  @!P4 LOP3.LUT R9, R9, 0xfffffffe, RZ, 0xc0, !PT ;  /* 0xfffffffe0909c812 */ /* 0x000fe400078ec0ff */
[----:B------:R-:W-:Y:S02]  /*11a60*/  @!P2 LEA.HI R7, R7, R7, RZ, 0x1 ;  /* 0x000000070707a211 */ /* 0x000fe400078f08ff */
[----:B------:R-:W-:-:S02]  /*11a70*/  @!P1 LEA.HI R6, R6, R6, RZ, 0x1 ;  /* 0x0000000606069211 */ /* 0x000fc400078f08ff */
[----:B------:R-:W-:Y:S02]  /*11a80*/  @!P3 LOP3.LUT R17, R8, 0xfffffffe, RZ, 0xc0, !PT ;  /* 0xfffffffe0811b812 */ /* 0x000fe400078ec0ff */
[----:B------:R-:W-:Y:S02]  /*11a90*/  @!P2 LOP3.LUT R7, R7, 0xfffffffe, RZ, 0xc0, !PT ;  /* 0xfffffffe0707a812 */ /* 0x000fe400078ec0ff */
[----:B------:R-:W-:Y:S01]  /*11aa0*/  @!P0 LEA.HI R0, R0, R0, RZ, 0x1 ;  /* 0x0000000000008211 */ /* 0x000fe200078f08ff */
[--C-:B------:R-:W-:Y:S01]  /*11ab0*/  @!P3 IMAD.WIDE R16, R17, 0x4, R12.reuse ;  /* 0x000000041110b825 */ /* 0x100fe200078e020c */
[C---:B------:R-:W-:Y:S02]  /*11ac0*/  IADD3 R20, R3.reuse, 0x48, RZ ;  /* 0x0000004803147810 */ /* 0x040fe40007ffe0ff */
[----:B------:R-:W-:Y:S01]  /*11ad0*/  IADD3 R19, R3, 0x50, RZ ;  /* 0x0000005003137810 */ /* 0x000fe20007ffe0ff */
[----:B--2---:R-:W-:Y:S01]  /*11ae0*/  @!P4 IMAD.WIDE R14, R9, 0x4, R12 ;  /* 0x00000004090ec825 */ /* 0x004fe200078e020c */
[----:B------:R-:W-:-:S03]  /*11af0*/  @!P1 LOP3.LUT R9, R6, 0xfffffffe, RZ, 0xc0, !PT ;  /* 0xfffffffe06099812 */ /* 0x000fc600078ec0ff */
[--C-:B------:R-:W-:Y:S01]  /*11b00*/  @!P2 IMAD.WIDE R6, R7, 0x4, R12.reuse ;  /* 0x000000040706a825 */ /* 0x100fe200078e020c */
[----:B------:R2:W-:Y:S03]  /*11b10*/  @!P4 ST.E.64 [R14.64], R106 ;  /* 0x0000006a0e00c985 */ /* 0x0005e6000c101b0c */
[--C-:B------:R-:W-:Y:S01]  /*11b20*/  @!P1 IMAD.WIDE R8, R9, 0x4, R12.reuse ;  /* 0x0000000409089825 */ /* 0x100fe200078e020c */
[----:B----4-:R-:W-:Y:S01]  /*11b30*/  @!P0 LOP3.LUT R11, R0, 0xfffffffe, RZ, 0xc0, !PT ;  /* 0xfffffffe000b8812 */ /* 0x010fe200078ec0ff */
[----:B------:R-:W-:Y:S01]  /*11b40*/  @!P3 ST.E.64 [R16.64], R118 ;  /* 0x000000761000b985 */ /* 0x000fe2000c101b0c */
[----:B------:R-:W-:Y:S02]  /*11b50*/  IADD3 R0, R3, 0x38, RZ ;  /* 0x0000003803007810 */ /* 0x000fe40007ffe0ff */
[----:B------:R-:W-:Y:S01]  /*11b60*/  ISETP.GE.AND P3, PT, R18, c[0x0][0x3c8], PT ;  /* 0x0000f20012007a0c */ /* 0x000fe20003f66270 */
[----:B------:R-:W-:Y:S01]  /*11b70*/  @!P0 IMAD.WIDE R10, R11, 0x4, R12 ;  /* 0x000000040b0a8825 */ /* 0x000fe200078e020c */
[----:B------:R-:W-:Y:S01]  /*11b80*/  ISETP.GE.AND P4, PT, R0, c[0x0][0x3c8], PT ;  /* 0x0000f20000007a0c */ /* 0x000fe20003f86270 */
[----:B------:R4:W-:Y:S01]  /*11b90*/  @!P2 ST.E.64 [R6.64], R122 ;  /* 0x0000007a0600a985 */ /* 0x0009e2000c101b0c */
[----:B------:R-:W-:-:S03]  /*11ba0*/  ISETP.GE.AND P2, PT, R20, c[0x0][0x3c8], PT ;  /* 0x0000f20014007a0c */ /* 0x000fc60003f46270 */
[----:B------:R1:W-:Y:S01]  /*11bb0*/  @!P1 ST.E.64 [R8.64], R130 ;  /* 0x0000008208009985 */ /* 0x0003e2000c101b0c */
[----:B------:R-:W-:-:S03]  /*11bc0*/  ISETP.GE.AND P1, PT, R19, c[0x0][0x3c8], PT ;  /* 0x0000f20013007a0c */ /* 0x000fc60003f26270 */
[----:B------:R3:W-:Y:S02]  /*11bd0*/  @!P0 ST.E.64 [R10.64], R54 ;  /* 0x000000360a008985 */ /* 0x0007e4000c101b0c */
[----:B------:R-:W-:Y:S02]  /*11be0*/  @!P3 LEA.HI R18, R18, R18, RZ, 0x1 ;  /* 0x000000121212b211 */ /* 0x000fe400078f08ff */
[----:B------:R-:W-:Y:S02]  /*11bf0*/  @!P4 LEA.HI R0, R0, R0, RZ, 0x1 ;  /* 0x000000000000c211 */ /* 0x000fe400078f08ff */
[----:B------:R-:W-:Y:S02]  /*11c00*/  @!P2 LEA.HI R20, R20, R20, RZ, 0x1 ;  /* 0x000000141414a211 */ /* 0x000fe400078f08ff */
[----:B--2---:R-:W-:Y:S02]  /*11c10*/  IADD3 R14, R3, 0x58, RZ ;  /* 0x00000058030e7810 */ /* 0x004fe40007ffe0ff */
[----:B------:R-:W-:-:S02]  /*11c20*/  @!P1 LEA.HI R19, R19, R19, RZ, 0x1 ;  /* 0x0000001313139211 */ /* 0x000fc400078f08ff */
[----:B------:R-:W-:Y:S02]  /*11c30*/  ISETP.GE.AND P0, PT, R14, c[0x0][0x3c8], PT ;  /* 0x0000f2000e007a0c */ /* 0x000fe40003f06270 */
[----:B------:R-:W-:Y:S02]  /*11c40*/  @!P1 LOP3.LUT R19, R19, 0xfffffffe, RZ, 0xc0, !PT ;  /* 0xfffffffe13139812 */ /* 0x000fe400078ec0ff */
[----:B----4-:R-:W-:-:S03]  /*11c50*/  @!P4 LOP3.LUT R7, R0, 0xfffffffe, RZ, 0xc0, !PT ;  /* 0xfffffffe0007c812 */ /* 0x010fc600078ec0ff */
[----:B------:R-:W-:Y:S01]  /*11c60*/  @!P1 IMAD.WIDE R16, R19, 0x4, R12 ;  /* 0x0000000413109825 */ /* 0x000fe200078e020c */
[----:B-1----:R-:W-:-:S03]  /*11c70*/  @!P3 LOP3.LUT R9, R18, 0xfffffffe, RZ, 0xc0, !PT ;  /* 0xfffffffe1209b812 */ /* 0x002fc600078ec0ff */
[--C-:B------:R-:W-:Y:S02]  /*11c80*/  @!P4 IMAD.WIDE R6, R7, 0x4, R12.reuse ;  /* 0x000000040706c825 */ /* 0x100fe400078e020c */
[----:B------:R-:W-:Y:S02]  /*11c90*/  @!P0 LEA.HI R14, R14, R14, RZ, 0x1 ;  /* 0x0000000e0e0e8211 */ /* 0x000fe400078f08ff */
[----:B---3--:R-:W-:Y:S01]  /*11ca0*/  @!P2 LOP3.LUT R11, R20, 0xfffffffe, RZ, 0xc0, !PT ;  /* 0xfffffffe140ba812 */ /* 0x008fe200078ec0ff */
[--C-:B------:R-:W-:Y:S01]  /*11cb0*/  @!P3 IMAD.WIDE R8, R9, 0x4, R12.reuse ;  /* 0x000000040908b825 */ /* 0x100fe200078e020c */
[----:B------:R-:W-:Y:S01]  /*11cc0*/  @!P0 LOP3.LUT R15, R14, 0xfffffffe, RZ, 0xc0, !PT ;  /* 0xfffffffe0e0f8812 */ /* 0x000fe200078ec0ff */
[----:B------:R1:W-:Y:S02]  /*11cd0*/  @!P4 ST.E.64 [R6.64], R66 ;  /* 0x000000420600c985 */ /* 0x0003e4000c101b0c */
[--C-:B------:R-:W-:Y:S02]  /*11ce0*/  @!P2 IMAD.WIDE R10, R11, 0x4, R12.reuse ;  /* 0x000000040b0aa825 */ /* 0x100fe400078e020c */
[----:B------:R1:W-:Y:S02]  /*11cf0*/  @!P3 ST.E.64 [R8.64], R70 ;  /* 0x000000460800b985 */ /* 0x0003e4000c101b0c */
[----:B------:R-:W-:-:S02]  /*11d00*/  @!P0 IMAD.WIDE R12, R15, 0x4, R12 ;  /* 0x000000040f0c8825 */ /* 0x000fc400078e020c */
[----:B------:R1:W-:Y:S04]  /*11d10*/  @!P2 ST.E.64 [R10.64], R82 ;  /* 0x000000520a00a985 */ /* 0x0003e8000c101b0c */
[----:B------:R1:W-:Y:S04]  /*11d20*/  @!P1 ST.E.64 [R16.64], R86 ;  /* 0x0000005610009985 */ /* 0x0003e8000c101b0c */
[----:B------:R1:W-:Y:S02]  /*11d30*/  @!P0 ST.E.64 [R12.64], R98 ;  /* 0x000000620c008985 */ /* 0x0003e4000c101b0c */
.L_x_536:
[----:B------:R-:W-:Y:S05]  /*11d40*/  BSYNC B0 ;  /* 0x0000000000007941 */ /* 0x000fea0003800000 */
.L_x_535:
[----:B-1----:R1:W4:Y:S01]  /*11d50*/  SHFL.IDX PT, R11, R4, 0x2, 0x1c1f ;  /* 0x005c1f00040b7f89 */ /* 0x00232200000e0000 */
[----:B------:R-:W-:Y:S03]  /*11d60*/  BSSY B0, `(.L_x_537) ;  /* 0x0000048000007945 */ /* 0x000fe60003800000 */
[----:B------:R1:W3:Y:S01]  /*11d70*/  SHFL.IDX PT, R10, R5, 0x2, 0x1c1f ;  /* 0x005c1f00050a7f89 */ /* 0x0002e200000e0000 */
[----:B------:R-:W-:Y:S05]  /*11d80*/  @P6 BRA `(.L_x_538) ;  /* 0x0000045000006947 */ /* 0x000fea0003800000 */
[C---:B------:R-:W-:Y:S02]  /*11d90*/  IADD3 R9, R3.reuse, 0x8, RZ ;  /* 0x0000000803097810 */ /* 0x040fe40007ffe0ff */
[----:B--2---:R-:W-:-:S02]  /*11da0*/  IADD3 R8, R3, 0x10, RZ ;  /* 0x0000001003087810 */ /* 0x004fc40007ffe0ff */
[----:B------:R-:W-:Y:S02]  /*11db0*/  ISETP.GE.AND P4, PT, R9, c[0x0][0x3c8], PT ;  /* 0x0000f20009007a0c */ /* 0x000fe40003f86270 */
[C---:B------:R-:W-:Y:S02]  /*11dc0*/  IADD3 R7, R3.reuse, 0x18, RZ ;  /* 0x0000001803077810 */ /* 0x040fe40007ffe0ff */
[C---:B------:R-:W-:Y:S02]  /*11dd0*/  IADD3 R6, R3.reuse, 0x20, RZ ;  /* 0x0000002003067810 */ /* 0x040fe40007ffe0ff */
[C---:B------:R-:W-:Y:S02]  /*11de0*/  IADD3 R0, R3.reuse, 0x28, RZ ;  /* 0x0000002803007810 */ /* 0x040fe40007ffe0ff */
[----:B------:R-:W-:Y:S02]  /*11df0*/  ISETP.GE.AND P3, PT, R8, c[0x0][0x3c8], PT ;  /* 0x0000f20008007a0c */ /* 0x000fe40003f66270 */
[----:B------:R-:W-:-:S02]  /*11e00*/  ISETP.GE.AND P5, PT, R3, c[0x0][0x3c8], PT ;  /* 0x0000f20003007a0c */ /* 0x000fc40003fa6270 */
[----:B------:R-:W-:Y:S02]  /*11e10*/  ISETP.GE.AND P2, PT, R7, c[0x0][0x3c8], PT ;  /* 0x0000f20007007a0c */ /* 0x000fe40003f46270 */
[----:B------:R-:W-:Y:S02]  /*11e20*/  ISETP.GE.AND P1, PT, R6, c[0x0][0x3c8], PT ;  /* 0x0000f20006007a0c */ /* 0x000fe40003f26270 */
[----:B------:R-:W-:Y:S02]  /*11e30*/  ISETP.GE.AND P0, PT, R0, c[0x0][0x3c8], PT ;  /* 0x0000f20000007a0c */ /* 0x000fe40003f06270 */
[----:B------:R-:W-:Y:S02]  /*11e40*/  @!P4 LEA.HI R9, R9, R9, RZ, 0x1 ;  /* 0x000000090909c211 */ /* 0x000fe400078f08ff */
[C---:B------:R-:W-:Y:S02]  /*11e50*/  IADD3 R18, R3.reuse, 0x38, RZ ;  /* 0x0000003803127810 */ /* 0x040fe40007ffe0ff */
[----:B------:R-:W-:Y:S01]  /*11e60*/  @!P3 LEA.HI R8, R8, R8, RZ, 0x1 ;  /* 0x000000080808b211 */ /* 0x000fe200078f08ff */
[----:B---34-:R-:W-:Y:S01]  /*11e70*/  @!P5 IMAD.WIDE R12, R3, 0x4, R10 ;  /* 0x00000004030cd825 */ /* 0x018fe200078e020a */
[----:B------:R-:W-:-:S02]  /*11e80*/  @!P4 LOP3.LUT R9, R9, 0xfffffffe, RZ, 0xc0, !PT ;  /* 0xfffffffe0909c812 */ /* 0x000fc400078ec0ff */
[----:B------:R-:W-:Y:S02]  /*11e90*/  @!P2 LEA.HI R7, R7, R7, RZ, 0x1 ;  /* 0x000000070707a211 */ /* 0x000fe400078f08ff */
[----:B------:R-:W-:Y:S01]  /*11ea0*/  @!P1 LEA.HI R6, R6, R6, RZ, 0x1 ;  /* 0x0000000606069211 */ /* 0x000fe200078f08ff */
[--C-:B------:R-:W-:Y:S01]  /*11eb0*/  @!P4 IMAD.WIDE R16, R9, 0x4, R10.reuse ;  /* 0x000000040910c825 */ /* 0x100fe200078e020a */
[----:B------:R-:W-:Y:S01]  /*11ec0*/  @!P0 LEA.HI R0, R0, R0, RZ, 0x1 ;  /* 0x0000000000008211 */ /* 0x000fe200078f08ff */
[----:B------:R2:W-:Y:S01]  /*11ed0*/  @!P5 ST.E.64 [R12.64], R140 ;  /* 0x0000008c0c00d985 */ /* 0x0005e2000c101b0c */
[----:B------:R-:W-:Y:S02]  /*11ee0*/  @!P3 LOP3.LUT R15, R8, 0xfffffffe, RZ, 0xc0, !PT ;  /* 0xfffffffe080fb812 */ /* 0x000fe400078ec0ff */
[----:B------:R-:W-:Y:S01]  /*11ef0*/  @!P2 LOP3.LUT R7, R7, 0xfffffffe, RZ, 0xc0, !PT ;  /* 0xfffffffe0707a812 */ /* 0x000fe200078ec0ff */
[----:B------:R3:W-:Y:S01]  /*11f00*/  @!P4 ST.E.64 [R16.64], R136 ;  /* 0x000000881000c985 */ /* 0x0007e2000c101b0c */
[----:B------:R-:W-:Y:S01]  /*11f10*/  @!P1 LOP3.LUT R9, R6, 0xfffffffe, RZ, 0xc0, !PT ;  /* 0xfffffffe06099812 */ /* 0x000fe200078ec0ff */
[----:B------:R-:W-:Y:S01]  /*11f20*/  @!P3 IMAD.WIDE R14, R15, 0x4, R10 ;  /* 0x000000040f0eb825 */ /* 0x000fe200078e020a */
[----:B------:R-:W-:-:S02]  /*11f30*/  IADD3 R20, R3, 0x40, RZ ;  /* 0x0000004003147810 */ /* 0x000fc40007ffe0ff */
[----:B------:R-:W-:Y:S01]  /*11f40*/  IADD3 R19, R3, 0x48, RZ ;  /* 0x0000004803137810 */ /* 0x000fe20007ffe0ff */
[--C-:B------:R-:W-:Y:S01]  /*11f50*/  @!P2 IMAD.WIDE R6, R7, 0x4, R10.reuse ;  /* 0x000000040706a825 */ /* 0x100fe200078e020a */
[----:B------:R-:W-:Y:S01]  /*11f60*/  @!P3 ST.E.64 [R14.64], R108 ;  /* 0x0000006c0e00b985 */ /* 0x000fe2000c101b0c */
[----:B------:R-:W-:Y:S02]  /*11f70*/  ISETP.GE.AND P4, PT, R18, c[0x0][0x3c8], PT ;  /* 0x0000f20012007a0c */ /* 0x000fe40003f86270 */
[----:B------:R-:W-:Y:S01]  /*11f80*/  @!P1 IMAD.WIDE R8, R9, 0x4, R10 ;  /* 0x0000000409089825 */ /* 0x000fe200078e020a */
[----:B------:R-:W-:Y:S01]  /*11f90*/  @!P2 ST.E.64 [R6.64], R112 ;  /* 0x000000700600a985 */ /* 0x000fe2000c101b0c */
[----:B------:R-:W-:Y:S02]  /*11fa0*/  ISETP.GE.AND P3, PT, R20, c[0x0][0x3c8], PT ;  /* 0x0000f20014007a0c */ /* 0x000fe40003f66270 */
[----:B------:R-:W-:Y:S01]  /*11fb0*/  ISETP.GE.AND P2, PT, R19, c[0x0][0x3c8], PT ;  /* 0x0000f20013007a0c */ /* 0x000fe20003f46270 */
[----:B------:R4:W-:Y:S06]  /*11fc0*/  @!P1 ST.E.64 [R8.64], R124 ;  /* 0x0000007c08009985 */ /* 0x0009ec000c101b0c */
[----:B------:R-:W-:-:S02]  /*11fd0*/  @!P4 LEA.HI R18, R18, R18, RZ, 0x1 ;  /* 0x000000121212c211 */ /* 0x000fc400078f08ff */
[----:B--2---:R-:W-:Y:S02]  /*11fe0*/  @!P0 LOP3.LUT R13, R0, 0xfffffffe, RZ, 0xc0, !PT ;  /* 0xfffffffe000d8812 */ /* 0x004fe400078ec0ff */
[C---:B------:R-:W-:Y:S02]  /*11ff0*/  IADD3 R0, R3.reuse, 0x30, RZ ;  /* 0x0000003003007810 */ /* 0x040fe40007ffe0ff */
[----:B---3--:R-:W-:Y:S01]  /*12000*/  IADD3 R17, R3, 0x50, RZ ;  /* 0x0000005003117810 */ /* 0x008fe20007ffe0ff */
[----:B------:R-:W-:Y:S01]  /*12010*/  @!P0 IMAD.WIDE R12, R13, 0x4, R10 ;  /* 0x000000040d0c8825 */ /* 0x000fe200078e020a */
[----:B------:R-:W-:Y:S02]  /*12020*/  ISETP.GE.AND P5, PT, R0, c[0x0][0x3c8], PT ;  /* 0x0000f20000007a0c */ /* 0x000fe40003fa6270 */
[----:B------:R-:W-:Y:S02]  /*12030*/  IADD3 R16, R3, 0x58, RZ ;  /* 0x0000005803107810 */ /* 0x000fe40007ffe0ff */
[----:B------:R2:W-:Y:S01]  /*12040*/  @!P0 ST.E.64 [R12.64], R132 ;  /* 0x000000840c008985 */ /* 0x0005e2000c101b0c */
[----:B------:R-:W-:-:S02]  /*12050*/  ISETP.GE.AND P1, PT, R17, c[0x0][0x3c8], PT ;  /* 0x0000f20011007a0c */ /* 0x000fc40003f26270 */
[----:B------:R-:W-:Y:S02]  /*12060*/  ISETP.GE.AND P0, PT, R16, c[0x0][0x3c8], PT ;  /* 0x0000f20010007a0c */ /* 0x000fe40003f06270 */
[----:B------:R-:W-:Y:S02]  /*12070*/  @!P3 LEA.HI R20, R20, R20, RZ, 0x1 ;  /* 0x000000141414b211 */ /* 0x000fe400078f08ff */
[----:B------:R-:W-:Y:S02]  /*12080*/  @!P2 LEA.HI R19, R19, R19, RZ, 0x1 ;  /* 0x000000131313a211 */ /* 0x000fe400078f08ff */
[----:B------:R-:W-:Y:S02]  /*12090*/  @!P5 LEA.HI R0, R0, R0, RZ, 0x1 ;  /* 0x000000000000d211 */ /* 0x000fe400078f08ff */
[----:B----4-:R-:W-:Y:S02]  /*120a0*/  @!P4 LOP3.LUT R9, R18, 0xfffffffe, RZ, 0xc0, !PT ;  /* 0xfffffffe1209c812 */ /* 0x010fe400078ec0ff */
[----:B------:R-:W-:-:S02]  /*120b0*/  @!P5 LOP3.LUT R7, R0, 0xfffffffe, RZ, 0xc0, !PT ;  /* 0xfffffffe0007d812 */ /* 0x000fc400078ec0ff */
[----:B------:R-:W-:Y:S01]  /*120c0*/  @!P1 LEA.HI R17, R17, R17, RZ, 0x1 ;  /* 0x0000001111119211 */ /* 0x000fe200078f08ff */
[--C-:B------:R-:W-:Y:S01]  /*120d0*/  @!P4 IMAD.WIDE R8, R9, 0x4, R10.reuse ;  /* 0x000000040908c825 */ /* 0x100fe200078e020a */
[----:B------:R-:W-:Y:S02]  /*120e0*/  @!P0 LEA.HI R16, R16, R16, RZ, 0x1 ;  /* 0x0000001010108211 */ /* 0x000fe400078f08ff */
[----:B------:R-:W-:Y:S01]  /*120f0*/  @!P2 LOP3.LUT R19, R19, 0xfffffffe, RZ, 0xc0, !PT ;  /* 0xfffffffe1313a812 */ /* 0x000fe200078ec0ff */
[--C-:B------:R-:W-:Y:S01]  /*12100*/  @!P5 IMAD.WIDE R6, R7, 0x4, R10.reuse ;  /* 0x000000040706d825 */ /* 0x100fe200078e020a */
[----:B------:R-:W-:Y:S02]  /*12110*/  @!P1 LOP3.LUT R17, R17, 0xfffffffe, RZ, 0xc0, !PT ;  /* 0xfffffffe11119812 */ /* 0x000fe400078ec0ff */
[----:B------:R-:W-:Y:S01]  /*12120*/  @!P0 LOP3.LUT R15, R16, 0xfffffffe, RZ, 0xc0, !PT ;  /* 0xfffffffe100f8812 */ /* 0x000fe200078ec0ff */
[--C-:B------:R-:W-:Y:S01]  /*12130*/  @!P2 IMAD.WIDE R18, R19, 0x4, R10.reuse ;  /* 0x000000041312a825 */ /* 0x100fe200078e020a */
[----:B------:R3:W-:Y:S03]  /*12140*/  @!P5 ST.E.64 [R6.64], R56 ;  /* 0x000000380600d985 */ /* 0x0007e6000c101b0c */
[--C-:B------:R-:W-:Y:S01]  /*12150*/  @!P1 IMAD.WIDE R16, R17, 0x4, R10.reuse ;  /* 0x0000000411109825 */ /* 0x100fe200078e020a */
[----:B--2---:R-:W-:Y:S01]  /*12160*/  @!P3 LOP3.LUT R13, R20, 0xfffffffe, RZ, 0xc0, !PT ;  /* 0xfffffffe140db812 */ /* 0x004fe200078ec0ff */
[----:B------:R3:W-:Y:S04]  /*12170*/  @!P4 ST.E.64 [R8.64], R60 ;  /* 0x0000003c0800c985 */ /* 0x0007e8000c101b0c */
[----:B------:R-:W-:-:S04]  /*12180*/  @!P3 IMAD.WIDE R12, R13, 0x4, R10 ;  /* 0x000000040d0cb825 */ /* 0x000fc800078e020a */
[----:B------:R-:W-:Y:S01]  /*12190*/  @!P0 IMAD.WIDE R10, R15, 0x4, R10 ;  /* 0x000000040f0a8825 */ /* 0x000fe200078e020a */
[----:B------:R3:W-:Y:S04]  /*121a0*/  @!P3 ST.E.64 [R12.64], R72 ;  /* 0x000000480c00b985 */ /* 0x0007e8000c101b0c */
[----:B------:R3:W-:Y:S04]  /*121b0*/  @!P2 ST.E.64 [R18.64], R76 ;  /* 0x0000004c1200a985 */ /* 0x0007e8000c101b0c */
[----:B------:R3:W-:Y:S04]  /*121c0*/  @!P1 ST.E.64 [R16.64], R88 ;  /* 0x0000005810009985 */ /* 0x0007e8000c101b0c */
[----:B------:R3:W-:Y:S02]  /*121d0*/  @!P0 ST.E.64 [R10.64], R92 ;  /* 0x0000005c0a008985 */ /* 0x0007e4000c101b0c */
.L_x_538:
[----:B------:R-:W-:Y:S05]  /*121e0*/  BSYNC B0 ;  /* 0x0000000000007941 */ /* 0x000fea0003800000 */
.L_x_537:
[----:B------:R-:W-:Y:S01]  /*121f0*/  ISETP.NE.AND P0, PT, R2, RZ, PT ;  /* 0x000000ff0200720c */ /* 0x000fe20003f05270 */
[----:B---3--:R3:W1:Y:S04]  /*12200*/  SHFL.IDX PT, R9, R4, 0x3, 0x1c1f ;  /* 0x007c1f0004097f89 */ /* 0x00866800000e0000 */
[----:B--2---:R3:W2:Y:S08]  /*12210*/  SHFL.IDX PT, R8, R5, 0x3, 0x1c1f ;  /* 0x007c1f0005087f89 */ /* 0x0046b000000e0000 */
[----:B------:R-:W-:Y:S05]  /*12220*/  @P0 EXIT ;  /* 0x000000000000094d */ /* 0x000fea0003800000 */
[C---:B------:R-:W-:Y:S02]  /*12230*/  IADD3 R6, R3.reuse, 0x8, RZ ;  /* 0x0000000803067810 */ /* 0x040fe40007ffe0ff */
[----:B-1-3--:R-:W-:-:S02]  /*12240*/  IADD3 R5, R3, 0x10, RZ ;  /* 0x0000001003057810 */ /* 0x00afc40007ffe0ff */
        /* <DEDUP_REMOVED lines=11> */
[----:B--2-4-:R-:W-:Y:S01]  /*12300*/  @!P3 IMAD.WIDE R10, R3, 0x4, R8 ;  /* 0x00000004030ab825 */ /* 0x014fe200078e0208 */
[----:B------:R-:W-:-:S02]  /*12310*/  @!P2 LOP3.LUT R6, R6, 0xfffffffe, RZ, 0xc0, !PT ;  /* 0xfffffffe0606a812 */ /* 0x000fc400078ec0ff */
[----:B------:R-:W-:Y:S02]  /*12320*/  @!P1 LOP3.LUT R5, R5, 0xfffffffe, RZ, 0xc0, !PT ;  /* 0xfffffffe05059812 */ /* 0x000fe400078ec0ff */
[----:B------:R-:W-:Y:S01]  /*12330*/  @!P0 LOP3.LUT R4, R4, 0xfffffffe, RZ, 0xc0, !PT ;  /* 0xfffffffe04048812 */ /* 0x000fe200078ec0ff */
[--C-:B------:R-:W-:Y:S01]  /*12340*/  @!P2 IMAD.WIDE R6, R6, 0x4, R8.reuse ;  /* 0x000000040606a825 */ /* 0x100fe200078e0208 */
[----:B------:R-:W-:Y:S01]  /*12350*/  ISETP.GE.AND P5, PT, R0, c[0x0][0x3c8], PT ;  /* 0x0000f20000007a0c */ /* 0x000fe20003fa6270 */
[----:B------:R-:W-:Y:S01]  /*12360*/  @!P3 ST.E.64 [R10.64], R142 ;  /* 0x0000008e0a00b985 */ /* 0x000fe2000c101b0c */
[----:B------:R-:W-:Y:S01]  /*12370*/  IADD3 R18, R3, 0x30, RZ ;  /* 0x0000003003127810 */ /* 0x000fe20007ffe0ff */
[--C-:B------:R-:W-:Y:S01]  /*12380*/  @!P1 IMAD.WIDE R12, R5, 0x4, R8.reuse ;  /* 0x00000004050c9825 */ /* 0x100fe200078e0208 */
[C---:B------:R-:W-:Y:S01]  /*12390*/  IADD3 R17, R3.reuse, 0x38, RZ ;  /* 0x0000003803117810 */ /* 0x040fe20007ffe0ff */
[----:B------:R1:W-:Y:S01]  /*123a0*/  @!P2 ST.E.64 [R6.64], R138 ;  /* 0x0000008a0600a985 */ /* 0x0003e2000c101b0c */
[C---:B------:R-:W-:Y:S01]  /*123b0*/  IADD3 R16, R3.reuse, 0x40, RZ ;  /* 0x0000004003107810 */ /* 0x040fe20007ffe0ff */
[----:B------:R-:W-:Y:S01]  /*123c0*/  @!P0 IMAD.WIDE R4, R4, 0x4, R8 ;  /* 0x0000000404048825 */ /* 0x000fe200078e0208 */
[C---:B------:R-:W-:Y:S01]  /*123d0*/  IADD3 R15, R3.reuse, 0x48, RZ ;  /* 0x00000048030f7810 */ /* 0x040fe20007ffe0ff */
[----:B------:R-:W-:Y:S01]  /*123e0*/  @!P1 ST.E.64 [R12.64], R110 ;  /* 0x0000006e0c009985 */ /* 0x000fe2000c101b0c */
[----:B------:R-:W-:-:S02]  /*123f0*/  IADD3 R14, R3, 0x50, RZ ;  /* 0x00000050030e7810 */ /* 0x000fc40007ffe0ff */
[----:B------:R-:W-:Y:S01]  /*12400*/  ISETP.GE.AND P4, PT, R18, c[0x0][0x3c8], PT ;  /* 0x0000f20012007a0c */ /* 0x000fe20003f86270 */
[----:B------:R2:W-:Y:S01]  /*12410*/  @!P0 ST.E.64 [R4.64], R114 ;  /* 0x0000007204008985 */ /* 0x0005e2000c101b0c */
[----:B------:R-:W-:Y:S02]  /*12420*/  ISETP.GE.AND P3, PT, R17, c[0x0][0x3c8], PT ;  /* 0x0000f20011007a0c */ /* 0x000fe40003f66270 */
[----:B------:R-:W-:Y:S02]  /*12430*/  ISETP.GE.AND P2, PT, R16, c[0x0][0x3c8], PT ;  /* 0x0000f20010007a0c */ /* 0x000fe40003f46270 */
[----:B------:R-:W-:Y:S02]  /*12440*/  ISETP.GE.AND P1, PT, R15, c[0x0][0x3c8], PT ;  /* 0x0000f2000f007a0c */ /* 0x000fe40003f26270 */
[----:B------:R-:W-:Y:S02]  /*12450*/  ISETP.GE.AND P0, PT, R14, c[0x0][0x3c8], PT ;  /* 0x0000f2000e007a0c */ /* 0x000fe40003f06270 */
[----:B------:R-:W-:-:S02]  /*12460*/  @!P6 LEA.HI R2, R2, R2, RZ, 0x1 ;  /* 0x000000020202e211 */ /* 0x000fc400078f08ff */
[----:B------:R-:W-:Y:S02]  /*12470*/  @!P5 LEA.HI R0, R0, R0, RZ, 0x1 ;  /* 0x000000000000d211 */ /* 0x000fe400078f08ff */
[----:B------:R-:W-:Y:S02]  /*12480*/  @!P4 LEA.HI R18, R18, R18, RZ, 0x1 ;  /* 0x000000121212c211 */ /* 0x000fe400078f08ff */
[----:B------:R-:W-:Y:S02]  /*12490*/  @!P3 LEA.HI R17, R17, R17, RZ, 0x1 ;  /* 0x000000111111b211 */ /* 0x000fe400078f08ff */
[----:B------:R-:W-:Y:S02]  /*124a0*/  @!P2 LEA.HI R16, R16, R16, RZ, 0x1 ;  /* 0x000000101010a211 */ /* 0x000fe400078f08ff */
[----:B------:R-:W-:Y:S02]  /*124b0*/  @!P1 LEA.HI R15, R15, R15, RZ, 0x1 ;  /* 0x0000000f0f0f9211 */ /* 0x000fe400078f08ff */
[----:B-1----:R-:W-:-:S02]  /*124c0*/  @!P5 LOP3.LUT R7, R0, 0xfffffffe, RZ, 0xc0, !PT ;  /* 0xfffffffe0007d812 */ /* 0x002fc400078ec0ff */
[----:B------:R-:W-:Y:S02]  /*124d0*/  @!P0 LEA.HI R14, R14, R14, RZ, 0x1 ;  /* 0x0000000e0e0e8211 */ /* 0x000fe400078f08ff */
[----:B------:R-:W-:Y:S01]  /*124e0*/  @!P4 LOP3.LUT R11, R18, 0xfffffffe, RZ, 0xc0, !PT ;  /* 0xfffffffe120bc812 */ /* 0x000fe200078ec0ff */
[--C-:B------:R-:W-:Y:S01]  /*124f0*/  @!P5 IMAD.WIDE R6, R7, 0x4, R8.reuse ;  /* 0x000000040706d825 */ /* 0x100fe200078e0208 */
[----:B------:R-:W-:Y:S02]  /*12500*/  @!P3 LOP3.LUT R17, R17, 0xfffffffe, RZ, 0xc0, !PT ;  /* 0xfffffffe1111b812 */ /* 0x000fe400078ec0ff */
[----:B--2---:R-:W-:Y:S02]  /*12510*/  @!P6 LOP3.LUT R5, R2, 0xfffffffe, RZ, 0xc0, !PT ;  /* 0xfffffffe0205e812 */ /* 0x004fe400078ec0ff */
[----:B------:R-:W-:Y:S02]  /*12520*/  @!P2 LOP3.LUT R13, R16, 0xfffffffe, RZ, 0xc0, !PT ;  /* 0xfffffffe100da812 */ /* 0x000fe400078ec0ff */
[----:B------:R-:W-:Y:S01]  /*12530*/  @!P1 LOP3.LUT R15, R15, 0xfffffffe, RZ, 0xc0, !PT ;  /* 0xfffffffe0f0f9812 */ /* 0x000fe200078ec0ff */
[----:B------:R-:W-:Y:S01]  /*12540*/  @!P6 IMAD.WIDE R4, R5, 0x4, R8 ;  /* 0x000000040504e825 */ /* 0x000fe200078e0208 */
[----:B------:R-:W-:-:S03]  /*12550*/  IADD3 R3, R3, 0x58, RZ ;  /* 0x0000005803037810 */ /* 0x000fc60007ffe0ff */
[--C-:B------:R-:W-:Y:S01]  /*12560*/  @!P2 IMAD.WIDE R12, R13, 0x4, R8.reuse ;  /* 0x000000040d0ca825 */ /* 0x100fe200078e0208 */
[----:B------:R1:W-:Y:S04]  /*12570*/  @!P6 ST.E.64 [R4.64], R126 ;  /* 0x0000007e0400e985 */ /* 0x0003e8000c101b0c */
[----:B------:R2:W-:Y:S01]  /*12580*/  @!P5 ST.E.64 [R6.64], R134 ;  /* 0x000000860600d985 */ /* 0x0005e2000c101b0c */
[----:B-1----:R-:W-:Y:S01]  /*12590*/  @!P0 LOP3.LUT R5, R14, 0xfffffffe, RZ, 0xc0, !PT ;  /* 0xfffffffe0e058812 */ /* 0x002fe200078ec0ff */
[----:B------:R-:W-:-:S04]  /*125a0*/  @!P1 IMAD.WIDE R14, R15, 0x4, R8 ;  /* 0x000000040f0e9825 */ /* 0x000fc800078e0208 */
[----:B--2---:R-:W-:-:S04]  /*125b0*/  @!P4 IMAD.WIDE R6, R11, 0x4, R8 ;  /* 0x000000040b06c825 */ /* 0x004fc800078e0208 */
[--C-:B------:R-:W-:Y:S01]  /*125c0*/  @!P3 IMAD.WIDE R10, R17, 0x4, R8.reuse ;  /* 0x00000004110ab825 */ /* 0x100fe200078e0208 */
[----:B------:R1:W-:Y:S03]  /*125d0*/  @!P4 ST.E.64 [R6.64], R58 ;  /* 0x0000003a0600c985 */ /* 0x0003e6000c101b0c */
[----:B------:R-:W-:Y:S01]  /*125e0*/  @!P0 IMAD.WIDE R4, R5, 0x4, R8 ;  /* 0x0000000405048825 */ /* 0x000fe200078e0208 */
[----:B------:R1:W-:Y:S04]  /*125f0*/  @!P3 ST.E.64 [R10.64], R62 ;  /* 0x0000003e0a00b985 */ /* 0x0003e8000c101b0c */
[----:B------:R1:W-:Y:S04]  /*12600*/  @!P2 ST.E.64 [R12.64], R74 ;  /* 0x0000004a0c00a985 */ /* 0x0003e8000c101b0c */
        /* <DEDUP_REMOVED lines=9> */
.L_x_532:
        /* <DEDUP_REMOVED lines=10> */
[----:B------:R-:W-:Y:S01]  /*12740*/  USHF.R.S32.HI UR6, URZ, 0x1f, UR8 ;  /* 0x0000001f3f067899 */ /* 0x000fe20008011408 */
[----:B------:R-:W-:Y:S01]  /*12750*/  ISETP.NE.AND P0, PT, R0, 0x1, PT ;  /* 0x000000010000780c */ /* 0x000fe20003f05270 */
[----:B------:R-:W-:Y:S01]  /*12760*/  ULDC.64 UR4, c[0x0][0x4d0] ;  /* 0x0001340000047ab9 */ /* 0x000fe20000000a00 */
[----:B------:R-:W2:Y:S01]  /*12770*/  S2R R3, SR_CTAID.Y ;  /* 0x0000000000037919 */ /* 0x000ea20000002600 */
[----:B------:R-:W-:Y:S01]  /*12780*/  UIMAD UR6, UR6, UR4, URZ ;  /* 0x00000004060672a4 */ /* 0x000fe2000f8e023f */
[----:B------:R-:W-:Y:S01]  /*12790*/  IADD3 R2, RZ, -UR8, RZ ;  /* 0x80000008ff027c10 */ /* 0x000fe2000fffe0ff */
[----:B------:R-:W-:Y:S01]  /*127a0*/  UIMAD.WIDE.U32 UR10, UR8, UR4, URZ ;  /* 0x00000004080a72a5 */ /* 0x000fe2000f8e003f */
[----:B------:R-:W-:Y:S01]  /*127b0*/  MOV R6, R7 ;  /* 0x0000000700067202 */ /* 0x000fe20000000f00 */
[----:B------:R-:W-:-:S04]  /*127c0*/  UIMAD UR4, UR8, UR5, UR6 ;  /* 0x00000005080472a4 */ /* 0x000fc8000f8e0206 */
[----:B------:R-:W-:Y:S01]  /*127d0*/  UIADD3 UR4, UR11, UR4, URZ ;  /* 0x000000040b047290 */ /* 0x000fe2000fffe03f */
[----:B------:R-:W-:Y:S01]  /*127e0*/  MOV R9, UR11 ;  /* 0x0000000b00097c02 */ /* 0x000fe20008000f00 */
[----:B------:R-:W-:-:S04]  /*127f0*/  @P0 IMAD.HI.U32 R4, R7, c[0x0][0x4ec], RZ ;  /* 0x00013b0007040a27 */ /* 0x000fc800078e00ff */
[----:B------:R-:W-:Y:S01]  /*12800*/  IMAD.U32 R8, RZ, RZ, UR10 ;  /* 0x0000000aff087e24 */ /* 0x000fe2000f8e00ff */
[----:B------:R-:W-:Y:S01]  /*12810*/  @P0 SHF.R.U32.HI R6, RZ, c[0x0][0x4f0], R4 ;  /* 0x00013c00ff060a19 */ /* 0x000fe20000011604 */
[----:B------:R-:W-:Y:S01]  /*12820*/  IMAD.U32 R9, RZ, RZ, UR4 ;  /* 0x00000004ff097e24 */ /* 0x000fe2000f8e00ff */
[----:B-1----:R-:W-:-:S03]  /*12830*/  SHF.R.S32.HI R0, RZ, 0x1f, R5 ;  /* 0x0000001fff007819 */ /* 0x002fc60000011405 */
[----:B------:R-:W-:Y:S01]  /*12840*/  IMAD.WIDE.U32 R8, R5, c[0x0][0x4d8], R8 ;  /* 0x0001360005087a25 */ /* 0x000fe200078e0008 */
[----:B------:R-:W-:-:S03]  /*12850*/  IADD3 R4, -R6, RZ, RZ ;  /* 0x000000ff06047210 */ /* 0x000fc60007ffe1ff */
[----:B------:R-:W-:Y:S02]  /*12860*/  IMAD R0, R0, c[0x0][0x4d8], RZ ;  /* 0x0001360000007a24 */ /* 0x000fe400078e02ff */
[----:B--2---:R-:W-:Y:S02]  /*12870*/  IMAD R2, R2, c[0x0][0x550], R3 ;  /* 0x0001540002027a24 */ /* 0x004fe400078e0203 */
[----:B------:R-:W-:Y:S02]  /*12880*/  IMAD R0, R5, c[0x0][0x4dc], R0 ;  /* 0x0001370005007a24 */ /* 0x000fe400078e0200 */
[----:B------:R-:W-:Y:S01]  /*12890*/  IMAD R4, R4, c[0x0][0x4e8], R7 ;  /* 0x00013a0004047a24 */ /* 0x000fe200078e0207 */
[----:B------:R-:W-:Y:S01]  /*128a0*/  SHF.R.S32.HI R3, RZ, 0x1f, R2 ;  /* 0x0000001fff037819 */ /* 0x000fe20000011402 */
[----:B------:R-:W-:Y:S01]  /*128b0*/  IMAD.IADD R9, R0, 0x1, R9 ;  /* 0x0000000100097824 */ /* 0x000fe200078e0209 */
[----:B------:R-:W-:-:S03]  /*128c0*/  SHF.R.S32.HI R0, RZ, 0x1f, R6 ;  /* 0x0000001fff007819 */ /* 0x000fc60000011406 */
[----:B------:R-:W-:Y:S02]  /*128d0*/  IMAD R3, R3, c[0x0][0x4e0], RZ ;  /* 0x0001380003037a24 */ /* 0x000fe400078e02ff */
[----:B------:R-:W-:-:S04]  /*128e0*/  IMAD.WIDE.U32 R8, R2, c[0x0][0x4e0], R8 ;  /* 0x0001380002087a25 */ /* 0x000fc800078e0008 */
[----:B------:R-:W-:Y:S01]  /*128f0*/  IMAD R3, R2, c[0x0][0x4e4], R3 ;  /* 0x0001390002037a24 */ /* 0x000fe200078e0203 */
[----:B------:R-:W-:Y:S02]  /*12900*/  SHF.R.S32.HI R2, RZ, 0x1f, R4 ;  /* 0x0000001fff027819 */ /* 0x000fe40000011404 */
[----:B------:R-:W-:-:S03]  /*12910*/  IADD3 R6, P0, R6, R8, RZ ;  /* 0x0000000806067210 */ /* 0x000fc60007f1e0ff */
[----:B------:R-:W-:Y:S01]  /*12920*/  IMAD R5, R2, c[0x0][0x4c8], RZ ;  /* 0x0001320002057a24 */ /* 0x000fe200078e02ff */
[----:B------:R-:W-:-:S03]  /*12930*/  IADD3.X R7, R0, R9, R3, P0, !PT ;  /* 0x0000000900077210 */ /* 0x000fc600007fe403 */
[C---:B------:R-:W-:Y:S02]  /*12940*/  IMAD R5, R4.reuse, c[0x0][0x4cc], R5 ;  /* 0x0001330004057a24 */ /* 0x040fe400078e0205 */
[----:B------:R-:W-:-:S05]  /*12950*/  IMAD.WIDE.U32 R6, R4, c[0x0][0x4c8], R6 ;  /* 0x0001320004067a25 */ /* 0x000fca00078e0006 */
[----:B------:R-:W-:Y:S02]  /*12960*/  IADD3 R5, R7, R5, RZ ;  /* 0x0000000507057210 */ /* 0x000fe40007ffe0ff */
[----:B------:R-:W-:-:S04]  /*12970*/  LEA R2, P0, R6, c[0x0][0x4a8], 0x2 ;  /* 0x00012a0006027a11 */ /* 0x000fc800078010ff */
[----:B------:R-:W-:Y:S02]  /*12980*/  LEA.HI.X R3, R6, c[0x0][0x4ac], R5, 0x2, P0 ;  /* 0x00012b0006037a11 */ /* 0x000fe400000f1405 */
[----:B------:R-:W-:-:S05]  /*12990*/  MOV R5, 0xff800000 ;  /* 0xff80000000057802 */ /* 0x000fca0000000f00 */
[----:B------:R-:W-:Y:S01]  /*129a0*/  STG.E [R2.64], R5 ;  /* 0x0000000502007986 */ /* 0x000fe2000c10190c */
[----:B------:R-:W-:Y:S05]  /*129b0*/  EXIT ;  /* 0x000000000000794d */ /* 0x000fea0003800000 */
.L_x_455:
[----:B------:R-:W-:Y:S01]  /*129c0*/  IMAD.MOV.U32 R5, RZ, RZ, 0x1 ;  /* 0x00000001ff057424 */ /* 0x000fe200078e00ff */
[----:B-1----:R-:W-:Y:S02]  /*129d0*/  MOV R6, 0x1c1f ;  /* 0x00001c1f00067802 */ /* 0x002fe40000000f00 */
[----:B------:R-:W-:Y:S02]  /*129e0*/  MOV R4, 0x12a00 ;  /* 0x00012a0000047802 */ /* 0x000fe40000000f00 */
[----:B------:R-:W-:Y:S05]  /*129f0*/  CALL.REL.NOINC `($__internal_8_$__cuda_sm70_shflsync_idx_p) ;  /* 0x0000028000007944 */ /* 0x000fea0003c00000 */
[----:B--2---:R-:W-:Y:S01]  /*12a00*/  IMAD.MOV.U32 R13, RZ, RZ, R5 ;  /* 0x000000ffff0d7224 */ /* 0x004fe200078e0005 */
[----:B------:R-:W-:Y:S01]  /*12a10*/  MOV R5, 0x1 ;  /* 0x0000000100057802 */ /* 0x000fe20000000f00 */
[----:B-1----:R-:W-:Y:S01]  /*12a20*/  IMAD.MOV.U32 R8, RZ, RZ, R9 ;  /* 0x000000ffff087224 */ /* 0x002fe200078e0009 */
[----:B------:R-:W-:Y:S02]  /*12a30*/  MOV R6, 0x1c1f ;  /* 0x00001c1f00067802 */ /* 0x000fe40000000f00 */
[----:B------:R-:W-:Y:S02]  /*12a40*/  MOV R4, 0x12a60 ;  /* 0x00012a6000047802 */ /* 0x000fe40000000f00 */
[----:B------:R-:W-:Y:S05]  /*12a50*/  CALL.REL.NOINC `($__internal_8_$__cuda_sm70_shflsync_idx_p) ;  /* 0x0000022000007944 */ /* 0x000fea0003c00000 */
[----:B-12---:R-:W-:Y:S05]  /*12a60*/  BRA `(.L_x_539) ;  /* 0xfffef8c000007947 */ /* 0x006fea000383ffff */
.L_x_482:
[----:B----4-:R-:W-:Y:S01]  /*12a70*/  MOV R6, 0x1c1f ;  /* 0x00001c1f00067802 */ /* 0x010fe20000000f00 */
[----:B------:R-:W-:Y:S01]  /*12a80*/  IMAD.MOV.U32 R5, RZ, RZ, 0x1 ;  /* 0x00000001ff057424 */ /* 0x000fe200078e00ff */
[----:B------:R-:W-:Y:S02]  /*12a90*/  MOV R4, 0x12ab0 ;  /* 0x00012ab000047802 */ /* 0x000fe40000000f00 */
[----:B-123--:R-:W-:Y:S05]  /*12aa0*/  CALL.REL.NOINC `($__internal_8_$__cuda_sm70_shflsync_idx_p) ;  /* 0x000001d000007944 */ /* 0x00efea0003c00000 */
[----:B-1----:R-:W-:Y:S01]  /*12ab0*/  MOV R6, 0x1c1f ;  /* 0x00001c1f00067802 */ /* 0x002fe20000000f00 */
[----:B--2---:R-:W-:Y:S01]  /*12ac0*/  IMAD.MOV.U32 R14, RZ, RZ, R5 ;  /* 0x000000ffff0e7224 */ /* 0x004fe200078e0005 */
[----:B------:R-:W-:Y:S01]  /*12ad0*/  MOV R5, 0x1 ;  /* 0x0000000100057802 */ /* 0x000fe20000000f00 */
[----:B------:R-:W-:Y:S01]  /*12ae0*/  IMAD.MOV.U32 R8, RZ, RZ, R3 ;  /* 0x000000ffff087224 */ /* 0x000fe200078e0003 */
[----:B------:R-:W-:Y:S02]  /*12af0*/  MOV R4, 0x12b10 ;  /* 0x00012b1000047802 */ /* 0x000fe40000000f00 */
[----:B------:R-:W-:Y:S05]  /*12b00*/  CALL.REL.NOINC `($__internal_8_$__cuda_sm70_shflsync_idx_p) ;  /* 0x0000017000007944 */ /* 0x000fea0003c00000 */
[----:B-12---:R-:W-:-:S05]  /*12b10*/  BRA `(.L_x_540) ;  /* 0xffff324000007947 */ /* 0x006fca000383ffff */
.L_x_507:
[----:B------:R-:W-:Y:S01]  /*12b20*/  MOV R6, 0x1c1f ;  /* 0x00001c1f00067802 */ /* 0x000fe20000000f00 */
[----:B----4-:R-:W-:Y:S01]  /*12b30*/  IMAD.MOV.U32 R5, RZ, RZ, 0x1 ;  /* 0x00000001ff057424 */ /* 0x010fe200078e00ff */
        /* <DEDUP_REMOVED lines=9> */
.L_x_513:
[----:B------:R-:W-:Y:S01]  /*12bd0*/  MOV R6, 0x1c1f ;  /* 0x00001c1f00067802 */ /* 0x000fe20000000f00 */
[----:B--2---:R-:W-:Y:S01]  /*12be0*/  IMAD.MOV.U32 R5, RZ, RZ, 0x1 ;  /* 0x00000001ff057424 */ /* 0x004fe200078e00ff */
[----:B------:R-:W-:Y:S02]  /*12bf0*/  MOV R4, 0x12c10 ;  /* 0x00012c1000047802 */ /* 0x000fe40000000f00 */
[----:B-1-3--:R-:W-:Y:S05]  /*12c00*/  CALL.REL.NOINC `($__internal_8_$__cuda_sm70_shflsync_idx_p) ;  /* 0x0000007000007944 */ /* 0x00afea0003c00000 */
[----:B-1----:R-:W-:Y:S01]  /*12c10*/  MOV R6, 0x1c1f ;  /* 0x00001c1f00067802 */ /* 0x002fe20000000f00 */
[----:B--2---:R-:W-:Y:S01]  /*12c20*/  IMAD.MOV.U32 R12, RZ, RZ, R5 ;  /* 0x000000ffff0c7224 */ /* 0x004fe200078e0005 */
[----:B------:R-:W-:Y:S01]  /*12c30*/  MOV R5, 0x1 ;  /* 0x0000000100057802 */ /* 0x000fe20000000f00 */
[----:B------:R-:W-:Y:S01]  /*12c40*/  IMAD.MOV.U32 R8, RZ, RZ, R9 ;  /* 0x000000ffff087224 */ /* 0x000fe200078e0009 */
[----:B------:R-:W-:Y:S02]  /*12c50*/  MOV R4, 0x12c70 ;  /* 0x00012c7000047802 */ /* 0x000fe40000000f00 */
[----:B------:R-:W-:Y:S05]  /*12c60*/  CALL.REL.NOINC `($__internal_8_$__cuda_sm70_shflsync_idx_p) ;  /* 0x0000001000007944 */ /* 0x000fea0003c00000 */
[----:B-12---:R-:W-:-:S05]  /*12c70*/  BRA `(.L_x_542) ;  /* 0xffff9b7000007947 */ /* 0x006fca000383ffff */
        .weak           $__internal_8_$__cuda_sm70_shflsync_idx_p
        .type           $__internal_8_$__cuda_sm70_shflsync_idx_p,@function
        .size           $__internal_8_$__cuda_sm70_shflsync_idx_p,(.L_x_1825 - $__internal_8_$__cuda_sm70_shflsync_idx_p)
$__internal_8_$__cuda_sm70_shflsync_idx_p:
[----:B------:R-:W-:Y:S01]  /*12c80*/  MOV R10, R4 ;  /* 0x00000004000a7202 */ /* 0x000fe20000000f00 */
[----:B------:R-:W-:Y:S04]  /*12c90*/  WARPSYNC R223 ;  /* 0x000000df00007348 */ /* 0x000fe80003800000 */
[----:B------:R-:W-:Y:S01]  /*12ca0*/  MOV R11, 0x0 ;  /* 0x00000000000b7802 */ /* 0x000fe20000000f00 */
[----:B------:R1:W2:Y:S03]  /*12cb0*/  SHFL.IDX PT, R5, R8, R5, R6 ;  /* 0x0000000508057389 */ /* 0x0002a600000e0006 */
[----:B------:R-:W-:Y:S05]  /*12cc0*/  RET.REL.NODEC R10 `(_ZN7cutlass13device_kernelIN5flash19enable_sm80_to_sm89INS1_16FlashAttnFwdSm80INS1_25CollectiveMainloopFwdSm80ILi4ELi1ELb0EN4cute5tupleIJNS5_1CILi128EEENS7_ILi48EEENS7_ILi96EEEEEELi96ENS_6half_tEfNS_4arch4Sm80ELb0ELb1ELb0ELb0ELb1ELb0ELb1ELb1EEENS1_21CollectiveEpilogueFwdINS6_IJS8_SA_S9_EEENS6_IJNS7_ILi1EEESI_SI_EEESC_SE_Li128ELb0ELb1ELb1ELb0EEENS1_19SingleTileSchedulerILb0ELb1ELb1ELi128EEEEEEEEEvNT_6ParamsE) ;  /* 0xfffed3300a007950 */ /* 0x000fea0003c3ffff */
.L_x_543:
        /* <DEDUP_REMOVED lines=11> */
.L_x_1825:


//--------------------- .text._ZN7cutlass13device_kernelIN5flash19enable_sm80_to_sm89INS1_16FlashAttnFwdSm80INS1_25CollectiveMainloopFwdSm80ILi4ELi1ELb0EN4cute5tupleIJNS5_1CILi128EEENS7_ILi48EEENS7_ILi96EEEEEELi96ENS_6half_tEfNS_4arch4Sm80ELb0ELb1ELb0ELb1ELb1ELb0ELb1ELb1EEENS1_21CollectiveEpilogueFwdINS6_IJS8_SA_S9_EEENS6_IJNS7_ILi1EEESI_SI_EEESC_SE_Li128ELb1ELb1ELb1ELb0EEENS1_36VarlenDynamicPersistentTileSchedulerILi128ELi48ELi128ELi128ELb1ELb1ELb0ELb1ELb0ELb1EEEEEEEEEvNT_6ParamsE --------------------------
	.section	.text._ZN7cutlass13device_kernelIN5flash19enable_sm80_to_sm89INS1_16FlashAttnFwdSm80INS1_25CollectiveMainloopFwdSm80ILi4ELi1ELb0EN4cute5tupleIJNS5_1CILi128EEENS7_ILi48EEENS7_ILi96EEEEEELi96ENS_6half_tEfNS_4arch4Sm80ELb0ELb1ELb0ELb1ELb1ELb0ELb1ELb1EEENS1_21CollectiveEpilogueFwdINS6_IJS8_SA_S9_EEENS6_IJNS7_ILi1EEESI_SI_EEESC_SE_Li128ELb1ELb1ELb1ELb0EEENS1_36VarlenDynamicPersistentTileSchedulerILi128ELi48ELi128ELi128ELb1ELb1ELb0ELb1ELb0ELb1EEEEEEEEEvNT_6ParamsE,"ax",@progbits
	.sectioninfo	@"SHI_REGISTERS=255"
	.align	128
.text._ZN7cutlass13device_kernelIN5flash19enable_sm80_to_sm89INS1_16FlashAttnFwdSm80INS1_25CollectiveMainloopFwdSm80ILi4ELi1ELb0EN4cute5tupleIJNS5_1CILi128EEENS7_ILi48EEENS7_ILi96EEEEEELi96ENS_6half_tEfNS_4arch4Sm80ELb0ELb1ELb0ELb1ELb1ELb0ELb1ELb1EEENS1_21CollectiveEpilogueFwdINS6_IJS8_SA_S9_EEENS6_IJNS7_ILi1EEESI_SI_EEESC_SE_Li128ELb1ELb1ELb1ELb0EEENS1_36VarlenDynamicPersistentTileSchedulerILi128ELi48ELi128ELi128ELb1ELb1ELb0ELb1ELb0ELb1EEEEEEEEEvNT_6ParamsE:
        .type           _ZN7cutlass13device_kernelIN5flash19enable_sm80_to_sm89INS1_16FlashAttnFwdSm80INS1_25CollectiveMainloopFwdSm80ILi4ELi1ELb0EN4cute5tupleIJNS5_1CILi128EEENS7_ILi48EEENS7_ILi96EEEEEELi96ENS_6half_tEfNS_4arch4Sm80ELb0ELb1ELb0ELb1ELb1ELb0ELb1ELb1EEENS1_21CollectiveEpilogueFwdINS6_IJS8_SA_S9_EEENS6_IJNS7_ILi1EEESI_SI_EEESC_SE_Li128ELb1ELb1ELb1ELb0EEENS1_36VarlenDynamicPersistentTileSchedulerILi128ELi48ELi128ELi128ELb1ELb1ELb0ELb1ELb0ELb1EEEEEEEEEvNT_6ParamsE,@function
        .size           _ZN7cutlass13device_kernelIN5flash19enable_sm80_to_sm89INS1_16FlashAttnFwdSm80INS1_25CollectiveMainloopFwdSm80ILi4ELi1ELb0EN4cute5tupleIJNS5_1CILi128EEENS7_ILi48EEENS7_ILi96EEEEEELi96ENS_6half_tEfNS_4arch4Sm80ELb0ELb1ELb0ELb1ELb1ELb0ELb1ELb1EEENS1_21CollectiveEpilogueFwdINS6_IJS8_SA_S9_EEENS6_IJNS7_ILi1EEESI_SI_EEESC_SE_Li128ELb1ELb1ELb1ELb0EEENS1_36VarlenDynamicPersistentTileSchedulerILi128ELi48ELi128ELi128ELb1ELb1ELb0ELb1ELb0ELb1EEEEEEEEEvNT_6ParamsE,(.L_x_1827 - _ZN7cutlass13device_kernelIN5flash19enable_sm80_to_sm89INS1_16FlashAttnFwdSm80INS1_25CollectiveMainloopFwdSm80ILi4ELi1ELb0EN4cute5tupleIJNS5_1CILi128EEENS7_ILi48EEENS7_ILi96EEEEEELi96ENS_6half_tEfNS_4arch4Sm80ELb0ELb1ELb0ELb1ELb1ELb0ELb1ELb1EEENS1_21CollectiveEpilogueFwdINS6_IJS8_SA_S9_EEENS6_IJNS7_ILi1EEESI_SI_EEESC_SE_Li128ELb1ELb1ELb1ELb0EEENS1_36VarlenDynamicPersistentTileSchedulerILi128ELi48ELi128ELi128ELb1ELb1ELb0ELb1ELb0ELb1EEEEEEEEEvNT_6ParamsE)
        .other          _ZN7cutlass13device_kernelIN5flash19enable_sm80_to_sm89INS1_16FlashAttnFwdSm80INS1_25CollectiveMainloopFwdSm80ILi4ELi1ELb0EN4cute5tupleIJNS5_1CILi128EEENS7_ILi48EEENS7_ILi96EEEEEELi96ENS_6half_tEfNS_4arch4Sm80ELb0ELb1ELb0ELb1ELb1ELb0ELb1ELb1EEENS1_21CollectiveEpilogueFwdINS6_IJS8_SA_S9_EEENS6_IJNS7_ILi1EEESI_SI_EEESC_SE_Li128ELb1ELb1ELb1ELb0EEENS1_36VarlenDynamicPersistentTileSchedulerILi128ELi48ELi128ELi128ELb1ELb1ELb0ELb1ELb0ELb1EEEEEEEEEvNT_6ParamsE,@"STO_CUDA_ENTRY STV_DEFAULT"
_ZN7cutlass13device_kernelIN5flash19enable_sm80_to_sm89INS1_16FlashAttnFwdSm80INS1_25CollectiveMainloopFwdSm80ILi4ELi1ELb0EN4cute5tupleIJNS5_1CILi128EEENS7_ILi48EEENS7_ILi96EEEEEELi96ENS_6half_tEfNS_4arch4Sm80ELb0ELb1ELb0ELb1ELb1ELb0ELb1ELb1EEENS1_21CollectiveEpilogueFwdINS6_IJS8_SA_S9_EEENS6_IJNS7_ILi1EEESI_SI_EEESC_SE_Li128ELb1ELb1ELb1ELb0EEENS1_36VarlenDynamicPersistentTileSchedulerILi128ELi48ELi128ELi128ELb1ELb1ELb0ELb1ELb0ELb1EEEEEEEEEvNT_6ParamsE:
        /* <DEDUP_REMOVED lines=10> */
[----:B-1----:R1:W-:Y:S04]  /*00a0*/  @P0 STL.64 [R1], R4 ;  /* 0x0000000401000387 */ /* 0x0023e80000100a00 */
[----:B------:R1:W-:Y:S04]  /*00b0*/  @P0 STL.64 [R1+0x8], R6 ;  /* 0x0000080601000387 */ /* 0x0003e80000100a00 */
[----:B------:R-:W-:Y:S06]  /*00c0*/  @P0 BAR.ARV 0x4, 0x80 ;  /* 0x0102000000000b1d */ /* 0x000fec0000002000 */
[----:B------:R-:W-:Y:S05]  /*00d0*/  @P0 BRA `(.L_x_544) ;  /* 0x00000fd000000947 */ /* 0x000fea0003800000 */
[----:B------:R-:W-:Y:S01]  /*00e0*/  LOP3.LUT R13, R2, 0x1f, RZ, 0xc0, !PT ;  /* 0x0000001f020d7812 */ /* 0x000fe200078ec0ff */
[----:B------:R-:W-:-:S03]  /*00f0*/  CS2R R8, SRZ ;  /* 0x0000000000087805 */ /* 0x000fc6000001ff00 */
[----:B------:R-:W-:-:S04]  /*0100*/  ISETP.NE.AND P6, PT, R13, 0x1f, PT ;  /* 0x0000001f0d00780c */ /* 0x000fc80003fc5270 */
[----:B------:R-:W-:-:S13]  /*0110*/  ISETP.GE.OR P0, PT, R13, c[0x0][0x53c], !P6 ;  /* 0x00014f000d007a0c */ /* 0x000fda0007706670 */
[----:B-1----:R-:W-:Y:S02]  /*0120*/  @!P0 IMAD.MOV.U32 R4, RZ, RZ, 0x4 ;  /* 0x00000004ff048424 */ /* 0x002fe400078e00ff */
[----:B------:R-:W-:Y:S02]  /*0130*/  @!P0 IMAD.MOV.U32 R2, RZ, RZ, 0x4 ;  /* 0x00000004ff028424 */ /* 0x000fe400078e00ff */
[----:B------:R-:W-:-:S04]  /*0140*/  @!P0 IMAD.WIDE.U32 R4, R13, R4, c[0x0][0x580] ;  /* 0x000160000d048625 */ /* 0x000fc800078e0004 */
[C---:B------:R-:W-:Y:S01]  /*0150*/  @!P0 IMAD.WIDE.U32 R2, R13.reuse, R2, c[0x0][0x578] ;  /* 0x00015e000d028625 */ /* 0x040fe200078e0002 */
[----:B------:R-:W2:Y:S04]  /*0160*/  @!P0 LDG.E R9, [R4.64] ;  /* 0x0000000604098981 */ /* 0x000ea8000c1e1900 */
[----:B------:R-:W2:Y:S01]  /*0170*/  @!P0 LDG.E R8, [R2.64] ;  /* 0x0000000602088981 */ /* 0x000ea2000c1e1900 */
[C---:B------:R-:W-:Y:S01]  /*0180*/  ISETP.NE.AND P5, PT, R13.reuse, RZ, PT ;  /* 0x000000ff0d00720c */ /* 0x040fe20003fa5270 */
[----:B------:R-:W1:Y:S01]  /*0190*/  S2UR UR4, SR_CTAID.X ;  /* 0x00000000000479c3 */ /* 0x000e620000002500 */
[C---:B------:R-:W-:Y:S01]  /*01a0*/  ISETP.GE.U32.AND P4, PT, R13.reuse, 0x2, PT ;  /* 0x000000020d00780c */ /* 0x040fe20003f86070 */
[----:B------:R-:W-:Y:S01]  /*01b0*/  IMAD.MOV.U32 R6, RZ, RZ, RZ ;  /* 0x000000ffff067224 */ /* 0x000fe200078e00ff */
        /* <DEDUP_REMOVED lines=26> */
.L_x_549:
        /* <DEDUP_REMOVED lines=9> */
[----:B------:R-:W-:-:S04]  /*03f0*/  @!P0 IMAD.WIDE R4, R0, R2, c[0x0][0x580] ;  /* 0x0001600000048625 */ /* 0x000fc800078e0202 */
[----:B------:R-:W-:Y:S01]  /*0400*/  @!P0 IMAD.WIDE R2, R0, R3, c[0x0][0x578] ;  /* 0x00015e0000028625 */ /* 0x000fe200078e0203 */
[----:B------:R-:W2:Y:S04]  /*0410*/  @!P0 LDG.E R9, [R4.64] ;  /* 0x0000000604098981 */ /* 0x000ea8000c1e1900 */
[----:B------:R-:W2:Y:S02]  /*0420*/  @!P0 LDG.E R8, [R2.64] ;  /* 0x0000000602088981 */ /* 0x000ea4000c1e1900 */
[----:B--2---:R-:W-:Y:S01]  /*0430*/  IMAD R5, R9, R8, RZ ;  /* 0x0000000809057224 */ /* 0x004fe200078e02ff */
[----:B------:R-:W-:Y:S05]  /*0440*/  BRA.DIV ~URZ, `(.L_x_547) ;  /* 0x000179227f007947 */ /* 0x000fea000b800000 */
[----:B------:R1:W2:Y:S02]  /*0450*/  SHFL.UP PT, R0, R5, 0x1, RZ ;  /* 0x0420000005007989 */ /* 0x0002a400000e00ff */
.L_x_776:
        /* <DEDUP_REMOVED lines=16> */
.L_x_777:
[----:B--2---:R-:W-:-:S05]  /*0560*/  IMAD R0, R0, c[0x0][0x538], RZ ;  /* 0x00014e0000007a24 */ /* 0x004fca00078e02ff */
[----:B------:R-:W-:-:S04]  /*0570*/  IADD3 R7, R0, R7, RZ ;  /* 0x0000000700077210 */ /* 0x000fc80007ffe0ff */
[----:B------:R-:W-:-:S13]  /*0580*/  ISETP.GT.AND P0, PT, R7, UR4, PT ;  /* 0x0000000407007c0c */ /* 0x000fda000bf04270 */
[----:B-1----:R-:W-:Y:S05]  /*0590*/  @!P0 BRA `(.L_x_549) ;  /* 0xfffffdc000008947 */ /* 0x002fea000383ffff */
.L_x_545:
[----:B------:R-:W-:-:S05]  /*05a0*/  IADD3 R10, -R0, R7, RZ ;  /* 0x00000007000a7210 */ /* 0x000fca0007ffe1ff */
[----:B------:R-:W-:-:S05]  /*05b0*/  IMAD R0, R4, c[0x0][0x538], R10 ;  /* 0x00014e0004007a24 */ /* 0x000fca00078e020a */
[----:B------:R-:W-:Y:S01]  /*05c0*/  ISETP.GT.AND P0, PT, R0, UR4, PT ;  /* 0x0000000400007c0c */ /* 0x000fe2000bf04270 */
[----:B------:R-:W-:-:S12]  /*05d0*/  BRA.DIV ~URZ, `(.L_x_550) ;  /* 0x000179b27f007947 */ /* 0x000fd8000b800000 */
[----:B------:R-:W-:-:S04]  /*05e0*/  VOTE.ANY R7, PT, !P0 ;  /* 0x0000000000077806 */ /* 0x000fc800040e0100 */
.L_x_778:
[----:B------:R-:W1:Y:S02]  /*05f0*/  POPC R0, R7 ;  /* 0x0000000700007309 */ /* 0x000e640000000000 */
[----:B-1----:R-:W-:-:S05]  /*0600*/  IADD3 R2, R0, R6, RZ ;  /* 0x0000000600027210 */ /* 0x002fca0007ffe0ff */
[----:B------:R1:W-:Y:S01]  /*0610*/  STL [R1+0xc], R2 ;  /* 0x00000c0201007387 */ /* 0x0003e20000100800 */
[----:B------:R-:W-:Y:S05]  /*0620*/  BRA.DIV ~URZ, `(.L_x_551) ;  /* 0x000179b27f007947 */ /* 0x000fea000b800000 */
[----:B------:R2:W3:Y:S01]  /*0630*/  SHFL.IDX PT, R12, R9, R0, 0x1f ;  /* 0x00001f00090c7589 */ /* 0x0004e200000e0000 */
[----:B------:R-:W-:-:S03]  /*0640*/  MOV R5, RZ ;  /* 0x000000ff00057202 */ /* 0x000fc60000000f00 */
[----:B------:R2:W4:Y:S04]  /*0650*/  SHFL.IDX PT, R9, R8, R0, 0x1f ;  /* 0x00001f0008097589 */ /* 0x00052800000e0000 */
.L_x_779:
[----:B------:R-:W-:Y:S01]  /*0660*/  ISETP.NE.AND P0, PT, R7, RZ, PT ;  /* 0x000000ff0700720c */ /* 0x000fe20003f05270 */
[----:B------:R-:W-:-:S12]  /*0670*/  BSSY B0, `(.L_x_552) ;  /* 0x0000005000007945 */ /* 0x000fd80003800000 */
[----:B------:R-:W-:Y:S05]  /*0680*/  @!P0 BRA `(.L_x_553) ;  /* 0x0000003000008947 */ /* 0x000fea0003800000 */
[----:B--2---:R-:W-:Y:S01]  /*0690*/  IADD3 R0, R0, -0x1, RZ ;  /* 0xffffffff00007810 */ /* 0x004fe20007ffe0ff */
[----:B------:R-:W-:Y:S05]  /*06a0*/  BRA.DIV ~URZ, `(.L_x_554) ;  /* 0x00017a127f007947 */ /* 0x000fea000b800000 */
[----:B------:R2:W1:Y:S02]  /*06b0*/  SHFL.IDX PT, R5, R4, R0, 0x1f ;  /* 0x00001f0004057589 */ /* 0x00046400000e0000 */
.L_x_553:
[----:B------:R-:W-:Y:S05]  /*06c0*/  BSYNC B0 ;  /* 0x0000000000007941 */ /* 0x000fea0003800000 */
.L_x_552:
[----:B-12---:R-:W-:Y:S01]  /*06d0*/  IMAD R0, R5, c[0x0][0x538], R10 ;  /* 0x00014e0005007a24 */ /* 0x006fe200078e020a */
[----:B----4-:R-:W-:Y:S01]  /*06e0*/  ISETP.NE.AND P0, PT, R9, 0x1, PT ;  /* 0x000000010900780c */ /* 0x010fe20003f05270 */
[----:B------:R-:W-:Y:S03]  /*06f0*/  BSSY B0, `(.L_x_555) ;  /* 0x0000089000007945 */ /* 0x000fe60003800000 */
[----:B------:R1:W-:Y:S01]  /*0700*/  STL [R1], R0 ;  /* 0x0000000001007387 */ /* 0x0003e20000100800 */
[----:B------:R-:W-:-:S08]  /*0710*/  IADD3 R11, -R0, UR4, RZ ;  /* 0x00000004000b7c10 */ /* 0x000fd0000fffe1ff */
[----:B------:R-:W-:Y:S05]  /*0720*/  @!P0 BRA `(.L_x_556) ;  /* 0x000003f000008947 */ /* 0x000fea0003800000 */
[-C--:B-1-3--:R-:W-:Y:S02]  /*0730*/  IABS R0, R12.reuse ;  /* 0x0000000c00007213 */ /* 0x08afe40000000000 */
[----:B------:R-:W-:-:S03]  /*0740*/  IABS R6, R12 ;  /* 0x0000000c00067213 */ /* 0x000fc60000000000 */
[----:B------:R-:W-:Y:S01]  /*0750*/  IMAD.MOV.U32 R5, RZ, RZ, R0 ;  /* 0x000000ffff057224 */ /* 0x000fe200078e0000 */
[----:B------:R-:W-:-:S03]  /*0760*/  IABS R0, R9 ;  /* 0x0000000900007213 */ /* 0x000fc60000000000 */
[----:B------:R-:W1:Y:S02]  /*0770*/  I2F.RP R2, R5 ;  /* 0x0000000500027306 */ /* 0x000e640000209400 */
[----:B------:R-:W-:Y:S01]  /*0780*/  IMAD.MOV.U32 R8, RZ, RZ, R0 ;  /* 0x000000ffff087224 */ /* 0x000fe200078e0000 */
[----:B------:R-:W-:-:S05]  /*0790*/  IABS R0, R11 ;  /* 0x0000000b00007213 */ /* 0x000fca0000000000 */
[----:B------:R-:W-:Y:S08]  /*07a0*/  I2F.RP R7, R8 ;  /* 0x0000000800077306 */ /* 0x000ff00000209400 */
[----:B-1----:R-:W1:Y:S02]  /*07b0*/  MUFU.RCP R2, R2 ;  /* 0x0000000200027308 */ /* 0x002e640000001000 */
[----:B-1----:R-:W-:-:S06]  /*07c0*/  IADD3 R2, R2, 0xffffffe, RZ ;  /* 0x0ffffffe02027810 */ /* 0x002fcc0007ffe0ff */
[----:B------:R-:W1:Y:S02]  /*07d0*/  F2I.FTZ.U32.TRUNC.NTZ R3, R2 ;  /* 0x0000000200037305 */ /* 0x000e64000021f000 */
[----:B-1----:R-:W-:-:S04]  /*07e0*/  IMAD.MOV R2, RZ, RZ, -R3 ;  /* 0x000000ffff027224 */ /* 0x002fc800078e0a03 */
[----:B------:R-:W-:Y:S02]  /*07f0*/  IMAD R4, R2, R5, RZ ;  /* 0x0000000502047224 */ /* 0x000fe400078e02ff */
[----:B------:R-:W-:-:S04]  /*0800*/  IMAD.MOV.U32 R2, RZ, RZ, RZ ;  /* 0x000000ffff027224 */ /* 0x000fc800078e00ff */
[----:B------:R-:W-:Y:S01]  /*0810*/  IMAD.HI.U32 R2, R3, R4, R2 ;  /* 0x0000000403027227 */ /* 0x000fe200078e0002 */
[----:B------:R-:W-:-:S03]  /*0820*/  MOV R3, R0 ;  /* 0x0000000000037202 */ /* 0x000fc60000000f00 */
[----:B------:R-:W-:Y:S02]  /*0830*/  IMAD.MOV R0, RZ, RZ, -R6 ;  /* 0x000000ffff007224 */ /* 0x000fe400078e0a06 */
        /* <DEDUP_REMOVED lines=28> */
[----:B------:R-:W-:-:S03]  /*0a00*/  IMAD.MOV R5, RZ, RZ, -R4 ;  /* 0x000000ffff057224 */ /* 0x000fc600078e0a04 */
        /* <DEDUP_REMOVED lines=10> */
[----:B------:R-:W-:-:S04]  /*0ab0*/  IMAD.MOV R2, RZ, RZ, -R0 ;  /* 0x000000ffff027224 */ /* 0x000fc800078e0a00 */
[C---:B------:R-:W-:Y:S01]  /*0ac0*/  IMAD R3, R9.reuse, R2, R4 ;  /* 0x0000000209037224 */ /* 0x040fe200078e0204 */
[----:B------:R-:W-:Y:S01]  /*0ad0*/  LEA R2, R9, R0, 0x18 ;  /* 0x0000000009027211 */ /* 0x000fe200078ec0ff */
[----:B------:R-:W-:-:S04]  /*0ae0*/  IMAD R0, R12, R5, R11 ;  /* 0x000000050c007224 */ /* 0x000fc800078e020b */
[----:B------:R-:W-:-:S05]  /*0af0*/  IMAD R2, R3, 0x10000, R2 ;  /* 0x0001000003027824 */ /* 0x000fca00078e0202 */
[----:B------:R1:W-:Y:S01]  /*0b00*/  STL [R1+0x8], R2 ;  /* 0x0000080201007387 */ /* 0x0003e20000100800 */
[----:B------:R-:W-:Y:S05]  /*0b10*/  BRA `(.L_x_557) ;  /* 0x0000046000007947 */ /* 0x000fea0003800000 */
.L_x_556:
[----:B------:R-:W2:Y:S01]  /*0b20*/  LDL R3, [R1+0xc] ;  /* 0x00000c0001037983 */ /* 0x000ea20000100800 */
[----:B------:R-:W-:-:S04]  /*0b30*/  IMAD.MOV.U32 R2, RZ, RZ, 0x4 ;  /* 0x00000004ff027424 */ /* 0x000fc800078e00ff */
[----:B--2---:R-:W-:-:S05]  /*0b40*/  IMAD.WIDE R2, R3, R2, c[0x0][0x590] ;  /* 0x0001640003027625 */ /* 0x004fca00078e0202 */
[----:B------:R-:W2:Y:S02]  /*0b50*/  LDG.E R7, [R2.64] ;  /* 0x0000000602077981 */ /* 0x000ea4000c1e1900 */
[----:B--23--:R-:W-:-:S05]  /*0b60*/  IMAD R9, R7, R12, RZ ;  /* 0x0000000c07097224 */ /* 0x00cfca00078e02ff */
[-C--:B-1----:R-:W-:Y:S02]  /*0b70*/  IABS R0, R9.reuse ;  /* 0x0000000900007213 */ /* 0x082fe40000000000 */
[----:B------:R-:W-:-:S03]  /*0b80*/  IABS R8, R9 ;  /* 0x0000000900087213 */ /* 0x000fc60000000000 */
[----:B------:R-:W-:-:S04]  /*0b90*/  IMAD.MOV.U32 R6, RZ, RZ, R0 ;  /* 0x000000ffff067224 */ /* 0x000fc800078e0000 */
[----:B------:R-:W1:Y:S08]  /*0ba0*/  I2F.RP R2, R6 ;  /* 0x0000000600027306 */ /* 0x000e700000209400 */
[----:B-1----:R-:W1:Y:S02]  /*0bb0*/  MUFU.RCP R2, R2 ;  /* 0x0000000200027308 */ /* 0x002e640000001000 */
[----:B-1----:R-:W-:-:S06]  /*0bc0*/  IADD3 R2, R2, 0xffffffe, RZ ;  /* 0x0ffffffe02027810 */ /* 0x002fcc0007ffe0ff */
[----:B------:R-:W1:Y:S02]  /*0bd0*/  F2I.FTZ.U32.TRUNC.NTZ R3, R2 ;  /* 0x0000000200037305 */ /* 0x000e64000021f000 */
[----:B-1----:R-:W-:-:S04]  /*0be0*/  IMAD.MOV R0, RZ, RZ, -R3 ;  /* 0x000000ffff007224 */ /* 0x002fc800078e0a03 */
[----:B------:R-:W-:Y:S01]  /*0bf0*/  IMAD.MOV.U32 R2, RZ, RZ, R0 ;  /* 0x000000ffff027224 */ /* 0x000fe200078e0000 */
[----:B------:R-:W-:-:S03]  /*0c00*/  IABS R0, R11 ;  /* 0x0000000b00007213 */ /* 0x000fc60000000000 */
[----:B------:R-:W-:Y:S01]  /*0c10*/  IMAD R4, R2, R6, RZ ;  /* 0x0000000602047224 */ /* 0x000fe200078e02ff */
[----:B------:R-:W-:Y:S01]  /*0c20*/  MOV R5, R0 ;  /* 0x0000000000057202 */ /* 0x000fe20000000f00 */
[----:B------:R-:W-:-:S04]  /*0c30*/  IMAD.MOV.U32 R2, RZ, RZ, RZ ;  /* 0x000000ffff027224 */ /* 0x000fc800078e00ff */
[----:B------:R-:W-:-:S04]  /*0c40*/  IMAD.HI.U32 R0, R3, R4, R2 ;  /* 0x0000000403007227 */ /* 0x000fc800078e0002 */
[----:B------:R-:W-:Y:S02]  /*0c50*/  IMAD.MOV R2, RZ, RZ, -R8 ;  /* 0x000000ffff027224 */ /* 0x000fe400078e0a08 */
        /* <DEDUP_REMOVED lines=9> */
[----:B------:R-:W-:-:S04]  /*0cf0*/  @P2 IADD3 R0, R0, 0x1, RZ ;  /* 0x0000000100002810 */ /* 0x000fc80007ffe0ff */
[----:B------:R-:W-:-:S05]  /*0d00*/  MOV R4, R0 ;  /* 0x0000000000047202 */ /* 0x000fca0000000f00 */
[----:B------:R-:W-:Y:S01]  /*0d10*/  @!P1 IMAD.MOV R4, RZ, RZ, -R4 ;  /* 0x000000ffff049224 */ /* 0x000fe200078e0a04 */
[----:B------:R-:W-:-:S05]  /*0d20*/  @!P0 LOP3.LUT R4, RZ, R9, RZ, 0x33, !PT ;  /* 0x00000009ff048212 */ /* 0x000fca00078e33ff */
[----:B------:R-:W-:-:S05]  /*0d30*/  IMAD R10, R7, R4, RZ ;  /* 0x00000004070a7224 */ /* 0x000fca00078e02ff */
[----:B------:R-:W-:-:S04]  /*0d40*/  IADD3 R0, -R10, c[0x0][0x538], RZ ;  /* 0x00014e000a007a10 */ /* 0x000fc80007ffe1ff */
[----:B------:R-:W-:-:S04]  /*0d50*/  IMNMX R6, R7, R0, PT ;  /* 0x0000000007067217 */ /* 0x000fc80003800200 */
[----:B------:R-:W-:-:S05]  /*0d60*/  IABS R0, R6 ;  /* 0x0000000600007213 */ /* 0x000fca0000000000 */
[----:B------:R-:W-:-:S04]  /*0d70*/  IMAD.MOV.U32 R5, RZ, RZ, R0 ;  /* 0x000000ffff057224 */ /* 0x000fc800078e0000 */
[----:B------:R-:W1:Y:S08]  /*0d80*/  I2F.RP R2, R5 ;  /* 0x0000000500027306 */ /* 0x000e700000209400 */
[----:B-1----:R-:W1:Y:S02]  /*0d90*/  MUFU.RCP R2, R2 ;  /* 0x0000000200027308 */ /* 0x002e640000001000 */
[----:B-1----:R-:W-:-:S06]  /*0da0*/  IADD3 R2, R2, 0xffffffe, RZ ;  /* 0x0ffffffe02027810 */ /* 0x002fcc0007ffe0ff */
[----:B------:R1:W2:Y:S02]  /*0db0*/  F2I.FTZ.U32.TRUNC.NTZ R3, R2 ;  /* 0x0000000200037305 */ /* 0x0002a4000021f000 */
[----:B-1----:R-:W-:Y:S01]  /*0dc0*/  IMAD.MOV R2, RZ, RZ, -R4 ;  /* 0x000000ffff027224 */ /* 0x002fe200078e0a04 */
[----:B--2---:R-:W-:-:S03]  /*0dd0*/  IADD3 R0, RZ, -R3, RZ ;  /* 0x80000003ff007210 */ /* 0x004fc60007ffe0ff */
[----:B------:R-:W-:Y:S01]  /*0de0*/  IMAD R8, R9, R2, R11 ;  /* 0x0000000209087224 */ /* 0x000fe200078e020b */
[----:B------:R-:W-:Y:S01]  /*0df0*/  IABS R9, R6 ;  /* 0x0000000600097213 */ /* 0x000fe20000000000 */
[----:B------:R-:W-:-:S03]  /*0e00*/  IMAD.MOV.U32 R2, RZ, RZ, R0 ;  /* 0x000000ffff027224 */ /* 0x000fc600078e0000 */
[----:B------:R-:W-:Y:S01]  /*0e10*/  IABS R0, R8 ;  /* 0x0000000800007213 */ /* 0x000fe20000000000 */
[----:B------:R-:W-:Y:S02]  /*0e20*/  IMAD R7, R2, R5, RZ ;  /* 0x0000000502077224 */ /* 0x000fe400078e02ff */
[----:B------:R-:W-:Y:S02]  /*0e30*/  IMAD.MOV.U32 R2, RZ, RZ, RZ ;  /* 0x000000ffff027224 */ /* 0x000fe400078e00ff */
[----:B------:R-:W-:Y:S01]  /*0e40*/  IMAD.MOV.U32 R4, RZ, RZ, R0 ;  /* 0x000000ffff047224 */ /* 0x000fe200078e0000 */
[----:B------:R-:W-:Y:S01]  /*0e50*/  IADD3 R0, RZ, -R9, RZ ;  /* 0x80000009ff007210 */ /* 0x000fe20007ffe0ff */
[----:B------:R-:W-:-:S04]  /*0e60*/  IMAD.HI.U32 R3, R3, R7, R2 ;  /* 0x0000000703037227 */ /* 0x000fc800078e0002 */
[----:B------:R-:W-:Y:S02]  /*0e70*/  IMAD.MOV.U32 R2, RZ, RZ, R0 ;  /* 0x000000ffff027224 */ /* 0x000fe400078e0000 */
[----:B------:R-:W-:Y:S01]  /*0e80*/  IMAD.HI.U32 R0, R3, R4, RZ ;  /* 0x0000000403007227 */ /* 0x000fe200078e00ff */
[----:B------:R-:W-:-:S03]  /*0e90*/  IADD3 R3, R10, 0x1000000, R8 ;  /* 0x010000000a037810 */ /* 0x000fc60007ffe008 */
[----:B------:R-:W-:-:S05]  /*0ea0*/  IMAD R2, R0, R2, R4 ;  /* 0x0000000200027224 */ /* 0x000fca00078e0204 */
[----:B------:R-:W-:-:S13]  /*0eb0*/  ISETP.GT.U32.AND P0, PT, R5, R2, PT ;  /* 0x000000020500720c */ /* 0x000fda0003f04070 */
[----:B------:R-:W-:Y:S01]  /*0ec0*/  @!P0 IMAD.IADD R2, R2, 0x1, -R5 ;  /* 0x0000000102028824 */ /* 0x000fe200078e0a05 */
[----:B------:R-:W-:Y:S02]  /*0ed0*/  @!P0 IADD3 R0, R0, 0x1, RZ ;  /* 0x0000000100008810 */ /* 0x000fe40007ffe0ff */
[----:B------:R-:W-:Y:S02]  /*0ee0*/  ISETP.NE.AND P0, PT, R6, RZ, PT ;  /* 0x000000ff0600720c */ /* 0x000fe40003f05270 */
[----:B------:R-:W-:Y:S02]  /*0ef0*/  ISETP.GE.U32.AND P2, PT, R2, R5, PT ;  /* 0x000000050200720c */ /* 0x000fe40003f46070 */
[----:B------:R-:W-:-:S04]  /*0f00*/  LOP3.LUT R2, R8, R6, RZ, 0x3c, !PT ;  /* 0x0000000608027212 */ /* 0x000fc800078e3cff */
[----:B------:R-:W-:Y:S01]  /*0f10*/  ISETP.GE.AND P1, PT, R2, RZ, PT ;  /* 0x000000ff0200720c */ /* 0x000fe20003f26270 */
[----:B------:R-:W-:-:S06]  /*0f20*/  IMAD.MOV R2, RZ, RZ, -R6 ;  /* 0x000000ffff027224 */ /* 0x000fcc00078e0a06 */
[----:B------:R-:W-:-:S06]  /*0f30*/  @P2 IADD3 R0, R0, 0x1, RZ ;  /* 0x0000000100002810 */ /* 0x000fcc0007ffe0ff */
[----:B------:R-:W-:Y:S02]  /*0f40*/  @!P1 IADD3 R0, -R0, RZ, RZ ;  /* 0x000000ff00009210 */ /* 0x000fe40007ffe1ff */
[----:B------:R-:W-:-:S05]  /*0f50*/  @!P0 LOP3.LUT R0, RZ, R6, RZ, 0x33, !PT ;  /* 0x00000006ff008212 */ /* 0x000fca00078e33ff */
[----:B------:R-:W-:-:S05]  /*0f60*/  IMAD R2, R0, R2, R3 ;  /* 0x0000000200027224 */ /* 0x000fca00078e0203 */
[----:B------:R1:W-:Y:S02]  /*0f70*/  STL [R1+0x8], R2 ;  /* 0x0000080201007387 */ /* 0x0003e40000100800 */
.L_x_557:
[----:B------:R-:W-:Y:S05]  /*0f80*/  BSYNC B0 ;  /* 0x0000000000007941 */ /* 0x000fea0003800000 */
.L_x_555:
[----:B------:R-:W-:-:S04]  /*0f90*/  LOP3.LUT R0, RZ, R0, RZ, 0x33, !PT ;  /* 0x00000000ff007212 */ /* 0x000fc800078e33ff */
[----:B------:R-:W-:-:S05]  /*0fa0*/  IADD3 R0, R0, R12, RZ ;  /* 0x0000000c00007210 */ /* 0x000fca0007ffe0ff */
[----:B------:R2:W-:Y:S01]  /*0fb0*/  STL [R1+0x4], R0 ;  /* 0x0000040001007387 */ /* 0x0005e20000100800 */
[----:B------:R-:W-:Y:S05]  /*0fc0*/  BRA `(.L_x_558) ;  /* 0x0000006000007947 */ /* 0x000fea0003800000 */
.L_x_546:
[----:B------:R-:W-:Y:S01]  /*0fd0*/  MOV R0, UR4 ;  /* 0x0000000400007c02 */ /* 0x000fe20008000f00 */
[----:B------:R-:W-:Y:S04]  /*0fe0*/  STL [R1+0x4], RZ ;  /* 0x000004ff01007387 */ /* 0x000fe80000100800 */
[----:B------:R1:W-:Y:S04]  /*0ff0*/  STL [R1], R0 ;  /* 0x0000000001007387 */ /* 0x0003e80000100800 */
[----:B------:R2:W-:Y:S01]  /*1000*/  STL [R1+0x8], RZ ;  /* 0x000008ff01007387 */ /* 0x0005e20000100800 */
[----:B-1----:R-:W-:-:S05]  /*1010*/  MOV R0, c[0x0][0x53c] ;  /* 0x00014f0000007a02 */ /* 0x002fca0000000f00 */
[----:B------:R2:W-:Y:S02]  /*1020*/  STL [R1+0xc], R0 ;  /* 0x00000c0001007387 */ /* 0x0005e40000100800 */
.L_x_558:
[----:B------:R-:W3:Y:S04]  /*1030*/  LDL R4, [R1] ;  /* 0x0000000001047983 */ /* 0x000ee80000100800 */
[----:B------:R-:W3:Y:S04]  /*1040*/  LDL R5, [R1+0x4] ;  /* 0x0000040001057983 */ /* 0x000ee80000100800 */
[----:B------:R-:W3:Y:S04]  /*1050*/  LDL R6, [R1+0x8] ;  /* 0x0000080001067983 */ /* 0x000ee80000100800 */
[----:B------:R-:W3:Y:S01]  /*1060*/  LDL R7, [R1+0xc] ;  /* 0x00000c0001077983 */ /* 0x000ee20000100800 */
[----:B------:R-:W-:Y:S01]  /*1070*/  ISETP.NE.AND P0, PT, R13, RZ, PT ;  /* 0x000000ff0d00720c */ /* 0x000fe20003f05270 */
[----:B------:R-:W-:-:S12]  /*1080*/  WARPSYNC 0xffffffff ;  /* 0xffffffff00007948 */ /* 0x000fd80003800000 */
[----:B---3--:R3:W-:Y:S04]  /*1090*/  @!P0 STS.128 [0xc080], R4 ;  /* 0x00c08004ff008388 */ /* 0x0087e80000000c00 */
[----:B------:R-:W-:Y:S06]  /*10a0*/  BAR.ARV 0x5, 0x80 ;  /* 0x0142000000007b1d */ /* 0x000fec0000002000 */
.L_x_544:
[----:B--2---:R-:W2:Y:S02]  /*10b0*/  LDL R0, [R1+0xc] ;  /* 0x00000c0001007983 */ /* 0x004ea40000100800 */
[----:B--2---:R-:W-:-:S13]  /*10c0*/  ISETP.GE.AND P0, PT, R0, c[0x0][0x53c], PT ;  /* 0x00014f0000007a0c */ /* 0x004fda0003f06270 */
[----:B------:R-:W-:Y:S05]  /*10d0*/  @P0 EXIT ;  /* 0x000000000000094d */ /* 0x000fea0003800000 */
[----:B------:R-:W2:Y:S01]  /*10e0*/  S2R R16, SR_TID.X ;  /* 0x0000000000107919 */ /* 0x000ea20000002100 */
[----:B------:R-:W-:Y:S02]  /*10f0*/  ULDC UR5, c[0x0][0x2ac] ;  /* 0x0000ab0000057ab9 */ /* 0x000fe40000000800 */
[----:B------:R-:W-:Y:S02]  /*1100*/  ULDC UR4, c[0x0][0x1d0] ;  /* 0x0000740000047ab9 */ /* 0x000fe40000000800 */
[----:B------:R-:W-:Y:S01]  /*1110*/  UIMAD UR5, UR5, UR4, URZ ;  /* 0x00000004050572a4 */ /* 0x000fe2000f8e023f */
[----:B-123--:R-:W-:-:S04]  /*1120*/  SHF.R.S32.HI R6, RZ, 0x1f, R16 ;  /* 0x0000001fff067819 */ /* 0x00efc80000011410 */
[CC--:B------:R-:W-:Y:S02]  /*1130*/  LEA.HI R17, R6.reuse, R16.reuse, RZ, 0x3 ;  /* 0x0000001006117211 */ /* 0x0c0fe400078f18ff */
[-C--:B------:R-:W-:Y:S02]  /*1140*/  LEA.HI R8, R6, R16.reuse, RZ, 0x2 ;  /* 0x0000001006087211 */ /* 0x080fe400078f10ff */
[----:B------:R-:W-:Y:S02]  /*1150*/  SHF.R.S32.HI R0, RZ, 0x3, R17 ;  /* 0x00000003ff007819 */ /* 0x000fe40000011411 */
[----:B------:R-:W-:Y:S02]  /*1160*/  LOP3.LUT R2, R8, 0xfffffffc, RZ, 0xc0, !PT ;  /* 0xfffffffc08027812 */ /* 0x000fe400078ec0ff */
[----:B------:R-:W-:Y:S01]  /*1170*/  LEA.HI R4, R6, R16, RZ, 0x4 ;  /* 0x0000001006047211 */ /* 0x000fe200078f20ff */
[----:B------:R-:W-:Y:S01]  /*1180*/  IMAD.SHL.U32 R0, R0, 0x40, RZ ;  /* 0x0000004000007824 */ /* 0x000fe200078e00ff */
[----:B------:R-:W-:Y:S01]  /*1190*/  SHF.R.S32.HI R241, RZ, 0x2, R8 ;  /* 0x00000002fff17819 */ /* 0x000fe20000011408 */
[----:B------:R-:W-:Y:S01]  /*11a0*/  IMAD.IADD R240, R16, 0x1, -R2 ;  /* 0x0000000110f07824 */ /* 0x000fe200078e0a02 */
[----:B------:R-:W-:-:S02]  /*11b0*/  SHF.R.S32.HI R5, RZ, 0x4, R4 ;  /* 0x00000004ff057819 */ /* 0x000fc40000011404 */
[----:B------:R-:W-:Y:S01]  /*11c0*/  LOP3.LUT R0, R0, 0xc0, RZ, 0xc0, !PT ;  /* 0x000000c000007812 */ /* 0x000fe200078ec0ff */
[----:B------:R-:W-:Y:S01]  /*11d0*/  IMAD.SHL.U32 R203, R240, 0x8, RZ ;  /* 0x00000008f0cb7824 */ /* 0x000fe200078e00ff */
[----:B------:R-:W-:Y:S02]  /*11e0*/  LEA.HI R3, R4, R5, RZ, 0x1 ;  /* 0x0000000504037211 */ /* 0x000fe400078f08ff */
[----:B------:R-:W-:Y:S02]  /*11f0*/  SHF.R.U32.HI R2, RZ, 0x3, R0 ;  /* 0x00000003ff027819 */ /* 0x000fe40000011600 */
[----:B------:R-:W-:Y:S02]  /*1200*/  LOP3.LUT R0, R0, 0x18, R203, 0xf8, !PT ;  /* 0x0000001800007812 */ /* 0x000fe400078ef8cb */
[----:B------:R-:W-:Y:S02]  /*1210*/  LOP3.LUT R3, R3, 0xfffffffe, RZ, 0xc0, !PT ;  /* 0xfffffffe03037812 */ /* 0x000fe400078ec0ff */
[----:B------:R-:W-:-:S02]  /*1220*/  LOP3.LUT R7, R0, R2, RZ, 0x3c, !PT ;  /* 0x0000000200077212 */ /* 0x000fc400078e3cff */
[----:B------:R-:W-:Y:S01]  /*1230*/  LOP3.LUT R0, R4, 0xfffffff0, RZ, 0xc0, !PT ;  /* 0xfffffff004007812 */ /* 0x000fe200078ec0ff */
[----:B------:R-:W-:Y:S01]  /*1240*/  IMAD.IADD R12, R5, 0x1, -R3 ;  /* 0x00000001050c7824 */ /* 0x000fe200078e0a03 */
[----:B------:R-:W-:Y:S02]  /*1250*/  LOP3.LUT R3, R17, 0xfffffff8, RZ, 0xc0, !PT ;  /* 0xfffffff811037812 */ /* 0x000fe400078ec0ff */
[----:B------:R-:W-:Y:S01]  /*1260*/  LEA.HI R2, R8, R241, RZ, 0x1 ;  /* 0x000000f108027211 */ /* 0x000fe200078f08ff */
[----:B------:R-:W-:Y:S01]  /*1270*/  IMAD.IADD R0, R16, 0x1, -R0 ;  /* 0x0000000110007824 */ /* 0x000fe200078e0a00 */
[----:B------:R-:W-:Y:S01]  /*1280*/  LEA.HI R11, R6, R16, RZ, 0x5 ;  /* 0x00000010060b7211 */ /* 0x000fe200078f28ff */
[----:B------:R-:W-:Y:S01]  /*1290*/  IMAD.IADD R3, R16, 0x1, -R3 ;  /* 0x0000000110037824 */ /* 0x000fe200078e0a03 */
[----:B------:R-:W-:Y:S02]  /*12a0*/  LOP3.LUT R2, R2, 0x7fffffe, RZ, 0xc0, !PT ;  /* 0x07fffffe02027812 */ /* 0x000fe400078ec0ff */
[----:B------:R-:W-:-:S02]  /*12b0*/  LEA.HI R6, R0, R0, RZ, 0x1 ;  /* 0x0000000000067211 */ /* 0x000fc400078f08ff */
[----:B------:R-:W-:Y:S01]  /*12c0*/  SHF.R.S32.HI R5, RZ, 0x1f, R0 ;  /* 0x0000001fff057819 */ /* 0x000fe20000011400 */
[----:B------:R-:W-:Y:S01]  /*12d0*/  IMAD.IADD R2, R241, 0x1, -R2 ;  /* 0x00000001f1027824 */ /* 0x000fe200078e0a02 */
[----:B------:R-:W-:Y:S02]  /*12e0*/  LEA.HI R10, R3, R3, RZ, 0x1 ;  /* 0x00000003030a7211 */ /* 0x000fe400078f08ff */
[----:B------:R-:W-:Y:S02]  /*12f0*/  SHF.R.S32.HI R9, RZ, 0x5, R11 ;  /* 0x00000005ff097819 */ /* 0x000fe4000001140b */
[----:B------:R-:W-:Y:S02]  /*1300*/  LOP3.LUT R4, R6, 0x7fffffe, RZ, 0xc0, !PT ;  /* 0x07fffffe06047812 */ /* 0x000fe400078ec0ff */
[----:B------:R-:W-:Y:S01]  /*1310*/  LEA.HI R15, R5, R0, RZ, 0x3 ;  /* 0x00000000050f7211 */ /* 0x000fe200078f18ff */
[----:B------:R-:W-:Y:S01]  /*1320*/  IMAD R2, R9, 0x8, R2 ;  /* 0x0000000809027824 */ /* 0x000fe200078e0202 */
[----:B------:R-:W-:Y:S01]  /*1330*/  LOP3.LUT R5, R10, 0x3fffffe, RZ, 0xc0, !PT ;  /* 0x03fffffe0a057812 */ /* 0x000fe200078ec0ff */
[----:B------:R-:W-:Y:S01]  /*1340*/  IMAD.IADD R13, R0, 0x1, -R4 ;  /* 0x00000001000d7824 */ /* 0x000fe200078e0a04 */
[----:B------:R-:W-:-:S02]  /*1350*/  LEA.HI R0, R240, R240, RZ, 0x1 ;  /* 0x000000f0f0007211 */ /* 0x000fc400078f08ff */
[----:B------:R-:W-:Y:S01]  /*1360*/  SHF.R.S32.HI R4, RZ, 0x1f, R11 ;  /* 0x0000001fff047819 */ /* 0x000fe2000001140b */
[----:B------:R-:W-:Y:S01]  /*1370*/  IMAD.IADD R14, R3, 0x1, -R5 ;  /* 0x00000001030e7824 */ /* 0x000fe200078e0a05 */
[----:B------:R-:W-:Y:S01]  /*1380*/  SHF.R.S32.HI R5, RZ, 0x1f, R8 ;  /* 0x0000001fff057819 */ /* 0x000fe20000011408 */
[----:B------:R-:W-:Y:S01]  /*1390*/  IMAD.U32 R3, R2, 0x20, R7 ;  /* 0x0000002002037824 */ /* 0x000fe200078e0007 */
[C---:B------:R-:W-:Y:S01]  /*13a0*/  LOP3.LUT R2, R0.reuse, 0x1ffffffe, RZ, 0xc0, !PT ;  /* 0x1ffffffe00027812 */ /* 0x040fe200078ec0ff */
[----:B------:R-:W-:Y:S01]  /*13b0*/  IMAD.SHL.U32 R0, R0, 0x20, RZ ;  /* 0x0000002000007824 */ /* 0x000fe200078e00ff */
[----:B------:R-:W-:Y:S02]  /*13c0*/  LOP3.LUT R7, R11, 0xffffffe0, RZ, 0xc0, !PT ;  /* 0xffffffe00b077812 */ /* 0x000fe400078ec0ff */
[----:B------:R1:W-:Y:S01]  /*13d0*/  STL [R1+0x2c], R3 ;  /* 0x00002c0301007387 */ /* 0x0003e20000100800 */
[----:B------:R-:W-:Y:S02]  /*13e0*/  LEA.HI R4, R4, R9, RZ, 0x2 ;  /* 0x0000000904047211 */ /* 0x000fe400078f10ff */
[----:B------:R-:W-:Y:S01]  /*13f0*/  LOP3.LUT R0, R0, 0xffffffc0, RZ, 0xc0, !PT ;  /* 0xffffffc000007812 */ /* 0x000fe200078ec0ff */
[----:B------:R-:W-:Y:S01]  /*1400*/  IMAD.IADD R21, R16, 0x1, -R7 ;  /* 0x0000000110157824 */ /* 0x000fe200078e0a07 */
[----:B------:R-:W-:-:S02]  /*1410*/  SHF.R.S32.HI R8, RZ, 0x1, R6 ;  /* 0x00000001ff087819 */ /* 0x000fc40000011406 */
[----:B------:R-:W-:Y:S02]  /*1420*/  SHF.R.S32.HI R7, RZ, 0x1f, R6 ;  /* 0x0000001fff077819 */ /* 0x000fe40000011406 */
[C---:B------:R-:W-:Y:S02]  /*1430*/  IADD3 R237, R203.reuse, 0x20, RZ ;  /* 0x00000020cbed7810 */ /* 0x040fe40007ffe0ff */
[----:B------:R-:W-:Y:S01]  /*1440*/  IADD3 R238, R203, 0x40, RZ ;  /* 0x00000040cbee7810 */ /* 0x000fe20007ffe0ff */
[----:B-1----:R-:W-:Y:S01]  /*1450*/  IMAD.IADD R3, R240, 0x1, -R2 ;  /* 0x00000001f0037824 */ /* 0x002fe200078e0a02 */
[----:B------:R-:W-:-:S03]  /*1460*/  LEA.HI R2, R5, R241, RZ, 0x3 ;  /* 0x000000f105027211 */ /* 0x000fc600078f18ff */
[----:B------:R-:W-:Y:S01]  /*1470*/  IMAD R16, R3, 0x8, R0 ;  /* 0x0000000803107824 */ /* 0x000fe200078e0200 */
[----:B------:R-:W-:Y:S02]  /*1480*/  LOP3.LUT R0, R2, 0xfffffff8, RZ, 0xc0, !PT ;  /* 0xfffffff802007812 */ /* 0x000fe400078ec0ff */
[----:B------:R-:W-:Y:S02]  /*1490*/  LOP3.LUT R3, R4, 0xffffffc, RZ, 0xc0, !PT ;  /* 0x0ffffffc04037812 */ /* 0x000fe400078ec0ff */
[----:B------:R-:W-:Y:S01]  /*14a0*/  SHF.R.S32.HI R2, RZ, 0x1f, R21 ;  /* 0x0000001fff027819 */ /* 0x000fe20000011415 */
[----:B------:R-:W-:Y:S01]  /*14b0*/  IMAD.IADD R4, R241, 0x1, -R0 ;  /* 0x00000001f1047824 */ /* 0x000fe200078e0a00 */
[----:B------:R-:W-:Y:S01]  /*14c0*/  SHF.R.S32.HI R0, RZ, 0x1, R10 ;  /* 0x00000001ff007819 */ /* 0x000fe2000001140a */
[----:B------:R-:W-:Y:S01]  /*14d0*/  IMAD.IADD R3, R9, 0x1, -R3 ;  /* 0x0000000109037824 */ /* 0x000fe200078e0a03 */
[----:B------:R-:W-:Y:S02]  /*14e0*/  LEA.HI R11, R2, R21, RZ, 0x2 ;  /* 0x00000015020b7211 */ /* 0x000fe400078f10ff */
[----:B------:R-:W-:-:S02]  /*14f0*/  LEA.HI R6, R4, R4, RZ, 0x1 ;  /* 0x0000000404067211 */ /* 0x000fc400078f08ff */
[C---:B------:R-:W-:Y:S01]  /*1500*/  LOP3.LUT P2, RZ, R0.reuse, 0x2, RZ, 0xc0, !PT ;  /* 0x0000000200ff7812 */ /* 0x040fe2000784c0ff */
[----:B------:R-:W-:Y:S01]  /*1510*/  IMAD.SHL.U32 R0, R0, 0x40, RZ ;  /* 0x0000004000007824 */ /* 0x000fe200078e00ff */
[----:B------:R-:W-:Y:S02]  /*1520*/  SHF.R.S32.HI R2, RZ, 0x2, R11 ;  /* 0x00000002ff027819 */ /* 0x000fe4000001140b */
[----:B------:R-:W-:Y:S02]  /*1530*/  LOP3.LUT R5, R6, 0x3fffffe, RZ, 0xc0, !PT ;  /* 0x03fffffe06057812 */ /* 0x000fe400078ec0ff */
[----:B------:R-:W-:Y:S01]  /*1540*/  LOP3.LUT R0, R0, 0xc0, RZ, 0xc0, !PT ;  /* 0x000000c000007812 */ /* 0x000fe200078ec0ff */
[----:B------:R-:W-:Y:S01]  /*1550*/  IMAD R20, R3, 0x10, R2 ;  /* 0x0000001003147824 */ /* 0x000fe200078e0202 */
[----:B------:R-:W-:Y:S01]  /*1560*/  LEA.HI R2, R7, R8, RZ, 0x2 ;  /* 0x0000000807027211 */ /* 0x000fe200078f10ff */
[----:B------:R-:W-:Y:S01]  /*1570*/  IMAD.IADD R5, R4, 0x1, -R5 ;  /* 0x0000000104057824 */ /* 0x000fe200078e0a05 */
[----:B------:R-:W-:Y:S01]  /*1580*/  LOP3.LUT R4, R0, 0x8, R17, 0xf8, !PT ;  /* 0x0000000800047812 */ /* 0x000fe200078ef811 */
[----:B------:R-:W-:Y:S01]  /*1590*/  IMAD.SHL.U32 R7, R9, 0x200, RZ ;  /* 0x0000020009077824 */ /* 0x000fe200078e00ff */
[----:B------:R-:W-:Y:S01]  /*15a0*/  SHF.R.U32.HI R3, RZ, 0x3, R0 ;  /* 0x00000003ff037819 */ /* 0x000fe20000011600 */
[----:B------:R-:W-:Y:S01]  /*15b0*/  STL [R1+0x38], R20 ;  /* 0x0000381401007387 */ /* 0x000fe20000100800 */
[----:B------:R-:W-:Y:S01]  /*15c0*/  SHF.R.S32.HI R0, RZ, 0x1, R6 ;  /* 0x00000001ff007819 */ /* 0x000fe20000011406 */
[----:B------:R-:W-:Y:S01]  /*15d0*/  IMAD R9, R240, 0x2, R7 ;  /* 0x00000002f0097824 */ /* 0x000fe200078e0207 */
[----:B------:R-:W-:Y:S01]  /*15e0*/  LOP3.LUT R10, R4, R3, RZ, 0x3c, !PT ;  /* 0x00000003040a7212 */ /* 0x000fe200078e3cff */
[----:B------:R-:W-:Y:S01]  /*15f0*/  IMAD R240, R240, 0x20, R241 ;  /* 0x00000020f0f07824 */ /* 0x000fe200078e02f1 */
[----:B------:R-:W-:Y:S01]  /*1600*/  LOP3.LUT R2, R2, 0xfffffffc, RZ, 0xc0, !PT ;  /* 0xfffffffc02027812 */ /* 0x000fe200078ec0ff */
[C---:B------:R-:W-:Y:S01]  /*1610*/  IMAD.SHL.U32 R3, R0.reuse, 0x40, RZ ;  /* 0x0000004000037824 */ /* 0x040fe200078e00ff */
[C---:B------:R-:W-:Y:S01]  /*1620*/  LOP3.LUT R4, R0.reuse, 0x1, RZ, 0xc0, !PT ;  /* 0x0000000100047812 */ /* 0x040fe200078ec0ff */
[----:B------:R-:W-:Y:S01]  /*1630*/  IMAD R6, R5, 0x20, R9 ;  /* 0x0000002005067824 */ /* 0x000fe200078e0209 */
[----:B------:R-:W-:Y:S01]  /*1640*/  LOP3.LUT P0, RZ, R0, 0x2, RZ, 0xc0, !PT ;  /* 0x0000000200ff7812 */ /* 0x000fe2000780c0ff */
[----:B------:R-:W-:Y:S01]  /*1650*/  IMAD.IADD R2, R8, 0x1, -R2 ;  /* 0x0000000108027824 */ /* 0x000fe200078e0a02 */
[----:B------:R-:W-:Y:S01]  /*1660*/  LOP3.LUT R3, R3, 0xc0, RZ, 0xc0, !PT ;  /* 0x000000c003037812 */ /* 0x000fe200078ec0ff */
[----:B------:R-:W-:Y:S01]  /*1670*/  IMAD.SHL.U32 R5, R15, 0x20, RZ ;  /* 0x000000200f057824 */ /* 0x000fe200078e00ff */
[----:B------:R-:W-:Y:S01]  /*1680*/  ISETP.NE.U32.AND P1, PT, R4, 0x1, PT ;  /* 0x000000010400780c */ /* 0x000fe20003f25070 */
[C---:B------:R-:W-:Y:S01]  /*1690*/  IMAD.SHL.U32 R8, R12.reuse, 0x8, RZ ;  /* 0x000000080c087824 */ /* 0x040fe200078e00ff */
[----:B------:R-:W-:Y:S01]  /*16a0*/  LEA.HI R3, R3, R3, RZ, 0x1d ;  /* 0x0000000303037211 */ /* 0x000fe200078fe8ff */
[----:B------:R-:W-:Y:S01]  /*16b0*/  IMAD R9, R12, 0x8, R14 ;  /* 0x000000080c097824 */ /* 0x000fe200078e020e */
[C---:B------:R-:W-:Y:S01]  /*16c0*/  LOP3.LUT P3, RZ, R2.reuse, 0x2, RZ, 0xc0, !PT ;  /* 0x0000000202ff7812 */ /* 0x040fe2000786c0ff */
[----:B------:R-:W-:Y:S01]  /*16d0*/  IMAD.SHL.U32 R2, R2, 0x40, RZ ;  /* 0x0000004002027824 */ /* 0x000fe200078e00ff */
[----:B------:R-:W-:Y:S01]  /*16e0*/  LOP3.LUT R0, R5, 0xffffff00, RZ, 0xc0, !PT ;  /* 0xffffff0005007812 */ /* 0x000fe200078ec0ff */
[----:B------:R-:W-:-:S03]  /*16f0*/  IMAD.IADD R3, R3, 0x1, R6 ;  /* 0x0000000103037824 */ /* 0x000fc600078e0206 */
[----:B------:R-:W-:Y:S01]  /*1700*/  LOP3.LUT R2, R2, 0xc0, RZ, 0xc0, !PT ;  /* 0x000000c002027812 */ /* 0x000fe200078ec0ff */
[----:B------:R-:W-:Y:S02]  /*1710*/  IMAD.IADD R4, R0, 0x1, R7 ;  /* 0x0000000100047824 */ /* 0x000fe400078e0207 */
[----:B------:R-:W-:Y:S01]  /*1720*/  IMAD.SHL.U32 R19, R3, 0x2, RZ ;  /* 0x0000000203137824 */ /* 0x000fe200078e00ff */
[----:B------:R-:W-:Y:S01]  /*1730*/  LOP3.LUT R6, R2, 0x8, R8, 0xf8, !PT ;  /* 0x0000000802067812 */ /* 0x000fe200078ef808 */
[C---:B------:R-:W-:Y:S01]  /*1740*/  IMAD R7, R13.reuse, 0x20, R0 ;  /* 0x000000200d077824 */ /* 0x040fe200078e0200 */
[----:B------:R-:W-:Y:S01]  /*1750*/  SHF.R.U32.HI R5, RZ, 0x3, R2 ;  /* 0x00000003ff057819 */ /* 0x000fe20000011602 */
[----:B------:R-:W-:Y:S01]  /*1760*/  IMAD R2, R13, 0x20, R4 ;  /* 0x000000200d027824 */ /* 0x000fe200078e0204 */
[----:B------:R-:W-:Y:S01]  /*1770*/  IADD3 R4, R19, 0x80, RZ ;  /* 0x0000008013047810 */ /* 0x000fe20007ffe0ff */
[----:B------:R-:W-:Y:S01]  /*1780*/  IMAD.U32 R0, R9, 0x20, R10 ;  /* 0x0000002009007824 */ /* 0x000fe200078e000a */
[----:B------:R-:W-:Y:S01]  /*1790*/  IADD3 R18, R19, 0x70, RZ ;  /* 0x0000007013127810 */ /* 0x000fe20007ffe0ff */
[----:B------:R-:W-:Y:S01]  /*17a0*/  STL [R1+0x14], R19 ;  /* 0x0000141301007387 */ /* 0x000fe20000100800 */
[----:B------:R-:W-:-:S02]  /*17b0*/  @P1 IADD3 R18, R4, 0x10, RZ ;  /* 0x0000001004121810 */ /* 0x000fc40007ffe0ff */
[----:B------:R-:W-:Y:S02]  /*17c0*/  LOP3.LUT R4, R11, 0x7ffffffc, RZ, 0xc0, !PT ;  /* 0x7ffffffc0b047812 */ /* 0x000fe400078ec0ff */
[----:B------:R-:W-:Y:S01]  /*17d0*/  LOP3.LUT R3, R6, R5, RZ, 0x3c, !PT ;  /* 0x0000000506037212 */ /* 0x000fe200078e3cff */
[----:B------:R-:W-:Y:S01]  /*17e0*/  IMAD.MOV.U32 R6, RZ, RZ, 0x20 ;  /* 0x00000020ff067424 */ /* 0x000fe200078e00ff */
[----:B------:R-:W-:Y:S01]  /*17f0*/  SHF.R.S32.HI R5, RZ, 0x1f, R237 ;  /* 0x0000001fff057819 */ /* 0x000fe200000114ed */
[----:B------:R-:W-:Y:S01]  /*1800*/  IMAD.IADD R4, R21, 0x1, -R4 ;  /* 0x0000000115047824 */ /* 0x000fe200078e0a04 */
[----:B------:R-:W-:Y:S01]  /*1810*/  LEA R184, R0, 0x3c80, 0x1 ;  /* 0x00003c8000b87811 */ /* 0x000fe200078e08ff */
[C---:B------:R-:W-:Y:S01]  /*1820*/  IMAD.IADD R2, R3.reuse, 0x1, R2 ;  /* 0x0000000103027824 */ /* 0x040fe200078e0202 */
[----:B------:R-:W-:Y:S01]  /*1830*/  SEL R5, R6, 0xffffffe0, !P0 ;  /* 0xffffffe006057807 */ /* 0x000fe20004000000 */
[----:B------:R-:W-:Y:S01]  /*1840*/  IMAD.SHL.U32 R236, R4, 0x2, RZ ;  /* 0x0000000204ec7824 */ /* 0x000fe200078e00ff */
[----:B------:R-:W-:Y:S01]  /*1850*/  STL [R1+0x18], R18 ;  /* 0x0000181201007387 */ /* 0x000fe20000100800 */
[----:B------:R-:W-:Y:S01]  /*1860*/  IMAD.IADD R3, R3, 0x1, R7 ;  /* 0x0000000103037824 */ /* 0x000fe200078e0207 */
[----:B------:R-:W-:Y:S01]  /*1870*/  SHF.R.S32.HI R7, RZ, 0x1f, R203 ;  /* 0x0000001fff077819 */ /* 0x000fe200000114cb */
[----:B------:R-:W-:Y:S01]  /*1880*/  IMAD.IADD R7, R20, 0x1, R16 ;  /* 0x0000000114077824 */ /* 0x000fe200078e0210 */
[----:B------:R-:W-:-:S02]  /*1890*/  IADD3 R10, R236, 0x40, RZ ;  /* 0x00000040ec0a7810 */ /* 0x000fc40007ffe0ff */
[C---:B------:R-:W-:Y:S02]  /*18a0*/  IADD3 R8, R236.reuse, 0x50, RZ ;  /* 0x00000050ec087810 */ /* 0x040fe40007ffe0ff */
[----:B------:R-:W-:Y:S01]  /*18b0*/  SHF.R.S32.HI R0, RZ, 0x1f, R10 ;  /* 0x0000001fff007819 */ /* 0x000fe2000001140a */
[----:B------:R-:W-:Y:S01]  /*18c0*/  STL [R1+0x10], R7 ;  /* 0x0000100701007387 */ /* 0x000fe20000100800 */
[----:B------:R-:W-:Y:S01]  /*18d0*/  SHF.R.S32.HI R0, RZ, 0x1f, R8 ;  /* 0x0000001fff007819 */ /* 0x000fe20000011408 */
[----:B------:R-:W-:Y:S01]  /*18e0*/  IMAD.IADD R0, R19, 0x1, R5 ;  /* 0x0000000113007824 */ /* 0x000fe200078e0205 */
[----:B------:R-:W-:Y:S02]  /*18f0*/  SHF.R.S32.HI R4, RZ, 0x1f, R238 ;  /* 0x0000001fff047819 */ /* 0x000fe400000114ee */
[----:B------:R-:W-:Y:S02]  /*1900*/  IADD3 R16, R236, 0x10, RZ ;  /* 0x00000010ec107810 */ /* 0x000fe40007ffe0ff */
[----:B------:R1:W-:Y:S01]  /*1910*/  STL [R1+0x20], R0 ;  /* 0x0000200001007387 */ /* 0x0003e20000100800 */
[----:B------:R-:W-:-:S02]  /*1920*/  SHF.R.S32.HI R4, RZ, 0x1f, R236 ;  /* 0x0000001fff047819 */ /* 0x000fc400000114ec */
[C---:B------:R-:W-:Y:S02]  /*1930*/  IADD3 R13, R236.reuse, 0x28, RZ ;  /* 0x00000028ec0d7810 */ /* 0x040fe40007ffe0ff */
[----:B------:R-:W-:Y:S02]  /*1940*/  IADD3 R11, R236, 0x38, RZ ;  /* 0x00000038ec0b7810 */ /* 0x000fe40007ffe0ff */
[----:B------:R-:W-:Y:S02]  /*1950*/  SEL R4, R6, 0xffffffe0, !P3 ;  /* 0xffffffe006047807 */ /* 0x000fe40005800000 */
[----:B------:R-:W-:Y:S02]  /*1960*/  IADD3 R189, R184, 0x20, RZ ;  /* 0x00000020b8bd7810 */ /* 0x000fe40007ffe0ff */
[----:B------:R-:W-:Y:S02]  /*1970*/  LEA R187, R2, 0x6080, 0x1 ;  /* 0x0000608002bb7811 */ /* 0x000fe400078e08ff */
[----:B------:R-:W-:-:S02]  /*1980*/  LEA R185, R3, 0x1880, 0x1 ;  /* 0x0000188003b97811 */ /* 0x000fc400078e08ff */
[C---:B------:R-:W-:Y:S01]  /*1990*/  IADD3 R17, R236.reuse, 0x8, RZ ;  /* 0x00000008ec117810 */ /* 0x040fe20007ffe0ff */
[----:B------:R-:W-:Y:S01]  /*19a0*/  IMAD.IADD R188, R187, 0x1, R4 ;  /* 0x00000001bbbc7824 */ /* 0x000fe200078e0204 */
[----:B------:R-:W-:Y:S01]  /*19b0*/  IADD3 R15, R236, 0x18, RZ ;  /* 0x00000018ec0f7810 */ /* 0x000fe20007ffe0ff */
[----:B------:R-:W-:Y:S01]  /*19c0*/  IMAD.IADD R186, R4, 0x1, R185 ;  /* 0x0000000104ba7824 */ /* 0x000fe200078e02b9 */
[C---:B------:R-:W-:Y:S02]  /*19d0*/  IADD3 R14, R236.reuse, 0x20, RZ ;  /* 0x00000020ec0e7810 */ /* 0x040fe40007ffe0ff */
[C---:B------:R-:W-:Y:S02]  /*19e0*/  IADD3 R12, R236.reuse, 0x30, RZ ;  /* 0x00000030ec0c7810 */ /* 0x040fe40007ffe0ff */
[C---:B------:R-:W-:Y:S01]  /*19f0*/  IADD3 R9, R236.reuse, 0x48, RZ ;  /* 0x00000048ec097810 */ /* 0x040fe20007ffe0ff */
[----:B-1----:R-:W-:Y:S01]  /*1a00*/  IMAD.IADD R0, R5, 0x1, R18 ;  /* 0x0000000105007824 */ /* 0x002fe200078e0212 */
[----:B------:R-:W-:-:S02]  /*1a10*/  IADD3 R7, R236, 0x58, RZ ;  /* 0x00000058ec077810 */ /* 0x000fc40007ffe0ff */
[----:B------:R-:W-:Y:S02]  /*1a20*/  @P2 IADD3 R189, R184, -0x20, RZ ;  /* 0xffffffe0b8bd2810 */ /* 0x000fe40007ffe0ff */
[----:B------:R1:W-:Y:S01]  /*1a30*/  STL [R1+0x1c], R0 ;  /* 0x00001c0001007387 */ /* 0x0003e20000100800 */
[----:B------:R-:W-:Y:S02]  /*1a40*/  SHF.R.S32.HI R6, RZ, 0x1f, R16 ;  /* 0x0000001fff067819 */ /* 0x000fe40000011410 */
[----:B------:R-:W-:Y:S02]  /*1a50*/  SHF.R.S32.HI R6, RZ, 0x1f, R13 ;  /* 0x0000001fff067819 */ /* 0x000fe4000001140d */
[----:B------:R-:W-:Y:S02]  /*1a60*/  SHF.R.S32.HI R6, RZ, 0x1f, R11 ;  /* 0x0000001fff067819 */ /* 0x000fe4000001140b */
[----:B------:R-:W-:Y:S02]  /*1a70*/  SHF.R.S32.HI R17, RZ, 0x1f, R17 ;  /* 0x0000001fff117819 */ /* 0x000fe40000011411 */
[----:B------:R-:W-:-:S02]  /*1a80*/  SHF.R.S32.HI R15, RZ, 0x1f, R15 ;  /* 0x0000001fff0f7819 */ /* 0x000fc4000001140f */
[----:B------:R-:W-:Y:S02]  /*1a90*/  SHF.R.S32.HI R14, RZ, 0x1f, R14 ;  /* 0x0000001fff0e7819 */ /* 0x000fe4000001140e */
[----:B------:R-:W-:Y:S02]  /*1aa0*/  SHF.R.S32.HI R12, RZ, 0x1f, R12 ;  /* 0x0000001fff0c7819 */ /* 0x000fe4000001140c */
[----:B------:R-:W-:Y:S02]  /*1ab0*/  SHF.R.S32.HI R9, RZ, 0x1f, R9 ;  /* 0x0000001fff097819 */ /* 0x000fe40000011409 */
[----:B------:R-:W-:Y:S02]  /*1ac0*/  SHF.R.S32.HI R6, RZ, 0x1f, R7 ;  /* 0x0000001fff067819 */ /* 0x000fe40000011407 */
[C---:B------:R-:W-:Y:S02]  /*1ad0*/  IADD3 R197, R189.reuse, 0x400, RZ ;  /* 0x00000400bdc57810 */ /* 0x040fe40007ffe0ff */
[----:B------:R-:W-:-:S02]  /*1ae0*/  IADD3 R196, R189, 0x800, RZ ;  /* 0x00000800bdc47810 */ /* 0x000fc40007ffe0ff */
[C---:B------:R-:W-:Y:S02]  /*1af0*/  IADD3 R195, R189.reuse, 0xc00, RZ ;  /* 0x00000c00bdc37810 */ /* 0x040fe40007ffe0ff */
[C---:B------:R-:W-:Y:S02]  /*1b00*/  IADD3 R194, R189.reuse, 0x1000, RZ ;  /* 0x00001000bdc27810 */ /* 0x040fe40007ffe0ff */
[C---:B------:R-:W-:Y:S02]  /*1b10*/  IADD3 R193, R189.reuse, 0x1400, RZ ;  /* 0x00001400bdc17810 */ /* 0x040fe40007ffe0ff */
[C---:B------:R-:W-:Y:S02]  /*1b20*/  IADD3 R192, R189.reuse, 0x1800, RZ ;  /* 0x00001800bdc07810 */ /* 0x040fe40007ffe0ff */
[C---:B------:R-:W-:Y:S02]  /*1b30*/  IADD3 R191, R189.reuse, 0x1c00, RZ ;  /* 0x00001c00bdbf7810 */ /* 0x040fe40007ffe0ff */
[----:B-1----:R-:W-:-:S02]  /*1b40*/  IADD3 R190, R189, 0x2000, RZ ;  /* 0x00002000bdbe7810 */ /* 0x002fc40007ffe0ff */
.L_x_775:
[----:B------:R-:W2:Y:S01]  /*1b50*/  LDL R15, [R1+0xc] ;  /* 0x00000c00010f7983 */ /* 0x000ea20000100800 */
[----:B------:R-:W-:Y:S01]  /*1b60*/  ISETP.NE.U32.AND P0, PT, RZ, c[0x0][0x370], PT ;  /* 0x0000dc00ff007a0c */ /* 0x000fe20003f05070 */
[----:B------:R-:W-:Y:S01]  /*1b70*/  IMAD.MOV.U32 R13, RZ, RZ, 0x4 ;  /* 0x00000004ff0d7424 */ /* 0x000fe200078e00ff */
[----:B------:R-:W-:Y:S01]  /*1b80*/  ISETP.NE.U32.AND P2, PT, RZ, c[0x0][0x360], PT ;  /* 0x0000d800ff007a0c */ /* 0x000fe20003f45070 */
[----:B------:R-:W-:Y:S01]  /*1b90*/  IMAD.MOV.U32 R242, RZ, RZ, RZ ;  /* 0x000000fffff27224 */ /* 0x000fe200078e00ff */
[----:B------:R-:W-:Y:S01]  /*1ba0*/  ISETP.NE.AND.EX P1, PT, RZ, c[0x0][0x374], PT, P0 ;  /* 0x0000dd00ff007a0c */ /* 0x000fe20003f25300 */
[----:B------:R-:W-:Y:S01]  /*1bb0*/  IMAD.MOV.U32 R12, RZ, RZ, RZ ;  /* 0x000000ffff0c7224 */ /* 0x000fe200078e00ff */
[----:B------:R-:W-:-:S02]  /*1bc0*/  ISETP.NE.AND.EX P0, PT, RZ, c[0x0][0x364], PT, P2 ;  /* 0x0000d900ff007a0c */ /* 0x000fc40003f05320 */
[----:B------:R-:W-:-:S04]  /*1bd0*/  ISETP.NE.U32.AND P3, PT, RZ, c[0x0][0x348], PT ;  /* 0x0000d200ff007a0c */ /* 0x000fc80003f65070 */
[----:B------:R-:W-:Y:S01]  /*1be0*/  ISETP.NE.AND.EX P3, PT, RZ, c[0x0][0x34c], PT, P3 ;  /* 0x0000d300ff007a0c */ /* 0x000fe20003f65330 */
[----:B--2---:R-:W-:-:S04]  /*1bf0*/  IMAD.WIDE R2, R15, R13, c[0x0][0x348] ;  /* 0x0000d2000f027625 */ /* 0x004fc800078e020d */
[----:B------:R-:W-:-:S08]  /*1c00*/  @P1 IMAD.WIDE R6, R15, R13, c[0x0][0x370] ;  /* 0x0000dc000f061625 */ /* 0x000fd000078e020d */
[----:B------:R1:W5:Y:S01]  /*1c10*/  @P3 LDG.E R12, [R2.64] ;  /* 0x00000006020c3981 */ /* 0x000362000c1e1900 */
[----:B------:R-:W-:-:S03]  /*1c20*/  @P0 IMAD.WIDE R4, R15, R13, c[0x0][0x360] ;  /* 0x0000d8000f040625 */ /* 0x000fc600078e020d */
[----:B------:R1:W5:Y:S04]  /*1c30*/  @P1 LDG.E R242, [R6.64] ;  /* 0x0000000606f21981 */ /* 0x000368000c1e1900 */
[----:B------:R1:W5:Y:S01]  /*1c40*/  @P0 LDG.E R230, [R4.64] ;  /* 0x0000000604e60981 */ /* 0x000362000c1e1900 */
[----:B------:R-:W-:Y:S01]  /*1c50*/  YIELD ;  /* 0x0000000000007946 */ /* 0x000fe20003800000 */
[----:B------:R-:W-:Y:S05]  /*1c60*/  @P0 BRA `(.L_x_559) ;  /* 0x0000005000000947 */ /* 0x000fea0003800000 */
[----:B-----5:R-:W-:Y:S01]  /*1c70*/  MOV R230, c[0x0][0x168] ;  /* 0x00005a0000e67a02 */ /* 0x020fe20000000f00 */
[----:B------:R-:W-:Y:S05]  /*1c80*/  @!P3 BRA `(.L_x_559) ;  /* 0x000000300000b947 */ /* 0x000fea0003800000 */
[----:B------:R2:W3:Y:S04]  /*1c90*/  LDG.E R0, [R2.64] ;  /* 0x0000000602007981 */ /* 0x0004e8000c1e1900 */
[----:B-12---:R-:W3:Y:S02]  /*1ca0*/  LDG.E R2, [R2.64+0x4] ;  /* 0x0000040602027981 */ /* 0x006ee4000c1e1900 */
[----:B---3--:R-:W-:-:S02]  /*1cb0*/  IADD3 R230, -R0, R2, RZ ;  /* 0x0000000200e67210 */ /* 0x008fc40007ffe1ff */
.L_x_559:
[----:B------:R-:W-:-:S04]  /*1cc0*/  ISETP.NE.U32.AND P0, PT, RZ, c[0x0][0x368], PT ;  /* 0x0000da00ff007a0c */ /* 0x000fc80003f05070 */
[----:B------:R-:W-:-:S13]  /*1cd0*/  ISETP.NE.AND.EX P0, PT, RZ, c[0x0][0x36c], PT, P0 ;  /* 0x0000db00ff007a0c */ /* 0x000fda0003f05300 */
[----:B------:R-:W-:Y:S05]  /*1ce0*/  @!P0 BRA `(.L_x_560) ;  /* 0x0000003000008947 */ /* 0x000fea0003800000 */
[----:B-1----:R-:W-:-:S05]  /*1cf0*/  IMAD.WIDE R2, R15, R13, c[0x0][0x368] ;  /* 0x0000da000f027625 */ /* 0x002fca00078e020d */
[----:B------:R1:W5:Y:S01]  /*1d00*/  LDG.E R0, [R2.64] ;  /* 0x0000000602007981 */ /* 0x000362000c1e1900 */
[----:B------:R-:W-:Y:S05]  /*1d10*/  BRA `(.L_x_561) ;  /* 0x0000008000007947 */ /* 0x000fea0003800000 */
.L_x_560:
[----:B------:R-:W-:Y:S01]  /*1d20*/  ISETP.NE.U32.AND P0, PT, RZ, c[0x0][0x350], PT ;  /* 0x0000d400ff007a0c */ /* 0x000fe20003f05070 */
[----:B------:R-:W-:-:S03]  /*1d30*/  IMAD.U32 R0, RZ, RZ, UR5 ;  /* 0x00000005ff007e24 */ /* 0x000fc6000f8e00ff */
[----:B------:R-:W-:-:S13]  /*1d40*/  ISETP.NE.AND.EX P0, PT, RZ, c[0x0][0x354], PT, P0 ;  /* 0x0000d500ff007a0c */ /* 0x000fda0003f05300 */
[----:B------:R-:W-:Y:S05]  /*1d50*/  @!P0 BRA `(.L_x_561) ;  /* 0x0000004000008947 */ /* 0x000fea0003800000 */
[----:B-1----:R-:W-:-:S05]  /*1d60*/  IMAD.WIDE R2, R15, R13, c[0x0][0x350] ;  /* 0x0000d4000f027625 */ /* 0x002fca00078e020d */
[----:B------:R-:W2:Y:S04]  /*1d70*/  LDG.E R4, [R2.64] ;  /* 0x0000000602047981 */ /* 0x000ea8000c1e1900 */
[----:B------:R-:W2:Y:S02]  /*1d80*/  LDG.E R0, [R2.64+0x4] ;  /* 0x0000040602007981 */ /* 0x000ea4000c1e1900 */
[----:B--2---:R-:W-:Y:S02]  /*1d90*/  IADD3 R0, -R4, R0, RZ ;  /* 0x0000000004007210 */ /* 0x004fe40007ffe1ff */
.L_x_561:
[----:B-1----:R-:W2:Y:S01]  /*1da0*/  LDL.LU R2, [R1+0x4] ;  /* 0x0000040001027983 */ /* 0x002ea20000300800 */
[----:B------:R-:W-:Y:S01]  /*1db0*/  IMAD.MOV.U32 R3, RZ, RZ, c[0x0][0x2c4] ;  /* 0x0000b100ff037624 */ /* 0x000fe200078e00ff */
[----:B------:R-:W-:Y:S01]  /*1dc0*/  LOP3.LUT R198, R198, 0xfff7ffff, RZ, 0xc0, !PT ;  /* 0xfff7ffffc6c67812 */ /* 0x000fe200078ec0ff */
[----:B------:R-:W-:Y:S02]  /*1dd0*/  IMAD.MOV.U32 R6, RZ, RZ, c[0x0][0x32c] ;  /* 0x0000cb00ff067624 */ /* 0x000fe400078e00ff */
[----:B-----5:R-:W-:Y:S01]  /*1de0*/  IMAD.IADD R232, R0, 0x1, -R242 ;  /* 0x0000000100e87824 */ /* 0x020fe200078e0af2 */
[----:B------:R-:W-:-:S02]  /*1df0*/  ISETP.NE.AND P4, PT, R3, 0x1, PT ;  /* 0x000000010300780c */ /* 0x000fc40003f85270 */
[----:B------:R-:W-:-:S11]  /*1e00*/  ISETP.GE.AND P1, PT, R6, 0x1, PT ;  /* 0x000000010600780c */ /* 0x000fd60003f26270 */
[----:B------:R-:W-:-:S04]  /*1e10*/  @P4 LOP3.LUT R198, R198, 0x80000, RZ, 0xfc, !PT ;  /* 0x00080000c6c64812 */ /* 0x000fc800078efcff */
[----:B------:R-:W-:-:S04]  /*1e20*/  LOP3.LUT R198, R198, 0xfffdffff, RZ, 0xc0, !PT ;  /* 0xfffdffffc6c67812 */ /* 0x000fc800078ec0ff */
[----:B------:R-:W-:Y:S01]  /*1e30*/  @P1 LOP3.LUT R198, R198, 0x20000, RZ, 0xfc, !PT ;  /* 0x00020000c6c61812 */ /* 0x000fe200078efcff */
[----:B--2---:R-:W-:-:S05]  /*1e40*/  IMAD.SHL.U32 R252, R2, 0x80, RZ ;  /* 0x0000008002fc7824 */ /* 0x004fca00078e00ff */
[----:B------:R-:W-:-:S05]  /*1e50*/  IADD3 R2, R252, 0x7f, RZ ;  /* 0x0000007ffc027810 */ /* 0x000fca0007ffe0ff */
[----:B------:R-:W-:-:S04]  /*1e60*/  @P4 IMAD.HI.U32 R3, R2, c[0x0][0x2c8], RZ ;  /* 0x0000b20002034a27 */ /* 0x000fc800078e00ff */
[----:B------:R-:W-:Y:S01]  /*1e70*/  IMAD.MOV.U32 R0, RZ, RZ, R2 ;  /* 0x000000ffff007224 */ /* 0x000fe200078e0002 */
[----:B------:R-:W-:Y:S02]  /*1e80*/  IADD3 R2, R232, 0x1, -R230 ;  /* 0x00000001e8027810 */ /* 0x000fe40007ffe8e6 */
[----:B------:R-:W-:-:S05]  /*1e90*/  @P4 SHF.R.U32.HI R0, RZ, c[0x0][0x2cc], R3 ;  /* 0x0000b300ff004a19 */ /* 0x000fca0000011603 */
[----:B------:R-:W-:-:S05]  /*1ea0*/  IMAD.IADD R0, R2, 0x1, R0 ;  /* 0x0000000102007824 */ /* 0x000fca00078e0200 */
[----:B------:R-:W-:Y:S01]  /*1eb0*/  IADD3 R3, R0, c[0x0][0x328], RZ ;  /* 0x0000ca0000037a10 */ /* 0x000fe20007ffe0ff */
[----:B------:R-:W-:Y:S05]  /*1ec0*/  @!P1 BRA `(.L_x_562) ;  /* 0x0000010000009947 */ /* 0x000fea0003800000 */
[C---:B------:R-:W-:Y:S01]  /*1ed0*/  ISETP.GT.AND P0, PT, R0.reuse, RZ, PT ;  /* 0x000000ff0000720c */ /* 0x040fe20003f04270 */
[----:B------:R-:W-:Y:S01]  /*1ee0*/  BSSY B0, `(.L_x_563) ;  /* 0x000000c000007945 */ /* 0x000fe20003800000 */
[----:B------:R-:W-:-:S11]  /*1ef0*/  IADD3 R2, R0, -0x1, RZ ;  /* 0xffffffff00027810 */ /* 0x000fd60007ffe0ff */
[----:B------:R-:W-:Y:S05]  /*1f00*/  @P0 BRA `(.L_x_564) ;  /* 0x0000006000000947 */ /* 0x000fea0003800000 */
[----:B------:R-:W-:Y:S01]  /*1f10*/  ISETP.NE.AND P0, PT, R6, 0x1, PT ;  /* 0x000000010600780c */ /* 0x000fe20003f05270 */
[----:B------:R-:W-:-:S12]  /*1f20*/  IMAD.MOV R0, RZ, RZ, -R0 ;  /* 0x000000ffff007224 */ /* 0x000fd800078e0a00 */
[----:B------:R-:W-:-:S05]  /*1f30*/  @P0 IMAD.HI.U32 R2, R0, c[0x0][0x330], RZ ;  /* 0x0000cc0000020a27 */ /* 0x000fca00078e00ff */
[----:B------:R-:W-:-:S04]  /*1f40*/  @P0 SHF.R.U32.HI R0, RZ, c[0x0][0x334], R2 ;  /* 0x0000cd00ff000a19 */ /* 0x000fc80000011602 */
[----:B------:R-:W-:Y:S01]  /*1f50*/  LOP3.LUT R2, RZ, R0, RZ, 0x33, !PT ;  /* 0x00000000ff027212 */ /* 0x000fe200078e33ff */
[----:B------:R-:W-:Y:S05]  /*1f60*/  BRA `(.L_x_565) ;  /* 0x0000003000007947 */ /* 0x000fea0003800000 */
.L_x_564:
[----:B------:R-:W-:-:S13]  /*1f70*/  ISETP.NE.AND P0, PT, R6, 0x1, PT ;  /* 0x000000010600780c */ /* 0x000fda0003f05270 */
[----:B------:R-:W-:-:S05]  /*1f80*/  @P0 IMAD.HI.U32 R0, R2, c[0x0][0x330], RZ ;  /* 0x0000cc0002000a27 */ /* 0x000fca00078e00ff */
[----:B------:R-:W-:Y:S02]  /*1f90*/  @P0 SHF.R.U32.HI R2, RZ, c[0x0][0x334], R0 ;  /* 0x0000cd00ff020a19 */ /* 0x000fe40000011600 */
.L_x_565:
[----:B------:R-:W-:Y:S05]  /*1fa0*/  BSYNC B0 ;  /* 0x0000000000007941 */ /* 0x000fea0003800000 */
.L_x_563:
[----:B------:R-:W-:-:S05]  /*1fb0*/  IMAD R2, R2, R6, c[0x0][0x32c] ;  /* 0x0000cb0002027624 */ /* 0x000fca00078e0206 */
[----:B------:R-:W-:-:S03]  /*1fc0*/  IMNMX R3, R3, R2, PT ;  /* 0x0000000203037217 */ /* 0x000fc60003800200 */
.L_x_562:
[----:B------:R-:W-:Y:S01]  /*1fd0*/  IMAD.IADD R7, R232, 0x1, -R230 ;  /* 0x00000001e8077824 */ /* 0x000fe200078e0ae6 */
[----:B------:R-:W-:Y:S01]  /*1fe0*/  IADD3 R3, R3, 0x2f, RZ ;  /* 0x0000002f03037810 */ /* 0x000fe20007ffe0ff */
[----:B------:R-:W-:Y:S01]  /*1ff0*/  @P4 IMAD.HI.U32 R4, R252, c[0x0][0x2c8], RZ ;  /* 0x0000b200fc044a27 */ /* 0x000fe200078e00ff */
[----:B------:R-:W-:Y:S02]  /*2000*/  IADD3 R2, R232, 0x2f, RZ ;  /* 0x0000002fe8027810 */ /* 0x000fe40007ffe0ff */
[----:B------:R1:W-:Y:S01]  /*2010*/  STL [R1+0x24], R7 ;  /* 0x0000240701007387 */ /* 0x0003e20000100800 */
[----:B------:R-:W-:-:S04]  /*2020*/  IMAD.HI R5, R3, 0x2aaaaaab, RZ ;  /* 0x2aaaaaab03057827 */ /* 0x000fc800078e02ff */
[----:B------:R-:W-:-:S04]  /*2030*/  IMAD.HI R2, R2, 0x2aaaaaab, RZ ;  /* 0x2aaaaaab02027827 */ /* 0x000fc800078e02ff */
[----:B------:R-:W-:Y:S01]  /*2040*/  IMAD.MOV.U32 R0, RZ, RZ, R252 ;  /* 0x000000ffff007224 */ /* 0x000fe200078e00fc */
[----:B------:R-:W-:Y:S02]  /*2050*/  @P4 SHF.R.U32.HI R0, RZ, c[0x0][0x2cc], R4 ;  /* 0x0000b300ff004a19 */ /* 0x000fe40000011604 */
[----:B------:R-:W-:Y:S02]  /*2060*/  SHF.R.U32.HI R4, RZ, 0x1f, R5 ;  /* 0x0000001fff047819 */ /* 0x000fe40000011605 */
[----:B------:R-:W-:Y:S01]  /*2070*/  SHF.R.U32.HI R3, RZ, 0x1f, R2 ;  /* 0x0000001fff037819 */ /* 0x000fe20000011602 */
[----:B------:R-:W-:Y:S01]  /*2080*/  IMAD.IADD R0, R7, 0x1, R0 ;  /* 0x0000000107007824 */ /* 0x000fe200078e0200 */
[----:B------:R-:W-:Y:S02]  /*2090*/  LEA.HI.SX32 R4, R5, R4, 0x1d ;  /* 0x0000000405047211 */ /* 0x000fe400078feaff */
[----:B------:R-:W-:Y:S02]  /*20a0*/  LEA.HI.SX32 R3, R2, R3, 0x1d ;  /* 0x0000000302037211 */ /* 0x000fe400078feaff */
[----:B------:R-:W-:-:S02]  /*20b0*/  IADD3 R2, R0, -c[0x0][0x324], RZ ;  /* 0x8000c90000027a10 */ /* 0x000fc40007ffe0ff */
[----:B------:R-:W-:Y:S01]  /*20c0*/  IMNMX R10, R3, R4, PT ;  /* 0x00000004030a7217 */ /* 0x000fe20003800200 */
[----:B------:R-:W-:Y:S05]  /*20d0*/  @!P1 BRA `(.L_x_566) ;  /* 0x000000f000009947 */ /* 0x000fea0003800000 */
[----:B------:R-:W-:Y:S01]  /*20e0*/  ISETP.GT.AND P0, PT, R0, -0x1, PT ;  /* 0xffffffff0000780c */ /* 0x000fe20003f04270 */
[----:B------:R-:W-:-:S12]  /*20f0*/  BSSY B0, `(.L_x_567) ;  /* 0x000000b000007945 */ /* 0x000fd80003800000 */
[----:B------:R-:W-:Y:S05]  /*2100*/  @P0 BRA `(.L_x_568) ;  /* 0x0000006000000947 */ /* 0x000fea0003800000 */
[----:B------:R-:W-:Y:S02]  /*2110*/  ISETP.NE.AND P0, PT, R6, 0x1, PT ;  /* 0x000000010600780c */ /* 0x000fe40003f05270 */
[----:B------:R-:W-:-:S11]  /*2120*/  LOP3.LUT R0, RZ, R0, RZ, 0x33, !PT ;  /* 0x00000000ff007212 */ /* 0x000fd600078e33ff */
[----:B------:R-:W-:-:S05]  /*2130*/  @P0 IMAD.HI.U32 R3, R0, c[0x0][0x330], RZ ;  /* 0x0000cc0000030a27 */ /* 0x000fca00078e00ff */
[----:B------:R-:W-:-:S04]  /*2140*/  @P0 SHF.R.U32.HI R0, RZ, c[0x0][0x334], R3 ;  /* 0x0000cd00ff000a19 */ /* 0x000fc80000011603 */
[----:B------:R-:W-:Y:S01]  /*2150*/  LOP3.LUT R0, RZ, R0, RZ, 0x33, !PT ;  /* 0x00000000ff007212 */ /* 0x000fe200078e33ff */
[----:B------:R-:W-:Y:S05]  /*2160*/  BRA `(.L_x_569) ;  /* 0x0000003000007947 */ /* 0x000fea0003800000 */
.L_x_568:
[----:B------:R-:W-:-:S13]  /*2170*/  ISETP.NE.AND P0, PT, R6, 0x1, PT ;  /* 0x000000010600780c */ /* 0x000fda0003f05270 */
[----:B------:R-:W-:-:S05]  /*2180*/  @P0 IMAD.HI.U32 R3, R0, c[0x0][0x330], RZ ;  /* 0x0000cc0000030a27 */ /* 0x000fca00078e00ff */
[----:B------:R-:W-:Y:S02]  /*2190*/  @P0 SHF.R.U32.HI R0, RZ, c[0x0][0x334], R3 ;  /* 0x0000cd00ff000a19 */ /* 0x000fe40000011603 */
.L_x_569:
[----:B------:R-:W-:Y:S05]  /*21a0*/  BSYNC B0 ;  /* 0x0000000000007941 */ /* 0x000fea0003800000 */
.L_x_567:
[----:B------:R-:W-:-:S05]  /*21b0*/  IMAD R0, R0, c[0x0][0x32c], RZ ;  /* 0x0000cb0000007a24 */ /* 0x000fca00078e02ff */
[----:B------:R-:W-:-:S04]  /*21c0*/  IMNMX R2, R2, R0, !PT ;  /* 0x0000000002027217 */ /* 0x000fc80007800200 */
.L_x_566:
[----:B------:R-:W2:Y:S01]  /*21d0*/  LDL R14, [R1+0x8] ;  /* 0x00000800010e7983 */ /* 0x000ea20000100800 */
[----:B------:R-:W-:Y:S01]  /*21e0*/  IMAD.HI R2, R2, 0x2aaaaaab, RZ ;  /* 0x2aaaaaab02027827 */ /* 0x000fe200078e02ff */
[----:B------:R-:W-:Y:S04]  /*21f0*/  BSSY B0, `(.L_x_570) ;  /* 0x000002e000007945 */ /* 0x000fe80003800000 */
[----:B------:R-:W-:-:S04]  /*2200*/  SHF.R.U32.HI R0, RZ, 0x1f, R2 ;  /* 0x0000001fff007819 */ /* 0x000fc80000011602 */
[----:B------:R-:W-:-:S04]  /*2210*/  LEA.HI.SX32 R2, R2, R0, 0x1d ;  /* 0x0000000002027211 */ /* 0x000fc800078feaff */
[----:B------:R-:W-:Y:S01]  /*2220*/  IMNMX R6, RZ, R2, !PT ;  /* 0x00000002ff067217 */ /* 0x000fe20007800200 */
[----:B------:R-:W-:-:S03]  /*2230*/  IMAD.MOV.U32 R2, RZ, RZ, RZ ;  /* 0x000000ffff027224 */ /* 0x000fc600078e00ff */
[----:B------:R-:W-:Y:S02]  /*2240*/  ISETP.GT.AND P0, PT, R10, R6, PT ;  /* 0x000000060a00720c */ /* 0x000fe40003f04270 */
[C---:B--2---:R-:W-:Y:S02]  /*2250*/  LOP3.LUT R0, R14.reuse, 0xff000000, RZ, 0xc0, !PT ;  /* 0xff0000000e007812 */ /* 0x044fe400078ec0ff */
[----:B------:R-:W-:Y:S02]  /*2260*/  LOP3.LUT R3, R14, 0xff0000, RZ, 0xc0, !PT ;  /* 0x00ff00000e037812 */ /* 0x000fe400078ec0ff */
[----:B------:R-:W-:-:S04]  /*2270*/  SHF.R.U32.HI R0, RZ, 0x8, R0 ;  /* 0x00000008ff007819 */ /* 0x000fc80000011600 */
[----:B------:R-:W-:-:S04]  /*2280*/  LEA.HI R0, R3, R0, RZ, 0x10 ;  /* 0x0000000003007211 */ /* 0x000fc800078f80ff */
[----:B------:R-:W-:Y:S02]  /*2290*/  LOP3.LUT R16, R0, 0xff, RZ, 0xc0, !PT ;  /* 0x000000ff00107812 */ /* 0x000fe400078ec0ff */
[----:B------:R-:W-:-:S03]  /*22a0*/  SHF.R.U32.HI R5, RZ, 0x10, R0 ;  /* 0x00000010ff057819 */ /* 0x000fc60000011600 */
[----:B------:R2:W-:Y:S04]  /*22b0*/  STL [R1+0x30], R16 ;  /* 0x0000301001007387 */ /* 0x0005e80000100800 */
[----:B------:R2:W-:Y:S01]  /*22c0*/  STL [R1+0x28], R5 ;  /* 0x0000280501007387 */ /* 0x0005e20000100800 */
[----:B------:R-:W-:Y:S05]  /*22d0*/  @!P0 BRA `(.L_x_571) ;  /* 0x000001f000008947 */ /* 0x000fea0003800000 */
[----:B------:R-:W-:-:S04]  /*22e0*/  ISETP.NE.AND P0, PT, R5, RZ, PT ;  /* 0x000000ff0500720c */ /* 0x000fc80003f05270 */
[----:B------:R-:W-:-:S04]  /*22f0*/  SEL R0, R5, c[0x0][0x338], P0 ;  /* 0x0000ce0005007a07 */ /* 0x000fc80000000000 */
[----:B------:R-:W-:Y:S02]  /*2300*/  IABS R3, R0 ;  /* 0x0000000000037213 */ /* 0x000fe40000000000 */
[----:B-1----:R-:W-:Y:S02]  /*2310*/  IADD3 R7, R0, -0x1, R10 ;  /* 0xffffffff00077810 */ /* 0x002fe40007ffe00a */
[----:B------:R-:W1:Y:S03]  /*2320*/  I2F.RP R2, R3 ;  /* 0x0000000300027306 */ /* 0x000e660000209400 */
[----:B------:R-:W-:-:S05]  /*2330*/  IMAD.IADD R7, R7, 0x1, -R6 ;  /* 0x0000000107077824 */ /* 0x000fca00078e0a06 */
[----:B------:R-:W-:Y:S01]  /*2340*/  IABS R11, R7 ;  /* 0x00000007000b7213 */ /* 0x000fe20000000000 */
[----:B-1----:R-:W1:Y:S02]  /*2350*/  MUFU.RCP R2, R2 ;  /* 0x0000000200027308 */ /* 0x002e640000001000 */
[----:B-1----:R-:W-:-:S06]  /*2360*/  IADD3 R2, R2, 0xffffffe, RZ ;  /* 0x0ffffffe02027810 */ /* 0x002fcc0007ffe0ff */
[----:B--2---:R-:W1:Y:S02]  /*2370*/  F2I.FTZ.U32.TRUNC.NTZ R5, R2 ;  /* 0x0000000200057305 */ /* 0x004e64000021f000 */
        /* <DEDUP_REMOVED lines=21> */
.L_x_571:
[----:B------:R-:W-:Y:S05]  /*24d0*/  BSYNC B0 ;  /* 0x0000000000007941 */ /* 0x000fea0003800000 */
.L_x_570:
[----:B------:R-:W-:Y:S01]  /*24e0*/  IMAD R239, R16, R2, R6 ;  /* 0x0000000210ef7224 */ /* 0x000fe200078e0206 */
[----:B------:R-:W-:Y:S01]  /*24f0*/  PRMT R0, RZ, 0x7610, R0 ;  /* 0x00007610ff007816 */ /* 0x000fe20000000000 */
        /* <DEDUP_REMOVED lines=56> */
[----:B------:R-:W-:-:S05]  /*2880*/  @P1 IMAD.WIDE R2, R15, R13, c[0x0][0x340] ;  /* 0x0000d0000f021625 */ /* 0x000fca00078e020d */
[----:B------:R3:W5:Y:S01]  /*2890*/  @P1 LDG.E R13, [R2.64] ;  /* 0x00000006020d1981 */ /* 0x000762000c1e1900 */
[----:B------:R-:W-:Y:S01]  /*28a0*/  SHF.R.S32.HI R0, RZ, 0x1f, R12 ;  /* 0x0000001fff007819 */ /* 0x000fe2000001140c */
[----:B--2---:R-:W-:Y:S01]  /*28b0*/  IMAD.IADD R5, R240, 0x1, R252 ;  /* 0x00000001f0057824 */ /* 0x004fe200078e02fc */
[----:B------:R-:W-:Y:S02]  /*28c0*/  LOP3.LUT R14, R14, 0xffff, RZ, 0xc0, !PT ;  /* 0x0000ffff0e0e7812 */ /* 0x000fe400078ec0ff */
[----:B------:R-:W-:Y:S01]  /*28d0*/  SEL R4, R15, RZ, !P3 ;  /* 0x000000ff0f047207 */ /* 0x000fe20005800000 */
[----:B------:R-:W-:Y:S01]  /*28e0*/  IMAD R0, R0, c[0x0][0x178], RZ ;  /* 0x00005e0000007a24 */ /* 0x000fe200078e02ff */
[----:B------:R-:W-:Y:S01]  /*28f0*/  ISETP.GE.AND P2, PT, R238, c[0x0][0x198], PT ;  /* 0x00006600ee007a0c */ /* 0x000fe20003f46270 */
[----:B-1----:R-:W-:Y:S01]  /*2900*/  @P4 IMAD.HI.U32 R7, R5, c[0x0][0x2c8], RZ ;  /* 0x0000b20005074a27 */ /* 0x002fe200078e00ff */
[----:B------:R-:W-:-:S03]  /*2910*/  IADD3 R31, R201, -0x1, RZ ;  /* 0xffffffffc91f7810 */ /* 0x000fc60007ffe0ff */
[C---:B------:R-:W-:Y:S02]  /*2920*/  IMAD R0, R12.reuse, c[0x0][0x17c], R0 ;  /* 0x00005f000c007a24 */ /* 0x040fe400078e0200 */
[----:B---3--:R-:W-:-:S05]  /*2930*/  IMAD.WIDE.U32 R2, R12, c[0x0][0x178], RZ ;  /* 0x00005e000c027a25 */ /* 0x008fca00078e00ff */
[----:B------:R-:W-:Y:S02]  /*2940*/  IADD3 R3, R3, R0, RZ ;  /* 0x0000000003037210 */ /* 0x000fe40007ffe0ff */
[----:B------:R-:W-:-:S03]  /*2950*/  SHF.R.S32.HI R0, RZ, 0x1f, R15 ;  /* 0x0000001fff007819 */ /* 0x000fc6000001140f */
[----:B------:R-:W-:Y:S01]  /*2960*/  IMAD.WIDE.U32 R2, R14, c[0x0][0x1b8], R2 ;  /* 0x00006e000e027a25 */ /* 0x000fe200078e0002 */
[----:B------:R-:W-:Y:S02]  /*2970*/  SEL R6, R0, RZ, !P3 ;  /* 0x000000ff00067207 */ /* 0x000fe40005800000 */
[----:B------:R-:W-:Y:S01]  /*2980*/  MOV R0, R5 ;  /* 0x0000000500007202 */ /* 0x000fe20000000f00 */
[----:B------:R-:W-:Y:S01]  /*2990*/  IMAD R3, R14, c[0x0][0x1bc], R3 ;  /* 0x00006f000e037a24 */ /* 0x000fe200078e0203 */
[----:B------:R-:W-:Y:S01]  /*29a0*/  @P4 SHF.R.U32.HI R0, RZ, c[0x0][0x2cc], R7 ;  /* 0x0000b300ff004a19 */ /* 0x000fe20000011607 */
[----:B------:R-:W-:Y:S01]  /*29b0*/  IMAD R6, R6, c[0x0][0x1c0], RZ ;  /* 0x0000700006067a24 */ /* 0x000fe200078e02ff */
[----:B------:R-:W-:Y:S01]  /*29c0*/  ISETP.GE.AND P4, PT, R203, c[0x0][0x198], PT ;  /* 0x00006600cb007a0c */ /* 0x000fe20003f86270 */
[C---:B------:R-:W-:Y:S01]  /*29d0*/  IMAD.WIDE.U32 R2, R4.reuse, c[0x0][0x1c0], R2 ;  /* 0x0000700004027a25 */ /* 0x040fe200078e0002 */
[----:B------:R-:W-:Y:S02]  /*29e0*/  SHF.R.S32.HI R7, RZ, 0x1f, R0 ;  /* 0x0000001fff077819 */ /* 0x000fe40000011400 */
[----:B------:R-:W-:Y:S01]  /*29f0*/  ISETP.GE.AND P3, PT, R237, c[0x0][0x198], PT ;  /* 0x00006600ed007a0c */ /* 0x000fe20003f66270 */
[----:B------:R-:W-:-:S02]  /*2a00*/  IMAD R6, R4, c[0x0][0x1c4], R6 ;  /* 0x0000710004067a24 */ /* 0x000fc400078e0206 */
[----:B------:R-:W-:-:S03]  /*2a10*/  IMAD.MOV R4, RZ, RZ, -R0 ;  /* 0x000000ffff047224 */ /* 0x000fc600078e0a00 */
[----:B------:R-:W-:Y:S01]  /*2a20*/  IADD3 R3, R3, R6, RZ ;  /* 0x0000000603037210 */ /* 0x000fe20007ffe0ff */
        /* <DEDUP_REMOVED lines=11> */
[----:B------:R-:W-:Y:S02]  /*2ae0*/  LEA.HI.X R5, R2, c[0x0][0x164], R0, 0x1, P0 ;  /* 0x0000590002057a11 */ /* 0x000fe400000f0c00 */
[----:B------:R-:W-:Y:S01]  /*2af0*/  @!P1 MOV R13, R15 ;  /* 0x0000000f000d9202 */ /* 0x000fe20000000f00 */
[----:B------:R-:W-:Y:S05]  /*2b00*/  BRA.DIV ~URZ, `(.L_x_573) ;  /* 0x000156227f007947 */ /* 0x000fea000b800000 */
[----:B------:R1:W2:Y:S02]  /*2b10*/  SHFL.IDX PT, R4, R5, RZ, 0x1c1f ;  /* 0x001c1fff05047589 */ /* 0x0002a400000e0000 */
.L_x_780:
[----:B------:R-:W-:Y:S05]  /*2b20*/  BRA.DIV ~URZ, `(.L_x_574) ;  /* 0x000156727f007947 */ /* 0x000fea000b800000 */
[----:B------:R3:W4:Y:S02]  /*2b30*/  SHFL.IDX PT, R0, R12, RZ, 0x1c1f ;  /* 0x001c1fff0c007589 */ /* 0x00072400000e0000 */
.L_x_781:
[----:B------:R-:W-:Y:S01]  /*2b40*/  IMAD R11, R230, c[0x0][0x2c4], RZ ;  /* 0x0000b100e60b7a24 */ /* 0x000fe200078e02ff */
[----:B------:R-:W-:Y:S01]  /*2b50*/  IADD3 R10, R241, R252, RZ ;  /* 0x000000fcf10a7210 */ /* 0x000fe20007ffe0ff */
[----:B------:R-:W-:Y:S03]  /*2b60*/  BSSY B0, `(.L_x_575) ;  /* 0x0000014000007945 */ /* 0x000fe60003800000 */
[----:B------:R-:W-:-:S13]  /*2b70*/  ISETP.GE.AND P0, PT, R10, R11, PT ;  /* 0x0000000b0a00720c */ /* 0x000fda0003f06270 */
[----:B------:R-:W-:Y:S05]  /*2b80*/  @P0 BRA `(.L_x_576) ;  /* 0x0000011000000947 */ /* 0x000fea0003800000 */
[----:B---3--:R-:W3:Y:S01]  /*2b90*/  LDL R15, [R1+0x2c] ;  /* 0x00002c00010f7983 */ /* 0x008ee20000100800 */
[-C--:B----4-:R-:W-:Y:S02]  /*2ba0*/  LEA R8, P0, R203, R0.reuse, 0x1 ;  /* 0x00000000cb087211 */ /* 0x090fe400078008ff */
[----:B------:R-:W-:Y:S02]  /*2bb0*/  SHF.R.S32.HI R2, RZ, 0x1f, R203 ;  /* 0x0000001fff027819 */ /* 0x000fe400000114cb */
[----:B------:R-:W-:Y:S02]  /*2bc0*/  LEA R6, P1, R237, R0, 0x1 ;  /* 0x00000000ed067211 */ /* 0x000fe400078208ff */
[----:B------:R-:W-:Y:S02]  /*2bd0*/  SHF.R.S32.HI R17, RZ, 0x1f, R237 ;  /* 0x0000001fff117819 */ /* 0x000fe400000114ed */
[----:B--2---:R-:W-:Y:S02]  /*2be0*/  LEA.HI.X R9, R203, R4, R2, 0x1, P0 ;  /* 0x00000004cb097211 */ /* 0x004fe400000f0c02 */
[----:B------:R-:W-:-:S02]  /*2bf0*/  SHF.R.S32.HI R16, RZ, 0x1f, R238 ;  /* 0x0000001fff107819 */ /* 0x000fc400000114ee */
[C---:B------:R-:W-:Y:S02]  /*2c00*/  LEA R2, P0, R238.reuse, R0, 0x1 ;  /* 0x00000000ee027211 */ /* 0x040fe400078008ff */
        /* <DEDUP_REMOVED lines=9> */
.L_x_576:
[----:B------:R-:W-:Y:S05]  /*2ca0*/  BSYNC B0 ;  /* 0x0000000000007941 */ /* 0x000fea0003800000 */
.L_x_575:
[----:B------:R-:W-:Y:S05]  /*2cb0*/  BRA.DIV ~URZ, `(.L_x_577) ;  /* 0x000155527f007947 */ /* 0x000fea000b800000 */
[----:B--2---:R2:W1:Y:S04]  /*2cc0*/  SHFL.IDX PT, R4, R5, 0x1, 0x1c1f ;  /* 0x003c1f0005047f89 */ /* 0x00446800000e0000 */
[----:B----4-:R2:W4:Y:S02]  /*2cd0*/  SHFL.IDX PT, R0, R12, 0x1, 0x1c1f ;  /* 0x003c1f000c007f89 */ /* 0x01052400000e0000 */
.L_x_782:
[----:B------:R-:W-:Y:S01]  /*2ce0*/  IADD3 R2, R10, 0x20, RZ ;  /* 0x000000200a027810 */ /* 0x000fe20007ffe0ff */
[----:B------:R-:W-:Y:S03]  /*2cf0*/  BSSY B0, `(.L_x_578) ;  /* 0x0000014000007945 */ /* 0x000fe60003800000 */
[----:B------:R-:W-:-:S13]  /*2d00*/  ISETP.GE.AND P0, PT, R2, R11, PT ;  /* 0x0000000b0200720c */ /* 0x000fda0003f06270 */
[----:B------:R-:W-:Y:S05]  /*2d10*/  @P0 BRA `(.L_x_579) ;  /* 0x0000011000000947 */ /* 0x000fea0003800000 */
[----:B--2---:R-:W2:Y:S01]  /*2d20*/  LDL R15, [R1+0x2c] ;  /* 0x00002c00010f7983 */ /* 0x004ea20000100800 */
[-C--:B----4-:R-:W-:Y:S02]  /*2d30*/  LEA R8, P0, R203, R0.reuse, 0x1 ;  /* 0x00000000cb087211 */ /* 0x090fe400078008ff */
[----:B------:R-:W-:Y:S02]  /*2d40*/  SHF.R.S32.HI R3, RZ, 0x1f, R203 ;  /* 0x0000001fff037819 */ /* 0x000fe400000114cb */
[----:B------:R-:W-:Y:S02]  /*2d50*/  LEA R6, P1, R237, R0, 0x1 ;  /* 0x00000000ed067211 */ /* 0x000fe400078208ff */
[----:B------:R-:W-:Y:S02]  /*2d60*/  SHF.R.S32.HI R17, RZ, 0x1f, R237 ;  /* 0x0000001fff117819 */ /* 0x000fe400000114ed */
[----:B-1----:R-:W-:Y:S02]  /*2d70*/  LEA.HI.X R9, R203, R4, R3, 0x1, P0 ;  /* 0x00000004cb097211 */ /* 0x002fe400000f0c03 */
[----:B------:R-:W-:-:S02]  /*2d80*/  SHF.R.S32.HI R16, RZ, 0x1f, R238 ;  /* 0x0000001fff107819 */ /* 0x000fc400000114ee */
[C---:B------:R-:W-:Y:S02]  /*2d90*/  LEA R2, P0, R238.reuse, R0, 0x1 ;  /* 0x00000000ee027211 */ /* 0x040fe400078008ff */
        /* <DEDUP_REMOVED lines=9> */
.L_x_579:
[----:B------:R-:W-:Y:S05]  /*2e30*/  BSYNC B0 ;  /* 0x0000000000007941 */ /* 0x000fea0003800000 */
.L_x_578:
[----:B------:R-:W-:Y:S05]  /*2e40*/  BRA.DIV ~URZ, `(.L_x_580) ;  /* 0x000154927f007947 */ /* 0x000fea000b800000 */
[----:B-1----:R1:W2:Y:S02]  /*2e50*/  SHFL.IDX PT, R4, R5, 0x2, 0x1c1f ;  /* 0x005c1f0005047f89 */ /* 0x0022a400000e0000 */
.L_x_783:
[----:B------:R-:W-:Y:S05]  /*2e60*/  BRA.DIV ~URZ, `(.L_x_581) ;  /* 0x000154e27f007947 */ /* 0x000fea000b800000 */
[----:B----4-:R4:W1:Y:S02]  /*2e70*/  SHFL.IDX PT, R0, R12, 0x2, 0x1c1f ;  /* 0x005c1f000c007f89 */ /* 0x01086400000e0000 */
.L_x_784:
[----:B------:R-:W-:Y:S01]  /*2e80*/  IADD3 R2, R10, 0x40, RZ ;  /* 0x000000400a027810 */ /* 0x000fe20007ffe0ff */
[----:B------:R-:W-:Y:S03]  /*2e90*/  BSSY B0, `(.L_x_582) ;  /* 0x0000014000007945 */ /* 0x000fe60003800000 */
[----:B------:R-:W-:-:S13]  /*2ea0*/  ISETP.GE.AND P0, PT, R2, R11, PT ;  /* 0x0000000b0200720c */ /* 0x000fda0003f06270 */
[----:B------:R-:W-:Y:S05]  /*2eb0*/  @P0 BRA `(.L_x_583) ;  /* 0x0000011000000947 */ /* 0x000fea0003800000 */
[----:B---3--:R-:W3:Y:S01]  /*2ec0*/  LDL R15, [R1+0x2c] ;  /* 0x00002c00010f7983 */ /* 0x008ee20000100800 */
[-C--:B-1----:R-:W-:Y:S02]  /*2ed0*/  LEA R8, P0, R203, R0.reuse, 0x1 ;  /* 0x00000000cb087211 */ /* 0x082fe400078008ff */
        /* <DEDUP_REMOVED lines=15> */
.L_x_583:
[----:B------:R-:W-:Y:S05]  /*2fd0*/  BSYNC B0 ;  /* 0x0000000000007941 */ /* 0x000fea0003800000 */
.L_x_582:
[----:B------:R-:W-:Y:S05]  /*2fe0*/  BRA.DIV ~URZ, `(.L_x_584) ;  /* 0x000153d27f007947 */ /* 0x000fea000b800000 */
[----:B--2---:R2:W3:Y:S04]  /*2ff0*/  SHFL.IDX PT, R4, R5, 0x3, 0x1c1f ;  /* 0x007c1f0005047f89 */ /* 0x0044e800000e0000 */
[----:B-1----:R2:W1:Y:S02]  /*3000*/  SHFL.IDX PT, R0, R12, 0x3, 0x1c1f ;  /* 0x007c1f000c007f89 */ /* 0x00246400000e0000 */
.L_x_785:
[----:B--2---:R-:W2:Y:S01]  /*3010*/  LDL R16, [R1+0x2c] ;  /* 0x00002c0001107983 */ /* 0x004ea20000100800 */
[----:B------:R-:W-:Y:S01]  /*3020*/  IADD3 R2, R10, 0x60, RZ ;  /* 0x000000600a027810 */ /* 0x000fe20007ffe0ff */
[----:B-----5:R-:W-:Y:S01]  /*3030*/  IMAD.WIDE.U32 R246, R13, c[0x0][0x2b0], RZ ;  /* 0x0000ac000df67a25 */ /* 0x020fe200078e00ff */
[----:B------:R-:W-:-:S02]  /*3040*/  SHF.R.S32.HI R15, RZ, 0x1f, R203 ;  /* 0x0000001fff0f7819 */ /* 0x000fc400000114cb */
[----:B------:R-:W-:Y:S02]  /*3050*/  ISETP.GE.AND P0, PT, R2, R11, PT ;  /* 0x0000000b0200720c */ /* 0x000fe40003f06270 */
[----:B------:R-:W-:Y:S02]  /*3060*/  SHF.R.S32.HI R23, RZ, 0x1f, R237 ;  /* 0x0000001fff177819 */ /* 0x000fe400000114ed */
[----:B------:R-:W-:-:S09]  /*3070*/  SHF.R.S32.HI R26, RZ, 0x1f, R238 ;  /* 0x0000001fff1a7819 */ /* 0x000fd200000114ee */
[----:B-1----:R-:W-:-:S04]  /*3080*/  @!P0 LEA R8, P1, R203, R0, 0x1 ;  /* 0x00000000cb088211 */ /* 0x002fc800078208ff */
[----:B---3--:R-:W-:Y:S02]  /*3090*/  @!P0 LEA.HI.X R9, R203, R4, R15, 0x1, P1 ;  /* 0x00000004cb098211 */ /* 0x008fe400008f0c0f */
[----:B------:R-:W-:-:S04]  /*30a0*/  @!P0 LEA R6, P1, R237, R0, 0x1 ;  /* 0x00000000ed068211 */ /* 0x000fc800078208ff */
[----:B------:R-:W-:Y:S02]  /*30b0*/  @!P0 LEA.HI.X R7, R237, R4, R23, 0x1, P1 ;  /* 0x00000004ed078211 */ /* 0x000fe400008f0c17 */
[C---:B------:R-:W-:Y:S02]  /*30c0*/  @!P0 LEA R2, P1, R238.reuse, R0, 0x1 ;  /* 0x00000000ee028211 */ /* 0x040fe400078208ff */
[----:B------:R-:W-:Y:S02]  /*30d0*/  SHF.R.S32.HI R0, RZ, 0x1f, R13 ;  /* 0x0000001fff007819 */ /* 0x000fe4000001140d */
[----:B------:R-:W-:-:S03]  /*30e0*/  @!P0 LEA.HI.X R3, R238, R4, R26, 0x1, P1 ;  /* 0x00000004ee038211 */ /* 0x000fc600008f0c1a */
[----:B------:R-:W-:-:S04]  /*30f0*/  IMAD R0, R0, c[0x0][0x2b0], RZ ;  /* 0x0000ac0000007a24 */ /* 0x000fc800078e02ff */
[----:B------:R-:W-:-:S04]  /*3100*/  IMAD R0, R13, c[0x0][0x2b4], R0 ;  /* 0x0000ad000d007a24 */ /* 0x000fc800078e0200 */
[----:B------:R-:W-:Y:S02]  /*3110*/  IMAD.IADD R250, R247, 0x1, R0 ;  /* 0x00000001f7fa7824 */ /* 0x000fe400078e0200 */
[----:B--2---:R-:W-:-:S05]  /*3120*/  IMAD.SHL.U32 R199, R16, 0x2, RZ ;  /* 0x0000000210c77824 */ /* 0x004fca00078e00ff */
[----:B------:R-:W-:Y:S01]  /*3130*/  @!PT LDS RZ, [RZ] ;  /* 0x00000000fffff984 */ /* 0x000fe20000000800 */
[----:B------:R-:W-:Y:S01]  /*3140*/  @!PT LDS RZ, [RZ] ;  /* 0x00000000fffff984 */ /* 0x000fe20000000800 */
[----:B------:R-:W-:Y:S01]  /*3150*/  @!PT LDS RZ, [RZ] ;  /* 0x00000000fffff984 */ /* 0x000fe20000000800 */
[----:B------:R1:W-:Y:S04]  /*3160*/  @!P0 LDGSTS.E.BYPASS.LTC128B.128 [R199+0x7880], [R8.64], !P4 ;  /* 0x0788000008c78fae */ /* 0x0003e8000e101d46 */
[----:B------:R1:W-:Y:S04]  /*3170*/  @!P0 LDGSTS.E.BYPASS.LTC128B.128 [R199+0x9880], [R6.64], !P3 ;  /* 0x0988000006c78fae */ /* 0x0003e8000d901d46 */
[----:B------:R1:W-:Y:S04]  /*3180*/  @!P0 LDGSTS.E.BYPASS.LTC128B.128 [R199+0xb880], [R2.64], !P2 ;  /* 0x0b88000002c78fae */ /* 0x0003e8000d101d46 */
[----:B------:R-:W0:Y:S01]  /*3190*/  LDGDEPBAR ;  /* 0x00000000000079af */ /* 0x000e220000000000 */
[----:B------:R-:W-:Y:S02]  /*31a0*/  WARPSYNC 0xffffffff ;  /* 0xffffffff00007948 */ /* 0x000fe40003800000 */
[----:B------:R-:W-:Y:S01]  /*31b0*/  IMAD.MOV.U32 R28, RZ, RZ, 0x30 ;  /* 0x00000030ff1c7424 */ /* 0x000fe200078e00ff */
[----:B------:R-:W-:Y:S01]  /*31c0*/  BAR.SYNC.DEFER_BLOCKING 0x0 ;  /* 0x0000000000007b1d */ /* 0x000fe20000010000 */
[----:B------:R-:W-:Y:S01]  /*31d0*/  IMAD.MOV.U32 R0, RZ, RZ, c[0x0][0x2b8] ;  /* 0x0000ae00ff007624 */ /* 0x000fe200078e00ff */
[----:B------:R-:W-:Y:S01]  /*31e0*/  LOP3.LUT R198, R198, 0xfffbffff, RZ, 0xc0, !PT ;  /* 0xfffbffffc6c67812 */ /* 0x000fe200078ec0ff */
[----:B------:R-:W-:-:S02]  /*31f0*/  IMAD R30, R201, R28, -0x30 ;  /* 0xffffffd0c91e7424 */ /* 0x000fc400078e021c */
[----:B------:R-:W-:Y:S01]  /*3200*/  IMAD.MOV.U32 R200, RZ, RZ, RZ ;  /* 0x000000ffffc87224 */ /* 0x000fe200078e00ff */
[----:B------:R-:W-:Y:S01]  /*3210*/  ISETP.NE.AND P1, PT, R0, 0x1, PT ;  /* 0x000000010000780c */ /* 0x000fe20003f25270 */
[----:B-1----:R-:W-:-:S05]  /*3220*/  IMAD.IADD R2, R240, 0x1, R30 ;  /* 0x00000001f0027824 */ /* 0x002fca00078e021e */
[C---:B------:R-:W-:Y:S01]  /*3230*/  ISETP.GE.AND P0, PT, R2.reuse, R232, PT ;  /* 0x000000e80200720c */ /* 0x040fe20003f06270 */
[----:B------:R-:W-:-:S03]  /*3240*/  IMAD.IADD R2, R2, 0x1, R242 ;  /* 0x0000000102027824 */ /* 0x000fc600078e02f2 */
[----:B------:R-:W-:Y:S01]  /*3250*/  ISETP.GT.OR P0, PT, R240, 0x2f, P0 ;  /* 0x0000002ff000780c */ /* 0x000fe20000704670 */
[----:B------:R-:W-:Y:S02]  /*3260*/  IMAD.MOV.U32 R0, RZ, RZ, R2 ;  /* 0x000000ffff007224 */ /* 0x000fe400078e0002 */
[----:B------:R-:W-:Y:S01]  /*3270*/  @P1 IMAD.HI.U32 R3, R2, c[0x0][0x2bc], RZ ;  /* 0x0000af0002031a27 */ /* 0x000fe200078e00ff */
[----:B------:R-:W-:-:S04]  /*3280*/  @P1 LOP3.LUT R198, R198, 0x40000, RZ, 0xfc, !PT ;  /* 0x00040000c6c61812 */ /* 0x000fc800078efcff */
[----:B------:R-:W-:-:S05]  /*3290*/  @P1 SHF.R.U32.HI R0, RZ, c[0x0][0x2c0], R3 ;  /* 0x0000b000ff001a19 */ /* 0x000fca0000011603 */
[----:B------:R-:W-:-:S04]  /*32a0*/  @!P0 IADD3 R3, P1, R0, R246, RZ ;  /* 0x000000f600038210 */ /* 0x000fc80007f3e0ff */
[----:B------:R-:W-:Y:S02]  /*32b0*/  @!P0 LEA.HI.X.SX32 R5, R0, R250, 0x1, P1 ;  /* 0x000000fa00058211 */ /* 0x000fe400008f0eff */
[----:B------:R-:W-:-:S04]  /*32c0*/  @!P0 LEA R4, P1, R3, c[0x0][0x2a0], 0x2 ;  /* 0x0000a80003048a11 */ /* 0x000fc800078210ff */
[----:B------:R-:W-:-:S05]  /*32d0*/  @!P0 LEA.HI.X R5, R3, c[0x0][0x2a4], R5, 0x2, P1 ;  /* 0x0000a90003058a11 */ /* 0x000fca00008f1405 */
[----:B------:R1:W2:Y:S01]  /*32e0*/  @!P0 LDG.E R200, [R4.64] ;  /* 0x0000000604c88981 */ /* 0x0002a2000c1e1900 */
[----:B------:R-:W-:Y:S01]  /*32f0*/  IMAD.MOV R0, RZ, RZ, -R0 ;  /* 0x000000ffff007224 */ /* 0x000fe200078e0a00 */
[----:B------:R-:W-:Y:S01]  /*3300*/  SHF.L.U64.HI R218, R203, 0x1, R15 ;  /* 0x00000001cbda7819 */ /* 0x000fe2000001020f */
[----:B------:R-:W-:Y:S01]  /*3310*/  IMAD.WIDE.U32 R244, R14, c[0x0][0x1e8], RZ ;  /* 0x00007a000ef47a25 */ /* 0x000fe200078e00ff */
[----:B------:R-:W-:Y:S01]  /*3320*/  SHF.L.U64.HI R216, R237, 0x1, R23 ;  /* 0x00000001edd87819 */ /* 0x000fe20000010217 */
[----:B------:R-:W-:Y:S01]  /*3330*/  BSSY B0, `(.L_x_585) ;  /* 0x0000085000007945 */ /* 0x000fe20003800000 */
[----:B------:R-:W-:Y:S01]  /*3340*/  SHF.L.U64.HI R217, R238, 0x1, R26 ;  /* 0x00000001eed97819 */ /* 0x000fe2000001021a */
[----:B------:R-:W-:Y:S01]  /*3350*/  IMAD R202, R0, c[0x0][0x2b8], R2 ;  /* 0x0000ae0000ca7a24 */ /* 0x000fe200078e0202 */
[----:B------:R-:W-:Y:S01]  /*3360*/  LOP3.LUT R198, R198, 0xffefffff, RZ, 0xc0, !PT ;  /* 0xffefffffc6c67812 */ /* 0x000fe200078ec0ff */
[----:B------:R-:W-:Y:S02]  /*3370*/  IMAD R28, R201, -0x30, R28 ;  /* 0xffffffd0c91c7824 */ /* 0x000fe400078e021c */
[----:B------:R-:W-:Y:S01]  /*3380*/  IMAD.WIDE.U32 R2, R202, c[0x0][0x1e0], RZ ;  /* 0x00007800ca027a25 */ /* 0x000fe200078e00ff */
[----:B------:R-:W-:-:S03]  /*3390*/  LOP3.LUT R198, R198, 0xfffeffff, RZ, 0xc0, !PT ;  /* 0xfffeffffc6c67812 */ /* 0x000fc600078ec0ff */
[----:B------:R-:W-:Y:S02]  /*33a0*/  IMAD R243, R14, c[0x0][0x1ec], R245 ;  /* 0x00007b000ef37a24 */ /* 0x000fe400078e02f5 */
[----:B------:R-:W-:Y:S02]  /*33b0*/  IMAD.IADD R29, R232, 0x1, R28 ;  /* 0x00000001e81d7824 */ /* 0x000fe400078e021c */
[----:B------:R-:W-:-:S03]  /*33c0*/  IMAD.WIDE.U32 R248, R14, c[0x0][0x210], RZ ;  /* 0x000084000ef87a25 */ /* 0x000fc600078e00ff */
[----:B------:R-:W-:Y:S01]  /*33d0*/  IMNMX R7, R29, 0x30, PT ;  /* 0x000000301d077817 */ /* 0x000fe20003800200 */
[----:B------:R-:W-:Y:S01]  /*33e0*/  IMAD R251, R14, c[0x0][0x214], R249 ;  /* 0x000085000efb7a24 */ /* 0x000fe200078e02f9 */
[----:B-1----:R-:W-:Y:S01]  /*33f0*/  SHF.R.S32.HI R4, RZ, 0x1f, R202 ;  /* 0x0000001fff047819 */ /* 0x002fe200000114ca */
[----:B------:R-:W-:Y:S02]  /*3400*/  IMAD.SHL.U32 R22, R237, 0x2, RZ ;  /* 0x00000002ed167824 */ /* 0x000fe400078e00ff */
[----:B------:R-:W-:Y:S02]  /*3410*/  IMAD.IADD R7, R7, 0x1, -R241 ;  /* 0x0000000107077824 */ /* 0x000fe400078e0af1 */
[----:B------:R-:W-:-:S03]  /*3420*/  IMAD R0, R4, c[0x0][0x1e0], RZ ;  /* 0x0000780004007a24 */ /* 0x000fc600078e02ff */
[----:B------:R-:W-:Y:S01]  /*3430*/  ISETP.GE.AND P1, PT, R7, 0x1, PT ;  /* 0x000000010700780c */ /* 0x000fe20003f26270 */
[----:B------:R-:W-:-:S04]  /*3440*/  IMAD R0, R202, c[0x0][0x1e4], R0 ;  /* 0x00007900ca007a24 */ /* 0x000fc800078e0200 */
[----:B------:R-:W-:-:S08]  /*3450*/  IMAD.IADD R3, R3, 0x1, R0 ;  /* 0x0000000103037824 */ /* 0x000fd000078e0200 */
[----:B------:R-:W-:Y:S01]  /*3460*/  @P1 ISETP.GE.AND P3, PT, R203, c[0x0][0x1d4], PT ;  /* 0x00007500cb001a0c */ /* 0x000fe20003f66270 */
[----:B------:R-:W-:Y:S01]  /*3470*/  @P1 IMAD.SHL.U32 R9, R16, 0x2, RZ ;  /* 0x0000000210091824 */ /* 0x000fe200078e00ff */
[----:B------:R-:W-:Y:S02]  /*3480*/  @P1 ISETP.GE.AND P4, PT, R237, c[0x0][0x1d4], PT ;  /* 0x00007500ed001a0c */ /* 0x000fe40003f86270 */
[----:B--2-4-:R-:W-:Y:S01]  /*3490*/  SHF.R.S32.HI R12, RZ, 0x1f, R200 ;  /* 0x0000001fff0c7819 */ /* 0x014fe200000114c8 */
[----:B------:R-:W-:-:S04]  /*34a0*/  IMAD.WIDE.U32 R2, R200, c[0x0][0x1f0], R2 ;  /* 0x00007c00c8027a25 */ /* 0x000fc800078e0002 */
[----:B------:R-:W-:-:S04]  /*34b0*/  IMAD R0, R12, c[0x0][0x1f0], RZ ;  /* 0x00007c000c007a24 */ /* 0x000fc800078e02ff */
[----:B------:R-:W-:Y:S01]  /*34c0*/  IMAD R5, R200, c[0x0][0x1f4], R0 ;  /* 0x00007d00c8057a24 */ /* 0x000fe200078e0200 */
[----:B------:R-:W-:-:S04]  /*34d0*/  IADD3 R0, P0, R2, R244, RZ ;  /* 0x000000f402007210 */ /* 0x000fc80007f1e0ff */
[----:B------:R-:W-:Y:S01]  /*34e0*/  IADD3.X R3, R243, R3, R5, P0, !PT ;  /* 0x00000003f3037210 */ /* 0x000fe200007fe405 */
[----:B------:R-:W-:Y:S01]  /*34f0*/  IMAD R5, R4, c[0x0][0x208], RZ ;  /* 0x0000820004057a24 */ /* 0x000fe200078e02ff */
[----:B------:R-:W-:-:S03]  /*3500*/  LEA R2, P0, R0, c[0x0][0x1c8], 0x1 ;  /* 0x0000720000027a11 */ /* 0x000fc600078008ff */
[----:B------:R-:W-:Y:S01]  /*3510*/  IMAD R6, R202, c[0x0][0x20c], R5 ;  /* 0x00008300ca067a24 */ /* 0x000fe200078e0205 */
[----:B------:R-:W-:Y:S01]  /*3520*/  LEA.HI.X R11, R0, c[0x0][0x1cc], R3, 0x1, P0 ;  /* 0x00007300000b7a11 */ /* 0x000fe200000f0c03 */
[----:B------:R-:W-:Y:S04]  /*3530*/  SHFL.IDX PT, R10, R2, 0x1, 0x1c1f ;  /* 0x003c1f00020a7f89 */ /* 0x000fe800000e0000 */
[----:B------:R1:W2:Y:S04]  /*3540*/  SHFL.IDX PT, R0, R2, RZ, 0x1c1f ;  /* 0x001c1fff02007589 */ /* 0x0002a800000e0000 */
[----:B------:R-:W3:Y:S04]  /*3550*/  SHFL.IDX PT, R8, R11, RZ, 0x1c1f ;  /* 0x001c1fff0b087589 */ /* 0x000ee800000e0000 */
[----:B------:R-:W4:Y:S01]  /*3560*/  SHFL.IDX PT, R11, R11, 0x1, 0x1c1f ;  /* 0x003c1f000b0b7f89 */ /* 0x000f2200000e0000 */
[----:B-1----:R-:W-:Y:S01]  /*3570*/  IMAD.WIDE.U32 R2, R202, c[0x0][0x208], RZ ;  /* 0x00008200ca027a25 */ /* 0x002fe200078e00ff */
[----:B--2---:R-:W-:-:S03]  /*3580*/  @P1 LEA R4, P0, R203, R0, 0x1 ;  /* 0x00000000cb041211 */ /* 0x004fc600078008ff */
[----:B------:R-:W-:Y:S01]  /*3590*/  IMAD.IADD R3, R3, 0x1, R6 ;  /* 0x0000000103037824 */ /* 0x000fe200078e0206 */
[----:B---3--:R-:W-:Y:S02]  /*35a0*/  @P1 LEA.HI.X R5, R203, R8, R15, 0x1, P0 ;  /* 0x00000008cb051211 */ /* 0x008fe400000f0c0f */
[----:B------:R-:W-:Y:S01]  /*35b0*/  @P1 LEA R6, P2, R237, R0, 0x1 ;  /* 0x00000000ed061211 */ /* 0x000fe200078408ff */
[----:B------:R-:W-:Y:S01]  /*35c0*/  IMAD.WIDE.U32 R2, R200, c[0x0][0x218], R2 ;  /* 0x00008600c8027a25 */ /* 0x000fe200078e0002 */
[----:B------:R-:W-:Y:S01]  /*35d0*/  ISETP.GE.AND P0, PT, R7, 0x21, PT ;  /* 0x000000210700780c */ /* 0x000fe20003f06270 */
[----:B------:R1:W-:Y:S01]  /*35e0*/  @P1 LDGSTS.E.BYPASS.LTC128B.128 [R9+0x3c80], [R4.64], !P3 ;  /* 0x03c8000004091fae */ /* 0x0003e2000d901d46 */
[----:B------:R-:W-:-:S05]  /*35f0*/  @P1 LEA.HI.X R7, R237, R8, R23, 0x1, P2 ;  /* 0x00000008ed071211 */ /* 0x000fca00010f0c17 */
[----:B------:R2:W-:Y:S01]  /*3600*/  @P1 LDGSTS.E.BYPASS.LTC128B.128 [R9+0x4880], [R6.64], !P4 ;  /* 0x0488000006091fae */ /* 0x0005e2000e101d46 */
[----:B------:R-:W-:Y:S01]  /*3610*/  ISETP.GE.AND P4, PT, R237, c[0x0][0x1d4], PT ;  /* 0x00007500ed007a0c */ /* 0x000fe20003f86270 */
[----:B-1----:R-:W-:Y:S01]  /*3620*/  IMAD R5, R12, c[0x0][0x218], RZ ;  /* 0x000086000c057a24 */ /* 0x002fe200078e02ff */
[----:B------:R-:W-:Y:S02]  /*3630*/  @P1 LEA R4, P2, R238, R0, 0x1 ;  /* 0x00000000ee041211 */ /* 0x000fe400078408ff */
[----:B------:R-:W-:Y:S01]  /*3640*/  IADD3 R0, P3, R2, R248, RZ ;  /* 0x000000f802007210 */ /* 0x000fe20007f7e0ff */
[----:B--2---:R-:W-:Y:S01]  /*3650*/  IMAD R6, R200, c[0x0][0x21c], R5 ;  /* 0x00008700c8067a24 */ /* 0x004fe200078e0205 */
[----:B------:R-:W-:Y:S02]  /*3660*/  @P1 LEA.HI.X R5, R238, R8, R26, 0x1, P2 ;  /* 0x00000008ee051211 */ /* 0x000fe400010f0c1a */
[----:B------:R-:W-:Y:S02]  /*3670*/  @P0 LEA R2, P2, R203, R10, 0x1 ;  /* 0x0000000acb020211 */ /* 0x000fe400078408ff */
[----:B------:R-:W-:-:S02]  /*3680*/  IADD3.X R6, R251, R3, R6, P3, !PT ;  /* 0x00000003fb067210 */ /* 0x000fc40001ffe406 */
[----:B------:R-:W-:Y:S02]  /*3690*/  @P1 ISETP.GE.AND P3, PT, R238, c[0x0][0x1d4], PT ;  /* 0x00007500ee001a0c */ /* 0x000fe40003f66270 */
[----:B----4-:R-:W-:Y:S02]  /*36a0*/  @P0 LEA.HI.X R3, R203, R11, R15, 0x1, P2 ;  /* 0x0000000bcb030211 */ /* 0x010fe400010f0c0f */
[----:B------:R-:W-:-:S04]  /*36b0*/  LEA R25, P2, R0, c[0x0][0x1f8], 0x1 ;  /* 0x00007e0000197a11 */ /* 0x000fc800078408ff */
[----:B------:R-:W-:Y:S01]  /*36c0*/  LEA.HI.X R24, R0, c[0x0][0x1fc], R6, 0x1, P2 ;  /* 0x00007f0000187a11 */ /* 0x000fe200010f0c06 */
[----:B------:R-:W-:Y:S01]  /*36d0*/  @P0 IMAD.SHL.U32 R0, R16, 0x2, RZ ;  /* 0x0000000210000824 */ /* 0x000fe200078e00ff */
[C---:B------:R-:W-:Y:S01]  /*36e0*/  @P0 ISETP.GE.AND P2, PT, R203.reuse, c[0x0][0x1d4], PT ;  /* 0x00007500cb000a0c */ /* 0x040fe20003f46270 */
[----:B------:R-:W1:Y:S01]  /*36f0*/  SHFL.IDX PT, R21, R25, RZ, 0x1c1f ;  /* 0x001c1fff19157589 */ /* 0x000e6200000e0000 */
[----:B------:R-:W-:-:S03]  /*3700*/  IMAD.SHL.U32 R6, R203, 0x2, RZ ;  /* 0x00000002cb067824 */ /* 0x000fc600078e00ff */
[----:B------:R2:W-:Y:S01]  /*3710*/  @P1 LDGSTS.E.BYPASS.LTC128B.128 [R9+0x5480], [R4.64], !P3 ;  /* 0x0548000004091fae */ /* 0x0005e2000d901d46 */
[----:B------:R-:W-:-:S03]  /*3720*/  @P0 ISETP.GE.AND P3, PT, R237, c[0x0][0x1d4], PT ;  /* 0x00007500ed000a0c */ /* 0x000fc60003f66270 */
[----:B------:R-:W3:Y:S04]  /*3730*/  SHFL.IDX PT, R20, R24, RZ, 0x1c1f ;  /* 0x001c1fff18147589 */ /* 0x000ee800000e0000 */
[----:B------:R4:W-:Y:S01]  /*3740*/  @P0 LDGSTS.E.BYPASS.LTC128B.128 [R0+0x4480], [R2.64], !P2 ;  /* 0x0448000002000fae */ /* 0x0009e2000d101d46 */
[----:B--2---:R-:W-:-:S04]  /*3750*/  @P0 LEA R4, P1, R237, R10, 0x1 ;  /* 0x0000000aed040211 */ /* 0x004fc800078208ff */
[-C--:B------:R-:W-:Y:S02]  /*3760*/  @P0 LEA.HI.X R5, R237, R11.reuse, R23, 0x1, P1 ;  /* 0x0000000bed050211 */ /* 0x080fe400008f0c17 */
[C---:B------:R-:W-:Y:S02]  /*3770*/  @P0 ISETP.GE.AND P1, PT, R238.reuse, c[0x0][0x1d4], PT ;  /* 0x00007500ee000a0c */ /* 0x040fe40003f26270 */
[C---:B----4-:R-:W-:Y:S01]  /*3780*/  @P0 LEA R2, P2, R238.reuse, R10, 0x1 ;  /* 0x0000000aee020211 */ /* 0x050fe200078408ff */
[----:B------:R2:W-:Y:S01]  /*3790*/  @P0 LDGSTS.E.BYPASS.LTC128B.128 [R0+0x5080], [R4.64], !P3 ;  /* 0x0508000004000fae */ /* 0x0005e2000d901d46 */
[----:B------:R-:W-:Y:S02]  /*37a0*/  ISETP.GE.AND P3, PT, R203, c[0x0][0x1d4], PT ;  /* 0x00007500cb007a0c */ /* 0x000fe40003f66270 */
[C---:B------:R-:W-:Y:S02]  /*37b0*/  @P0 LEA.HI.X R3, R238.reuse, R11, R26, 0x1, P2 ;  /* 0x0000000bee030211 */ /* 0x040fe400010f0c1a */
[----:B------:R-:W4:Y:S01]  /*37c0*/  S2R R26, SR_TID.X ;  /* 0x00000000001a7919 */ /* 0x000f220000002100 */
[----:B------:R-:W-:-:S04]  /*37d0*/  ISETP.GE.AND P2, PT, R238, c[0x0][0x1d4], PT ;  /* 0x00007500ee007a0c */ /* 0x000fc80003f46270 */
[----:B------:R1:W-:Y:S04]  /*37e0*/  @P0 LDGSTS.E.BYPASS.LTC128B.128 [R0+0x5c80], [R2.64], !P1 ;  /* 0x05c8000002000fae */ /* 0x0003e8000c901d46 */
[----:B------:R-:W0:Y:S01]  /*37f0*/  LDGDEPBAR ;  /* 0x00000000000079af */ /* 0x000e220000000000 */
[----:B-1----:R-:W-:Y:S01]  /*3800*/  IADD3 R2, P0, R21, R6, RZ ;  /* 0x0000000615027210 */ /* 0x002fe20007f1e0ff */
[----:B------:R-:W-:-:S04]  /*3810*/  DEPBAR.LE SB0, 0x1 ;  /* 0x000080400000791a */ /* 0x000fc80000000000 */
[----:B------:R-:W-:-:S04]  /*3820*/  DEPBAR.LE SB0, 0x0 ;  /* 0x000080000000791a */ /* 0x000fc80000000000 */
[----:B------:R-:W-:Y:S01]  /*3830*/  BAR.SYNC.DEFER_BLOCKING 0x0 ;  /* 0x0000000000007b1d */ /* 0x000fe20000010000 */
[----:B--2---:R-:W-:Y:S02]  /*3840*/  IMAD.IADD R0, R29, 0x1, -R241 ;  /* 0x000000011d007824 */ /* 0x004fe400078e0af1 */
[----:B---3--:R-:W-:-:S03]  /*3850*/  IMAD.X R3, R20, 0x1, R218, P0 ;  /* 0x0000000114037824 */ /* 0x008fc600000e06da */
[C---:B------:R-:W-:Y:S02]  /*3860*/  ISETP.LT.OR P0, PT, R0.reuse, 0x1, P3 ;  /* 0x000000010000780c */ /* 0x040fe40001f01670 */
[----:B------:R-:W-:Y:S01]  /*3870*/  ISETP.LT.OR P1, PT, R0, 0x1, P4 ;  /* 0x000000010000780c */ /* 0x000fe20002721670 */
[----:B------:R1:W2:Y:S04]  /*3880*/  LDSM.16.M88.4 R12, [R187] ;  /* 0x00000000bb0c783b */ /* 0x0002a80000000200 */
[----:B------:R1:W3:Y:S04]  /*3890*/  LDSM.16.M88.4 R8, [R187+0x1000] ;  /* 0x00100000bb08783b */ /* 0x0002e80000000200 */
[----:B------:R1:W1:Y:S04]  /*38a0*/  LDSM.16.M88.4 R40, [R184] ;  /* 0x00000000b828783b */ /* 0x0002680000000200 */
[----:B------:R1:W1:Y:S04]  /*38b0*/  LDSM.16.M88.4 R36, [R184+0x400] ;  /* 0x00040000b824783b */ /* 0x0002680000000200 */
[----:B------:R1:W1:Y:S04]  /*38c0*/  LDSM.16.M88.4 R32, [R184+0x800] ;  /* 0x00080000b820783b */ /* 0x0002680000000200 */
[----:B------:R1:W1:Y:S04]  /*38d0*/  LDSM.16.M88.4 R16, [R188] ;  /* 0x00000000bc10783b */ /* 0x0002680000000200 */
[----:B------:R1:W1:Y:S04]  /*38e0*/  LDSM.16.M88.4 R4, [R188+0x1000] ;  /* 0x00100000bc04783b */ /* 0x0002680000000200 */
[----:B------:R1:W1:Y:S04]  /*38f0*/  LDSM.16.M88.4 R44, [R189] ;  /* 0x00000000bd2c783b */ /* 0x0002680000000200 */
[----:B------:R1:W1:Y:S04]  /*3900*/  LDSM.16.M88.4 R64, [R197] ;  /* 0x00000000c540783b */ /* 0x0002680000000200 */
[----:B------:R1:W1:Y:S04]  /*3910*/  LDSM.16.M88.4 R76, [R196] ;  /* 0x00000000c44c783b */ /* 0x0002680000000200 */
[----:B------:R-:W-:Y:S01]  /*3920*/  @!PT LDS RZ, [RZ] ;  /* 0x00000000fffff984 */ /* 0x000fe20000000800 */
[----:B------:R-:W-:Y:S01]  /*3930*/  @!PT LDS RZ, [RZ] ;  /* 0x00000000fffff984 */ /* 0x000fe20000000800 */
[----:B------:R-:W-:Y:S01]  /*3940*/  @!PT LDS RZ, [RZ] ;  /* 0x00000000fffff984 */ /* 0x000fe20000000800 */
[----:B------:R5:W-:Y:S01]  /*3950*/  LDGSTS.E.BYPASS.LTC128B.128 [R199+0x1880], [R2.64], !P0 ;  /* 0x0188000002c77fae */ /* 0x000be2000c101d46 */
[----:B------:R-:W-:-:S05]  /*3960*/  IADD3 R22, P0, R21, R22, RZ ;  /* 0x0000001615167210 */ /* 0x000fca0007f1e0ff */
[----:B------:R-:W-:-:S05]  /*3970*/  IMAD.X R23, R20, 0x1, R216, P0 ;  /* 0x0000000114177824 */ /* 0x000fca00000e06d8 */
[----:B------:R1:W-:Y:S01]  /*3980*/  LDGSTS.E.BYPASS.LTC128B.128 [R199+0x2480], [R22.64], !P1 ;  /* 0x0248000016c77fae */ /* 0x0003e2000c901d46 */
[----:B------:R-:W-:-:S13]  /*3990*/  ISETP.GT.AND P1, PT, R240, 0x2f, PT ;  /* 0x0000002ff000780c */ /* 0x000fda0003f24270 */
[----:B------:R-:W-:Y:S01]  /*39a0*/  @P1 LOP3.LUT R198, R198, 0x10000, RZ, 0xfc, !PT ;  /* 0x00010000c6c61812 */ /* 0x000fe200078efcff */
[----:B-----5:R-:W-:-:S05]  /*39b0*/  IMAD.SHL.U32 R2, R238, 0x2, RZ ;  /* 0x00000002ee027824 */ /* 0x020fca00078e00ff */
[----:B------:R-:W-:-:S05]  /*39c0*/  IADD3 R2, P0, R21, R2, RZ ;  /* 0x0000000215027210 */ /* 0x000fca0007f1e0ff */
[----:B------:R-:W-:Y:S01]  /*39d0*/  IMAD.X R3, R20, 0x1, R217, P0 ;  /* 0x0000000114037824 */ /* 0x000fe200000e06d9 */
[----:B------:R-:W-:-:S13]  /*39e0*/  ISETP.LT.OR P0, PT, R0, 0x1, P2 ;  /* 0x000000010000780c */ /* 0x000fda0001701670 */
[----:B------:R1:W-:Y:S01]  /*39f0*/  LDGSTS.E.BYPASS.LTC128B.128 [R199+0x3080], [R2.64], !P0 ;  /* 0x0308000002c77fae */ /* 0x0003e2000c101d46 */
[----:B----4-:R-:W-:-:S13]  /*3a00*/  ISETP.GT.AND P0, PT, R26, 0x3f, PT ;  /* 0x0000003f1a00780c */ /* 0x010fda0003f04270 */
[----:B------:R-:W-:Y:S01]  /*3a10*/  @P0 LOP3.LUT R198, R198, 0x100000, RZ, 0xfc, !PT ;  /* 0x00100000c6c60812 */ /* 0x000fe200078efcff */
[----:B------:R-:W-:Y:S05]  /*3a20*/  @P0 BRA `(.L_x_586) ;  /* 0x0000015000000947 */ /* 0x000fea0003800000 */
[----:B--23--:R-:W-:Y:S05]  /*3a30*/  BRA.DIV ~URZ, `(.L_x_587) ;  /* 0x00014a527f007947 */ /* 0x00cfea000b800000 */
[----:B------:R2:W3:Y:S04]  /*3a40*/  SHFL.IDX PT, R20, R24, 0x1, 0x1c1f ;  /* 0x003c1f0018147f89 */ /* 0x0004e800000e0000 */
[----:B-1----:R2:W1:Y:S02]  /*3a50*/  SHFL.IDX PT, R2, R25, 0x1, 0x1c1f ;  /* 0x003c1f0019027f89 */ /* 0x00246400000e0000 */
.L_x_786:
[----:B------:R-:W-:Y:S01]  /*3a60*/  IMAD.SHL.U32 R3, R203, 0x2, RZ ;  /* 0x00000002cb037824 */ /* 0x000fe200078e00ff */
[----:B------:R-:W-:Y:S01]  /*3a70*/  ISETP.LT.OR P1, PT, R0, 0x21, P4 ;  /* 0x000000210000780c */ /* 0x000fe20002721670 */
[----:B------:R-:W-:-:S03]  /*3a80*/  IMAD.SHL.U32 R21, R237, 0x2, RZ ;  /* 0x00000002ed157824 */ /* 0x000fc600078e00ff */
[----:B-12---:R-:W-:Y:S01]  /*3a90*/  IADD3 R24, P0, R2, R3, RZ ;  /* 0x0000000302187210 */ /* 0x006fe20007f1e0ff */
[----:B------:R-:W-:-:S04]  /*3aa0*/  IMAD.SHL.U32 R3, R238, 0x2, RZ ;  /* 0x00000002ee037824 */ /* 0x000fc800078e00ff */
[----:B---3--:R-:W-:Y:S01]  /*3ab0*/  IMAD.X R25, R20, 0x1, R218, P0 ;  /* 0x0000000114197824 */ /* 0x008fe200000e06da */
[----:B------:R-:W-:-:S05]  /*3ac0*/  IADD3 R22, P0, R2, R21, RZ ;  /* 0x0000001502167210 */ /* 0x000fca0007f1e0ff */
[----:B------:R-:W-:Y:S01]  /*3ad0*/  IMAD.X R23, R20, 0x1, R216, P0 ;  /* 0x0000000114177824 */ /* 0x000fe200000e06d8 */
[----:B------:R-:W-:-:S05]  /*3ae0*/  IADD3 R2, P0, R2, R3, RZ ;  /* 0x0000000302027210 */ /* 0x000fca0007f1e0ff */
[----:B------:R-:W-:Y:S01]  /*3af0*/  IMAD.X R3, R20, 0x1, R217, P0 ;  /* 0x0000000114037824 */ /* 0x000fe200000e06d9 */
[----:B------:R-:W-:-:S13]  /*3b00*/  ISETP.LT.OR P0, PT, R0, 0x21, P3 ;  /* 0x000000210000780c */ /* 0x000fda0001f01670 */
[----:B------:R-:W-:Y:S01]  /*3b10*/  @!PT LDS RZ, [RZ] ;  /* 0x00000000fffff984 */ /* 0x000fe20000000800 */
[----:B------:R-:W-:Y:S01]  /*3b20*/  @!PT LDS RZ, [RZ] ;  /* 0x00000000fffff984 */ /* 0x000fe20000000800 */
[----:B------:R-:W-:Y:S01]  /*3b30*/  @!PT LDS RZ, [RZ] ;  /* 0x00000000fffff984 */ /* 0x000fe20000000800 */
[----:B------:R1:W-:Y:S01]  /*3b40*/  LDGSTS.E.BYPASS.LTC128B.128 [R199+0x2080], [R24.64], !P0 ;  /* 0x0208000018c77fae */ /* 0x0003e2000c101d46 */
[----:B------:R-:W-:-:S03]  /*3b50*/  ISETP.LT.OR P0, PT, R0, 0x21, P2 ;  /* 0x000000210000780c */ /* 0x000fc60001701670 */
[----:B------:R1:W-:Y:S10]  /*3b60*/  LDGSTS.E.BYPASS.LTC128B.128 [R199+0x2c80], [R22.64], !P1 ;  /* 0x02c8000016c77fae */ /* 0x0003f4000c901d46 */
[----:B------:R1:W-:Y:S02]  /*3b70*/  LDGSTS.E.BYPASS.LTC128B.128 [R199+0x3880], [R2.64], !P0 ;  /* 0x0388000002c77fae */ /* 0x0003e4000c101d46 */
.L_x_586:
[----:B--23--:R-:W-:Y:S05]  /*3b80*/  BSYNC B0 ;  /* 0x0000000000007941 */ /* 0x00cfea0003800000 */
.L_x_585:
[----:B------:R-:W0:Y:S01]  /*3b90*/  LDGDEPBAR ;  /* 0x00000000000079af */ /* 0x000e220000000000 */
[----:B------:R-:W-:Y:S01]  /*3ba0*/  WARPSYNC 0xffffffff ;  /* 0xffffffff00007948 */ /* 0x000fe20003800000 */
[C---:B-1----:R-:W-:Y:S01]  /*3bb0*/  HMMA.16816.F32 R56, R8.reuse, R40, RZ ;  /* 0x000000280838723c */ /* 0x042fe200000018ff */
[----:B------:R-:W-:Y:S01]  /*3bc0*/  ISETP.GT.AND P0, PT, R31, R239, PT ;  /* 0x000000ef1f00720c */ /* 0x000fe20003f04270 */
[----:B------:R-:W-:Y:S06]  /*3bd0*/  BSSY B1, `(.L_x_588) ;  /* 0x00000af000017945 */ /* 0x000fec0003800000 */
[C---:B------:R-:W-:Y:S08]  /*3be0*/  HMMA.16816.F32 R48, R8.reuse, R36, RZ ;  /* 0x000000240830723c */ /* 0x040ff000000018ff */
[C---:B------:R-:W-:Y:S08]  /*3bf0*/  HMMA.16816.F32 R20, R8.reuse, R32, RZ ;  /* 0x000000200814723c */ /* 0x040ff000000018ff */
[C---:B------:R-:W-:Y:S08]  /*3c00*/  HMMA.16816.F32 R52, R8.reuse, R42, RZ ;  /* 0x0000002a0834723c */ /* 0x040ff000000018ff */
[C---:B------:R-:W-:Y:S08]  /*3c10*/  HMMA.16816.F32 R24, R8.reuse, R38, RZ ;  /* 0x000000260818723c */ /* 0x040ff000000018ff */
        /* <DEDUP_REMOVED lines=15> */
[C---:B------:R-:W-:Y:S01]  /*3d10*/  HMMA.16816.F32 R100, R4.reuse, R46, R52 ;  /* 0x0000002e0464723c */ /* 0x040fe20000001834 */
[----:B------:R-:W-:Y:S07]  /*3d20*/  LDSM.16.M88.4 R52, [R194] ;  /* 0x00000000c234783b */ /* 0x000fee0000000200 */
[C---:B------:R-:W-:Y:S01]  /*3d30*/  HMMA.16816.F32 R92, R4.reuse, R66, R24 ;  /* 0x00000042045c723c */ /* 0x040fe20000001818 */
[----:B------:R-:W-:Y:S07]  /*3d40*/  LDSM.16.M88.4 R24, [R188+0x2000] ;  /* 0x00200000bc18783b */ /* 0x000fee0000000200 */
[----:B------:R-:W-:Y:S01]  /*3d50*/  HMMA.16816.F32 R80, R4, R78, R8 ;  /* 0x0000004e0450723c */ /* 0x000fe20000001808 */
[----:B------:R-:W1:Y:S04]  /*3d60*/  LDSM.16.M88.4 R4, [R187+0x3000] ;  /* 0x00300000bb04783b */ /* 0x000e680000000200 */
[----:B------:R-:W2:Y:S03]  /*3d70*/  LDSM.16.M88.4 R8, [R187+0x2000] ;  /* 0x00200000bb08783b */ /* 0x000ea60000000200 */
[C---:B------:R-:W-:Y:S01]  /*3d80*/  HMMA.16816.F32 R68, R16.reuse, R44, R60 ;  /* 0x0000002c1044723c */ /* 0x040fe2000000183c */
[----:B------:R-:W3:Y:S07]  /*3d90*/  LDSM.16.M88.4 R60, [R193] ;  /* 0x00000000c13c783b */ /* 0x000eee0000000200 */
[C---:B------:R-:W-:Y:S08]  /*3da0*/  HMMA.16816.F32 R44, R16.reuse, R46, R40 ;  /* 0x0000002e102c723c */ /* 0x040ff00000001828 */
[C---:B------:R-:W-:Y:S08]  /*3db0*/  HMMA.16816.F32 R48, R16.reuse, R64, R72 ;  /* 0x000000401030723c */ /* 0x040ff00000001848 */
[C---:B------:R-:W-:Y:S08]  /*3dc0*/  HMMA.16816.F32 R72, R16.reuse, R76, R84 ;  /* 0x0000004c1048723c */ /* 0x040ff00000001854 */
[C---:B------:R-:W-:Y:S08]  /*3dd0*/  HMMA.16816.F32 R40, R16.reuse, R66, R88 ;  /* 0x000000421028723c */ /* 0x040ff00000001858 */
[----:B------:R-:W-:Y:S08]  /*3de0*/  HMMA.16816.F32 R16, R16, R78, R96 ;  /* 0x0000004e1010723c */ /* 0x000ff00000001860 */
[C---:B-1----:R-:W-:Y:S08]  /*3df0*/  HMMA.16816.F32 R64, R4.reuse, R36, R112 ;  /* 0x000000240440723c */ /* 0x042ff00000001870 */
[C---:B------:R-:W-:Y:S08]  /*3e00*/  HMMA.16816.F32 R100, R4.reuse, R38, R100 ;  /* 0x000000260464723c */ /* 0x040ff00000001864 */
[C---:B------:R-:W-:Y:S08]  /*3e10*/  HMMA.16816.F32 R84, R4.reuse, R14, R80 ;  /* 0x0000000e0454723c */ /* 0x040ff00000001850 */
[----:B------:R-:W-:Y:S08]  /*3e20*/  HMMA.16816.F32 R108, R4, R32, R108 ;  /* 0x00000020046c723c */ /* 0x000ff0000000186c */
[----:B--2---:R-:W-:Y:S08]  /*3e30*/  HMMA.16816.F32 R80, R8, R36, R68 ;  /* 0x000000240850723c */ /* 0x004ff00000001844 */
[C---:B------:R-:W-:Y:S08]  /*3e40*/  HMMA.16816.F32 R104, R4.reuse, R12, R104 ;  /* 0x0000000c0468723c */ /* 0x040ff00000001868 */
[----:B------:R-:W-:Y:S08]  /*3e50*/  HMMA.16816.F32 R92, R4, R34, R92 ;  /* 0x00000022045c723c */ /* 0x000ff0000000185c */
        /* <DEDUP_REMOVED lines=11> */
[C---:B------:R-:W-:Y:S08]  /*3f10*/  HMMA.16816.F32 R64, R20.reuse, R58, R100 ;  /* 0x0000003a1440723c */ /* 0x040ff00000001864 */
[----:B------:R-:W-:Y:S08]  /*3f20*/  HMMA.16816.F32 R112, R20, R52, R108 ;  /* 0x000000341470723c */ /* 0x000ff0000000186c */
[----:B------:R-:W-:Y:S08]  /*3f30*/  HMMA.16816.F32 R100, R24, R56, R80 ;  /* 0x000000381864723c */ /* 0x000ff00000001850 */
[C---:B------:R-:W-:Y:S08]  /*3f40*/  HMMA.16816.F32 R108, R20.reuse, R54, R92 ;  /* 0x00000036146c723c */ /* 0x040ff0000000185c */
[----:B---3--:R-:W-:Y:S08]  /*3f50*/  HMMA.16816.F32 R116, R20, R60, R104 ;  /* 0x0000003c1474723c */ /* 0x008ff00000001868 */
[----:B------:R-:W-:Y:S08]  /*3f60*/  HMMA.16816.F32 R96, R24, R58, R76 ;  /* 0x0000003a1860723c */ /* 0x000ff0000000184c */
[----:B------:R-:W-:Y:S01]  /*3f70*/  HMMA.16816.F32 R104, R20, R62, R84 ;  /* 0x0000003e1468723c */ /* 0x000fe20000001854 */
[----:B------:R-:W-:Y:S07]  /*3f80*/  LDSM.16.M88.4 R20, [R190] ;  /* 0x00000000be14783b */ /* 0x000fee0000000200 */
[C---:B------:R-:W-:Y:S01]  /*3f90*/  HMMA.16816.F32 R92, R24.reuse, R52, R36 ;  /* 0x00000034185c723c */ /* 0x040fe20000001824 */
[----:B------:R-:W-:Y:S07]  /*3fa0*/  LDSM.16.M88.4 R36, [R192] ;  /* 0x00000000c024783b */ /* 0x000fee0000000200 */
        /* <DEDUP_REMOVED lines=8> */
[----:B------:R-:W-:Y:S08]  /*4030*/  HMMA.16816.F32 R72, R12, R50, R64 ;  /* 0x000000320c48723c */ /* 0x000ff00000001840 */
[C---:B--2---:R-:W-:Y:S08]  /*4040*/  HMMA.16816.F32 R52, R16.reuse, R48, R100 ;  /* 0x000000301034723c */ /* 0x044ff00000001864 */
[----:B------:R-:W-:Y:S08]  /*4050*/  HMMA.16816.F32 R48, R16, R50, R96 ;  /* 0x000000321030723c */ /* 0x000ff00000001860 */
[C---:B------:R-:W-:Y:S08]  /*4060*/  HMMA.16816.F32 R68, R12.reuse, R44, R112 ;  /* 0x0000002c0c44723c */ /* 0x040ff00000001870 */
[C---:B------:R-:W-:Y:S08]  /*4070*/  HMMA.16816.F32 R64, R12.reuse, R46, R108 ;  /* 0x0000002e0c40723c */ /* 0x040ff0000000186c */
[C---:B------:R-:W-:Y:S08]  /*4080*/  HMMA.16816.F32 R60, R12.reuse, R40, R116 ;  /* 0x000000280c3c723c */ /* 0x040ff00000001874 */
[----:B------:R-:W-:Y:S08]  /*4090*/  HMMA.16816.F32 R56, R12, R42, R104 ;  /* 0x0000002a0c38723c */ /* 0x000ff00000001868 */
[C---:B------:R-:W-:Y:S08]  /*40a0*/  HMMA.16816.F32 R24, R16.reuse, R44, R92 ;  /* 0x0000002c1018723c */ /* 0x040ff0000000185c */
[C---:B------:R-:W-:Y:S08]  /*40b0*/  HMMA.16816.F32 R44, R16.reuse, R46, R88 ;  /* 0x0000002e102c723c */ /* 0x040ff00000001858 */
[C---:B------:R-:W-:Y:S08]  /*40c0*/  HMMA.16816.F32 R12, R16.reuse, R40, R84 ;  /* 0x00000028100c723c */ /* 0x040ff00000001854 */
[----:B------:R-:W-:Y:S08]  /*40d0*/  HMMA.16816.F32 R16, R16, R42, R80 ;  /* 0x0000002a1010723c */ /* 0x000ff00000001850 */
[C---:B---3--:R-:W-:Y:S08]  /*40e0*/  HMMA.16816.F32 R76, R4.reuse, R36, R76 ;  /* 0x00000024044c723c */ /* 0x048ff0000000184c */
[----:B------:R-:W-:Y:S08]  /*40f0*/  HMMA.16816.F32 R72, R4, R38, R72 ;  /* 0x000000260448723c */ /* 0x000ff00000001848 */
[C---:B----4-:R-:W-:Y:S08]  /*4100*/  HMMA.16816.F32 R52, R8.reuse, R36, R52 ;  /* 0x000000240834723c */ /* 0x050ff00000001834 */
[----:B------:R-:W-:Y:S08]  /*4110*/  HMMA.16816.F32 R48, R8, R38, R48 ;  /* 0x000000260830723c */ /* 0x000ff00000001830 */
[C---:B------:R-:W-:Y:S08]  /*4120*/  HMMA.16816.F32 R68, R4.reuse, R32, R68 ;  /* 0x000000200444723c */ /* 0x040ff00000001844 */
[----:B------:R-:W-:Y:S08]  /*4130*/  HMMA.16816.F32 R64, R4, R34, R64 ;  /* 0x000000220440723c */ /* 0x000ff00000001840 */
[C---:B------:R-:W-:Y:S08]  /*4140*/  HMMA.16816.F32 R36, R8.reuse, R32, R24 ;  /* 0x000000200824723c */ /* 0x040ff00000001818 */
[----:B------:R-:W-:Y:S08]  /*4150*/  HMMA.16816.F32 R32, R8, R34, R44 ;  /* 0x000000220820723c */ /* 0x000ff0000000182c */
[C---:B------:R-:W-:Y:S08]  /*4160*/  HMMA.16816.F32 R60, R4.reuse, R20, R60 ;  /* 0x00000014043c723c */ /* 0x040ff0000000183c */
[----:B------:R-:W-:Y:S08]  /*4170*/  HMMA.16816.F32 R56, R4, R22, R56 ;  /* 0x000000160438723c */ /* 0x000ff00000001838 */
[C---:B------:R-:W-:Y:S08]  /*4180*/  HMMA.16816.F32 R44, R8.reuse, R20, R12 ;  /* 0x00000014082c723c */ /* 0x040ff0000000180c */
[----:B------:R-:W-:Y:S01]  /*4190*/  HMMA.16816.F32 R40, R8, R22, R16 ;  /* 0x000000160828723c */ /* 0x000fe20000001810 */
[----:B------:R-:W-:Y:S06]  /*41a0*/  BAR.SYNC.DEFER_BLOCKING 0x0 ;  /* 0x0000000000007b1d */ /* 0x000fec0000010000 */
[----:B------:R-:W-:Y:S01]  /*41b0*/  @!UPT UIADD3 URZ, URZ, URZ, URZ ;  /* 0x0000003f3f3ff290 */ /* 0x000fe2000fffe03f */
[----:B------:R-:W-:Y:S11]  /*41c0*/  @!P0 BRA `(.L_x_589) ;  /* 0x000004f000008947 */ /* 0x000ff60003800000 */
[----:B------:R-:W-:Y:S01]  /*41d0*/  IMAD.MOV.U32 R0, RZ, RZ, c[0x0][0x2b8] ;  /* 0x0000ae00ff007624 */ /* 0x000fe200078e00ff */
[C---:B------:R-:W-:Y:S01]  /*41e0*/  IADD3 R2, R240.reuse, R30, R242 ;  /* 0x0000001ef0027210 */ /* 0x040fe20007ffe0f2 */
[----:B------:R-:W-:Y:S01]  /*41f0*/  IMAD.MOV.U32 R200, RZ, RZ, RZ ;  /* 0x000000ffffc87224 */ /* 0x000fe200078e00ff */
[----:B------:R-:W-:-:S02]  /*4200*/  ISETP.GT.AND P1, PT, R240, 0x2f, PT ;  /* 0x0000002ff000780c */ /* 0x000fc40003f24270 */
[----:B------:R-:W-:Y:S02]  /*4210*/  ISETP.NE.AND P2, PT, R0, 0x1, PT ;  /* 0x000000010000780c */ /* 0x000fe40003f45270 */
[----:B------:R-:W-:-:S05]  /*4220*/  IADD3 R2, R2, -0x30, RZ ;  /* 0xffffffd002027810 */ /* 0x000fca0007ffe0ff */
[----:B------:R-:W-:-:S06]  /*4230*/  IMAD.MOV.U32 R0, RZ, RZ, R2 ;  /* 0x000000ffff007224 */ /* 0x000fcc00078e0002 */
        /* <DEDUP_REMOVED lines=18> */
[----:B------:R-:W-:-:S04]  /*4360*/  IMAD R0, R0, c[0x0][0x1f0], RZ ;  /* 0x00007c0000007a24 */ /* 0x000fc800078e02ff */
[----:B------:R-:W-:Y:S01]  /*4370*/  IMAD R4, R200, c[0x0][0x1f4], R0 ;  /* 0x00007d00c8047a24 */ /* 0x000fe200078e0200 */
[----:B------:R-:W-:-:S04]  /*4380*/  IADD3 R0, P0, R244, R2, RZ ;  /* 0x00000002f4007210 */ /* 0x000fc80007f1e0ff */
[----:B------:R-:W-:Y:S02]  /*4390*/  IADD3.X R2, R243, R3, R4, P0, !PT ;  /* 0x00000003f3027210 */ /* 0x000fe400007fe404 */
[----:B------:R-:W-:-:S04]  /*43a0*/  LEA R8, P0, R0, c[0x0][0x1c8], 0x1 ;  /* 0x0000720000087a11 */ /* 0x000fc800078008ff */
[----:B------:R-:W-:Y:S01]  /*43b0*/  LEA.HI.X R5, R0, c[0x0][0x1cc], R2, 0x1, P0 ;  /* 0x0000730000057a11 */ /* 0x000fe200000f0c02 */
[----:B------:R-:W-:Y:S06]  /*43c0*/  BRA.DIV ~URZ, `(.L_x_590) ;  /* 0x000141927f007947 */ /* 0x000fec000b800000 */
[----:B------:R1:W2:Y:S02]  /*43d0*/  SHFL.IDX PT, R4, R5, RZ, 0x1c1f ;  /* 0x001c1fff05047589 */ /* 0x0002a400000e0000 */
.L_x_787:
[----:B------:R-:W-:Y:S05]  /*43e0*/  BRA.DIV ~URZ, `(.L_x_591) ;  /* 0x000141e27f007947 */ /* 0x000fea000b800000 */
[----:B------:R3:W4:Y:S02]  /*43f0*/  SHFL.IDX PT, R0, R8, RZ, 0x1c1f ;  /* 0x001c1fff08007589 */ /* 0x00072400000e0000 */
.L_x_788:
[----:B------:R-:W-:Y:S01]  /*4400*/  BSSY B0, `(.L_x_592) ;  /* 0x0000014000007945 */ /* 0x000fe20003800000 */
[----:B------:R-:W-:Y:S05]  /*4410*/  @!P1 BRA `(.L_x_593) ;  /* 0x0000012000009947 */ /* 0x000fea0003800000 */
[C---:B------:R-:W-:Y:S01]  /*4420*/  IMAD.SHL.U32 R2, R203.reuse, 0x2, RZ ;  /* 0x00000002cb027824 */ /* 0x040fe200078e00ff */
[----:B------:R-:W-:Y:S01]  /*4430*/  ISETP.GE.AND P0, PT, R203, c[0x0][0x1d4], PT ;  /* 0x00007500cb007a0c */ /* 0x000fe20003f06270 */
[----:B------:R-:W-:Y:S02]  /*4440*/  IMAD.SHL.U32 R6, R237, 0x2, RZ ;  /* 0x00000002ed067824 */ /* 0x000fe400078e00ff */
[----:B------:R-:W-:Y:S01]  /*4450*/  IMAD.SHL.U32 R10, R238, 0x2, RZ ;  /* 0x00000002ee0a7824 */ /* 0x000fe200078e00ff */
[----:B----4-:R-:W-:-:S05]  /*4460*/  IADD3 R2, P1, R0, R2, RZ ;  /* 0x0000000200027210 */ /* 0x010fca0007f3e0ff */
[----:B--2---:R-:W-:Y:S01]  /*4470*/  IMAD.X R3, R4, 0x1, R218, P1 ;  /* 0x0000000104037824 */ /* 0x004fe200008e06da */
[----:B------:R-:W-:-:S04]  /*4480*/  IADD3 R6, P1, R0, R6, RZ ;  /* 0x0000000600067210 */ /* 0x000fc80007f3e0ff */
[----:B------:R-:W-:Y:S01]  /*4490*/  @!PT LDS RZ, [RZ] ;  /* 0x00000000fffff984 */ /* 0x000fe20000000800 */
[----:B------:R-:W-:Y:S01]  /*44a0*/  @!PT LDS RZ, [RZ] ;  /* 0x00000000fffff984 */ /* 0x000fe20000000800 */
[----:B------:R-:W-:Y:S01]  /*44b0*/  @!PT LDS RZ, [RZ] ;  /* 0x00000000fffff984 */ /* 0x000fe20000000800 */
[----:B------:R2:W-:Y:S01]  /*44c0*/  LDGSTS.E.BYPASS.LTC128B.128 [R199+0x3c80], [R2.64], !P0 ;  /* 0x03c8000002c77fae */ /* 0x0005e2000c101d46 */
[----:B------:R-:W-:Y:S01]  /*44d0*/  IMAD.X R7, R4, 0x1, R216, P1 ;  /* 0x0000000104077824 */ /* 0x000fe200008e06d8 */
[----:B------:R-:W-:-:S13]  /*44e0*/  ISETP.GE.AND P1, PT, R237, c[0x0][0x1d4], PT ;  /* 0x00007500ed007a0c */ /* 0x000fda0003f26270 */
[----:B------:R4:W-:Y:S01]  /*44f0*/  LDGSTS.E.BYPASS.LTC128B.128 [R199+0x4880], [R6.64], !P1 ;  /* 0x0488000006c77fae */ /* 0x0009e2000c901d46 */
[----:B--2---:R-:W-:-:S05]  /*4500*/  IADD3 R2, P0, R0, R10, RZ ;  /* 0x0000000a00027210 */ /* 0x004fca0007f1e0ff */
[----:B------:R-:W-:Y:S01]  /*4510*/  IMAD.X R3, R4, 0x1, R217, P0 ;  /* 0x0000000104037824 */ /* 0x000fe200000e06d9 */
[----:B------:R-:W-:-:S13]  /*4520*/  ISETP.GE.AND P0, PT, R238, c[0x0][0x1d4], PT ;  /* 0x00007500ee007a0c */ /* 0x000fda0003f06270 */
[----:B------:R4:W-:Y:S02]  /*4530*/  LDGSTS.E.BYPASS.LTC128B.128 [R199+0x5480], [R2.64], !P0 ;  /* 0x0548000002c77fae */ /* 0x0009e4000c101d46 */
.L_x_593:
[----:B------:R-:W-:Y:S05]  /*4540*/  BSYNC B0 ;  /* 0x0000000000007941 */ /* 0x000fea0003800000 */
.L_x_592:
[----:B------:R-:W-:Y:S01]  /*4550*/  ISETP.GE.AND P0, PT, R9, 0x21, PT ;  /* 0x000000210900780c */ /* 0x000fe20003f06270 */
[----:B------:R-:W-:Y:S06]  /*4560*/  BRA.DIV ~URZ, `(.L_x_594) ;  /* 0x000140d27f007947 */ /* 0x000fec000b800000 */
[----:B--2---:R2:W1:Y:S04]  /*4570*/  SHFL.IDX PT, R4, R5, 0x1, 0x1c1f ;  /* 0x003c1f0005047f89 */ /* 0x00446800000e0000 */
[----:B----4-:R2:W4:Y:S02]  /*4580*/  SHFL.IDX PT, R0, R8, 0x1, 0x1c1f ;  /* 0x003c1f0008007f89 */ /* 0x01052400000e0000 */
.L_x_789:
[----:B------:R-:W-:Y:S05]  /*4590*/  @!P0 BRA `(.L_x_589) ;  /* 0x0000012000008947 */ /* 0x000fea0003800000 */
[C---:B------:R-:W-:Y:S01]  /*45a0*/  IMAD.SHL.U32 R2, R203.reuse, 0x2, RZ ;  /* 0x00000002cb027824 */ /* 0x040fe200078e00ff */
[----:B------:R-:W-:Y:S01]  /*45b0*/  ISETP.GE.AND P0, PT, R203, c[0x0][0x1d4], PT ;  /* 0x00007500cb007a0c */ /* 0x000fe20003f06270 */
[----:B------:R-:W-:Y:S02]  /*45c0*/  IMAD.SHL.U32 R6, R237, 0x2, RZ ;  /* 0x00000002ed067824 */ /* 0x000fe400078e00ff */
[----:B-12---:R-:W-:Y:S01]  /*45d0*/  IMAD.SHL.U32 R5, R238, 0x2, RZ ;  /* 0x00000002ee057824 */ /* 0x006fe200078e00ff */
[----:B----4-:R-:W-:-:S05]  /*45e0*/  IADD3 R2, P1, R0, R2, RZ ;  /* 0x0000000200027210 */ /* 0x010fca0007f3e0ff */
[----:B------:R-:W-:Y:S01]  /*45f0*/  IMAD.X R3, R4, 0x1, R218, P1 ;  /* 0x0000000104037824 */ /* 0x000fe200008e06da */
        /* <DEDUP_REMOVED lines=8> */
[----:B-1----:R-:W-:-:S05]  /*4680*/  IADD3 R2, P0, R0, R5, RZ ;  /* 0x0000000500027210 */ /* 0x002fca0007f1e0ff */
[----:B------:R-:W-:Y:S01]  /*4690*/  IMAD.X R3, R4, 0x1, R217, P0 ;  /* 0x0000000104037824 */ /* 0x000fe200000e06d9 */
[----:B------:R-:W-:-:S13]  /*46a0*/  ISETP.GE.AND P0, PT, R238, c[0x0][0x1d4], PT ;  /* 0x00007500ee007a0c */ /* 0x000fda0003f06270 */
[----:B------:R2:W-:Y:S02]  /*46b0*/  LDGSTS.E.BYPASS.LTC128B.128 [R199+0x5c80], [R2.64], !P0 ;  /* 0x05c8000002c77fae */ /* 0x0005e4000c101d46 */
.L_x_589:
[----:B------:R-:W-:Y:S05]  /*46c0*/  BSYNC B1 ;  /* 0x0000000000017941 */ /* 0x000fea0003800000 */
.L_x_588:
[----:B----4-:R-:W4:Y:S01]  /*46d0*/  LDL R0, [R1+0x10] ;  /* 0x0000100001007983 */ /* 0x010f220000100800 */
[----:B--2---:R-:W-:-:S03]  /*46e0*/  IMAD.MOV.U32 R2, RZ, RZ, c[0x0][0x2c4] ;  /* 0x0000b100ff027624 */ /* 0x004fc600078e00ff */
[----:B------:R-:W0:Y:S02]  /*46f0*/  LDGDEPBAR ;  /* 0x00000000000079af */ /* 0x000e240000000000 */
[----:B------:R-:W-:Y:S01]  /*4700*/  ISETP.NE.AND P0, PT, R2, 0x1, PT ;  /* 0x000000010200780c */ /* 0x000fe20003f05270 */
[----:B------:R-:W-:Y:S01]  /*4710*/  ULDC UR4, c[0x0][0x324] ;  /* 0x0000c90000047ab9 */ /* 0x000fe20000000800 */
[C---:B------:R-:W-:Y:S01]  /*4720*/  IADD3 R2, -R236.reuse, 0x1, R29 ;  /* 0x00000001ec027810 */ /* 0x040fe20007ffe11d */
[----:B------:R-:W-:Y:S01]  /*4730*/  ULOP3.LUT UR4, URZ, UR4, URZ, 0x33, !UPT ;  /* 0x000000043f047292 */ /* 0x000fe2000f8e333f */
[----:B------:R-:W-:Y:S01]  /*4740*/  IMAD.IADD R10, R29, 0x1, -R236 ;  /* 0x000000011d0a7824 */ /* 0x000fe200078e0aec */
[----:B------:R-:W-:Y:S01]  /*4750*/  IADD3 R11, -R236, R28, RZ ;  /* 0x0000001cec0b7210 */ /* 0x000fe20007ffe1ff */
[----:B----4-:R-:W-:-:S07]  /*4760*/  IMAD.IADD R0, R0, 0x1, R252 ;  /* 0x0000000100007824 */ /* 0x010fce00078e02fc */
[----:B------:R-:W-:-:S04]  /*4770*/  @P0 IMAD.HI.U32 R3, R0, c[0x0][0x2c8], RZ ;  /* 0x0000b20000030a27 */ /* 0x000fc800078e00ff */
[----:B------:R-:W-:Y:S01]  /*4780*/  IMAD.MOV.U32 R7, RZ, RZ, R0 ;  /* 0x000000ffff077224 */ /* 0x000fe200078e0000 */
[----:B------:R-:W-:-:S04]  /*4790*/  IADD3 R0, R2, -R230, RZ ;  /* 0x800000e602007210 */ /* 0x000fc80007ffe0ff */
[C---:B------:R-:W-:Y:S02]  /*47a0*/  IADD3 R9, R0.reuse, UR4, RZ ;  /* 0x0000000400097c10 */ /* 0x040fe4000fffe0ff */
[----:B------:R-:W-:Y:S02]  /*47b0*/  @P0 SHF.R.U32.HI R7, RZ, c[0x0][0x2cc], R3 ;  /* 0x0000b300ff070a19 */ /* 0x000fe40000011603 */
[----:B---3--:R-:W-:Y:S01]  /*47c0*/  IADD3 R8, R0, c[0x0][0x328], RZ ;  /* 0x0000ca0000087a10 */ /* 0x008fe20007ffe0ff */
[----:B------:R-:W-:Y:S05]  /*47d0*/  BRA.DIV ~URZ, `(.L_x_595) ;  /* 0x00013f327f007947 */ /* 0x000fea000b800000 */
[----:B------:R2:W3:Y:S02]  /*47e0*/  SHFL.IDX PT, R2, R7, RZ, 0x1c1f ;  /* 0x001c1fff07027589 */ /* 0x0004e400000e0000 */
.L_x_790:
[----:B------:R-:W-:Y:S01]  /*47f0*/  IMAD.MOV.U32 R0, RZ, RZ, c[0x0][0x32c] ;  /* 0x0000cb00ff007624 */ /* 0x000fe200078e00ff */
[----:B---3--:R-:W-:-:S04]  /*4800*/  IADD3 R3, R8, R2, RZ ;  /* 0x0000000208037210 */ /* 0x008fc80007ffe0ff */
[----:B------:R-:W-:Y:S01]  /*4810*/  ISETP.GE.AND P0, PT, R0, 0x1, PT ;  /* 0x000000010000780c */ /* 0x000fe20003f06270 */
[----:B------:R-:W-:Y:S01]  /*4820*/  IMAD.IADD R0, R9, 0x1, R2 ;  /* 0x0000000109007824 */ /* 0x000fe200078e0202 */
[----:B-1----:R-:W-:-:S11]  /*4830*/  IMNMX R4, R10, R3, PT ;  /* 0x000000030a047217 */ /* 0x002fd60003800200 */
[----:B------:R-:W-:Y:S05]  /*4840*/  @!P0 BRA `(.L_x_596) ;  /* 0x0000014000008947 */ /* 0x000fea0003800000 */
[----:B------:R-:W-:Y:S01]  /*4850*/  IADD3 R2, -R230, R232, R2 ;  /* 0x000000e8e6027210 */ /* 0x000fe20007ffe102 */
[----:B------:R-:W-:Y:S03]  /*4860*/  BSSY B0, `(.L_x_597) ;  /* 0x000000e000007945 */ /* 0x000fe60003800000 */
        /* <DEDUP_REMOVED lines=9> */
.L_x_598:
[----:B------:R-:W-:-:S04]  /*4900*/  MOV R3, 0x1 ;  /* 0x0000000100037802 */ /* 0x000fc80000000f00 */
[----:B------:R-:W-:-:S13]  /*4910*/  ISETP.NE.AND P0, PT, R3, c[0x0][0x32c], PT ;  /* 0x0000cb0003007a0c */ /* 0x000fda0003f05270 */
[----:B------:R-:W-:-:S05]  /*4920*/  @P0 IMAD.HI.U32 R3, R2, c[0x0][0x330], RZ ;  /* 0x0000cc0002030a27 */ /* 0x000fca00078e00ff */
[----:B------:R-:W-:Y:S02]  /*4930*/  @P0 SHF.R.U32.HI R2, RZ, c[0x0][0x334], R3 ;  /* 0x0000cd00ff020a19 */ /* 0x000fe40000011603 */
.L_x_599:
[----:B------:R-:W-:Y:S05]  /*4940*/  BSYNC B0 ;  /* 0x0000000000007941 */ /* 0x000fea0003800000 */
.L_x_597:
[----:B------:R-:W-:-:S05]  /*4950*/  IMAD R2, R2, c[0x0][0x32c], R11 ;  /* 0x0000cb0002027a24 */ /* 0x000fca00078e020b */
[----:B------:R-:W-:Y:S02]  /*4960*/  IADD3 R3, R2, c[0x0][0x32c], RZ ;  /* 0x0000cb0002037a10 */ /* 0x000fe40007ffe0ff */
[----:B------:R-:W-:Y:S02]  /*4970*/  IMNMX R0, R0, R2, !PT ;  /* 0x0000000200007217 */ /* 0x000fe40007800200 */
[----:B------:R-:W-:Y:S02]  /*4980*/  IMNMX R4, R4, R3, PT ;  /* 0x0000000304047217 */ /* 0x000fe40003800200 */
.L_x_596:
[----:B------:R-:W-:Y:S05]  /*4990*/  BRA.DIV ~URZ, `(.L_x_600) ;  /* 0x00013de27f007947 */ /* 0x000fea000b800000 */
[----:B------:R1:W3:Y:S02]  /*49a0*/  SHFL.IDX PT, R2, R7, 0x1, 0x1c1f ;  /* 0x003c1f0007027f89 */ /* 0x0002e400000e0000 */
.L_x_791:
[----:B------:R-:W-:Y:S02]  /*49b0*/  IMAD.MOV.U32 R3, RZ, RZ, c[0x0][0x32c] ;  /* 0x0000cb00ff037624 */ /* 0x000fe400078e00ff */
[----:B---3--:R-:W-:-:S03]  /*49c0*/  IMAD.IADD R5, R9, 0x1, R2 ;  /* 0x0000000109057824 */ /* 0x008fc600078e0202 */
[----:B------:R-:W-:Y:S02]  /*49d0*/  ISETP.GE.AND P0, PT, R3, 0x1, PT ;  /* 0x000000010300780c */ /* 0x000fe40003f06270 */
[----:B------:R-:W-:-:S04]  /*49e0*/  IADD3 R3, R8, R2, RZ ;  /* 0x0000000208037210 */ /* 0x000fc80007ffe0ff */
[----:B------:R-:W-:-:S07]  /*49f0*/  IMNMX R6, R10, R3, PT ;  /* 0x000000030a067217 */ /* 0x000fce0003800200 */
        /* <DEDUP_REMOVED lines=12> */
.L_x_603:
[----:B------:R-:W-:-:S04]  /*4ac0*/  MOV R3, 0x1 ;  /* 0x0000000100037802 */ /* 0x000fc80000000f00 */
[----:B------:R-:W-:-:S13]  /*4ad0*/  ISETP.NE.AND P0, PT, R3, c[0x0][0x32c], PT ;  /* 0x0000cb0003007a0c */ /* 0x000fda0003f05270 */
[----:B------:R-:W-:-:S05]  /*4ae0*/  @P0 IMAD.HI.U32 R3, R2, c[0x0][0x330], RZ ;  /* 0x0000cc0002030a27 */ /* 0x000fca00078e00ff */
[----:B------:R-:W-:Y:S02]  /*4af0*/  @P0 SHF.R.U32.HI R2, RZ, c[0x0][0x334], R3 ;  /* 0x0000cd00ff020a19 */ /* 0x000fe40000011603 */
.L_x_604:
[----:B------:R-:W-:Y:S05]  /*4b00*/  BSYNC B0 ;  /* 0x0000000000007941 */ /* 0x000fea0003800000 */
.L_x_602:
[----:B------:R-:W-:-:S05]  /*4b10*/  IMAD R2, R2, c[0x0][0x32c], R11 ;  /* 0x0000cb0002027a24 */ /* 0x000fca00078e020b */
[----:B------:R-:W-:Y:S02]  /*4b20*/  IADD3 R3, R2, c[0x0][0x32c], RZ ;  /* 0x0000cb0002037a10 */ /* 0x000fe40007ffe0ff */
[----:B------:R-:W-:Y:S02]  /*4b30*/  IMNMX R5, R5, R2, !PT ;  /* 0x0000000205057217 */ /* 0x000fe40007800200 */
[----:B------:R-:W-:Y:S02]  /*4b40*/  IMNMX R6, R6, R3, PT ;  /* 0x0000000306067217 */ /* 0x000fe40003800200 */
.L_x_601:
[----:B------:R-:W-:Y:S02]  /*4b50*/  ISETP.GE.AND P0, PT, R28, 0x2, PT ;  /* 0x000000021c00780c */ /* 0x000fe40003f06270 */
[----:B------:R-:W-:Y:S02]  /*4b60*/  LOP3.LUT R198, R198, 0xffffffef, RZ, 0xc0, !PT ;  /* 0xffffffefc6c67812 */ /* 0x000fe400078ec0ff */
[C---:B------:R-:W-:Y:S02]  /*4b70*/  ISETP.GE.AND P1, PT, R28.reuse, 0x9, PT ;  /* 0x000000091c00780c */ /* 0x040fe40003f26270 */
[----:B------:R-:W-:-:S02]  /*4b80*/  ISETP.GE.AND P6, PT, R28, 0x11, PT ;  /* 0x000000111c00780c */ /* 0x000fc40003fc6270 */
[C---:B------:R-:W-:Y:S02]  /*4b90*/  ISETP.GE.AND P5, PT, R28.reuse, 0x12, PT ;  /* 0x000000121c00780c */ /* 0x040fe40003fa6270 */
[C---:B------:R-:W-:Y:S02]  /*4ba0*/  ISETP.GE.AND P4, PT, R28.reuse, 0x19, PT ;  /* 0x000000191c00780c */ /* 0x040fe40003f86270 */
[----:B------:R-:W-:Y:S02]  /*4bb0*/  ISETP.GE.AND P3, PT, R28, 0x1a, PT ;  /* 0x0000001a1c00780c */ /* 0x000fe40003f66270 */
[----:B------:R-:W-:Y:S02]  /*4bc0*/  @P0 LOP3.LUT R198, R198, 0x10, RZ, 0xfc, !PT ;  /* 0x00000010c6c60812 */ /* 0x000fe400078efcff */
[----:B------:R-:W-:Y:S02]  /*4bd0*/  ISETP.GT.AND P0, PT, R0, 0x1, !P0 ;  /* 0x000000010000780c */ /* 0x000fe40004704270 */
[----:B------:R-:W-:-:S02]  /*4be0*/  LOP3.LUT R198, R198, 0xfffffffd, RZ, 0xc0, !PT ;  /* 0xfffffffdc6c67812 */ /* 0x000fc400078ec0ff */
[----:B------:R-:W-:Y:S02]  /*4bf0*/  ISETP.LT.OR P0, PT, R4, 0x2, P0 ;  /* 0x000000020400780c */ /* 0x000fe40000701670 */
[----:B------:R-:W-:Y:S02]  /*4c00*/  @P1 LOP3.LUT R198, R198, 0x2, RZ, 0xfc, !PT ;  /* 0x00000002c6c61812 */ /* 0x000fe400078efcff */
[----:B------:R-:W-:Y:S02]  /*4c10*/  FSEL R15, R53, -INF , !P0 ;  /* 0xff800000350f7808 */ /* 0x000fe40004000000 */
[----:B------:R-:W-:Y:S02]  /*4c20*/  ISETP.GT.AND P0, PT, R0, 0x8, !P1 ;  /* 0x000000080000780c */ /* 0x000fe40004f04270 */
[----:B------:R-:W-:Y:S02]  /*4c30*/  ISETP.GE.AND P1, PT, R28, 0xa, PT ;  /* 0x0000000a1c00780c */ /* 0x000fe40003f26270 */
[----:B------:R-:W-:-:S02]  /*4c40*/  ISETP.LT.OR P0, PT, R4, 0x9, P0 ;  /* 0x000000090400780c */ /* 0x000fc40000701670 */
[----:B------:R-:W-:Y:S02]  /*4c50*/  ISETP.GE.AND P2, PT, R28, 0x21, PT ;  /* 0x000000211c00780c */ /* 0x000fe40003f46270 */
[----:B------:R-:W-:Y:S02]  /*4c60*/  FSEL R21, R48, -INF , !P0 ;  /* 0xff80000030157808 */ /* 0x000fe40004000000 */
[----:B------:R-:W-:Y:S02]  /*4c70*/  ISETP.GT.AND P0, PT, R0, 0x9, !P1 ;  /* 0x000000090000780c */ /* 0x000fe40004f04270 */
[----:B------:R-:W-:Y:S02]  /*4c80*/  LOP3.LUT R198, R198, 0xfffffffe, RZ, 0xc0, !PT ;  /* 0xfffffffec6c67812 */ /* 0x000fe400078ec0ff */
[----:B------:R-:W-:Y:S02]  /*4c90*/  ISETP.LT.OR P0, PT, R4, 0xa, P0 ;  /* 0x0000000a0400780c */ /* 0x000fe40000701670 */
[----:B------:R-:W-:-:S02]  /*4ca0*/  @P1 LOP3.LUT R198, R198, 0x1, RZ, 0xfc, !PT ;  /* 0x00000001c6c61812 */ /* 0x000fc400078efcff */
[----:B------:R-:W-:Y:S02]  /*4cb0*/  FSEL R24, R49, -INF , !P0 ;  /* 0xff80000031187808 */ /* 0x000fe40004000000 */
[----:B------:R-:W-:Y:S02]  /*4cc0*/  ISETP.GT.AND P0, PT, R0, 0x10, !P6 ;  /* 0x000000100000780c */ /* 0x000fe40007704270 */
[----:B------:R-:W-:Y:S02]  /*4cd0*/  ISETP.GE.AND P1, PT, R28, 0x22, PT ;  /* 0x000000221c00780c */ /* 0x000fe40003f26270 */
[----:B------:R-:W-:Y:S02]  /*4ce0*/  ISETP.LT.OR P0, PT, R4, 0x11, P0 ;  /* 0x000000110400780c */ /* 0x000fe40000701670 */
[----:B------:R-:W-:Y:S02]  /*4cf0*/  LOP3.LUT R198, R198, 0xfffffffb, RZ, 0xc0, !PT ;  /* 0xfffffffbc6c67812 */ /* 0x000fe400078ec0ff */
[----:B------:R-:W-:-:S02]  /*4d00*/  FSEL R27, R36, -INF , !P0 ;  /* 0xff800000241b7808 */ /* 0x000fc40004000000 */
        /* <DEDUP_REMOVED lines=15> */
[----:B------:R-:W-:-:S13]  /*4e00*/  ISETP.GE.AND P0, PT, R28, 0x29, PT ;  /* 0x000000291c00780c */ /* 0x000fda0003f06270 */
[----:B------:R-:W-:Y:S02]  /*4e10*/  @P0 LOP3.LUT R198, R198, 0x4, RZ, 0xfc, !PT ;  /* 0x00000004c6c60812 */ /* 0x000fe400078efcff */
[----:B------:R-:W-:Y:S02]  /*4e20*/  ISETP.GT.AND P0, PT, R0, 0x28, !P0 ;  /* 0x000000280000780c */ /* 0x000fe40004704270 */
[----:B------:R-:W-:Y:S02]  /*4e30*/  LOP3.LUT R198, R198, 0xfffffff7, RZ, 0xc0, !PT ;  /* 0xfffffff7c6c67812 */ /* 0x000fe400078ec0ff */
[----:B------:R-:W-:-:S04]  /*4e40*/  ISETP.LT.OR P0, PT, R4, 0x29, P0 ;  /* 0x000000290400780c */ /* 0x000fc80000701670 */
[----:B------:R-:W-:Y:S02]  /*4e50*/  FSEL R130, R40, -INF , !P0 ;  /* 0xff80000028827808 */ /* 0x000fe40004000000 */
[----:B------:R-:W-:-:S13]  /*4e60*/  ISETP.GE.AND P0, PT, R28, 0x1, PT ;  /* 0x000000011c00780c */ /* 0x000fda0003f06270 */
[----:B------:R-:W-:Y:S02]  /*4e70*/  @P0 LOP3.LUT R198, R198, 0x8, RZ, 0xfc, !PT ;  /* 0x00000008c6c60812 */ /* 0x000fe400078efcff */
[----:B------:R-:W-:Y:S02]  /*4e80*/  ISETP.GT.AND P0, PT, R0, RZ, !P0 ;  /* 0x000000ff0000720c */ /* 0x000fe40004704270 */
[----:B------:R-:W-:Y:S02]  /*4e90*/  LOP3.LUT R198, R198, 0xffffffdf, RZ, 0xc0, !PT ;  /* 0xffffffdfc6c67812 */ /* 0x000fe400078ec0ff */
[----:B------:R-:W-:-:S04]  /*4ea0*/  ISETP.LT.OR P0, PT, R4, 0x1, P0 ;  /* 0x000000010400780c */ /* 0x000fc80000701670 */
[----:B------:R-:W-:Y:S02]  /*4eb0*/  FSEL R14, R52, -INF , !P0 ;  /* 0xff800000340e7808 */ /* 0x000fe40004000000 */
[----:B------:R-:W-:-:S13]  /*4ec0*/  ISETP.GE.AND P0, PT, R28, 0x2a, PT ;  /* 0x0000002a1c00780c */ /* 0x000fda0003f06270 */
[----:B------:R-:W-:Y:S02]  /*4ed0*/  @P0 LOP3.LUT R198, R198, 0x20, RZ, 0xfc, !PT ;  /* 0x00000020c6c60812 */ /* 0x000fe400078efcff */
[----:B------:R-:W-:-:S04]  /*4ee0*/  ISETP.GT.AND P0, PT, R0, 0x29, !P0 ;  /* 0x000000290000780c */ /* 0x000fc80004704270 */
[----:B------:R-:W-:-:S04]  /*4ef0*/  ISETP.LT.OR P0, PT, R4, 0x2a, P0 ;  /* 0x0000002a0400780c */ /* 0x000fc80000701670 */
[----:B------:R-:W-:Y:S01]  /*4f00*/  FSEL R129, R41, -INF , !P0 ;  /* 0xff80000029817808 */ /* 0x000fe20004000000 */
[----:B------:R-:W-:Y:S06]  /*4f10*/  BRA.DIV ~URZ, `(.L_x_605) ;  /* 0x000138d27f007947 */ /* 0x000fec000b800000 */
[----:B------:R3:W4:Y:S02]  /*4f20*/  SHFL.IDX PT, R3, R7, 0x2, 0x1c1f ;  /* 0x005c1f0007037f89 */ /* 0x00072400000e0000 */
.L_x_792:
[----:B------:R-:W-:Y:S01]  /*4f30*/  IMAD.MOV.U32 R0, RZ, RZ, c[0x0][0x32c] ;  /* 0x0000cb00ff007624 */ /* 0x000fe200078e00ff */
[----:B----4-:R-:W-:-:S04]  /*4f40*/  IADD3 R2, R8, R3, RZ ;  /* 0x0000000308027210 */ /* 0x010fc80007ffe0ff */
[----:B------:R-:W-:Y:S01]  /*4f50*/  ISETP.GE.AND P0, PT, R0, 0x1, PT ;  /* 0x000000010000780c */ /* 0x000fe20003f06270 */
[----:B------:R-:W-:Y:S01]  /*4f60*/  IMAD.IADD R0, R9, 0x1, R3 ;  /* 0x0000000109007824 */ /* 0x000fe200078e0203 */
[----:B------:R-:W-:-:S11]  /*4f70*/  IMNMX R2, R10, R2, PT ;  /* 0x000000020a027217 */ /* 0x000fd60003800200 */
        /* <DEDUP_REMOVED lines=12> */
.L_x_608:
[----:B------:R-:W-:-:S04]  /*5040*/  MOV R4, 0x1 ;  /* 0x0000000100047802 */ /* 0x000fc80000000f00 */
[----:B------:R-:W-:-:S13]  /*5050*/  ISETP.NE.AND P0, PT, R4, c[0x0][0x32c], PT ;  /* 0x0000cb0004007a0c */ /* 0x000fda0003f05270 */
[----:B------:R-:W-:-:S05]  /*5060*/  @P0 IMAD.HI.U32 R4, R3, c[0x0][0x330], RZ ;  /* 0x0000cc0003040a27 */ /* 0x000fca00078e00ff */
[----:B------:R-:W-:Y:S02]  /*5070*/  @P0 SHF.R.U32.HI R3, RZ, c[0x0][0x334], R4 ;  /* 0x0000cd00ff030a19 */ /* 0x000fe40000011604 */
.L_x_609:
[----:B------:R-:W-:Y:S05]  /*5080*/  BSYNC B0 ;  /* 0x0000000000007941 */ /* 0x000fea0003800000 */
.L_x_607:
[----:B------:R-:W-:-:S05]  /*5090*/  IMAD R3, R3, c[0x0][0x32c], R11 ;  /* 0x0000cb0003037a24 */ /* 0x000fca00078e020b */
[----:B------:R-:W-:Y:S02]  /*50a0*/  IADD3 R4, R3, c[0x0][0x32c], RZ ;  /* 0x0000cb0003047a10 */ /* 0x000fe40007ffe0ff */
[----:B------:R-:W-:Y:S02]  /*50b0*/  IMNMX R0, R0, R3, !PT ;  /* 0x0000000300007217 */ /* 0x000fe40007800200 */
[----:B------:R-:W-:Y:S02]  /*50c0*/  IMNMX R2, R2, R4, PT ;  /* 0x0000000402027217 */ /* 0x000fe40003800200 */
.L_x_606:
[----:B------:R-:W-:Y:S02]  /*50d0*/  LOP3.LUT P0, RZ, R198, 0x2, RZ, 0xc0, !PT ;  /* 0x00000002c6ff7812 */ /* 0x000fe4000780c0ff */
[----:B------:R-:W-:Y:S02]  /*50e0*/  P2R R3, PR, RZ, 0x40 ;  /* 0x00000040ff037803 */ /* 0x000fe40000000000 */
[----:B------:R-:W-:-:S04]  /*50f0*/  ISETP.GT.AND P0, PT, R5, 0x8, !P0 ;  /* 0x000000080500780c */ /* 0x000fc80004704270 */
[----:B------:R-:W-:-:S04]  /*5100*/  ISETP.LT.OR P0, PT, R6, 0x9, P0 ;  /* 0x000000090600780c */ /* 0x000fc80000701670 */
[----:B------:R-:W-:Y:S02]  /*5110*/  FSEL R18, R50, -INF , !P0 ;  /* 0xff80000032127808 */ /* 0x000fe40004000000 */
[----:B------:R-:W-:-:S04]  /*5120*/  LOP3.LUT P0, RZ, R198, 0x1, RZ, 0xc0, !PT ;  /* 0x00000001c6ff7812 */ /* 0x000fc8000780c0ff */
[----:B------:R-:W-:-:S04]  /*5130*/  ISETP.GT.AND P0, PT, R5, 0x9, !P0 ;  /* 0x000000090500780c */ /* 0x000fc80004704270 */
[----:B------:R-:W-:-:S04]  /*5140*/  ISETP.LT.OR P0, PT, R6, 0xa, P0 ;  /* 0x0000000a0600780c */ /* 0x000fc80000701670 */
[----:B------:R-:W-:Y:S02]  /*5150*/  FSEL R19, R51, -INF , !P0 ;  /* 0xff80000033137808 */ /* 0x000fe40004000000 */
[----:B------:R-:W-:Y:S02]  /*5160*/  ISETP.GT.AND P0, PT, R5, 0x10, !P6 ;  /* 0x000000100500780c */ /* 0x000fe40007704270 */
[----:B------:R-:W-:Y:S02]  /*5170*/  LOP3.LUT P6, RZ, R198, 0x8, RZ, 0xc0, !PT ;  /* 0x00000008c6ff7812 */ /* 0x000fe400078cc0ff */
        /* <DEDUP_REMOVED lines=17> */
[----:B------:R-:W-:-:S04]  /*5290*/  LOP3.LUT P0, RZ, R198, 0x10, RZ, 0xc0, !PT ;  /* 0x00000010c6ff7812 */ /* 0x000fc8000780c0ff */
[----:B------:R-:W-:-:S04]  /*52a0*/  ISETP.GT.AND P0, PT, R5, 0x1, !P0 ;  /* 0x000000010500780c */ /* 0x000fc80004704270 */
[----:B------:R-:W-:-:S04]  /*52b0*/  ISETP.LT.OR P0, PT, R6, 0x2, P0 ;  /* 0x000000020600780c */ /* 0x000fc80000701670 */
[----:B------:R-:W-:Y:S02]  /*52c0*/  FSEL R13, R55, -INF , !P0 ;  /* 0xff800000370d7808 */ /* 0x000fe40004000000 */
[----:B------:R-:W-:-:S04]  /*52d0*/  ISETP.GT.AND P0, PT, R5, RZ, !P6 ;  /* 0x000000ff0500720c */ /* 0x000fc80007704270 */
[----:B------:R-:W-:-:S04]  /*52e0*/  ISETP.LT.OR P0, PT, R6, 0x1, P0 ;  /* 0x000000010600780c */ /* 0x000fc80000701670 */
[----:B------:R-:W-:Y:S02]  /*52f0*/  FSEL R12, R54, -INF , !P0 ;  /* 0xff800000360c7808 */ /* 0x000fe40004000000 */
[----:B------:R-:W-:-:S04]  /*5300*/  LOP3.LUT P0, RZ, R198, 0x4, RZ, 0xc0, !PT ;  /* 0x00000004c6ff7812 */ /* 0x000fc8000780c0ff */
[----:B------:R-:W-:-:S04]  /*5310*/  ISETP.GT.AND P0, PT, R5, 0x28, !P0 ;  /* 0x000000280500780c */ /* 0x000fc80004704270 */
[----:B------:R-:W-:-:S04]  /*5320*/  ISETP.LT.OR P0, PT, R6, 0x29, P0 ;  /* 0x000000290600780c */ /* 0x000fc80000701670 */
[----:B------:R-:W-:Y:S02]  /*5330*/  FSEL R126, R42, -INF , !P0 ;  /* 0xff8000002a7e7808 */ /* 0x000fe40004000000 */
[----:B------:R-:W-:-:S04]  /*5340*/  LOP3.LUT P0, RZ, R198, 0x20, RZ, 0xc0, !PT ;  /* 0x00000020c6ff7812 */ /* 0x000fc8000780c0ff */
[----:B------:R-:W-:-:S04]  /*5350*/  ISETP.GT.AND P0, PT, R5, 0x29, !P0 ;  /* 0x000000290500780c */ /* 0x000fc80004704270 */
[----:B------:R-:W-:-:S04]  /*5360*/  ISETP.LT.OR P0, PT, R6, 0x2a, P0 ;  /* 0x0000002a0600780c */ /* 0x000fc80000701670 */
[----:B------:R-:W-:Y:S02]  /*5370*/  FSEL R125, R43, -INF , !P0 ;  /* 0xff8000002b7d7808 */ /* 0x000fe40004000000 */
[----:B------:R-:W-:Y:S02]  /*5380*/  ISETP.GT.AND P0, PT, R0, RZ, !P6 ;  /* 0x000000ff0000720c */ /* 0x000fe40007704270 */
[----:B------:R-:W-:Y:S02]  /*5390*/  ISETP.NE.AND P6, PT, R3, RZ, PT ;  /* 0x000000ff0300720c */ /* 0x000fe40003fc5270 */
        /* <DEDUP_REMOVED lines=39> */
[----:B------:R-:W-:Y:S01]  /*5610*/  FSEL R121, R57, -INF , !P0 ;  /* 0xff80000039797808 */ /* 0x000fe20004000000 */
[----:B------:R-:W-:Y:S06]  /*5620*/  BRA.DIV ~URZ, `(.L_x_610) ;  /* 0x000132327f007947 */ /* 0x000fec000b800000 */
[----:B------:R4:W1:Y:S02]  /*5630*/  SHFL.IDX PT, R3, R7, 0x3, 0x1c1f ;  /* 0x007c1f0007037f89 */ /* 0x00086400000e0000 */
.L_x_793:
[----:B------:R-:W-:Y:S01]  /*5640*/  IMAD.MOV.U32 R0, RZ, RZ, c[0x0][0x32c] ;  /* 0x0000cb00ff007624 */ /* 0x000fe200078e00ff */
[----:B-1----:R-:W-:-:S04]  /*5650*/  IADD3 R2, R8, R3, RZ ;  /* 0x0000000308027210 */ /* 0x002fc80007ffe0ff */
        /* <DEDUP_REMOVED lines=15> */
.L_x_613:
[----:B------:R-:W-:-:S04]  /*5750*/  MOV R4, 0x1 ;  /* 0x0000000100047802 */ /* 0x000fc80000000f00 */
[----:B------:R-:W-:-:S13]  /*5760*/  ISETP.NE.AND P0, PT, R4, c[0x0][0x32c], PT ;  /* 0x0000cb0004007a0c */ /* 0x000fda0003f05270 */
[----:B------:R-:W-:-:S05]  /*5770*/  @P0 IMAD.HI.U32 R4, R3, c[0x0][0x330], RZ ;  /* 0x0000cc0003040a27 */ /* 0x000fca00078e00ff */
[----:B------:R-:W-:Y:S02]  /*5780*/  @P0 SHF.R.U32.HI R3, RZ, c[0x0][0x334], R4 ;  /* 0x0000cd00ff030a19 */ /* 0x000fe40000011604 */
.L_x_614:
[----:B------:R-:W-:Y:S05]  /*5790*/  BSYNC B0 ;  /* 0x0000000000007941 */ /* 0x000fea0003800000 */
.L_x_612:
[----:B------:R-:W-:-:S05]  /*57a0*/  IMAD R3, R3, c[0x0][0x32c], R11 ;  /* 0x0000cb0003037a24 */ /* 0x000fca00078e020b */
[----:B------:R-:W-:Y:S02]  /*57b0*/  IADD3 R4, R3, c[0x0][0x32c], RZ ;  /* 0x0000cb0003047a10 */ /* 0x000fe40007ffe0ff */
[----:B------:R-:W-:Y:S02]  /*57c0*/  IMNMX R0, R0, R3, !PT ;  /* 0x0000000300007217 */ /* 0x000fe40007800200 */
[----:B------:R-:W-:Y:S02]  /*57d0*/  IMNMX R2, R2, R4, PT ;  /* 0x0000000402027217 */ /* 0x000fe40003800200 */
.L_x_611:
[----:B------:R-:W-:Y:S02]  /*57e0*/  LOP3.LUT P0, RZ, R198, 0x2, RZ, 0xc0, !PT ;  /* 0x00000002c6ff7812 */ /* 0x000fe4000780c0ff */
[----:B------:R-:W-:Y:S02]  /*57f0*/  FMNMX.FTZ R3, R22, R25, !PT ;  /* 0x0000001916037209 */ /* 0x000fe40007810000 */
[----:B------:R-:W-:Y:S02]  /*5800*/  ISETP.GT.AND P0, PT, R0, 0x8, !P0 ;  /* 0x000000080000780c */ /* 0x000fe40004704270 */
[----:B------:R-:W-:-:S02]  /*5810*/  FMNMX.FTZ R3, R31, R3, !PT ;  /* 0x000000031f037209 */ /* 0x000fc40007810000 */
[----:B------:R-:W-:Y:S02]  /*5820*/  ISETP.LT.OR P0, PT, R2, 0x9, P0 ;  /* 0x000000090200780c */ /* 0x000fe40000701670 */
[----:B------:R-:W-:Y:S02]  /*5830*/  FMNMX.FTZ R3, R35, R3, !PT ;  /* 0x0000000323037209 */ /* 0x000fe40007810000 */
[----:B------:R-:W-:Y:S02]  /*5840*/  FSEL R11, R74, -INF , !P0 ;  /* 0xff8000004a0b7808 */ /* 0x000fe40004000000 */
[----:B------:R-:W-:Y:S02]  /*5850*/  LOP3.LUT P0, RZ, R198, 0x1, RZ, 0xc0, !PT ;  /* 0x00000001c6ff7812 */ /* 0x000fe4000780c0ff */
[----:B------:R-:W-:Y:S02]  /*5860*/  FMNMX.FTZ R3, R37, R3, !PT ;  /* 0x0000000325037209 */ /* 0x000fe40007810000 */
[----:B------:R-:W-:-:S02]  /*5870*/  ISETP.GT.AND P0, PT, R0, 0x9, !P0 ;  /* 0x000000090000780c */ /* 0x000fc40004704270 */
[----:B------:R-:W-:Y:S02]  /*5880*/  FMNMX.FTZ R3, R38, R3, !PT ;  /* 0x0000000326037209 */ /* 0x000fe40007810000 */
[----:B------:R-:W-:Y:S02]  /*5890*/  ISETP.LT.OR P0, PT, R2, 0xa, P0 ;  /* 0x0000000a0200780c */ /* 0x000fe40000701670 */
[----:B------:R-:W-:Y:S02]  /*58a0*/  FMNMX.FTZ R3, R39, R3, !PT ;  /* 0x0000000327037209 */ /* 0x000fe40007810000 */
[----:B------:R-:W-:Y:S02]  /*58b0*/  FSEL R16, R75, -INF , !P0 ;  /* 0xff8000004b107808 */ /* 0x000fe40004000000 */
[----:B------:R-:W-:Y:S02]  /*58c0*/  ISETP.GT.AND P0, PT, R0, 0x10, !P6 ;  /* 0x000000100000780c */ /* 0x000fe40007704270 */
[----:B------:R-:W-:-:S02]  /*58d0*/  LOP3.LUT P6, RZ, R198, 0x20, RZ, 0xc0, !PT ;  /* 0x00000020c6ff7812 */ /* 0x000fc400078cc0ff */
[----:B------:R-:W-:Y:S02]  /*58e0*/  ISETP.LT.OR P0, PT, R2, 0x11, P0 ;  /* 0x000000110200780c */ /* 0x000fe40000701670 */
[----:B------:R-:W-:Y:S02]  /*58f0*/  FMNMX.FTZ R3, R40, R3, !PT ;  /* 0x0000000328037209 */ /* 0x000fe40007810000 */
[----:B------:R-:W-:Y:S02]  /*5900*/  FSEL R17, R70, -INF , !P0 ;  /* 0xff80000046117808 */ /* 0x000fe40004000000 */
[----:B------:R-:W-:Y:S02]  /*5910*/  ISETP.GT.AND P0, PT, R0, 0x11, !P5 ;  /* 0x000000110000780c */ /* 0x000fe40006f04270 */
[----:B------:R-:W-:Y:S02]  /*5920*/  LOP3.LUT P5, RZ, R198, 0x8, RZ, 0xc0, !PT ;  /* 0x00000008c6ff7812 */ /* 0x000fe400078ac0ff */
[----:B------:R-:W-:-:S02]  /*5930*/  ISETP.LT.OR P0, PT, R2, 0x12, P0 ;  /* 0x000000120200780c */ /* 0x000fc40000701670 */
[----:B------:R-:W-:Y:S02]  /*5940*/  FMNMX.FTZ R3, R124, R3, !PT ;  /* 0x000000037c037209 */ /* 0x000fe40007810000 */
[----:B------:R-:W-:Y:S02]  /*5950*/  FSEL R32, R71, -INF , !P0 ;  /* 0xff80000047207808 */ /* 0x000fe40004000000 */
[----:B------:R-:W-:Y:S02]  /*5960*/  ISETP.GT.AND P0, PT, R0, 0x18, !P4 ;  /* 0x000000180000780c */ /* 0x000fe40006704270 */
[----:B------:R-:W-:Y:S02]  /*5970*/  LOP3.LUT P4, RZ, R198, 0x4, RZ, 0xc0, !PT ;  /* 0x00000004c6ff7812 */ /* 0x000fe4000788c0ff */
        /* <DEDUP_REMOVED lines=9> */
[C---:B------:R-:W-:Y:S02]  /*5a10*/  ISETP.GT.AND P0, PT, R0.reuse, 0x21, !P1 ;  /* 0x000000210000780c */ /* 0x040fe40004f04270 */
[----:B------:R-:W-:Y:S02]  /*5a20*/  ISETP.GT.AND P1, PT, R0, RZ, !P5 ;  /* 0x000000ff0000720c */ /* 0x000fe40006f24270 */
[C---:B------:R-:W-:Y:S02]  /*5a30*/  ISETP.LT.OR P0, PT, R2.reuse, 0x22, P0 ;  /* 0x000000220200780c */ /* 0x040fe40000701670 */
[----:B------:R-:W-:Y:S02]  /*5a40*/  ISETP.LT.OR P1, PT, R2, 0x1, P1 ;  /* 0x000000010200780c */ /* 0x000fe40000f21670 */
[----:B------:R-:W-:-:S02]  /*5a50*/  FSEL R120, R63, -INF , !P0 ;  /* 0xff8000003f787808 */ /* 0x000fc40004000000 */
[----:B------:R-:W-:Y:S02]  /*5a60*/  ISETP.GT.AND P0, PT, R0, 0x1, !P3 ;  /* 0x000000010000780c */ /* 0x000fe40005f04270 */
[----:B------:R-:W-:Y:S02]  /*5a70*/  FSEL R9, R78, -INF , !P1 ;  /* 0xff8000004e097808 */ /* 0x000fe40004800000 */
[----:B------:R-:W-:-:S04]  /*5a80*/  ISETP.LT.OR P0, PT, R2, 0x2, P0 ;  /* 0x000000020200780c */ /* 0x000fc80000701670 */
[----:B------:R-:W-:Y:S02]  /*5a90*/  FSEL R10, R79, -INF , !P0 ;  /* 0xff8000004f0a7808 */ /* 0x000fe40004000000 */
[----:B------:R-:W-:Y:S02]  /*5aa0*/  ISETP.GT.AND P0, PT, R0, 0x28, !P4 ;  /* 0x000000280000780c */ /* 0x000fe40006704270 */
[----:B--234-:R-:W-:Y:S02]  /*5ab0*/  FMNMX.FTZ R7, R9, R10, !PT ;  /* 0x0000000a09077209 */ /* 0x01cfe40007810000 */
[----:B------:R-:W-:Y:S02]  /*5ac0*/  ISETP.LT.OR P0, PT, R2, 0x29, P0 ;  /* 0x000000290200780c */ /* 0x000fe40000701670 */
[----:B------:R-:W-:Y:S02]  /*5ad0*/  FMNMX.FTZ R7, R11, R7, !PT ;  /* 0x000000070b077209 */ /* 0x000fe40007810000 */
[----:B------:R-:W-:-:S02]  /*5ae0*/  FSEL R107, R58, -INF , !P0 ;  /* 0xff8000003a6b7808 */ /* 0x000fc40004000000 */
[----:B------:R-:W-:Y:S02]  /*5af0*/  ISETP.GT.AND P0, PT, R0, 0x29, !P6 ;  /* 0x000000290000780c */ /* 0x000fe40007704270 */
[----:B------:R-:W-:Y:S02]  /*5b00*/  FMNMX.FTZ R0, R12, R13, !PT ;  /* 0x0000000d0c007209 */ /* 0x000fe40007810000 */
[----:B------:R-:W-:Y:S02]  /*5b10*/  ISETP.LT.OR P0, PT, R2, 0x2a, P0 ;  /* 0x0000002a0200780c */ /* 0x000fe40000701670 */
        /* <DEDUP_REMOVED lines=25> */
[----:B------:R-:W-:Y:S02]  /*5cb0*/  FSEL R105, R59, -INF , !P0 ;  /* 0xff8000003b697808 */ /* 0x000fe40004000000 */
[----:B------:R-:W-:-:S02]  /*5cc0*/  FMNMX.FTZ R3, R130, R4, !PT ;  /* 0x0000000482037209 */ /* 0x000fc40007810000 */
[----:B------:R-:W-:Y:S02]  /*5cd0*/  FMNMX.FTZ R2, R126, R2, !PT ;  /* 0x000000027e027209 */ /* 0x000fe40007810000 */
[----:B------:R-:W-:Y:S02]  /*5ce0*/  FMNMX.FTZ R0, R122, R0, !PT ;  /* 0x000000007a007209 */ /* 0x000fe40007810000 */
[----:B------:R-:W-:Y:S02]  /*5cf0*/  FMNMX.FTZ R7, R107, R7, !PT ;  /* 0x000000076b077209 */ /* 0x000fe40007810000 */
[----:B------:R-:W-:Y:S02]  /*5d00*/  FMNMX.FTZ R4, R129, R3, !PT ;  /* 0x0000000381047209 */ /* 0x000fe40007810000 */
[----:B------:R-:W-:Y:S02]  /*5d10*/  FMNMX.FTZ R5, R125, R2, !PT ;  /* 0x000000027d057209 */ /* 0x000fe40007810000 */
[----:B------:R-:W-:-:S02]  /*5d20*/  FMNMX.FTZ R6, R121, R0, !PT ;  /* 0x0000000079067209 */ /* 0x000fc40007810000 */
[----:B------:R-:W-:Y:S01]  /*5d30*/  FMNMX.FTZ R7, R105, R7, !PT ;  /* 0x0000000769077209 */ /* 0x000fe20007810000 */
[----:B------:R-:W-:Y:S05]  /*5d40*/  BRA.DIV ~URZ, `(.L_x_615) ;  /* 0x00012b827f007947 */ /* 0x000fea000b800000 */
[----:B------:R1:W2:Y:S02]  /*5d50*/  SHFL.BFLY PT, R0, R4, 0x2, 0x1f ;  /* 0x0c401f0004007f89 */ /* 0x0002a400000e0000 */
.L_x_794:
        /* <DEDUP_REMOVED lines=15> */
.L_x_795:
[C---:B------:R-:W-:Y:S01]  /*5e50*/  FMUL.FTZ R0, R104.reuse, c[0x0][0x2d0] ;  /* 0x0000b40068007a20 */ /* 0x040fe20000410000 */
[----:B------:R-:W-:Y:S01]  /*5e60*/  FSETP.NEU.FTZ.AND P0, PT, R104, -INF , PT ;  /* 0xff8000006800780b */ /* 0x000fe20003f1d000 */
[C---:B------:R-:W-:Y:S01]  /*5e70*/  FMUL.FTZ R3, R103.reuse, c[0x0][0x2d0] ;  /* 0x0000b40067037a20 */ /* 0x040fe20000410000 */
[----:B----4-:R-:W-:Y:S01]  /*5e80*/  FMNMX.FTZ R101, R8, R7, !PT ;  /* 0x0000000708657209 */ /* 0x010fe20007810000 */
[----:B------:R-:W-:Y:S01]  /*5e90*/  WARPSYNC 0xffffffff ;  /* 0xffffffff00007948 */ /* 0x000fe20003800000 */
[----:B------:R-:W-:Y:S01]  /*5ea0*/  FSEL R20, R0, RZ, P0 ;  /* 0x000000ff00147208 */ /* 0x000fe20000000000 */
[----:B------:R-:W-:Y:S01]  /*5eb0*/  LDSM.16.MT88.4 R48, [R185+0xc00] ;  /* 0x000c0000b930783b */ /* 0x000fe20000004200 */
[----:B------:R-:W-:-:S03]  /*5ec0*/  FSETP.NEU.FTZ.AND P0, PT, R103, -INF , PT ;  /* 0xff8000006700780b */ /* 0x000fc60003f1d000 */
[--C-:B------:R-:W-:Y:S01]  /*5ed0*/  FFMA.FTZ R0, R14, c[0x0][0x2d0], -R20.reuse ;  /* 0x0000b4000e007a23 */ /* 0x100fe20000010814 */
[----:B------:R-:W-:Y:S01]  /*5ee0*/  FSEL R3, R3, RZ, P0 ;  /* 0x000000ff03037208 */ /* 0x000fe20000000000 */
[----:B------:R-:W-:Y:S01]  /*5ef0*/  FFMA.FTZ R2, R30, c[0x0][0x2d0], -R20 ;  /* 0x0000b4001e027a23 */ /* 0x000fe20000010814 */
[----:B------:R-:W-:Y:S01]  /*5f00*/  FSETP.NEU.FTZ.AND P0, PT, R102, -INF , PT ;  /* 0xff8000006600780b */ /* 0x000fe20003f1d000 */
[----:B------:R1:W-:Y:S01]  /*5f10*/  MUFU.EX2 R215, R0 ;  /* 0x0000000000d77308 */ /* 0x0003e20000000800 */
[----:B------:R-:W-:Y:S01]  /*5f20*/  LDSM.16.MT88.4 R68, [R186+0x1800] ;  /* 0x00180000ba44783b */ /* 0x000fe20000004200 */
[----:B------:R-:W-:-:S03]  /*5f30*/  FFMA.FTZ R4, R28, c[0x0][0x2d0], -R3 ;  /* 0x0000b4001c047a23 */ /* 0x000fc60000010803 */
[----:B------:R-:W-:Y:S03]  /*5f40*/  LDSM.16.MT88.4 R60, [R186+0x1c00] ;  /* 0x001c0000ba3c783b */ /* 0x000fe60000004200 */
[----:B------:R2:W-:Y:S01]  /*5f50*/  MUFU.EX2 R152, R2 ;  /* 0x0000000200987308 */ /* 0x0005e20000000800 */
[----:B------:R-:W-:Y:S04]  /*5f60*/  LDSM.16.MT88.4 R56, [R186+0xc00] ;  /* 0x000c0000ba38783b */ /* 0x000fe80000004200 */
[----:B------:R-:W-:Y:S01]  /*5f70*/  LDSM.16.MT88.4 R52, [R185+0x1800] ;  /* 0x00180000b934783b */ /* 0x000fe20000004200 */
[----:B-1----:R-:W-:Y:S02]  /*5f80*/  FFMA.FTZ R0, R15, c[0x0][0x2d0], -R20 ;  /* 0x0000b4000f007a23 */ /* 0x002fe40000010814 */
[----:B------:R1:W-:Y:S01]  /*5f90*/  MUFU.EX2 R153, R4 ;  /* 0x0000000400997308 */ /* 0x0003e20000000800 */
[----:B------:R-:W-:Y:S04]  /*5fa0*/  LDSM.16.MT88.4 R64, [R185+0x1c00] ;  /* 0x001c0000b940783b */ /* 0x000fe80000004200 */
[----:B------:R-:W-:Y:S01]  /*5fb0*/  LDSM.16.MT88.4 R44, [R186] ;  /* 0x00000000ba2c783b */ /* 0x000fe20000004200 */
[----:B--2---:R-:W-:-:S02]  /*5fc0*/  FMUL.FTZ R2, R102, c[0x0][0x2d0] ;  /* 0x0000b40066027a20 */ /* 0x004fc40000410000 */
[----:B------:R2:W-:Y:S03]  /*5fd0*/  MUFU.EX2 R213, R0 ;  /* 0x0000000000d57308 */ /* 0x0005e60000000800 */
[----:B------:R-:W-:Y:S02]  /*5fe0*/  FSEL R2, R2, RZ, P0 ;  /* 0x000000ff02027208 */ /* 0x000fe40000000000 */
[----:B------:R-:W-:-:S03]  /*5ff0*/  FSETP.NEU.FTZ.AND P0, PT, R101, -INF , PT ;  /* 0xff8000006500780b */ /* 0x000fc60003f1d000 */
[----:B-1----:R-:W-:-:S04]  /*6000*/  FFMA.FTZ R4, R39, c[0x0][0x2d0], -R2 ;  /* 0x0000b40027047a23 */ /* 0x002fc80000010802 */
[----:B------:R1:W-:Y:S01]  /*6010*/  MUFU.EX2 R231, R4 ;  /* 0x0000000400e77308 */ /* 0x0003e20000000800 */
[----:B--2---:R-:W-:-:S07]  /*6020*/  FFMA.FTZ R0, R21, c[0x0][0x2d0], -R20 ;  /* 0x0000b40015007a23 */ /* 0x004fce0000010814 */
[----:B------:R2:W-:Y:S01]  /*6030*/  MUFU.EX2 R219, R0 ;  /* 0x0000000000db7308 */ /* 0x0005e20000000800 */
[----:B-1----:R-:W-:-:S07]  /*6040*/  FFMA.FTZ R4, R40, c[0x0][0x2d0], -R2 ;  /* 0x0000b40028047a23 */ /* 0x002fce0000010802 */
[----:B------:R-:W1:Y:S01]  /*6050*/  MUFU.EX2 R233, R4 ;  /* 0x0000000400e97308 */ /* 0x000e620000000800 */
[----:B--2---:R-:W-:-:S07]  /*6060*/  FFMA.FTZ R0, R24, c[0x0][0x2d0], -R20 ;  /* 0x0000b40018007a23 */ /* 0x004fce0000010814 */
[----:B------:R2:W-:Y:S01]  /*6070*/  MUFU.EX2 R220, R0 ;  /* 0x0000000000dc7308 */ /* 0x0005e20000000800 */
[----:B-1----:R-:W-:Y:S01]  /*6080*/  F2FP.PACK_AB R6, R233, R231 ;  /* 0x000000e7e906723e */ /* 0x002fe200000000ff */
[----:B--2---:R-:W-:-:S06]  /*6090*/  FFMA.FTZ R0, R27, c[0x0][0x2d0], -R20 ;  /* 0x0000b4001b007a23 */ /* 0x004fcc0000010814 */
[----:B------:R1:W-:Y:S02]  /*60a0*/  MUFU.EX2 R156, R0 ;  /* 0x00000000009c7308 */ /* 0x0003e40000000800 */
[----:B-1----:R-:W-:-:S06]  /*60b0*/  FFMA.FTZ R0, R29, c[0x0][0x2d0], -R20 ;  /* 0x0000b4001d007a23 */ /* 0x002fcc0000010814 */
[----:B------:R1:W2:Y:S02]  /*60c0*/  MUFU.EX2 R157, R0 ;  /* 0x00000000009d7308 */ /* 0x0002a40000000800 */
[----:B-1----:R-:W-:Y:S01]  /*60d0*/  FFMA.FTZ R0, R36, c[0x0][0x2d0], -R20 ;  /* 0x0000b40024007a23 */ /* 0x002fe20000010814 */
[----:B--2---:R-:W-:-:S05]  /*60e0*/  F2FP.PACK_AB R8, R157, R156 ;  /* 0x0000009c9d08723e */ /* 0x004fca00000000ff */
[----:B------:R1:W-:Y:S02]  /*60f0*/  MUFU.EX2 R72, R0 ;  /* 0x0000000000487308 */ /* 0x0003e40000000800 */
[----:B-1----:R-:W-:-:S06]  /*6100*/  FFMA.FTZ R0, R12, c[0x0][0x2d0], -R3 ;  /* 0x0000b4000c007a23 */ /* 0x002fcc0000010803 */
[----:B------:R1:W-:Y:S02]  /*6110*/  MUFU.EX2 R150, R0 ;  /* 0x0000000000967308 */ /* 0x0003e40000000800 */
[----:B-1----:R-:W-:-:S06]  /*6120*/  FFMA.FTZ R0, R13, c[0x0][0x2d0], -R3 ;  /* 0x0000b4000d007a23 */ /* 0x002fcc0000010803 */
[----:B------:R1:W-:Y:S02]  /*6130*/  MUFU.EX2 R149, R0 ;  /* 0x0000000000957308 */ /* 0x0003e40000000800 */
[----:B-1----:R-:W-:Y:S01]  /*6140*/  FFMA.FTZ R0, R18, c[0x0][0x2d0], -R3 ;  /* 0x0000b40012007a23 */ /* 0x002fe20000010803 */
[----:B------:R-:W-:-:S05]  /*6150*/  F2FP.PACK_AB R18, R220, R219 ;  /* 0x000000dbdc12723e */ /* 0x000fca00000000ff */
        /* <DEDUP_REMOVED lines=10> */
[----:B-1----:R-:W-:-:S06]  /*6200*/  FFMA.FTZ R0, R22, c[0x0][0x2d0], -R2 ;  /* 0x0000b40016007a23 */ /* 0x002fcc0000010802 */
[----:B------:R1:W-:Y:S02]  /*6210*/  MUFU.EX2 R142, R0 ;  /* 0x00000000008e7308 */ /* 0x0003e40000000800 */
[----:B-1----:R-:W-:-:S06]  /*6220*/  FFMA.FTZ R0, R25, c[0x0][0x2d0], -R2 ;  /* 0x0000b40019007a23 */ /* 0x002fcc0000010802 */
[----:B------:R1:W2:Y:S02]  /*6230*/  MUFU.EX2 R21, R0 ;  /* 0x0000000000157308 */ /* 0x0002a40000000800 */
[--C-:B-1----:R-:W-:Y:S01]  /*6240*/  FFMA.FTZ R0, R31, c[0x0][0x2d0], -R2.reuse ;  /* 0x0000b4001f007a23 */ /* 0x102fe20000010802 */
[----:B--2---:R-:W-:Y:S01]  /*6250*/  F2FP.PACK_AB R12, R21, R142 ;  /* 0x0000008e150c723e */ /* 0x004fe200000000ff */
[----:B------:R-:W-:Y:S04]  /*6260*/  LDSM.16.MT88.4 R28, [R185+0x400] ;  /* 0x00040000b91c783b */ /* 0x000fe80000004200 */
[----:B------:R1:W-:Y:S02]  /*6270*/  MUFU.EX2 R143, R0 ;  /* 0x00000000008f7308 */ /* 0x0003e40000000800 */
[----:B-1----:R-:W-:-:S06]  /*6280*/  FFMA.FTZ R0, R35, c[0x0][0x2d0], -R2 ;  /* 0x0000b40023007a23 */ /* 0x002fcc0000010802 */
[----:B------:R1:W2:Y:S02]  /*6290*/  MUFU.EX2 R212, R0 ;  /* 0x0000000000d47308 */ /* 0x0002a40000000800 */
[----:B-1----:R-:W-:Y:S01]  /*62a0*/  FFMA.FTZ R0, R37, c[0x0][0x2d0], -R2 ;  /* 0x0000b40025007a23 */ /* 0x002fe20000010802 */
[----:B--2---:R-:W-:-:S05]  /*62b0*/  F2FP.PACK_AB R14, R212, R143 ;  /* 0x0000008fd40e723e */ /* 0x004fca00000000ff */
[----:B------:R1:W-:Y:S02]  /*62c0*/  MUFU.EX2 R228, R0 ;  /* 0x0000000000e47308 */ /* 0x0003e40000000800 */
[----:B-1----:R-:W-:Y:S02]  /*62d0*/  FFMA.FTZ R0, R38, c[0x0][0x2d0], -R2 ;  /* 0x0000b40026007a23 */ /* 0x002fe40000010802 */
[----:B------:R-:W1:Y:S04]  /*62e0*/  LDSM.16.MT88.4 R36, [R185] ;  /* 0x00000000b924783b */ /* 0x000e680000004200 */
[----:B------:R2:W-:Y:S02]  /*62f0*/  MUFU.EX2 R229, R0 ;  /* 0x0000000000e57308 */ /* 0x0005e40000000800 */
[----:B--2---:R-:W-:-:S05]  /*6300*/  FMUL.FTZ R0, R101, c[0x0][0x2d0] ;  /* 0x0000b40065007a20 */ /* 0x004fca0000410000 */
[----:B------:R-:W-:-:S05]  /*6310*/  FSEL R0, R0, RZ, P0 ;  /* 0x000000ff00007208 */ /* 0x000fca0000000000 */
[----:B------:R-:W-:Y:S01]  /*6320*/  FFMA.FTZ R4, R9, c[0x0][0x2d0], -R0 ;  /* 0x0000b40009047a23 */ /* 0x000fe20000010800 */
[----:B------:R-:W-:-:S03]  /*6330*/  F2FP.PACK_AB R9, R235, R234 ;  /* 0x000000eaeb09723e */ /* 0x000fc600000000ff */
[----:B------:R2:W-:Y:S02]  /*6340*/  MUFU.EX2 R141, R4 ;  /* 0x00000004008d7308 */ /* 0x0005e40000000800 */
[----:B--2---:R-:W-:Y:S01]  /*6350*/  FFMA.FTZ R4, R10, c[0x0][0x2d0], -R0 ;  /* 0x0000b4000a047a23 */ /* 0x004fe20000010800 */
[----:B------:R-:W-:-:S05]  /*6360*/  F2FP.PACK_AB R10, R72, R152 ;  /* 0x00000098480a723e */ /* 0x000fca00000000ff */
[----:B------:R2:W4:Y:S02]  /*6370*/  MUFU.EX2 R100, R4 ;  /* 0x0000000400647308 */ /* 0x0005240000000800 */
[----:B--2---:R-:W-:Y:S01]  /*6380*/  FFMA.FTZ R4, R11, c[0x0][0x2d0], -R0 ;  /* 0x0000b4000b047a23 */ /* 0x004fe20000010800 */
[----:B----4-:R-:W-:Y:S02]  /*6390*/  F2FP.PACK_AB R13, R100, R141 ;  /* 0x0000008d640d723e */ /* 0x010fe400000000ff */
        /* <DEDUP_REMOVED lines=9> */
[----:B-1----:R-:W-:Y:S08]  /*6430*/  HMMA.16816.F32 R24, R12, R36, RZ ;  /* 0x000000240c18723c */ /* 0x002ff000000018ff */
[----:B------:R-:W-:Y:S01]  /*6440*/  HMMA.16816.F32 R112, R16, R48, RZ ;  /* 0x000000301070723c */ /* 0x000fe200000018ff */
[----:B--2---:R-:W-:-:S04]  /*6450*/  FFMA.FTZ R4, R32, c[0x0][0x2d0], -R0 ;  /* 0x0000b40020047a23 */ /* 0x004fc80000010800 */
[----:B------:R1:W2:Y:S03]  /*6460*/  MUFU.EX2 R225, R4 ;  /* 0x0000000400e17308 */ /* 0x0002a60000000800 */
[----:B------:R-:W-:Y:S07]  /*6470*/  HMMA.16816.F32 R92, R12, R48, RZ ;  /* 0x000000300c5c723c */ /* 0x000fee00000018ff */
[----:B------:R-:W-:Y:S01]  /*6480*/  MOV R49, R73 ;  /* 0x0000004900317202 */ /* 0x000fe20000000f00 */
[----:B------:R-:W-:Y:S01]  /*6490*/  HMMA.16816.F32 R84, R16, R52, RZ ;  /* 0x000000341054723c */ /* 0x000fe200000018ff */
[----:B------:R-:W-:Y:S01]  /*64a0*/  MOV R48, R72 ;  /* 0x0000004800307202 */ /* 0x000fe20000000f00 */
[----:B-1----:R-:W-:-:S06]  /*64b0*/  FFMA.FTZ R4, R33, c[0x0][0x2d0], -R0 ;  /* 0x0000b40021047a23 */ /* 0x002fcc0000010800 */
[----:B------:R-:W-:Y:S01]  /*64c0*/  HMMA.16816.F32 R72, R12, R68, RZ ;  /* 0x000000440c48723c */ /* 0x000fe200000018ff */
[----:B--2---:R-:W-:Y:S01]  /*64d0*/  F2FP.PACK_AB R5, R225, R223 ;  /* 0x000000dfe105723e */ /* 0x004fe200000000ff */
[----:B------:R1:W-:Y:S06]  /*64e0*/  MUFU.EX2 R227, R4 ;  /* 0x0000000400e37308 */ /* 0x0003ec0000000800 */
[----:B------:R-:W-:Y:S08]  /*64f0*/  HMMA.16816.F32 R32, R16, R36, RZ ;  /* 0x000000241020723c */ /* 0x000ff000000018ff */
[----:B------:R-:W-:Y:S01]  /*6500*/  HMMA.16816.F32 R80, R12, R52, RZ ;  /* 0x000000340c50723c */ /* 0x000fe200000018ff */
[----:B-1----:R-:W-:-:S02]  /*6510*/  FFMA.FTZ R4, R41, c[0x0][0x2d0], -R0 ;  /* 0x0000b40029047a23 */ /* 0x002fc40000010800 */
[----:B------:R-:W-:Y:S02]  /*6520*/  LDSM.16.MT88.4 R40, [R186+0x400] ;  /* 0x00040000ba28783b */ /* 0x000fe40000004200 */
[----:B------:R1:W2:Y:S03]  /*6530*/  MUFU.EX2 R226, R4 ;  /* 0x0000000400e27308 */ /* 0x0002a60000000800 */
[----:B------:R-:W-:Y:S08]  /*6540*/  HMMA.16816.F32 R76, R16, R68, RZ ;  /* 0x00000044104c723c */ /* 0x000ff000000018ff */
[----:B------:R-:W-:Y:S01]  /*6550*/  HMMA.16816.F32 R136, R8, R28, R32 ;  /* 0x0000001c0888723c */ /* 0x000fe20000001820 */
[----:B------:R-:W-:Y:S01]  /*6560*/  LDSM.16.MT88.4 R32, [R185+0x1000] ;  /* 0x00100000b920783b */ /* 0x000fe20000004200 */
[----:B-1----:R-:W-:-:S06]  /*6570*/  F2FP.PACK_AB R4, R229, R228 ;  /* 0x000000e4e504723e */ /* 0x002fcc00000000ff */
[----:B------:R-:W-:Y:S01]  /*6580*/  HMMA.16816.F32 R172, R8, R64, R84 ;  /* 0x0000004008ac723c */ /* 0x000fe20000001854 */
[----:B--23--:R-:W-:-:S07]  /*6590*/  F2FP.PACK_AB R7, R226, R227 ;  /* 0x000000e3e207723e */ /* 0x00cfce00000000ff */
[C---:B------:R-:W-:Y:S01]  /*65a0*/  HMMA.16816.F32 R132, R4.reuse, R28, R24 ;  /* 0x0000001c0484723c */ /* 0x040fe20000001818 */
[----:B------:R-:W1:Y:S07]  /*65b0*/  LDSM.16.MT88.4 R24, [R186+0x1000] ;  /* 0x00100000ba18783b */ /* 0x000e6e0000004200 */
[----:B------:R-:W-:Y:S08]  /*65c0*/  HMMA.16816.F32 R180, R4, R60, R72 ;  /* 0x0000003c04b4723c */ /* 0x000ff00000001848 */
[----:B------:R-:W-:Y:S08]  /*65d0*/  HMMA.16816.F32 R72, R12, R58, RZ ;  /* 0x0000003a0c48723c */ /* 0x000ff000000018ff */
[----:B------:R-:W-:Y:S08]  /*65e0*/  HMMA.16816.F32 R204, R4, R64, R80 ;  /* 0x0000004004cc723c */ /* 0x000ff00000001850 */
[----:B------:R-:W-:Y:S08]  /*65f0*/  HMMA.16816.F32 R168, R8, R60, R76 ;  /* 0x0000003c08a8723c */ /* 0x000ff0000000184c */
[----:B------:R-:W-:Y:S08]  /*6600*/  HMMA.16816.F32 R116, R16, R44, RZ ;  /* 0x0000002c1074723c */ /* 0x000ff000000018ff */
[----:B-1----:R-:W-:Y:S08]  /*6610*/  HMMA.16816.F32 R164, R4, R26, R72 ;  /* 0x0000001a04a4723c */ /* 0x002ff00000001848 */
[----:B------:R-:W-:Y:S08]  /*6620*/  HMMA.16816.F32 R108, R16, R56, RZ ;  /* 0x00000038106c723c */ /* 0x000ff000000018ff */
[C---:B------:R-:W-:Y:S08]  /*6630*/  HMMA.16816.F32 R96, R12.reuse, R44, RZ ;  /* 0x0000002c0c60723c */ /* 0x040ff000000018ff */
[C---:B------:R-:W-:Y:S08]  /*6640*/  HMMA.16816.F32 R88, R12.reuse, R56, RZ ;  /* 0x000000380c58723c */ /* 0x040ff000000018ff */
[C---:B------:R-:W-:Y:S08]  /*6650*/  HMMA.16816.F32 R84, R12.reuse, R38, RZ ;  /* 0x000000260c54723c */ /* 0x040ff000000018ff */
[C---:B------:R-:W-:Y:S08]  /*6660*/  HMMA.16816.F32 R80, R12.reuse, R46, RZ ;  /* 0x0000002e0c50723c */ /* 0x040ff000000018ff */
[C---:B------:R-:W-:Y:S08]  /*6670*/  HMMA.16816.F32 R76, R12.reuse, R50, RZ ;  /* 0x000000320c4c723c */ /* 0x040ff000000018ff */
[C---:B------:R-:W-:Y:S08]  /*6680*/  HMMA.16816.F32 R72, R12.reuse, R54, RZ ;  /* 0x000000360c48723c */ /* 0x040ff000000018ff */
[----:B------:R-:W-:Y:S08]  /*6690*/  HMMA.16816.F32 R12, R12, R70, RZ ;  /* 0x000000460c0c723c */ /* 0x000ff000000018ff */
[C---:B------:R-:W-:Y:S08]  /*66a0*/  HMMA.16816.F32 R144, R8.reuse, R40, R116 ;  /* 0x000000280890723c */ /* 0x040ff00000001874 */
[-C--:B------:R-:W-:Y:S08]  /*66b0*/  HMMA.16816.F32 R176, R8, R24.reuse, R108 ;  /* 0x0000001808b0723c */ /* 0x080ff0000000186c */
[C---:B------:R-:W-:Y:S08]  /*66c0*/  HMMA.16816.F32 R208, R4.reuse, R24, R88 ;  /* 0x0000001804d0723c */ /* 0x040ff00000001858 */
[C---:B------:R-:W-:Y:S07]  /*66d0*/  HMMA.16816.F32 R116, R4.reuse, R40, R96 ;  /* 0x000000280474723c */ /* 0x040fee0000001860 */
[----:B------:R-:W-:Y:S01]  /*66e0*/  MOV R41, R153 ;  /* 0x0000009900297202 */ /* 0x000fe20000000f00 */
[----:B------:R-:W-:Y:S01]  /*66f0*/  HMMA.16816.F32 R160, R4, R32, R92 ;  /* 0x0000002004a0723c */ /* 0x000fe2000000185c */
[----:B------:R-:W-:-:S07]  /*6700*/  MOV R40, R152 ;  /* 0x0000009800287202 */ /* 0x000fce0000000f00 */
[C---:B------:R-:W-:Y:S08]  /*6710*/  HMMA.16816.F32 R84, R4.reuse, R30, R84 ;  /* 0x0000001e0454723c */ /* 0x040ff00000001854 */
[C---:B------:R-:W-:Y:S08]  /*6720*/  HMMA.16816.F32 R88, R4.reuse, R42, R80 ;  /* 0x0000002a0458723c */ /* 0x040ff00000001850 */
[C---:B------:R-:W-:Y:S08]  /*6730*/  HMMA.16816.F32 R76, R4.reuse, R34, R76 ;  /* 0x00000022044c723c */ /* 0x040ff0000000184c */
[C---:B------:R-:W-:Y:S08]  /*6740*/  HMMA.16816.F32 R108, R4.reuse, R66, R72 ;  /* 0x00000042046c723c */ /* 0x040ff00000001848 */
[----:B------:R-:W-:Y:S08]  /*6750*/  HMMA.16816.F32 R12, R4, R62, R12 ;  /* 0x0000003e040c723c */ /* 0x000ff0000000180c */
[C---:B------:R-:W-:Y:S01]  /*6760*/  HMMA.16816.F32 R4, R16.reuse, R50, RZ ;  /* 0x000000321004723c */ /* 0x040fe200000018ff */
[----:B------:R-:W2:Y:S07]  /*6770*/  LDL.LU R51, [R1+0x24] ;  /* 0x0000240001337983 */ /* 0x000eae0000300800 */
[----:B------:R-:W-:Y:S08]  /*6780*/  HMMA.16816.F32 R44, R16, R46, RZ ;  /* 0x0000002e102c723c */ /* 0x000ff000000018ff */
[----:B------:R-:W-:Y:S01]  /*6790*/  HMMA.16816.F32 R152, R8, R32, R112 ;  /* 0x000000200898723c */ /* 0x000fe20000001870 */
[----:B------:R-:W1:Y:S07]  /*67a0*/  LDSM.16.MT88.4 R112, [R185+0x1400] ;  /* 0x00140000b970783b */ /* 0x000e6e0000004200 */
[----:B------:R-:W-:Y:S08]  /*67b0*/  HMMA.16816.F32 R36, R16, R38, RZ ;  /* 0x000000261024723c */ /* 0x000ff000000018ff */
[----:B------:R-:W-:Y:S07]  /*67c0*/  HMMA.16816.F32 R44, R8, R42, R44 ;  /* 0x0000002a082c723c */ /* 0x000fee000000182c */
[----:B------:R-:W-:-:S02]  /*67d0*/  MOV R43, R157 ;  /* 0x0000009d002b7202 */ /* 0x000fc40000000f00 */
[----:B------:R-:W-:Y:S02]  /*67e0*/  MOV R42, R156 ;  /* 0x0000009c002a7202 */ /* 0x000fe40000000f00 */
[----:B------:R-:W-:Y:S08]  /*67f0*/  HMMA.16816.F32 R156, R8, R34, R4 ;  /* 0x00000022089c723c */ /* 0x000ff00000001804 */
[----:B------:R-:W-:Y:S08]  /*6800*/  HMMA.16816.F32 R4, R16, R58, RZ ;  /* 0x0000003a1004723c */ /* 0x000ff000000018ff */
[C---:B------:R-:W-:Y:S11]  /*6810*/  HMMA.16816.F32 R36, R8.reuse, R30, R36 ;  /* 0x0000001e0824723c */ /* 0x040ff60000001824 */
[----:B------:R-:W-:Y:S05]  /*6820*/  @!UPT UIADD3 URZ, URZ, URZ, URZ ;  /* 0x0000003f3f3ff290 */ /* 0x000fea000fffe03f */
[----:B------:R-:W-:Y:S08]  /*6830*/  HMMA.16816.F32 R24, R8, R26, R4 ;  /* 0x0000001a0818723c */ /* 0x000ff00000001804 */
[----:B------:R-:W-:Y:S11]  /*6840*/  HMMA.16816.F32 R4, R16, R54, RZ ;  /* 0x000000361004723c */ /* 0x000ff600000018ff */
[----:B------:R-:W-:Y:S11]  /*6850*/  @!UPT UIADD3 URZ, URZ, URZ, URZ ;  /* 0x0000003f3f3ff290 */ /* 0x000ff6000fffe03f */
[----:B------:R-:W-:Y:S02]  /*6860*/  @!UPT UIADD3 URZ, URZ, URZ, URZ ;  /* 0x0000003f3f3ff290 */ /* 0x000fe4000fffe03f */
[----:B------:R-:W-:Y:S07]  /*6870*/  HMMA.16816.F32 R80, R8, R66, R4 ;  /* 0x000000420850723c */ /* 0x000fee0000001804 */
[----:B------:R-:W-:-:S04]  /*6880*/  FFMA.FTZ R4, R140, c[0x0][0x2d0], -R20 ;  /* 0x0000b4008c047a23 */ /* 0x000fc80000010814 */
[----:B------:R3:W-:Y:S02]  /*6890*/  MUFU.EX2 R32, R4 ;  /* 0x0000000400207308 */ /* 0x0007e40000000800 */
[----:B---3--:R-:W-:-:S06]  /*68a0*/  FFMA.FTZ R4, R131, c[0x0][0x2d0], -R20 ;  /* 0x0000b40083047a23 */ /* 0x008fcc0000010814 */
[----:B------:R3:W-:Y:S02]  /*68b0*/  MUFU.EX2 R33, R4 ;  /* 0x0000000400217308 */ /* 0x0007e40000000800 */
[----:B---3--:R-:W-:-:S06]  /*68c0*/  FFMA.FTZ R4, R130, c[0x0][0x2d0], -R20 ;  /* 0x0000b40082047a23 */ /* 0x008fcc0000010814 */
[----:B------:R3:W-:Y:S02]  /*68d0*/  MUFU.EX2 R34, R4 ;  /* 0x0000000400227308 */ /* 0x0007e40000000800 */
[----:B---3--:R-:W-:-:S06]  /*68e0*/  FFMA.FTZ R4, R129, c[0x0][0x2d0], -R20 ;  /* 0x0000b40081047a23 */ /* 0x008fcc0000010814 */
[----:B------:R3:W-:Y:S02]  /*68f0*/  MUFU.EX2 R221, R4 ;  /* 0x0000000400dd7308 */ /* 0x0007e40000000800 */
[----:B---3--:R-:W-:Y:S01]  /*6900*/  FFMA.FTZ R4, R128, c[0x0][0x2d0], -R3 ;  /* 0x0000b40080047a23 */ /* 0x008fe20000010803 */
[----:B------:R-:W-:Y:S01]  /*6910*/  HMMA.16816.F32 R16, R16, R70, RZ ;  /* 0x000000461010723c */ /* 0x000fe200000018ff */
[----:B------:R-:W-:Y:S01]  /*6920*/  FADD.FTZ R5, R215, R213 ;  /* 0x000000d5d7057221 */ /* 0x000fe20000010000 */
[----:B------:R-:W-:Y:S03]  /*6930*/  LDSM.16.MT88.4 R128, [R185+0x800] ;  /* 0x00080000b980783b */ /* 0x000fe60000004200 */
[----:B------:R3:W-:Y:S02]  /*6940*/  MUFU.EX2 R29, R4 ;  /* 0x00000004001d7308 */ /* 0x0007e40000000800 */
[----:B---3--:R-:W-:-:S06]  /*6950*/  FFMA.FTZ R4, R127, c[0x0][0x2d0], -R3 ;  /* 0x0000b4007f047a23 */ /* 0x008fcc0000010803 */
[----:B------:R3:W-:Y:S02]  /*6960*/  MUFU.EX2 R30, R4 ;  /* 0x00000004001e7308 */ /* 0x0007e40000000800 */
[--C-:B---3--:R-:W-:Y:S02]  /*6970*/  FFMA.FTZ R4, R126, c[0x0][0x2d0], -R3.reuse ;  /* 0x0000b4007e047a23 */ /* 0x108fe40000010803 */
[----:B------:R-:W-:-:S04]  /*6980*/  FFMA.FTZ R3, R125, c[0x0][0x2d0], -R3 ;  /* 0x0000b4007d037a23 */ /* 0x000fc80000010803 */
[----:B------:R3:W-:Y:S02]  /*6990*/  MUFU.EX2 R224, R3 ;  /* 0x0000000300e07308 */ /* 0x0007e40000000800 */
[----:B---3--:R-:W-:-:S06]  /*69a0*/  FFMA.FTZ R3, R124, c[0x0][0x2d0], -R2 ;  /* 0x0000b4007c037a23 */ /* 0x008fcc0000010802 */
[----:B------:R3:W-:Y:S01]  /*69b0*/  MUFU.EX2 R22, R3 ;  /* 0x0000000300167308 */ /* 0x0007e20000000800 */
[----:B------:R-:W-:Y:S02]  /*69c0*/  FADD.FTZ R6, R142, R21 ;  /* 0x000000158e067221 */ /* 0x000fe40000010000 */
[----:B---3--:R-:W-:-:S05]  /*69d0*/  FFMA.FTZ R3, R123, c[0x0][0x2d0], -R2 ;  /* 0x0000b4007b037a23 */ /* 0x008fca0000010802 */
[----:B------:R3:W4:Y:S02]  /*69e0*/  MUFU.EX2 R23, R3 ;  /* 0x0000000300177308 */ /* 0x0007240000000800 */
[--C-:B---3--:R-:W-:Y:S02]  /*69f0*/  FFMA.FTZ R3, R122, c[0x0][0x2d0], -R2.reuse ;  /* 0x0000b4007a037a23 */ /* 0x108fe40000010802 */
[----:B------:R-:W-:-:S04]  /*6a00*/  FFMA.FTZ R2, R121, c[0x0][0x2d0], -R2 ;  /* 0x0000b40079027a23 */ /* 0x000fc80000010802 */
[----:B------:R3:W-:Y:S02]  /*6a10*/  MUFU.EX2 R213, R2 ;  /* 0x0000000200d57308 */ /* 0x0007e40000000800 */
[----:B---3--:R-:W-:-:S06]  /*6a20*/  FFMA.FTZ R2, R106, c[0x0][0x2d0], -R0 ;  /* 0x0000b4006a027a23 */ /* 0x008fcc0000010800 */
[----:B------:R3:W-:Y:S08]  /*6a30*/  MUFU.EX2 R21, R2 ;  /* 0x0000000200157308 */ /* 0x0007f00000000800 */
[----:B------:R5:W-:Y:S01]  /*6a40*/  MUFU.EX2 R31, R4 ;  /* 0x00000004001f7308 */ /* 0x000be20000000800 */
[----:B---3--:R-:W-:Y:S02]  /*6a50*/  FFMA.FTZ R2, R120, c[0x0][0x2d0], -R0 ;  /* 0x0000b40078027a23 */ /* 0x008fe40000010800 */
[----:B------:R-:W3:Y:S05]  /*6a60*/  LDSM.16.MT88.4 R120, [R186+0x800] ;  /* 0x00080000ba78783b */ /* 0x000eea0000004200 */
[----:B------:R1:W1:Y:S01]  /*6a70*/  MUFU.EX2 R28, R3 ;  /* 0x00000003001c7308 */ /* 0x0002620000000800 */
[----:B-----5:R-:W-:Y:S01]  /*6a80*/  FADD.FTZ R4, R150, R149 ;  /* 0x0000009596047221 */ /* 0x020fe20000010000 */
[----:B------:R-:W-:Y:S01]  /*6a90*/  HMMA.16816.F32 R16, R8, R62, R16 ;  /* 0x0000003e0810723c */ /* 0x000fe20000001810 */
[----:B------:R-:W-:-:S02]  /*6aa0*/  FADD.FTZ R5, R219, R5 ;  /* 0x00000005db057221 */ /* 0x000fc40000010000 */
[----:B------:R-:W-:-:S03]  /*6ab0*/  FADD.FTZ R4, R151, R4 ;  /* 0x0000000497047221 */ /* 0x000fc60000010000 */
[----:B------:R-:W5:Y:S01]  /*6ac0*/  MUFU.EX2 R11, R2 ;  /* 0x00000002000b7308 */ /* 0x000f620000000800 */
[----:B------:R-:W-:Y:S01]  /*6ad0*/  FADD.FTZ R6, R143, R6 ;  /* 0x000000068f067221 */ /* 0x000fe20000010000 */
[----:B----4-:R-:W-:Y:S01]  /*6ae0*/  F2FP.PACK_AB R92, R23, R22 ;  /* 0x00000016175c723e */ /* 0x010fe200000000ff */
[--C-:B-1----:R-:W-:Y:S01]  /*6af0*/  FFMA.FTZ R3, R107, c[0x0][0x2d0], -R0.reuse ;  /* 0x0000b4006b037a23 */ /* 0x102fe20000010800 */
[----:B------:R-:W-:Y:S01]  /*6b00*/  F2FP.PACK_AB R94, R213, R28 ;  /* 0x0000001cd55e723e */ /* 0x000fe200000000ff */
[----:B------:R-:W-:Y:S01]  /*6b10*/  FFMA.FTZ R0, R105, c[0x0][0x2d0], -R0 ;  /* 0x0000b40069007a23 */ /* 0x000fe20000010800 */
[----:B------:R-:W-:Y:S01]  /*6b20*/  F2FP.PACK_AB R96, R33, R32 ;  /* 0x000000202160723e */ /* 0x000fe200000000ff */
[----:B------:R-:W-:Y:S01]  /*6b30*/  FADD.FTZ R10, R214, R4 ;  /* 0x00000004d60a7221 */ /* 0x000fe20000010000 */
[----:B------:R-:W-:Y:S01]  /*6b40*/  MUFU.EX2 R20, R3 ;  /* 0x0000000300147308 */ /* 0x000fe20000000800 */
[----:B------:R-:W-:Y:S01]  /*6b50*/  F2FP.PACK_AB R97, R30, R29 ;  /* 0x0000001d1e61723e */ /* 0x000fe200000000ff */
[----:B------:R-:W-:Y:S06]  /*6b60*/  LDSM.16.MT88.4 R60, [R186+0x1400] ;  /* 0x00140000ba3c783b */ /* 0x000fec0000004200 */
[----:B------:R-:W1:Y:S01]  /*6b70*/  MUFU.EX2 R214, R0 ;  /* 0x0000000000d67308 */ /* 0x000e620000000800 */
[----:B------:R-:W-:-:S02]  /*6b80*/  FADD.FTZ R9, R220, R5 ;  /* 0x00000005dc097221 */ /* 0x000fc40000010000 */
[----:B------:R-:W-:Y:S02]  /*6b90*/  FADD.FTZ R8, R212, R6 ;  /* 0x00000006d4087221 */ /* 0x000fe40000010000 */
[----:B------:R-:W4:Y:S01]  /*6ba0*/  LDSM.16.MT88.4 R4, [R186+0x2000] ;  /* 0x00200000ba04783b */ /* 0x000f220000004200 */
[----:B-----5:R-:W-:Y:S02]  /*6bb0*/  F2FP.PACK_AB R93, R11, R21 ;  /* 0x000000150b5d723e */ /* 0x020fe400000000ff */
[----:B------:R-:W-:Y:S02]  /*6bc0*/  F2FP.PACK_AB R98, R221, R34 ;  /* 0x00000022dd62723e */ /* 0x000fe400000000ff */
[----:B------:R-:W-:Y:S02]  /*6bd0*/  F2FP.PACK_AB R99, R224, R31 ;  /* 0x0000001fe063723e */ /* 0x000fe400000000ff */
[----:B-1----:R-:W-:-:S05]  /*6be0*/  F2FP.PACK_AB R95, R214, R20 ;  /* 0x00000014d65f723e */ /* 0x002fca00000000ff */
[----:B------:R-:W-:Y:S08]  /*6bf0*/  HMMA.16816.F32 R152, R96, R112, R152 ;  /* 0x000000706098723c */ /* 0x000ff00000001898 */
[C---:B---3--:R-:W-:Y:S08]  /*6c00*/  HMMA.16816.F32 R124, R92.reuse, R120, R116 ;  /* 0x000000785c7c723c */ /* 0x048ff00000001874 */
[----:B------:R-:W-:Y:S08]  /*6c10*/  HMMA.16816.F32 R116, R92, R112, R160 ;  /* 0x000000705c74723c */ /* 0x000ff000000018a0 */
[----:B------:R-:W-:Y:S01]  /*6c20*/  HMMA.16816.F32 R156, R96, R114, R156 ;  /* 0x00000072609c723c */ /* 0x000fe2000000189c */
[----:B------:R-:W-:-:S07]  /*6c30*/  MOV R72, c[0x0][0x2c4] ;  /* 0x0000b10000487a02 */ /* 0x000fce0000000f00 */
[----:B------:R-:W-:Y:S01]  /*6c40*/  HMMA.16816.F32 R112, R92, R114, R76 ;  /* 0x000000725c70723c */ /* 0x000fe2000000184c */
[----:B------:R-:W1:Y:S01]  /*6c50*/  LDSM.16.MT88.4 R76, [R185+0x2000] ;  /* 0x00200000b94c783b */ /* 0x000e620000004200 */
[----:B------:R-:W-:Y:S01]  /*6c60*/  ISETP.NE.AND P1, PT, R72, 0x1, PT ;  /* 0x000000014800780c */ /* 0x000fe20003f25270 */
[----:B------:R-:W-:-:S04]  /*6c70*/  FADD.FTZ R2, R141, R100 ;  /* 0x000000648d027221 */ /* 0x000fc80000010000 */
[----:B------:R-:W-:Y:S01]  /*6c80*/  FADD.FTZ R3, R148, R2 ;  /* 0x0000000294037221 */ /* 0x000fe20000010000 */
[----:B------:R-:W-:Y:S01]  /*6c90*/  HMMA.16816.F32 R136, R96, R128, R136 ;  /* 0x000000806088723c */ /* 0x000fe20000001888 */
[----:B------:R-:W-:-:S06]  /*6ca0*/  MOV R0, R252 ;  /* 0x000000fc00007202 */ /* 0x000fcc0000000f00 */
[----:B------:R-:W-:Y:S01]  /*6cb0*/  @P1 IMAD.HI.U32 R2, R252, c[0x0][0x2c8], RZ ;  /* 0x0000b200fc021a27 */ /* 0x000fe200078e00ff */
[----:B------:R-:W-:Y:S04]  /*6cc0*/  HMMA.16816.F32 R132, R92, R128, R132 ;  /* 0x000000805c84723c */ /* 0x000fe80000001884 */
[----:B------:R-:W-:-:S04]  /*6cd0*/  @P1 SHF.R.U32.HI R0, RZ, c[0x0][0x2cc], R2 ;  /* 0x0000b300ff001a19 */ /* 0x000fc80000011602 */
[----:B------:R-:W-:Y:S01]  /*6ce0*/  HMMA.16816.F32 R140, R96, R130, R36 ;  /* 0x00000082608c723c */ /* 0x000fe20000001824 */
[----:B--2---:R-:W-:-:S07]  /*6cf0*/  IADD3 R2, R51, R0, RZ ;  /* 0x0000000033027210 */ /* 0x004fce0007ffe0ff */
[----:B------:R-:W-:Y:S01]  /*6d00*/  HMMA.16816.F32 R144, R96, R120, R144 ;  /* 0x000000786090723c */ /* 0x000fe20000001890 */
[----:B------:R-:W-:-:S07]  /*6d10*/  FADD.FTZ R0, R42, R9 ;  /* 0x000000092a007221 */ /* 0x000fce0000010000 */
[----:B------:R-:W-:Y:S08]  /*6d20*/  HMMA.16816.F32 R148, R96, R122, R44 ;  /* 0x0000007a6094723c */ /* 0x000ff0000000182c */
[C---:B------:R-:W-:Y:S08]  /*6d30*/  HMMA.16816.F32 R128, R92.reuse, R130, R84 ;  /* 0x000000825c80723c */ /* 0x040ff00000001854 */
[----:B------:R-:W-:Y:S08]  /*6d40*/  HMMA.16816.F32 R120, R92, R122, R88 ;  /* 0x0000007a5c78723c */ /* 0x000ff00000001858 */
[-C--:B----4-:R-:W-:Y:S08]  /*6d50*/  HMMA.16816.F32 R84, R96, R4.reuse, R168 ;  /* 0x000000046054723c */ /* 0x090ff000000018a8 */
        /* <DEDUP_REMOVED lines=14> */
[----:B-1----:R-:W-:Y:S01]  /*6e40*/  HMMA.16816.F32 R68, R96, R76, R172 ;  /* 0x0000004c6044723c */ /* 0x002fe200000018ac */
[----:B------:R-:W-:-:S02]  /*6e50*/  FADD.FTZ R3, R49, R3 ;  /* 0x0000000331037221 */ /* 0x000fc40000010000 */
[----:B------:R-:W-:-:S05]  /*6e60*/  FADD.FTZ R0, R48, R0 ;  /* 0x0000000030007221 */ /* 0x000fca0000010000 */
[----:B------:R-:W-:Y:S01]  /*6e70*/  HMMA.16816.F32 R64, R96, R62, R24 ;  /* 0x0000003e6040723c */ /* 0x000fe20000001818 */
[----:B------:R-:W-:Y:S02]  /*6e80*/  FADD.FTZ R4, R233, R4 ;  /* 0x00000004e9047221 */ /* 0x000fe40000010000 */
[----:B------:R-:W-:-:S05]  /*6e90*/  FADD.FTZ R5, R226, R5 ;  /* 0x00000005e2057221 */ /* 0x000fca0000010000 */
[----:B------:R-:W-:Y:S01]  /*6ea0*/  HMMA.16816.F32 R80, R96, R78, R80 ;  /* 0x0000004e6050723c */ /* 0x000fe20000001850 */
[----:B------:R-:W-:-:S07]  /*6eb0*/  FADD.FTZ R3, R29, R3 ;  /* 0x000000031d037221 */ /* 0x000fce0000010000 */
[----:B------:R-:W-:Y:S07]  /*6ec0*/  HMMA.16816.F32 R96, R96, R6, R16 ;  /* 0x000000066060723c */ /* 0x000fee0000001810 */
[----:B------:R-:W-:Y:S01]  /*6ed0*/  MOV R16, c[0x0][0x32c] ;  /* 0x0000cb0000107a02 */ /* 0x000fe20000000f00 */
[----:B------:R-:W-:-:S03]  /*6ee0*/  FADD.FTZ R0, R32, R0 ;  /* 0x0000000020007221 */ /* 0x000fc60000010000 */
[----:B------:R-:W-:Y:S01]  /*6ef0*/  ISETP.GE.AND P0, PT, R16, 0x1, PT ;  /* 0x000000011000780c */ /* 0x000fe20003f06270 */
[----:B------:R-:W-:Y:S02]  /*6f00*/  FADD.FTZ R4, R22, R4 ;  /* 0x0000000416047221 */ /* 0x000fe40000010000 */
[----:B------:R-:W-:Y:S02]  /*6f10*/  FADD.FTZ R5, R21, R5 ;  /* 0x0000000515057221 */ /* 0x000fe40000010000 */
        /* <DEDUP_REMOVED lines=10> */
[----:B------:R-:W-:Y:S01]  /*6fc0*/  FADD.FTZ R224, R224, R3 ;  /* 0x00000003e0e07221 */ /* 0x000fe20000010000 */
[----:B------:R-:W-:Y:S01]  /*6fd0*/  IADD3 R201, R201, -0x2, RZ ;  /* 0xfffffffec9c97810 */ /* 0x000fe20007ffe0ff */
[----:B------:R-:W-:Y:S01]  /*6fe0*/  FADD.FTZ R221, R221, R0 ;  /* 0x00000000dddd7221 */ /* 0x000fe20000010000 */
[----:B------:R-:W-:-:S04]  /*6ff0*/  IADD3 R3, R2, c[0x0][0x328], RZ ;  /* 0x0000ca0002037a10 */ /* 0x000fc80007ffe0ff */
[----:B------:R-:W-:Y:S01]  /*7000*/  HMMA.16816.F32 R60, R92, R62, R164 ;  /* 0x0000003e5c3c723c */ /* 0x000fe200000018a4 */
[----:B------:R-:W-:Y:S02]  /*7010*/  FADD.FTZ R213, R213, R4 ;  /* 0x00000004d5d57221 */ /* 0x000fe40000010000 */
[----:B------:R-:W-:-:S05]  /*7020*/  FADD.FTZ R214, R214, R5 ;  /* 0x00000005d6d67221 */ /* 0x000fca0000010000 */
[C---:B------:R-:W-:Y:S08]  /*7030*/  HMMA.16816.F32 R76, R92.reuse, R78, R108 ;  /* 0x0000004e5c4c723c */ /* 0x040ff0000000186c */
[----:B------:R-:W-:Y:S01]  /*7040*/  HMMA.16816.F32 R92, R92, R6, R12 ;  /* 0x000000065c5c723c */ /* 0x000fe2000000180c */
[----:B------:R-:W-:Y:S07]  /*7050*/  @!P0 BRA `(.L_x_617) ;  /* 0x0000013000008947 */ /* 0x000fee0003800000 */
[C---:B------:R-:W-:Y:S01]  /*7060*/  ISETP.GT.AND P0, PT, R2.reuse, RZ, PT ;  /* 0x000000ff0200720c */ /* 0x040fe20003f04270 */
[----:B------:R-:W-:Y:S01]  /*7070*/  BSSY B0, `(.L_x_618) ;  /* 0x000000e000007945 */ /* 0x000fe20003800000 */
[----:B------:R-:W-:-:S11]  /*7080*/  IADD3 R0, R2, -0x1, RZ ;  /* 0xffffffff02007810 */ /* 0x000fd60007ffe0ff */
[----:B------:R-:W-:Y:S05]  /*7090*/  @P0 BRA `(.L_x_619) ;  /* 0x0000007000000947 */ /* 0x000fea0003800000 */
[----:B------:R-:W-:-:S05]  /*70a0*/  IMAD.MOV.U32 R0, RZ, RZ, 0x1 ;  /* 0x00000001ff007424 */ /* 0x000fca00078e00ff */
[----:B------:R-:W-:Y:S01]  /*70b0*/  ISETP.NE.AND P0, PT, R0, c[0x0][0x32c], PT ;  /* 0x0000cb0000007a0c */ /* 0x000fe20003f05270 */
[----:B------:R-:W-:-:S12]  /*70c0*/  IMAD.MOV R0, RZ, RZ, -R2 ;  /* 0x000000ffff007224 */ /* 0x000fd800078e0a02 */
[----:B------:R-:W-:-:S05]  /*70d0*/  @P0 IMAD.HI.U32 R2, R0, c[0x0][0x330], RZ ;  /* 0x0000cc0000020a27 */ /* 0x000fca00078e00ff */
[----:B------:R-:W-:-:S04]  /*70e0*/  @P0 SHF.R.U32.HI R0, RZ, c[0x0][0x334], R2 ;  /* 0x0000cd00ff000a19 */ /* 0x000fc80000011602 */
[----:B------:R-:W-:Y:S01]  /*70f0*/  LOP3.LUT R0, RZ, R0, RZ, 0x33, !PT ;  /* 0x00000000ff007212 */ /* 0x000fe200078e33ff */
[----:B------:R-:W-:Y:S05]  /*7100*/  BRA `(.L_x_620) ;  /* 0x0000004000007947 */ /* 0x000fea0003800000 */
.L_x_619:
[----:B------:R-:W-:-:S04]  /*7110*/  MOV R2, 0x1 ;  /* 0x0000000100027802 */ /* 0x000fc80000000f00 */
[----:B------:R-:W-:-:S13]  /*7120*/  ISETP.NE.AND P0, PT, R2, c[0x0][0x32c], PT ;  /* 0x0000cb0002007a0c */ /* 0x000fda0003f05270 */
[----:B------:R-:W-:-:S05]  /*7130*/  @P0 IMAD.HI.U32 R2, R0, c[0x0][0x330], RZ ;  /* 0x0000cc0000020a27 */ /* 0x000fca00078e00ff */
[----:B------:R-:W-:Y:S02]  /*7140*/  @P0 SHF.R.U32.HI R0, RZ, c[0x0][0x334], R2 ;  /* 0x0000cd00ff000a19 */ /* 0x000fe40000011602 */
.L_x_620:
[----:B------:R-:W-:Y:S05]  /*7150*/  BSYNC B0 ;  /* 0x0000000000007941 */ /* 0x000fea0003800000 */
.L_x_618:
[----:B------:R-:W-:-:S05]  /*7160*/  MOV R2, c[0x0][0x32c] ;  /* 0x0000cb0000027a02 */ /* 0x000fca0000000f00 */
[----:B------:R-:W-:-:S05]  /*7170*/  IMAD R0, R0, R2, c[0x0][0x32c] ;  /* 0x0000cb0000007624 */ /* 0x000fca00078e0202 */
[----:B------:R-:W-:-:S05]  /*7180*/  IMNMX R3, R3, R0, PT ;  /* 0x0000000003037217 */ /* 0x000fca0003800200 */
.L_x_617:
        /* <DEDUP_REMOVED lines=9> */
[----:B------:R-:W-:Y:S02]  /*7220*/  MOV R107, R102 ;  /* 0x00000066006b7202 */ /* 0x000fe40000000f00 */
.L_x_654:
[----:B------:R-:W-:Y:S04]  /*7230*/  DEPBAR.LE SB0, 0x0 ;  /* 0x000080000000791a */ /* 0x000fe80000000000 */
[----:B------:R-:W-:Y:S01]  /*7240*/  WARPSYNC 0xffffffff ;  /* 0xffffffff00007948 */ /* 0x000fe20003800000 */
[----:B------:R-:W-:Y:S01]  /*7250*/  BAR.SYNC.DEFER_BLOCKING 0x0 ;  /* 0x0000000000007b1d */ /* 0x000fe20000010000 */
[----:B------:R-:W-:Y:S05]  /*7260*/  ISETP.GT.AND P0, PT, R239, R201, PT ;  /* 0x000000c9ef00720c */ /* 0x000fea0003f04270 */
[----:B------:R1:W2:Y:S01]  /*7270*/  LDSM.16.M88.4 R48, [R187] ;  /* 0x00000000bb30783b */ /* 0x0002a20000000200 */
[----:B------:R-:W-:Y:S03]  /*7280*/  BSSY B0, `(.L_x_622) ;  /* 0x0000043000007945 */ /* 0x000fe60003800000 */
[----:B------:R1:W3:Y:S04]  /*7290*/  LDSM.16.M88.4 R44, [R187+0x1000] ;  /* 0x00100000bb2c783b */ /* 0x0002e80000000200 */
[----:B------:R1:W4:Y:S04]  /*72a0*/  LDSM.16.M88.4 R16, [R184] ;  /* 0x00000000b810783b */ /* 0x0003280000000200 */
[----:B------:R1:W1:Y:S04]  /*72b0*/  LDSM.16.M88.4 R32, [R184+0x400] ;  /* 0x00040000b820783b */ /* 0x0002680000000200 */
[----:B------:R1:W1:Y:S04]  /*72c0*/  LDSM.16.M88.4 R100, [R184+0x800] ;  /* 0x00080000b864783b */ /* 0x0002680000000200 */
[----:B------:R1:W1:Y:S04]  /*72d0*/  LDSM.16.M88.4 R160, [R188] ;  /* 0x00000000bca0783b */ /* 0x0002680000000200 */
[----:B------:R1:W1:Y:S04]  /*72e0*/  LDSM.16.M88.4 R168, [R188+0x1000] ;  /* 0x00100000bca8783b */ /* 0x0002680000000200 */
[----:B------:R1:W1:Y:S04]  /*72f0*/  LDSM.16.M88.4 R164, [R189] ;  /* 0x00000000bda4783b */ /* 0x0002680000000200 */
[----:B------:R1:W1:Y:S04]  /*7300*/  LDSM.16.M88.4 R172, [R197] ;  /* 0x00000000c5ac783b */ /* 0x0002680000000200 */
[----:B------:R1:W1:Y:S01]  /*7310*/  LDSM.16.M88.4 R176, [R196] ;  /* 0x00000000c4b0783b */ /* 0x0002620000000200 */
[----:B------:R-:W-:-:S05]  /*7320*/  @P0 BRA `(.L_x_623) ;  /* 0x0000038000000947 */ /* 0x000fca0003800000 */
[----:B------:R-:W-:Y:S01]  /*7330*/  IMAD.WIDE.U32 R2, R202, c[0x0][0x208], RZ ;  /* 0x00008200ca027a25 */ /* 0x000fe200078e00ff */
[----:B------:R-:W-:Y:S05]  /*7340*/  SHF.R.S32.HI R0, RZ, 0x1f, R202 ;  /* 0x0000001fff007819 */ /* 0x000fea00000114ca */
[----:B------:R-:W-:Y:S04]  /*7350*/  IMAD R0, R0, c[0x0][0x208], RZ ;  /* 0x0000820000007a24 */ /* 0x000fe800078e02ff */
[----:B------:R-:W-:Y:S05]  /*7360*/  IMAD R0, R202, c[0x0][0x20c], R0 ;  /* 0x00008300ca007a24 */ /* 0x000fea00078e0200 */
[----:B------:R-:W-:Y:S02]  /*7370*/  IADD3 R3, R3, R0, RZ ;  /* 0x0000000003037210 */ /* 0x000fe40007ffe0ff */
[----:B------:R-:W-:Y:S03]  /*7380*/  SHF.R.S32.HI R0, RZ, 0x1f, R200 ;  /* 0x0000001fff007819 */ /* 0x000fe600000114c8 */
        /* <DEDUP_REMOVED lines=8> */
[----:B------:R4:W3:Y:S02]  /*7410*/  SHFL.IDX PT, R4, R5, RZ, 0x1c1f ;  /* 0x001c1fff05047589 */ /* 0x0008e400000e0000 */
.L_x_796:
[----:B------:R-:W-:-:S05]  /*7420*/  BRA.DIV ~URZ, `(.L_x_625) ;  /* 0x000117a27f007947 */ /* 0x000fca000b800000 */
[----:B------:R4:W3:Y:S02]  /*7430*/  SHFL.IDX PT, R0, R10, RZ, 0x1c1f ;  /* 0x001c1fff0a007589 */ /* 0x0008e400000e0000 */
.L_x_797:
[----:B------:R-:W5:Y:S01]  /*7440*/  S2R R11, SR_TID.X ;  /* 0x00000000000b7919 */ /* 0x000f620000002100 */
[C---:B------:R-:W-:Y:S01]  /*7450*/  ISETP.GE.AND P3, PT, R203.reuse, c[0x0][0x1d4], PT ;  /* 0x00007500cb007a0c */ /* 0x040fe20003f66270 */
[----:B------:R-:W-:Y:S01]  /*7460*/  IMAD.SHL.U32 R6, R203, 0x2, RZ ;  /* 0x00000002cb067824 */ /* 0x000fe200078e00ff */
[C---:B------:R-:W-:Y:S01]  /*7470*/  ISETP.GE.AND P2, PT, R237.reuse, c[0x0][0x1d4], PT ;  /* 0x00007500ed007a0c */ /* 0x040fe20003f46270 */
[----:B------:R-:W-:Y:S02]  /*7480*/  IMAD.SHL.U32 R3, R237, 0x2, RZ ;  /* 0x00000002ed037824 */ /* 0x000fe400078e00ff */
[----:B------:R-:W-:Y:S01]  /*7490*/  IMAD.SHL.U32 R2, R238, 0x2, RZ ;  /* 0x00000002ee027824 */ /* 0x000fe200078e00ff */
[C---:B---3--:R-:W-:Y:S02]  /*74a0*/  IADD3 R8, P0, R0.reuse, R6, RZ ;  /* 0x0000000600087210 */ /* 0x048fe40007f1e0ff */
[----:B------:R-:W-:Y:S03]  /*74b0*/  IADD3 R6, P1, R0, R3, RZ ;  /* 0x0000000300067210 */ /* 0x000fe60007f3e0ff */
[----:B------:R-:W-:Y:S01]  /*74c0*/  IMAD.X R9, R4, 0x1, R218, P0 ;  /* 0x0000000104097824 */ /* 0x000fe200000e06da */
[----:B------:R-:W-:Y:S01]  /*74d0*/  IADD3 R2, P0, R0, R2, RZ ;  /* 0x0000000200027210 */ /* 0x000fe20007f1e0ff */
[----:B------:R-:W-:Y:S01]  /*74e0*/  IMAD.X R7, R4, 0x1, R216, P1 ;  /* 0x0000000104077824 */ /* 0x000fe200008e06d8 */
[----:B------:R-:W-:Y:S02]  /*74f0*/  ISETP.GE.AND P1, PT, R238, c[0x0][0x1d4], PT ;  /* 0x00007500ee007a0c */ /* 0x000fe40003f26270 */
[----:B------:R-:W-:Y:S01]  /*7500*/  @!PT LDS RZ, [RZ] ;  /* 0x00000000fffff984 */ /* 0x000fe20000000800 */
[----:B------:R-:W-:Y:S01]  /*7510*/  @!PT LDS RZ, [RZ] ;  /* 0x00000000fffff984 */ /* 0x000fe20000000800 */
[----:B------:R-:W-:Y:S01]  /*7520*/  @!PT LDS RZ, [RZ] ;  /* 0x00000000fffff984 */ /* 0x000fe20000000800 */
[----:B------:R3:W-:Y:S01]  /*7530*/  LDGSTS.E.BYPASS.LTC128B.128 [R199+0x1880], [R8.64], !P3 ;  /* 0x0188000008c77fae */ /* 0x0007e2000d901d46 */
[----:B------:R-:W-:Y:S03]  /*7540*/  IMAD.X R3, R4, 0x1, R217, P0 ;  /* 0x0000000104037824 */ /* 0x000fe600000e06d9 */
[----:B------:R3:W-:Y:S01]  /*7550*/  LDGSTS.E.BYPASS.LTC128B.128 [R199+0x2480], [R6.64], !P2 ;  /* 0x0248000006c77fae */ /* 0x0007e2000d101d46 */
[----:B-----5:R-:W-:Y:S06]  /*7560*/  ISETP.GT.AND P4, PT, R11, 0x3f, PT ;  /* 0x0000003f0b00780c */ /* 0x020fec0003f84270 */
[----:B------:R3:W-:Y:S07]  /*7570*/  LDGSTS.E.BYPASS.LTC128B.128 [R199+0x3080], [R2.64], !P1 ;  /* 0x0308000002c77fae */ /* 0x0007ee000c901d46 */
[----:B------:R-:W-:-:S05]  /*7580*/  @P4 BRA `(.L_x_623) ;  /* 0x0000012000004947 */ /* 0x000fca0003800000 */
[----:B------:R-:W-:-:S05]  /*7590*/  BRA.DIV ~URZ, `(.L_x_626) ;  /* 0x000116a27f007947 */ /* 0x000fca000b800000 */
[----:B------:R3:W4:Y:S04]  /*75a0*/  SHFL.IDX PT, R4, R5, 0x1, 0x1c1f ;  /* 0x003c1f0005047f89 */ /* 0x00072800000e0000 */
[----:B------:R3:W2:Y:S02]  /*75b0*/  SHFL.IDX PT, R0, R10, 0x1, 0x1c1f ;  /* 0x003c1f000a007f89 */ /* 0x0006a400000e0000 */
.L_x_798:
[----:B---3--:R-:W-:Y:S02]  /*75c0*/  IMAD.SHL.U32 R2, R203, 0x2, RZ ;  /* 0x00000002cb027824 */ /* 0x008fe400078e00ff */
[----:B------:R-:W-:Y:S03]  /*75d0*/  IMAD.SHL.U32 R3, R237, 0x2, RZ ;  /* 0x00000002ed037824 */ /* 0x000fe600078e00ff */
[----:B--2---:R-:W-:Y:S02]  /*75e0*/  IADD3 R8, P0, R0, R2, RZ ;  /* 0x0000000200087210 */ /* 0x004fe40007f1e0ff */
[----:B------:R-:W-:Y:S03]  /*75f0*/  SHF.L.U32 R2, R238, 0x1, RZ ;  /* 0x00000001ee027819 */ /* 0x000fe600000006ff */
[----:B----4-:R-:W-:Y:S01]  /*7600*/  IMAD.X R9, R4, 0x1, R218, P0 ;  /* 0x0000000104097824 */ /* 0x010fe200000e06da */
[----:B------:R-:W-:Y:S04]  /*7610*/  IADD3 R6, P0, R0, R3, RZ ;  /* 0x0000000300067210 */ /* 0x000fe80007f1e0ff */
[----:B------:R-:W-:Y:S01]  /*7620*/  @!PT LDS RZ, [RZ] ;  /* 0x00000000fffff984 */ /* 0x000fe20000000800 */
[----:B------:R-:W-:Y:S01]  /*7630*/  @!PT LDS RZ, [RZ] ;  /* 0x00000000fffff984 */ /* 0x000fe20000000800 */
[----:B------:R-:W-:Y:S01]  /*7640*/  @!PT LDS RZ, [RZ] ;  /* 0x00000000fffff984 */ /* 0x000fe20000000800 */
[----:B------:R2:W-:Y:S01]  /*7650*/  LDGSTS.E.BYPASS.LTC128B.128 [R199+0x2080], [R8.64], !P3 ;  /* 0x0208000008c77fae */ /* 0x0005e2000d901d46 */
[----:B------:R-:W-:Y:S02]  /*7660*/  IADD3.X R7, R4, R216, RZ, P0, !PT ;  /* 0x000000d804077210 */ /* 0x000fe400007fe4ff */
[----:B------:R-:W-:Y:S03]  /*7670*/  IADD3 R2, P0, R0, R2, RZ ;  /* 0x0000000200027210 */ /* 0x000fe60007f1e0ff */
[----:B------:R2:W-:Y:S02]  /*7680*/  LDGSTS.E.BYPASS.LTC128B.128 [R199+0x2c80], [R6.64], !P2 ;  /* 0x02c8000006c77fae */ /* 0x0005e4000d101d46 */
[----:B------:R-:W-:Y:S05]  /*7690*/  IMAD.X R3, R4, 0x1, R217, P0 ;  /* 0x0000000104037824 */ /* 0x000fea00000e06d9 */
[----:B------:R2:W-:Y:S03]  /*76a0*/  LDGSTS.E.BYPASS.LTC128B.128 [R199+0x3880], [R2.64], !P1 ;  /* 0x0388000002c77fae */ /* 0x0005e6000c901d46 */
.L_x_623:
[----:B------:R-:W-:Y:S05]  /*76b0*/  BSYNC B0 ;  /* 0x0000000000007941 */ /* 0x000fea0003800000 */
.L_x_622:
[----:B------:R-:W0:Y:S01]  /*76c0*/  LDGDEPBAR ;  /* 0x00000000000079af */ /* 0x000e220000000000 */
[----:B------:R-:W-:Y:S01]  /*76d0*/  WARPSYNC 0xffffffff ;  /* 0xffffffff00007948 */ /* 0x000fe20003800000 */
[-C--:B--234-:R-:W-:Y:S01]  /*76e0*/  HMMA.16816.F32 R4, R48, R16.reuse, RZ ;  /* 0x000000103004723c */ /* 0x09cfe200000018ff */
        /* <DEDUP_REMOVED lines=97> */
[----:B------:R-:W-:Y:S01]  /*7d00*/  IMAD.MOV.U32 R0, RZ, RZ, c[0x0][0x2b8] ;  /* 0x0000ae00ff007624 */ /* 0x000fe200078e00ff */
[----:B------:R-:W-:Y:S01]  /*7d10*/  ISETP.GT.AND P1, PT, R240, 0x2f, PT ;  /* 0x0000002ff000780c */ /* 0x000fe20003f24270 */
[----:B------:R-:W-:Y:S02]  /*7d20*/  IMAD R2, R201, 0x30, R242 ;  /* 0x00000030c9027824 */ /* 0x000fe400078e02f2 */
[----:B------:R-:W-:Y:S01]  /*7d30*/  IMAD.MOV.U32 R200, RZ, RZ, RZ ;  /* 0x000000ffffc87224 */ /* 0x000fe200078e00ff */
[----:B------:R-:W-:Y:S02]  /*7d40*/  ISETP.NE.AND P2, PT, R0, 0x1, PT ;  /* 0x000000010000780c */ /* 0x000fe40003f45270 */
[----:B------:R-:W-:Y:S05]  /*7d50*/  IADD3 R2, R2, -0x30, R240 ;  /* 0xffffffd002027810 */ /* 0x000fea0007ffe0f0 */
[----:B------:R-:W-:Y:S06]  /*7d60*/  IMAD.MOV.U32 R0, RZ, RZ, R2 ;  /* 0x000000ffff007224 */ /* 0x000fec00078e0002 */
[----:B------:R-:W-:Y:S05]  /*7d70*/  @P2 IMAD.HI.U32 R3, R2, c[0x0][0x2bc], RZ ;  /* 0x0000af0002032a27 */ /* 0x000fea00078e00ff */
[----:B------:R-:W-:Y:S04]  /*7d80*/  @P2 SHF.R.U32.HI R0, RZ, c[0x0][0x2c0], R3 ;  /* 0x0000b000ff002a19 */ /* 0x000fe80000011603 */
[C---:B------:R-:W-:Y:S04]  /*7d90*/  @!P1 IADD3 R3, P0, R0.reuse, R246, RZ ;  /* 0x000000f600039210 */ /* 0x040fe80007f1e0ff */
[----:B------:R-:W-:Y:S01]  /*7da0*/  @!P1 LEA.HI.X.SX32 R101, R0, R250, 0x1, P0 ;  /* 0x000000fa00659211 */ /* 0x000fe200000f0eff */
[----:B------:R-:W-:Y:S01]  /*7db0*/  IMAD.MOV R0, RZ, RZ, -R0 ;  /* 0x000000ffff007224 */ /* 0x000fe200078e0a00 */
[C---:B------:R-:W-:Y:S03]  /*7dc0*/  @!P1 LEA R100, P0, R3.reuse, c[0x0][0x2a0], 0x2 ;  /* 0x0000a80003649a11 */ /* 0x040fe600078010ff */
[----:B------:R-:W-:Y:S01]  /*7dd0*/  IMAD R202, R0, c[0x0][0x2b8], R2 ;  /* 0x0000ae0000ca7a24 */ /* 0x000fe200078e0202 */
[----:B------:R-:W-:Y:S03]  /*7de0*/  @!P1 LEA.HI.X R101, R3, c[0x0][0x2a4], R101, 0x2, P0 ;  /* 0x0000a90003659a11 */ /* 0x000fe600000f1465 */
[----:B------:R-:W-:Y:S01]  /*7df0*/  IMAD.WIDE.U32 R2, R202, c[0x0][0x1e0], RZ ;  /* 0x00007800ca027a25 */ /* 0x000fe200078e00ff */
[----:B------:R-:W-:Y:S01]  /*7e00*/  SHF.R.S32.HI R0, RZ, 0x1f, R202 ;  /* 0x0000001fff007819 */ /* 0x000fe200000114ca */
[----:B------:R1:W2:Y:S04]  /*7e10*/  @!P1 LDG.E R200, [R100.64] ;  /* 0x0000000664c89981 */ /* 0x0002a8000c1e1900 */
[----:B------:R-:W-:Y:S04]  /*7e20*/  IMAD R0, R0, c[0x0][0x1e0], RZ ;  /* 0x0000780000007a24 */ /* 0x000fe800078e02ff */
        /* <DEDUP_REMOVED lines=8> */
[----:B------:R-:W-:Y:S05]  /*7eb0*/  IMAD R100, R200, c[0x0][0x1f4], R100 ;  /* 0x00007d00c8647a24 */ /* 0x000fea00078e0264 */
[----:B------:R-:W-:Y:S02]  /*7ec0*/  IADD3.X R2, R243, R3, R100, P0, !PT ;  /* 0x00000003f3027210 */ /* 0x000fe400007fe464 */
[C---:B------:R-:W-:Y:S04]  /*7ed0*/  LEA R103, P0, R0.reuse, c[0x0][0x1c8], 0x1 ;  /* 0x0000720000677a11 */ /* 0x040fe800078008ff */
[----:B------:R-:W-:Y:S01]  /*7ee0*/  LEA.HI.X R102, R0, c[0x0][0x1cc], R2, 0x1, P0 ;  /* 0x0000730000667a11 */ /* 0x000fe200000f0c02 */
[----:B------:R-:W-:-:S06]  /*7ef0*/  BRA.DIV ~URZ, `(.L_x_629) ;  /* 0x00010e127f007947 */ /* 0x000fcc000b800000 */
[----:B------:R1:W2:Y:S02]  /*7f00*/  SHFL.IDX PT, R100, R102, RZ, 0x1c1f ;  /* 0x001c1fff66647589 */ /* 0x0002a400000e0000 */
.L_x_799:
[----:B------:R-:W-:-:S05]  /*7f10*/  BRA.DIV ~URZ, `(.L_x_630) ;  /* 0x00010e627f007947 */ /* 0x000fca000b800000 */
[----:B------:R3:W4:Y:S02]  /*7f20*/  SHFL.IDX PT, R0, R103, RZ, 0x1c1f ;  /* 0x001c1fff67007589 */ /* 0x00072400000e0000 */
.L_x_800:
[----:B------:R-:W-:Y:S02]  /*7f30*/  IMAD.SHL.U32 R2, R203, 0x2, RZ ;  /* 0x00000002cb027824 */ /* 0x000fe400078e00ff */
[----:B------:R-:W-:Y:S03]  /*7f40*/  IMAD.SHL.U32 R104, R237, 0x2, RZ ;  /* 0x00000002ed687824 */ /* 0x000fe600078e00ff */
[----:B----4-:R-:W-:Y:S05]  /*7f50*/  @P1 IADD3 R2, P0, R0, R2, RZ ;  /* 0x0000000200021210 */ /* 0x010fea0007f1e0ff */
[----:B--2---:R-:W-:Y:S01]  /*7f60*/  @P1 IMAD.X R3, R100, 0x1, R218, P0 ;  /* 0x0000000164031824 */ /* 0x004fe200000e06da */
[----:B------:R-:W-:Y:S11]  /*7f70*/  @P1 ISETP.GE.AND P0, PT, R203, c[0x0][0x1d4], PT ;  /* 0x00007500cb001a0c */ /* 0x000ff60003f06270 */
[----:B------:R-:W-:Y:S02]  /*7f80*/  @!UPT UIADD3 URZ, URZ, URZ, URZ ;  /* 0x0000003f3f3ff290 */ /* 0x000fe4000fffe03f */
[----:B------:R-:W-:Y:S01]  /*7f90*/  @!PT LDS RZ, [RZ] ;  /* 0x00000000fffff984 */ /* 0x000fe20000000800 */
[----:B------:R-:W-:Y:S01]  /*7fa0*/  @!PT LDS RZ, [RZ] ;  /* 0x00000000fffff984 */ /* 0x000fe20000000800 */
[----:B------:R-:W-:Y:S01]  /*7fb0*/  @!PT LDS RZ, [RZ] ;  /* 0x00000000fffff984 */ /* 0x000fe20000000800 */
[----:B------:R2:W-:Y:S02]  /*7fc0*/  @P1 LDGSTS.E.BYPASS.LTC128B.128 [R199+0x3c80], [R2.64], !P0 ;  /* 0x03c8000002c71fae */ /* 0x0005e4000c101d46 */
[----:B--2---:R-:W-:Y:S01]  /*7fd0*/  @P1 IADD3 R2, P0, R0, R104, RZ ;  /* 0x0000006800021210 */ /* 0x004fe20007f1e0ff */
[----:B------:R-:W-:Y:S04]  /*7fe0*/  IMAD.SHL.U32 R104, R238, 0x2, RZ ;  /* 0x00000002ee687824 */ /* 0x000fe800078e00ff */
[----:B------:R-:W-:Y:S01]  /*7ff0*/  @P1 IMAD.X R3, R100, 0x1, R216, P0 ;  /* 0x0000000164031824 */ /* 0x000fe200000e06d8 */
[----:B------:R-:W-:Y:S11]  /*8000*/  @P1 ISETP.GE.AND P0, PT, R237, c[0x0][0x1d4], PT ;  /* 0x00007500ed001a0c */ /* 0x000ff60003f06270 */
[----:B------:R-:W-:Y:S02]  /*8010*/  @!UPT UIADD3 URZ, URZ, URZ, URZ ;  /* 0x0000003f3f3ff290 */ /* 0x000fe4000fffe03f */
[----:B------:R2:W-:Y:S02]  /*8020*/  @P1 LDGSTS.E.BYPASS.LTC128B.128 [R199+0x4880], [R2.64], !P0 ;  /* 0x0488000002c71fae */ /* 0x0005e4000c101d46 */
[----:B--2---:R-:W-:Y:S05]  /*8030*/  @P1 IADD3 R2, P0, R0, R104, RZ ;  /* 0x0000006800021210 */ /* 0x004fea0007f1e0ff */
[----:B------:R-:W-:Y:S01]  /*8040*/  @P1 IMAD.X R3, R100, 0x1, R217, P0 ;  /* 0x0000000164031824 */ /* 0x000fe200000e06d9 */
[----:B------:R-:W-:Y:S11]  /*8050*/  @P1 ISETP.GE.AND P0, PT, R238, c[0x0][0x1d4], PT ;  /* 0x00007500ee001a0c */ /* 0x000ff60003f06270 */
[----:B------:R-:W-:Y:S02]  /*8060*/  @!UPT UIADD3 URZ, URZ, URZ, URZ ;  /* 0x0000003f3f3ff290 */ /* 0x000fe4000fffe03f */
[----:B------:R2:W-:Y:S01]  /*8070*/  @P1 LDGSTS.E.BYPASS.LTC128B.128 [R199+0x5480], [R2.64], !P0 ;  /* 0x0548000002c71fae */ /* 0x0005e2000c101d46 */
[----:B------:R-:W-:Y:S01]  /*8080*/  ISETP.GE.AND P0, PT, R101, 0x21, PT ;  /* 0x000000216500780c */ /* 0x000fe20003f06270 */
[----:B------:R-:W-:-:S06]  /*8090*/  BRA.DIV ~URZ, `(.L_x_631) ;  /* 0x00010d527f007947 */ /* 0x000fcc000b800000 */
[----:B------:R4:W1:Y:S04]  /*80a0*/  SHFL.IDX PT, R100, R102, 0x1, 0x1c1f ;  /* 0x003c1f0066647f89 */ /* 0x00086800000e0000 */
[----:B------:R4:W2:Y:S02]  /*80b0*/  SHFL.IDX PT, R0, R103, 0x1, 0x1c1f ;  /* 0x003c1f0067007f89 */ /* 0x0008a400000e0000 */
.L_x_801:
[----:B--2---:R-:W-:Y:S02]  /*80c0*/  IMAD.SHL.U32 R2, R203, 0x2, RZ ;  /* 0x00000002cb027824 */ /* 0x004fe400078e00ff */
[----:B-1--4-:R-:W-:Y:S02]  /*80d0*/  IMAD.SHL.U32 R102, R237, 0x2, RZ ;  /* 0x00000002ed667824 */ /* 0x012fe400078e00ff */
[----:B------:R-:W-:Y:S01]  /*80e0*/  IMAD.SHL.U32 R101, R238, 0x2, RZ ;  /* 0x00000002ee657824 */ /* 0x000fe200078e00ff */
[----:B------:R-:W-:Y:S05]  /*80f0*/  @P0 IADD3 R2, P1, R0, R2, RZ ;  /* 0x0000000200020210 */ /* 0x000fea0007f3e0ff */
[----:B------:R-:W-:Y:S01]  /*8100*/  @P0 IMAD.X R3, R100, 0x1, R218, P1 ;  /* 0x0000000164030824 */ /* 0x000fe200008e06da */
[----:B------:R-:W-:Y:S11]  /*8110*/  @P0 ISETP.GE.AND P1, PT, R203, c[0x0][0x1d4], PT ;  /* 0x00007500cb000a0c */ /* 0x000ff60003f26270 */
[----:B------:R-:W-:Y:S02]  /*8120*/  @!UPT UIADD3 URZ, URZ, URZ, URZ ;  /* 0x0000003f3f3ff290 */ /* 0x000fe4000fffe03f */
[----:B------:R-:W-:Y:S01]  /*8130*/  @!PT LDS RZ, [RZ] ;  /* 0x00000000fffff984 */ /* 0x000fe20000000800 */
[----:B------:R-:W-:Y:S01]  /*8140*/  @!PT LDS RZ, [RZ] ;  /* 0x00000000fffff984 */ /* 0x000fe20000000800 */
[----:B------:R-:W-:Y:S01]  /*8150*/  @!PT LDS RZ, [RZ] ;  /* 0x00000000fffff984 */ /* 0x000fe20000000800 */
[----:B------:R1:W-:Y:S01]  /*8160*/  @P0 LDGSTS.E.BYPASS.LTC128B.128 [R199+0x4480], [R2.64], !P1 ;  /* 0x0448000002c70fae */ /* 0x0003e2000c901d46 */
[----:B------:R-:W-:Y:S05]  /*8170*/  @P0 IADD3 R102, P1, R0, R102, RZ ;  /* 0x0000006600660210 */ /* 0x000fea0007f3e0ff */
[----:B---3--:R-:W-:Y:S01]  /*8180*/  @P0 IMAD.X R103, R100, 0x1, R216, P1 ;  /* 0x0000000164670824 */ /* 0x008fe200008e06d8 */
[----:B-1----:R-:W-:Y:S05]  /*8190*/  @P0 IADD3 R2, P1, R0, R101, RZ ;  /* 0x0000006500020210 */ /* 0x002fea0007f3e0ff */
[----:B------:R-:W-:Y:S01]  /*81a0*/  @P0 IMAD.X R3, R100, 0x1, R217, P1 ;  /* 0x0000000164030824 */ /* 0x000fe200008e06d9 */
[----:B------:R-:W-:Y:S11]  /*81b0*/  @P0 ISETP.GE.AND P1, PT, R237, c[0x0][0x1d4], PT ;  /* 0x00007500ed000a0c */ /* 0x000ff60003f26270 */
[----:B------:R-:W-:Y:S02]  /*81c0*/  @!UPT UIADD3 URZ, URZ, URZ, URZ ;  /* 0x0000003f3f3ff290 */ /* 0x000fe4000fffe03f */
[----:B------:R1:W-:Y:S01]  /*81d0*/  @P0 LDGSTS.E.BYPASS.LTC128B.128 [R199+0x5080], [R102.64], !P1 ;  /* 0x0508000066c70fae */ /* 0x0003e2000c901d46 */
[----:B------:R-:W-:Y:S11]  /*81e0*/  @P0 ISETP.GE.AND P1, PT, R238, c[0x0][0x1d4], PT ;  /* 0x00007500ee000a0c */ /* 0x000ff60003f26270 */
[----:B------:R-:W-:Y:S02]  /*81f0*/  @!UPT UIADD3 URZ, URZ, URZ, URZ ;  /* 0x0000003f3f3ff290 */ /* 0x000fe4000fffe03f */
[----:B------:R1:W-:Y:S02]  /*8200*/  @P0 LDGSTS.E.BYPASS.LTC128B.128 [R199+0x5c80], [R2.64], !P1 ;  /* 0x05c8000002c70fae */ /* 0x0003e4000c901d46 */
.L_x_628:
[----:B------:R-:W-:Y:S05]  /*8210*/  BSYNC B0 ;  /* 0x0000000000007941 */ /* 0x000fea0003800000 */
.L_x_627:
[----:B------:R-:W-:Y:S01]  /*8220*/  LOP3.LUT R111, RZ, c[0x0][0x324], RZ, 0x33, !PT ;  /* 0x0000c900ff6f7a12 */ /* 0x000fe200078e33ff */
[----:B------:R-:W2:Y:S01]  /*8230*/  LDL R0, [R1+0x10] ;  /* 0x0000100001007983 */ /* 0x000ea20000100800 */
[----:B-1----:R-:W-:Y:S02]  /*8240*/  IMAD.MOV.U32 R2, RZ, RZ, c[0x0][0x2c4] ;  /* 0x0000b100ff027624 */ /* 0x002fe400078e00ff */
[----:B------:R-:W-:Y:S02]  /*8250*/  IMAD R100, R201, -0x30, RZ ;  /* 0xffffffd0c9647824 */ /* 0x000fe400078e02ff */
[----:B------:R-:W0:Y:S01]  /*8260*/  LDGDEPBAR ;  /* 0x00000000000079af */ /* 0x000e220000000000 */
[----:B------:R-:W-:Y:S01]  /*8270*/  ISETP.NE.AND P0, PT, R2, 0x1, PT ;  /* 0x000000010200780c */ /* 0x000fe20003f05270 */
[----:B--2---:R-:W-:Y:S01]  /*8280*/  IMAD.IADD R109, R0, 0x1, R252 ;  /* 0x00000001006d7824 */ /* 0x004fe200078e02fc */
[----:B------:R-:W-:Y:S11]  /*8290*/  IADD3 R0, -R236, 0x1, R100 ;  /* 0x00000001ec007810 */ /* 0x000ff60007ffe164 */
[----:B------:R-:W-:Y:S01]  /*82a0*/  @P0 IMAD.HI.U32 R2, R109, c[0x0][0x2c8], RZ ;  /* 0x0000b2006d020a27 */ /* 0x000fe200078e00ff */
[----:B------:R-:W-:Y:S04]  /*82b0*/  IADD3 R101, -R230, R0, R232 ;  /* 0x00000000e6657210 */ /* 0x000fe80007ffe1e8 */
[----:B------:R-:W-:Y:S02]  /*82c0*/  @P0 SHF.R.U32.HI R109, RZ, c[0x0][0x2cc], R2 ;  /* 0x0000b300ff6d0a19 */ /* 0x000fe40000011602 */
[----:B------:R-:W-:Y:S01]  /*82d0*/  IADD3 R110, R101, c[0x0][0x328], RZ ;  /* 0x0000ca00656e7a10 */ /* 0x000fe20007ffe0ff */
[----:B------:R-:W-:-:S05]  /*82e0*/  BRA.DIV ~URZ, `(.L_x_632) ;  /* 0x00010bd27f007947 */ /* 0x000fca000b800000 */
[----:B------:R1:W2:Y:S02]  /*82f0*/  SHFL.IDX PT, R0, R109, RZ, 0x1c1f ;  /* 0x001c1fff6d007589 */ /* 0x0002a400000e0000 */
.L_x_802:
[-C--:B--2---:R-:W-:Y:S01]  /*8300*/  IADD3 R103, R110, R0.reuse, RZ ;  /* 0x000000006e677210 */ /* 0x084fe20007ffe0ff */
[----:B------:R-:W-:Y:S02]  /*8310*/  IMAD.MOV.U32 R2, RZ, RZ, c[0x0][0x32c] ;  /* 0x0000cb00ff027624 */ /* 0x000fe400078e00ff */
[----:B------:R-:W-:Y:S03]  /*8320*/  IMAD.IADD R111, R111, 0x1, R101 ;  /* 0x000000016f6f7824 */ /* 0x000fe600078e0265 */
[----:B------:R-:W-:Y:S02]  /*8330*/  ISETP.GE.AND P0, PT, R2, 0x1, PT ;  /* 0x000000010200780c */ /* 0x000fe40003f06270 */
[----:B------:R-:W-:Y:S11]  /*8340*/  IADD3 R101, R111, R0, RZ ;  /* 0x000000006f657210 */ /* 0x000ff60007ffe0ff */
[----:B------:R-:W-:-:S05]  /*8350*/  @!P0 BRA `(.L_x_633) ;  /* 0x0000018000008947 */ /* 0x000fca0003800000 */
[----:B------:R-:W-:Y:S01]  /*8360*/  IADD3 R0, -R230, R232, R0 ;  /* 0x000000e8e6007210 */ /* 0x000fe20007ffe100 */
[----:B------:R-:W-:Y:S03]  /*8370*/  BSSY B0, `(.L_x_634) ;  /* 0x0000011000007945 */ /* 0x000fe60003800000 */
        /* <DEDUP_REMOVED lines=11> */
.L_x_635:
[----:B------:R-:W-:Y:S04]  /*8430*/  MOV R2, c[0x0][0x32c] ;  /* 0x0000cb0000027a02 */ /* 0x000fe80000000f00 */
[----:B------:R-:W-:Y:S11]  /*8440*/  ISETP.NE.AND P0, PT, R2, 0x1, PT ;  /* 0x000000010200780c */ /* 0x000ff60003f05270 */
[----:B------:R-:W-:Y:S02]  /*8450*/  @!UPT UIADD3 URZ, URZ, URZ, URZ ;  /* 0x0000003f3f3ff290 */ /* 0x000fe4000fffe03f */
[----:B------:R-:W-:Y:S05]  /*8460*/  @P0 IMAD.HI.U32 R2, R0, c[0x0][0x330], RZ ;  /* 0x0000cc0000020a27 */ /* 0x000fea00078e00ff */
[----:B------:R-:W-:Y:S02]  /*8470*/  @P0 SHF.R.U32.HI R0, RZ, c[0x0][0x334], R2 ;  /* 0x0000cd00ff000a19 */ /* 0x000fe40000011602 */
.L_x_636:
[----:B------:R-:W-:Y:S05]  /*8480*/  BSYNC B0 ;  /* 0x0000000000007941 */ /* 0x000fea0003800000 */
.L_x_634:
[----:B------:R-:W-:Y:S04]  /*8490*/  IMAD.IADD R2, R100, 0x1, -R236 ;  /* 0x0000000164027824 */ /* 0x000fe800078e0aec */
[----:B------:R-:W-:Y:S05]  /*84a0*/  IMAD R0, R0, c[0x0][0x32c], R2 ;  /* 0x0000cb0000007a24 */ /* 0x000fea00078e0202 */
[----:B------:R-:W-:Y:S02]  /*84b0*/  IMNMX R101, R101, R0, !PT ;  /* 0x0000000065657217 */ /* 0x000fe40007800200 */
[----:B------:R-:W-:Y:S04]  /*84c0*/  IADD3 R0, R0, c[0x0][0x32c], RZ ;  /* 0x0000cb0000007a10 */ /* 0x000fe80007ffe0ff */
[----:B------:R-:W-:Y:S02]  /*84d0*/  IMNMX R103, R103, R0, PT ;  /* 0x0000000067677217 */ /* 0x000fe40003800200 */
.L_x_633:
[----:B------:R-:W-:-:S05]  /*84e0*/  BRA.DIV ~URZ, `(.L_x_637) ;  /* 0x00010a327f007947 */ /* 0x000fca000b800000 */
[----:B------:R2:W3:Y:S02]  /*84f0*/  SHFL.IDX PT, R2, R109, 0x1, 0x1c1f ;  /* 0x003c1f006d027f89 */ /* 0x0004e400000e0000 */
.L_x_803:
[----:B---3--:R-:W-:Y:S01]  /*8500*/  IADD3 R102, R110, R2, RZ ;  /* 0x000000026e667210 */ /* 0x008fe20007ffe0ff */
[----:B------:R-:W-:Y:S05]  /*8510*/  IMAD.MOV.U32 R0, RZ, RZ, c[0x0][0x32c] ;  /* 0x0000cb00ff007624 */ /* 0x000fea00078e00ff */
[----:B------:R-:W-:Y:S01]  /*8520*/  ISETP.GE.AND P0, PT, R0, 0x1, PT ;  /* 0x000000010000780c */ /* 0x000fe20003f06270 */
[----:B------:R-:W-:Y:S11]  /*8530*/  IMAD.IADD R0, R111, 0x1, R2 ;  /* 0x000000016f007824 */ /* 0x000ff600078e0202 */
[----:B------:R-:W-:Y:S01]  /*8540*/  @!UPT UIADD3 URZ, URZ, URZ, URZ ;  /* 0x0000003f3f3ff290 */ /* 0x000fe2000fffe03f */
        /* <DEDUP_REMOVED lines=14> */
.L_x_640:
[----:B------:R-:W-:Y:S04]  /*8630*/  MOV R3, c[0x0][0x32c] ;  /* 0x0000cb0000037a02 */ /* 0x000fe80000000f00 */
[----:B------:R-:W-:Y:S11]  /*8640*/  ISETP.NE.AND P0, PT, R3, 0x1, PT ;  /* 0x000000010300780c */ /* 0x000ff60003f05270 */
[----:B------:R-:W-:Y:S02]  /*8650*/  @!UPT UIADD3 URZ, URZ, URZ, URZ ;  /* 0x0000003f3f3ff290 */ /* 0x000fe4000fffe03f */
[----:B------:R-:W-:Y:S05]  /*8660*/  @P0 IMAD.HI.U32 R3, R2, c[0x0][0x330], RZ ;  /* 0x0000cc0002030a27 */ /* 0x000fea00078e00ff */
[----:B------:R-:W-:Y:S02]  /*8670*/  @P0 SHF.R.U32.HI R2, RZ, c[0x0][0x334], R3 ;  /* 0x0000cd00ff020a19 */ /* 0x000fe40000011603 */
.L_x_641:
[----:B------:R-:W-:Y:S05]  /*8680*/  BSYNC B0 ;  /* 0x0000000000007941 */ /* 0x000fea0003800000 */
.L_x_639:
[----:B------:R-:W-:Y:S04]  /*8690*/  IMAD.IADD R3, R100, 0x1, -R236 ;  /* 0x0000000164037824 */ /* 0x000fe800078e0aec */
[----:B------:R-:W-:Y:S05]  /*86a0*/  IMAD R2, R2, c[0x0][0x32c], R3 ;  /* 0x0000cb0002027a24 */ /* 0x000fea00078e0203 */
[----:B------:R-:W-:Y:S02]  /*86b0*/  IMNMX R0, R0, R2, !PT ;  /* 0x0000000200007217 */ /* 0x000fe40007800200 */
[----:B------:R-:W-:Y:S04]  /*86c0*/  IADD3 R2, R2, c[0x0][0x32c], RZ ;  /* 0x0000cb0002027a10 */ /* 0x000fe80007ffe0ff */
[----:B------:R-:W-:Y:S02]  /*86d0*/  IMNMX R102, R102, R2, PT ;  /* 0x0000000266667217 */ /* 0x000fe40003800200 */
.L_x_638:
[----:B------:R-:W-:-:S05]  /*86e0*/  BRA.DIV ~URZ, `(.L_x_642) ;  /* 0x000108927f007947 */ /* 0x000fca000b800000 */
[----:B------:R3:W4:Y:S02]  /*86f0*/  SHFL.IDX PT, R104, R109, 0x2, 0x1c1f ;  /* 0x005c1f006d687f89 */ /* 0x00072400000e0000 */
.L_x_804:
[----:B----4-:R-:W-:Y:S01]  /*8700*/  IADD3 R3, R110, R104, RZ ;  /* 0x000000686e037210 */ /* 0x010fe20007ffe0ff */
        /* <DEDUP_REMOVED lines=18> */
.L_x_645:
[----:B------:R-:W-:Y:S04]  /*8830*/  MOV R160, c[0x0][0x32c] ;  /* 0x0000cb0000a07a02 */ /* 0x000fe80000000f00 */
[----:B------:R-:W-:Y:S11]  /*8840*/  ISETP.NE.AND P0, PT, R160, 0x1, PT ;  /* 0x00000001a000780c */ /* 0x000ff60003f05270 */
[----:B------:R-:W-:Y:S02]  /*8850*/  @!UPT UIADD3 URZ, URZ, URZ, URZ ;  /* 0x0000003f3f3ff290 */ /* 0x000fe4000fffe03f */
[----:B------:R-:W-:Y:S05]  /*8860*/  @P0 IMAD.HI.U32 R160, R104, c[0x0][0x330], RZ ;  /* 0x0000cc0068a00a27 */ /* 0x000fea00078e00ff */
[----:B------:R-:W-:Y:S02]  /*8870*/  @P0 SHF.R.U32.HI R104, RZ, c[0x0][0x334], R160 ;  /* 0x0000cd00ff680a19 */ /* 0x000fe400000116a0 */
.L_x_646:
[----:B------:R-:W-:Y:S05]  /*8880*/  BSYNC B0 ;  /* 0x0000000000007941 */ /* 0x000fea0003800000 */
.L_x_644:
[----:B------:R-:W-:Y:S04]  /*8890*/  IMAD.IADD R160, R100, 0x1, -R236 ;  /* 0x0000000164a07824 */ /* 0x000fe800078e0aec */
[----:B------:R-:W-:Y:S05]  /*88a0*/  IMAD R104, R104, c[0x0][0x32c], R160 ;  /* 0x0000cb0068687a24 */ /* 0x000fea00078e02a0 */
[----:B------:R-:W-:Y:S02]  /*88b0*/  IMNMX R2, R2, R104, !PT ;  /* 0x0000006802027217 */ /* 0x000fe40007800200 */
[----:B------:R-:W-:Y:S04]  /*88c0*/  IADD3 R104, R104, c[0x0][0x32c], RZ ;  /* 0x0000cb0068687a10 */ /* 0x000fe80007ffe0ff */
[----:B------:R-:W-:Y:S02]  /*88d0*/  IMNMX R3, R3, R104, PT ;  /* 0x0000006803037217 */ /* 0x000fe40003800200 */
.L_x_643:
[C---:B------:R-:W-:Y:S02]  /*88e0*/  ISETP.GE.AND P0, PT, R100.reuse, 0x9, PT ;  /* 0x000000096400780c */ /* 0x040fe40003f06270 */
[----:B------:R-:W-:Y:S02]  /*88f0*/  ISETP.GE.AND P1, PT, R100, 0xa, PT ;  /* 0x0000000a6400780c */ /* 0x000fe40003f26270 */
[----:B------:R-:W-:Y:S02]  /*8900*/  LOP3.LUT R198, R198, 0xfffffffb, RZ, 0xc0, !PT ;  /* 0xfffffffbc6c67812 */ /* 0x000fe400078ec0ff */
[C---:B------:R-:W-:Y:S02]  /*8910*/  ISETP.GE.AND P3, PT, R100.reuse, 0x19, PT ;  /* 0x000000196400780c */ /* 0x040fe40003f66270 */
[----:B------:R-:W-:Y:S05]  /*8920*/  ISETP.GE.AND P5, PT, R100, 0x21, PT ;  /* 0x000000216400780c */ /* 0x000fea0003fa6270 */
[----:B------:R-:W-:Y:S02]  /*8930*/  @P0 LOP3.LUT R198, R198, 0x4, RZ, 0xfc, !PT ;  /* 0x00000004c6c60812 */ /* 0x000fe400078efcff */
[----:B------:R-:W-:Y:S02]  /*8940*/  ISETP.GT.AND P0, PT, R101, 0x8, !P0 ;  /* 0x000000086500780c */ /* 0x000fe40004704270 */
[----:B------:R-:W-:Y:S02]  /*8950*/  LOP3.LUT R198, R198, 0xfffffffd, RZ, 0xc0, !PT ;  /* 0xfffffffdc6c67812 */ /* 0x000fe400078ec0ff */
[----:B------:R-:W-:Y:S02]  /*8960*/  ISETP.LT.OR P0, PT, R103, 0x9, P0 ;  /* 0x000000096700780c */ /* 0x000fe40000701670 */
[----:B------:R-:W-:Y:S02]  /*8970*/  @P1 LOP3.LUT R198, R198, 0x2, RZ, 0xfc, !PT ;  /* 0x00000002c6c61812 */ /* 0x000fe400078efcff */
[----:B------:R-:W-:Y:S02]  /*8980*/  FSEL R176, R16, -INF , !P0 ;  /* 0xff80000010b07808 */ /* 0x000fe40004000000 */
[----:B------:R-:W-:Y:S02]  /*8990*/  ISETP.GT.AND P0, PT, R101, 0x9, !P1 ;  /* 0x000000096500780c */ /* 0x000fe40004f04270 */
[----:B------:R-:W-:Y:S02]  /*89a0*/  ISETP.GE.AND P1, PT, R100, 0x11, PT ;  /* 0x000000116400780c */ /* 0x000fe40003f26270 */
[----:B------:R-:W-:Y:S02]  /*89b0*/  ISETP.LT.OR P0, PT, R103, 0xa, P0 ;  /* 0x0000000a6700780c */ /* 0x000fe40000701670 */
[----:B------:R-:W-:Y:S02]  /*89c0*/  LOP3.LUT R198, R198, 0xfffffffe, RZ, 0xc0, !PT ;  /* 0xfffffffec6c67812 */ /* 0x000fe400078ec0ff */
[----:B------:R-:W-:Y:S02]  /*89d0*/  FSEL R175, R17, -INF , !P0 ;  /* 0xff80000011af7808 */ /* 0x000fe40004000000 */
[----:B------:R-:W-:Y:S04]  /*89e0*/  ISETP.GT.AND P0, PT, R101, 0x10, !P1 ;  /* 0x000000106500780c */ /* 0x000fe80004f04270 */
[----:B------:R-:W-:Y:S02]  /*89f0*/  ISETP.LT.OR P2, PT, R103, 0x11, P0 ;  /* 0x000000116700780c */ /* 0x000fe40000741670 */
[----:B------:R-:W-:Y:S02]  /*8a00*/  @P1 LOP3.LUT R198, R198, 0x1, RZ, 0xfc, !PT ;  /* 0x00000001c6c61812 */ /* 0x000fe400078efcff */
[----:B------:R-:W-:Y:S02]  /*8a10*/  ISETP.GE.AND P1, PT, R100, 0x12, PT ;  /* 0x000000126400780c */ /* 0x000fe40003f26270 */
[----:B------:R-:W-:Y:S02]  /*8a20*/  LOP3.LUT R198, R198, 0xfffffff7, RZ, 0xc0, !PT ;  /* 0xfffffff7c6c67812 */ /* 0x000fe400078ec0ff */
[----:B------:R-:W-:Y:S02]  /*8a30*/  ISETP.GT.AND P0, PT, R101, 0x11, !P1 ;  /* 0x000000116500780c */ /* 0x000fe40004f04270 */
[----:B------:R-:W-:Y:S07]  /*8a40*/  FSEL R172, R20, -INF , !P2 ;  /* 0xff80000014ac7808 */ /* 0x000fee0005000000 */
[----:B------:R-:W-:Y:S02]  /*8a50*/  @P1 LOP3.LUT R198, R198, 0x8, RZ, 0xfc, !PT ;  /* 0x00000008c6c61812 */ /* 0x000fe400078efcff */
[----:B------:R-:W-:Y:S02]  /*8a60*/  ISETP.LT.OR P1, PT, R103, 0x12, P0 ;  /* 0x000000126700780c */ /* 0x000fe40000721670 */
[----:B------:R-:W-:Y:S02]  /*8a70*/  LOP3.LUT R198, R198, 0xffffffef, RZ, 0xc0, !PT ;  /* 0xffffffefc6c67812 */ /* 0x000fe400078ec0ff */
[----:B------:R-:W-:Y:S02]  /*8a80*/  ISETP.GT.AND P0, PT, R101, 0x18, !P3 ;  /* 0x000000186500780c */ /* 0x000fe40005f04270 */
[----:B------:R-:W-:Y:S02]  /*8a90*/  @P3 LOP3.LUT R198, R198, 0x10, RZ, 0xfc, !PT ;  /* 0x00000010c6c63812 */ /* 0x000fe400078efcff */
[----:B------:R-:W-:Y:S02]  /*8aa0*/  ISETP.GE.AND P3, PT, R100, 0x1a, PT ;  /* 0x0000001a6400780c */ /* 0x000fe40003f66270 */
[----:B------:R-:W-:Y:S02]  /*8ab0*/  LOP3.LUT R198, R198, 0xffffffdf, RZ, 0xc0, !PT ;  /* 0xffffffdfc6c67812 */ /* 0x000fe400078ec0ff */
[----:B------:R-:W-:Y:S02]  /*8ac0*/  ISETP.LT.OR P4, PT, R103, 0x19, P0 ;  /* 0x000000196700780c */ /* 0x000fe40000781670 */
[----:B------:R-:W-:Y:S02]  /*8ad0*/  ISETP.GT.AND P0, PT, R101, 0x19, !P3 ;  /* 0x000000196500780c */ /* 0x000fe40005f04270 */
[----:B------:R-:W-:Y:S02]  /*8ae0*/  FSEL R168, R32, -INF , !P4 ;  /* 0xff80000020a87808 */ /* 0x000fe40006000000 */
[----:B------:R-:W-:Y:S03]  /*8af0*/  FSEL R170, R21, -INF , !P1 ;  /* 0xff80000015aa7808 */ /* 0x000fe60004800000 */
[----:B------:R-:W-:Y:S02]  /*8b00*/  @P3 LOP3.LUT R198, R198, 0x20, RZ, 0xfc, !PT ;  /* 0x00000020c6c63812 */ /* 0x000fe400078efcff */
[----:B------:R-:W-:Y:S02]  /*8b10*/  ISETP.LT.OR P3, PT, R103, 0x1a, P0 ;  /* 0x0000001a6700780c */ /* 0x000fe40000761670 */
[----:B------:R-:W-:Y:S02]  /*8b20*/  ISETP.GT.AND P0, PT, R101, 0x20, !P5 ;  /* 0x000000206500780c */ /* 0x000fe40006f04270 */
[----:B------:R-:W-:Y:S02]  /*8b30*/  LOP3.LUT R198, R198, 0xffffff7f, RZ, 0xc0, !PT ;  /* 0xffffff7fc6c67812 */ /* 0x000fe400078ec0ff */
[----:B------:R-:W-:Y:S02]  /*8b40*/  ISETP.LT.OR P0, PT, R103, 0x21, P0 ;  /* 0x000000216700780c */ /* 0x000fe40000701670 */
[----:B------:R-:W-:Y:S02]  /*8b50*/  @P5 LOP3.LUT R198, R198, 0x80, RZ, 0xfc, !PT ;  /* 0x00000080c6c65812 */ /* 0x000fe400078efcff */
[----:B------:R-:W-:Y:S02]  /*8b60*/  ISETP.GE.AND P5, PT, R100, 0x22, PT ;  /* 0x000000226400780c */ /* 0x000fe40003fa6270 */
[----:B------:R-:W-:Y:S02]  /*8b70*/  LOP3.LUT R198, R198, 0xfffffeff, RZ, 0xc0, !PT ;  /* 0xfffffeffc6c67812 */ /* 0x000fe400078ec0ff */
[----:B------:R-:W-:Y:S02]  /*8b80*/  FSEL R166, R33, -INF , !P3 ;  /* 0xff80000021a67808 */ /* 0x000fe40005800000 */
[----:B------:R-:W-:Y:S04]  /*8b90*/  LOP3.LUT R198, R198, 0xfffffbff, RZ, 0xc0, !PT ;  /* 0xfffffbffc6c67812 */ /* 0x000fe800078ec0ff */
[----:B------:R-:W-:Y:S02]  /*8ba0*/  @P0 LOP3.LUT R198, R198, 0x400, RZ, 0xfc, !PT ;  /* 0x00000400c6c60812 */ /* 0x000fe400078efcff */
[----:B------:R-:W-:Y:S02]  /*8bb0*/  ISETP.GT.AND P0, PT, R101, 0x21, !P5 ;  /* 0x000000216500780c */ /* 0x000fe40006f04270 */
[----:B------:R-:W-:Y:S02]  /*8bc0*/  @P5 LOP3.LUT R198, R198, 0x100, RZ, 0xfc, !PT ;  /* 0x00000100c6c65812 */ /* 0x000fe400078efcff */
[----:B------:R-:W-:Y:S02]  /*8bd0*/  ISETP.LT.OR P6, PT, R103, 0x22, P0 ;  /* 0x000000226700780c */ /* 0x000fe400007c1670 */
[----:B------:R-:W-:Y:S02]  /*8be0*/  ISETP.GE.AND P5, PT, R100, 0x1, PT ;  /* 0x000000016400780c */ /* 0x000fe40003fa6270 */
[----:B------:R-:W-:Y:S02]  /*8bf0*/  LOP3.LUT R198, R198, 0xfffffdff, RZ, 0xc0, !PT ;  /* 0xfffffdffc6c67812 */ /* 0x000fe400078ec0ff */
[----:B------:R-:W-:Y:S07]  /*8c00*/  ISETP.GT.AND P0, PT, R101, RZ, !P5 ;  /* 0x000000ff6500720c */ /* 0x000fee0006f04270 */
[----:B------:R-:W-:Y:S02]  /*8c10*/  @P6 LOP3.LUT R198, R198, 0x200, RZ, 0xfc, !PT ;  /* 0x00000200c6c66812 */ /* 0x000fe400078efcff */
[----:B------:R-:W-:Y:S02]  /*8c20*/  ISETP.GE.AND P6, PT, R100, 0x2, PT ;  /* 0x000000026400780c */ /* 0x000fe40003fc6270 */
[----:B------:R-:W-:Y:S04]  /*8c30*/  LOP3.LUT R198, R198, 0xffbfffff, RZ, 0xc0, !PT ;  /* 0xffbfffffc6c67812 */ /* 0x000fe800078ec0ff */
[----:B------:R-:W-:Y:S02]  /*8c40*/  @P5 LOP3.LUT R198, R198, 0x400000, RZ, 0xfc, !PT ;  /* 0x00400000c6c65812 */ /* 0x000fe400078efcff */
[----:B------:R-:W-:Y:S02]  /*8c50*/  ISETP.LT.OR P5, PT, R103, 0x1, P0 ;  /* 0x000000016700780c */ /* 0x000fe400007a1670 */
[----:B------:R-:W-:Y:S02]  /*8c60*/  ISETP.GT.AND P0, PT, R101, 0x1, !P6 ;  /* 0x000000016500780c */ /* 0x000fe40007704270 */
[----:B------:R-:W-:Y:S02]  /*8c70*/  LOP3.LUT R198, R198, 0xff7fffff, RZ, 0xc0, !PT ;  /* 0xff7fffffc6c67812 */ /* 0x000fe400078ec0ff */
[----:B------:R-:W-:Y:S07]  /*8c80*/  ISETP.LT.OR P0, PT, R103, 0x2, P0 ;  /* 0x000000026700780c */ /* 0x000fee0000701670 */
[----:B------:R-:W-:Y:S02]  /*8c90*/  @P5 LOP3.LUT R198, R198, 0x800000, RZ, 0xfc, !PT ;  /* 0x00800000c6c65812 */ /* 0x000fe400078efcff */
[----:B------:R-:W-:Y:S02]  /*8ca0*/  ISETP.GE.AND P5, PT, R100, 0x29, PT ;  /* 0x000000296400780c */ /* 0x000fe40003fa6270 */
[----:B------:R-:W-:Y:S04]  /*8cb0*/  LOP3.LUT R198, R198, 0xffffffbf, RZ, 0xc0, !PT ;  /* 0xffffffbfc6c67812 */ /* 0x000fe800078ec0ff */
[----:B------:R-:W-:Y:S04]  /*8cc0*/  LOP3.LUT R198, R198, 0xfffff7ff, RZ, 0xc0, !PT ;  /* 0xfffff7ffc6c67812 */ /* 0x000fe800078ec0ff */
[----:B------:R-:W-:Y:S02]  /*8cd0*/  @P0 LOP3.LUT R198, R198, 0x800, RZ, 0xfc, !PT ;  /* 0x00000800c6c60812 */ /* 0x000fe400078efcff */
[----:B------:R-:W-:Y:S02]  /*8ce0*/  ISETP.GT.AND P0, PT, R101, 0x28, !P5 ;  /* 0x000000286500780c */ /* 0x000fe40006f04270 */
[----:B------:R-:W-:Y:S02]  /*8cf0*/  @P5 LOP3.LUT R198, R198, 0x40, RZ, 0xfc, !PT ;  /* 0x00000040c6c65812 */ /* 0x000fe400078efcff */
[----:B------:R-:W-:Y:S02]  /*8d00*/  ISETP.LT.OR P0, PT, R103, 0x29, P0 ;  /* 0x000000296700780c */ /* 0x000fe40000701670 */
[----:B------:R-:W-:Y:S02]  /*8d10*/  ISETP.GE.AND P5, PT, R100, 0x2a, PT ;  /* 0x0000002a6400780c */ /* 0x000fe40003fa6270 */
[----:B------:R-:W-:Y:S04]  /*8d20*/  LOP3.LUT R198, R198, 0xffffefff, RZ, 0xc0, !PT ;  /* 0xffffefffc6c67812 */ /* 0x000fe800078ec0ff */
[----:B------:R-:W-:Y:S05]  /*8d30*/  LOP3.LUT R198, R198, 0xffff7fff, RZ, 0xc0, !PT ;  /* 0xffff7fffc6c67812 */ /* 0x000fea00078ec0ff */
[----:B------:R-:W-:Y:S02]  /*8d40*/  @P0 LOP3.LUT R198, R198, 0x8000, RZ, 0xfc, !PT ;  /* 0x00008000c6c60812 */ /* 0x000fe400078efcff */
[----:B------:R-:W-:Y:S02]  /*8d50*/  ISETP.GT.AND P0, PT, R101, 0x29, !P5 ;  /* 0x000000296500780c */ /* 0x000fe40006f04270 */
[----:B------:R-:W-:Y:S02]  /*8d60*/  @P5 LOP3.LUT R198, R198, 0x1000, RZ, 0xfc, !PT ;  /* 0x00001000c6c65812 */ /* 0x000fe400078efcff */
[----:B------:R-:W-:Y:S02]  /*8d70*/  ISETP.LT.OR P5, PT, R103, 0x2a, P0 ;  /* 0x0000002a6700780c */ /* 0x000fe400007a1670 */
[C---:B------:R-:W-:Y:S02]  /*8d80*/  LOP3.LUT P0, RZ, R198.reuse, 0x4, RZ, 0xc0, !PT ;  /* 0x00000004c6ff7812 */ /* 0x040fe4000780c0ff */
[----:B------:R-:W-:Y:S02]  /*8d90*/  LOP3.LUT R198, R198, 0xffffbfff, RZ, 0xc0, !PT ;  /* 0xffffbfffc6c67812 */ /* 0x000fe400078ec0ff */
[----:B------:R-:W-:Y:S04]  /*8da0*/  ISETP.GT.AND P0, PT, R0, 0x8, !P0 ;  /* 0x000000080000780c */ /* 0x000fe80004704270 */
[----:B------:R-:W-:Y:S03]  /*8db0*/  ISETP.LT.OR P0, PT, R102, 0x9, P0 ;  /* 0x000000096600780c */ /* 0x000fe60000701670 */
[----:B------:R-:W-:Y:S02]  /*8dc0*/  @P5 LOP3.LUT R198, R198, 0x4000, RZ, 0xfc, !PT ;  /* 0x00004000c6c65812 */ /* 0x000fe400078efcff */
[----:B------:R-:W-:Y:S02]  /*8dd0*/  FSEL R179, R18, -INF , !P0 ;  /* 0xff80000012b37808 */ /* 0x000fe40004000000 */
[C---:B------:R-:W-:Y:S02]  /*8de0*/  LOP3.LUT P0, RZ, R198.reuse, 0x2, RZ, 0xc0, !PT ;  /* 0x00000002c6ff7812 */ /* 0x040fe4000780c0ff */
[----:B------:R-:W-:Y:S02]  /*8df0*/  LOP3.LUT P2, RZ, R198, 0x1000, RZ, 0xc0, !PT ;  /* 0x00001000c6ff7812 */ /* 0x000fe4000784c0ff */
[----:B------:R-:W-:Y:S02]  /*8e00*/  ISETP.GT.AND P0, PT, R0, 0x9, !P0 ;  /* 0x000000090000780c */ /* 0x000fe40004704270 */
[----:B------:R-:W-:Y:S02]  /*8e10*/  LOP3.LUT P5, RZ, R198, 0x400, RZ, 0xc0, !PT ;  /* 0x00000400c6ff7812 */ /* 0x000fe400078ac0ff */
[----:B------:R-:W-:Y:S02]  /*8e20*/  ISETP.LT.OR P0, PT, R102, 0xa, P0 ;  /* 0x0000000a6600780c */ /* 0x000fe40000701670 */
[----:B------:R-:W-:Y:S02]  /*8e30*/  FSEL R165, R36, -INF , !P5 ;  /* 0xff80000024a57808 */ /* 0x000fe40006800000 */
[----:B------:R-:W-:Y:S02]  /*8e40*/  FSEL R178, R19, -INF , !P0 ;  /* 0xff80000013b27808 */ /* 0x000fe40004000000 */
[C---:B------:R-:W-:Y:S02]  /*8e50*/  LOP3.LUT P0, RZ, R198.reuse, 0x1, RZ, 0xc0, !PT ;  /* 0x00000001c6ff7812 */ /* 0x040fe4000780c0ff */
[----:B------:R-:W-:Y:S02]  /*8e60*/  LOP3.LUT R198, R198, 0xffdfffff, RZ, 0xc0, !PT ;  /* 0xffdfffffc6c67812 */ /* 0x000fe400078ec0ff */
[----:B------:R-:W-:Y:S02]  /*8e70*/  ISETP.GT.AND P0, PT, R0, 0x10, !P0 ;  /* 0x000000100000780c */ /* 0x000fe40004704270 */
[----:B------:R-:W-:Y:S02]  /*8e80*/  @P2 LOP3.LUT R198, R198, 0x200000, RZ, 0xfc, !PT ;  /* 0x00200000c6c62812 */ /* 0x000fe400078efcff */
[----:B------:R-:W-:Y:S02]  /*8e90*/  ISETP.LT.OR P0, PT, R102, 0x11, P0 ;  /* 0x000000116600780c */ /* 0x000fe40000701670 */
[----:B------:R-:W-:Y:S02]  /*8ea0*/  LOP3.LUT P3, RZ, R198, 0x80, RZ, 0xc0, !PT ;  /* 0x00000080c6ff7812 */ /* 0x000fe4000786c0ff */
        /* <DEDUP_REMOVED lines=9> */
[----:B------:R-:W-:Y:S02]  /*8f40*/  LOP3.LUT P5, RZ, R198, 0x400000, RZ, 0xc0, !PT ;  /* 0x00400000c6ff7812 */ /* 0x000fe400078ac0ff */
[----:B------:R-:W-:Y:S02]  /*8f50*/  ISETP.GT.AND P0, PT, R0, 0x18, !P0 ;  /* 0x000000180000780c */ /* 0x000fe40004704270 */
[----:B------:R-:W-:Y:S02]  /*8f60*/  LOP3.LUT P1, RZ, R198, 0x40, RZ, 0xc0, !PT ;  /* 0x00000040c6ff7812 */ /* 0x000fe4000782c0ff */
[----:B------:R-:W-:Y:S02]  /*8f70*/  ISETP.LT.OR P0, PT, R102, 0x19, P0 ;  /* 0x000000196600780c */ /* 0x000fe40000701670 */
[----:B------:R-:W-:Y:S02]  /*8f80*/  LOP3.LUT P2, RZ, R198, 0x8000, RZ, 0xc0, !PT ;  /* 0x00008000c6ff7812 */ /* 0x000fe4000784c0ff */
[----:B------:R-:W-:Y:S02]  /*8f90*/  FSEL R173, R34, -INF , !P0 ;  /* 0xff80000022ad7808 */ /* 0x000fe40004000000 */
[----:B------:R-:W-:Y:S04]  /*8fa0*/  LOP3.LUT P0, RZ, R198, 0x20, RZ, 0xc0, !PT ;  /* 0x00000020c6ff7812 */ /* 0x000fe8000780c0ff */
[----:B------:R-:W-:Y:S04]  /*8fb0*/  ISETP.GT.AND P0, PT, R0, 0x19, !P0 ;  /* 0x000000190000780c */ /* 0x000fe80004704270 */
[----:B------:R-:W-:Y:S04]  /*8fc0*/  ISETP.LT.OR P0, PT, R102, 0x1a, P0 ;  /* 0x0000001a6600780c */ /* 0x000fe80000701670 */
[----:B------:R-:W-:Y:S02]  /*8fd0*/  FSEL R171, R35, -INF , !P0 ;  /* 0xff80000023ab7808 */ /* 0x000fe40004000000 */
[----:B------:R-:W-:Y:S04]  /*8fe0*/  LOP3.LUT P0, RZ, R198, 0x200, RZ, 0xc0, !PT ;  /* 0x00000200c6ff7812 */ /* 0x000fe8000780c0ff */
[----:B------:R-:W-:Y:S02]  /*8ff0*/  FSEL R164, R37, -INF , !P0 ;  /* 0xff80000025a47808 */ /* 0x000fe40004000000 */
[----:B------:R-:W-:Y:S04]  /*9000*/  ISETP.GT.AND P0, PT, R0, 0x20, !P3 ;  /* 0x000000200000780c */ /* 0x000fe80005f04270 */
[----:B------:R-:W-:Y:S04]  /*9010*/  ISETP.LT.OR P0, PT, R102, 0x21, P0 ;  /* 0x000000216600780c */ /* 0x000fe80000701670 */
[----:B------:R-:W-:Y:S02]  /*9020*/  FSEL R169, R38, -INF , !P0 ;  /* 0xff80000026a97808 */ /* 0x000fe40004000000 */
[----:B------:R-:W-:Y:S02]  /*9030*/  ISETP.GT.AND P0, PT, R0, 0x21, !P4 ;  /* 0x000000210000780c */ /* 0x000fe40006704270 */
[----:B------:R-:W-:Y:S02]  /*9040*/  FSEL R38, R48, -INF , !P2 ;  /* 0xff80000030267808 */ /* 0x000fe40005000000 */
[----:B------:R-:W-:Y:S02]  /*9050*/  ISETP.LT.OR P0, PT, R102, 0x22, P0 ;  /* 0x000000226600780c */ /* 0x000fe40000701670 */
[C---:B------:R-:W-:Y:S02]  /*9060*/  LOP3.LUT P2, RZ, R198.reuse, 0x200000, RZ, 0xc0, !PT ;  /* 0x00200000c6ff7812 */ /* 0x040fe4000784c0ff */
[----:B------:R-:W-:Y:S02]  /*9070*/  FSEL R167, R39, -INF , !P0 ;  /* 0xff80000027a77808 */ /* 0x000fe40004000000 */
[----:B------:R-:W-:Y:S04]  /*9080*/  LOP3.LUT P0, RZ, R198, 0x800, RZ, 0xc0, !PT ;  /* 0x00000800c6ff7812 */ /* 0x000fe8000780c0ff */
[----:B------:R-:W-:Y:S02]  /*9090*/  FSEL R39, R5, -INF , !P0 ;  /* 0xff80000005277808 */ /* 0x000fe40004000000 */
[----:B------:R-:W-:Y:S04]  /*90a0*/  ISETP.GT.AND P0, PT, R0, 0x1, !P6 ;  /* 0x000000010000780c */ /* 0x000fe80007704270 */
[----:B------:R-:W-:Y:S04]  /*90b0*/  ISETP.LT.OR P0, PT, R102, 0x2, P0 ;  /* 0x000000026600780c */ /* 0x000fe80000701670 */
[----:B------:R-:W-:Y:S02]  /*90c0*/  FSEL R163, R7, -INF , !P0 ;  /* 0xff80000007a37808 */ /* 0x000fe40004000000 */
[----:B------:R-:W-:Y:S04]  /*90d0*/  ISETP.GT.AND P0, PT, R0, RZ, !P5 ;  /* 0x000000ff0000720c */ /* 0x000fe80006f04270 */
[----:B------:R-:W-:Y:S04]  /*90e0*/  ISETP.LT.OR P0, PT, R102, 0x1, P0 ;  /* 0x000000016600780c */ /* 0x000fe80000701670 */
[----:B------:R-:W-:Y:S02]  /*90f0*/  FSEL R36, R6, -INF , !P0 ;  /* 0xff80000006247808 */ /* 0x000fe40004000000 */
[----:B------:R-:W-:Y:S04]  /*9100*/  LOP3.LUT P0, RZ, R198, 0x4000, RZ, 0xc0, !PT ;  /* 0x00004000c6ff7812 */ /* 0x000fe8000780c0ff */
        /* <DEDUP_REMOVED lines=10> */
[----:B------:R-:W-:Y:S04]  /*91b0*/  LOP3.LUT P0, RZ, R198, 0x4, RZ, 0xc0, !PT ;  /* 0x00000004c6ff7812 */ /* 0x000fe8000780c0ff */
[----:B------:R-:W-:Y:S04]  /*91c0*/  ISETP.GT.AND P0, PT, R2, 0x8, !P0 ;  /* 0x000000080200780c */ /* 0x000fe80004704270 */
[C---:B------:R-:W-:Y:S04]  /*91d0*/  ISETP.LT.OR P0, PT, R3.reuse, 0x9, P0 ;  /* 0x000000090300780c */ /* 0x040fe80000701670 */
[----:B------:R-:W-:Y:S02]  /*91e0*/  FSEL R160, R12, -INF , !P0 ;  /* 0xff8000000ca07808 */ /* 0x000fe40004000000 */
[----:B------:R-:W-:Y:S04]  /*91f0*/  LOP3.LUT P0, RZ, R198, 0x2, RZ, 0xc0, !PT ;  /* 0x00000002c6ff7812 */ /* 0x000fe8000780c0ff */
        /* <DEDUP_REMOVED lines=31> */
[----:B------:R-:W-:Y:S04]  /*93f0*/  ISETP.GT.AND P0, PT, R2, 0x29, !P2 ;  /* 0x000000290200780c */ /* 0x000fe80005704270 */
[----:B------:R-:W-:Y:S04]  /*9400*/  ISETP.LT.OR P0, PT, R3, 0x2a, P0 ;  /* 0x0000002a0300780c */ /* 0x000fe80000701670 */
[----:B------:R-:W-:Y:S01]  /*9410*/  FSEL R28, R45, -INF , !P0 ;  /* 0xff8000002d1c7808 */ /* 0x000fe20004000000 */
[----:B------:R-:W-:-:S06]  /*9420*/  BRA.DIV ~URZ, `(.L_x_647) ;  /* 0x0000fbb27f007947 */ /* 0x000fcc000b800000 */
[----:B------:R4:W1:Y:S02]  /*9430*/  SHFL.IDX PT, R3, R109, 0x3, 0x1c1f ;  /* 0x007c1f006d037f89 */ /* 0x00086400000e0000 */
.L_x_805:
[----:B-1----:R-:W-:Y:S01]  /*9440*/  IADD3 R2, R110, R3, RZ ;  /* 0x000000036e027210 */ /* 0x002fe20007ffe0ff */
        /* <DEDUP_REMOVED lines=18> */
.L_x_650:
[----:B------:R-:W-:Y:S04]  /*9570*/  MOV R4, c[0x0][0x32c] ;  /* 0x0000cb0000047a02 */ /* 0x000fe80000000f00 */
[----:B------:R-:W-:Y:S11]  /*9580*/  ISETP.NE.AND P0, PT, R4, 0x1, PT ;  /* 0x000000010400780c */ /* 0x000ff60003f05270 */
[----:B------:R-:W-:Y:S02]  /*9590*/  @!UPT UIADD3 URZ, URZ, URZ, URZ ;  /* 0x0000003f3f3ff290 */ /* 0x000fe4000fffe03f */
[----:B------:R-:W-:Y:S05]  /*95a0*/  @P0 IMAD.HI.U32 R4, R3, c[0x0][0x330], RZ ;  /* 0x0000cc0003040a27 */ /* 0x000fea00078e00ff */
[----:B------:R-:W-:Y:S02]  /*95b0*/  @P0 SHF.R.U32.HI R3, RZ, c[0x0][0x334], R4 ;  /* 0x0000cd00ff030a19 */ /* 0x000fe40000011604 */
.L_x_651:
[----:B------:R-:W-:Y:S05]  /*95c0*/  BSYNC B0 ;  /* 0x0000000000007941 */ /* 0x000fea0003800000 */
.L_x_649:
[----:B------:R-:W-:Y:S04]  /*95d0*/  IMAD.IADD R4, R100, 0x1, -R236 ;  /* 0x0000000164047824 */ /* 0x000fe800078e0aec */
[----:B------:R-:W-:Y:S05]  /*95e0*/  IMAD R3, R3, c[0x0][0x32c], R4 ;  /* 0x0000cb0003037a24 */ /* 0x000fea00078e0204 */
[----:B------:R-:W-:Y:S02]  /*95f0*/  IADD3 R4, R3, c[0x0][0x32c], RZ ;  /* 0x0000cb0003047a10 */ /* 0x000fe40007ffe0ff */
[----:B------:R-:W-:Y:S02]  /*9600*/  IMNMX R0, R0, R3, !PT ;  /* 0x0000000300007217 */ /* 0x000fe40007800200 */
[----:B------:R-:W-:Y:S02]  /*9610*/  IMNMX R2, R2, R4, PT ;  /* 0x0000000402027217 */ /* 0x000fe40003800200 */
.L_x_648:
[----:B------:R-:W-:Y:S02]  /*9620*/  ISETP.GT.AND P0, PT, R0, RZ, !P5 ;  /* 0x000000ff0000720c */ /* 0x000fe40006f04270 */
[----:B------:R-:W-:Y:S02]  /*9630*/  LOP3.LUT P3, RZ, R198, 0x4, RZ, 0xc0, !PT ;  /* 0x00000004c6ff7812 */ /* 0x000fe4000786c0ff */
[----:B------:R-:W-:Y:S02]  /*9640*/  ISETP.LT.OR P0, PT, R2, 0x1, P0 ;  /* 0x000000010200780c */ /* 0x000fe40000701670 */
[----:B------:R-:W-:Y:S02]  /*9650*/  LOP3.LUT P2, RZ, R198, 0x2, RZ, 0xc0, !PT ;  /* 0x00000002c6ff7812 */ /* 0x000fe4000784c0ff */
[----:B------:R-:W-:Y:S02]  /*9660*/  FSEL R19, R10, -INF , !P0 ;  /* 0xff8000000a137808 */ /* 0x000fe40004000000 */
[----:B------:R-:W-:Y:S02]  /*9670*/  ISETP.GT.AND P0, PT, R0, 0x1, !P6 ;  /* 0x000000010000780c */ /* 0x000fe40007704270 */
        /* <DEDUP_REMOVED lines=17> */
[----:B------:R-:W-:Y:S02]  /*9790*/  ISETP.GT.AND P1, PT, R0, 0x28, !P1 ;  /* 0x000000280000780c */ /* 0x000fe40004f24270 */
[----:B------:R-:W-:Y:S02]  /*97a0*/  FSEL R21, R26, -INF , !P0 ;  /* 0xff8000001a157808 */ /* 0x000fe40004000000 */
[----:B------:R-:W-:Y:S02]  /*97b0*/  LOP3.LUT P0, RZ, R198, 0x8, RZ, 0xc0, !PT ;  /* 0x00000008c6ff7812 */ /* 0x000fe4000780c0ff */
[----:B------:R-:W-:Y:S02]  /*97c0*/  ISETP.LT.OR P1, PT, R2, 0x29, P1 ;  /* 0x000000290200780c */ /* 0x000fe40000f21670 */
[----:B------:R-:W-:Y:S02]  /*97d0*/  ISETP.GT.AND P0, PT, R0, 0x11, !P0 ;  /* 0x000000110000780c */ /* 0x000fe40004704270 */
[----:B------:R-:W-:Y:S02]  /*97e0*/  FMNMX.FTZ R3, R25, R107, !PT ;  /* 0x0000006b19037209 */ /* 0x000fe40007810000 */
[----:B------:R-:W-:Y:S02]  /*97f0*/  ISETP.LT.OR P0, PT, R2, 0x12, P0 ;  /* 0x000000120200780c */ /* 0x000fe40000701670 */
        /* <DEDUP_REMOVED lines=50> */
[----:B------:R-:W-:Y:S02]  /*9b20*/  FSEL R14, R46, -INF , !P1 ;  /* 0xff8000002e0e7808 */ /* 0x000fe40004800000 */
        /* <DEDUP_REMOVED lines=15> */
.L_x_806:
[----:B-12---:R-:W-:Y:S01]  /*9c20*/  FMNMX.FTZ R100, R100, R0, !PT ;  /* 0x0000000064647209 */ /* 0x006fe20007810000 */
        /* <DEDUP_REMOVED lines=13> */
[----:B------:R1:W2:Y:S02]  /*9d00*/  SHFL.BFLY PT, R0, R100, 0x1, 0x1f ;  /* 0x0c201f0064007f89 */ /* 0x0002a400000e0000 */
.L_x_807:
[C---:B------:R-:W-:Y:S01]  /*9d10*/  FMUL.FTZ R2, R104.reuse, c[0x0][0x2d0] ;  /* 0x0000b40068027a20 */ /* 0x040fe20000410000 */
[----:B------:R-:W-:Y:S01]  /*9d20*/  FSETP.NEU.FTZ.AND P0, PT, R104, -INF , PT ;  /* 0xff8000006800780b */ /* 0x000fe20003f1d000 */
[----:B------:R-:W-:Y:S01]  /*9d30*/  WARPSYNC 0xffffffff ;  /* 0xffffffff00007948 */ /* 0x000fe20003800000 */
[----:B------:R-:W-:Y:S02]  /*9d40*/  FSETP.NEU.FTZ.AND P1, PT, R103, -INF , PT ;  /* 0xff8000006700780b */ /* 0x000fe40003f3d000 */
[----:B------:R-:W-:Y:S02]  /*9d50*/  FSEL R2, R2, RZ, P0 ;  /* 0x000000ff02027208 */ /* 0x000fe40000000000 */
[----:B--2---:R-:W-:Y:S02]  /*9d60*/  FMNMX.FTZ R101, R0, R100, !PT ;  /* 0x0000006400657209 */ /* 0x004fe40007810000 */
[----:B------:R-:W-:Y:S01]  /*9d70*/  FSEL R0, R104, RZ, P0 ;  /* 0x000000ff68007208 */ /* 0x000fe20000000000 */
[--C-:B------:R-:W-:Y:S01]  /*9d80*/  FFMA.FTZ R9, R39, c[0x0][0x2d0], -R2.reuse ;  /* 0x0000b40027097a23 */ /* 0x100fe20000010802 */
[----:B------:R-:W-:Y:S01]  /*9d90*/  FSETP.NEU.FTZ.AND P0, PT, R102, -INF , PT ;  /* 0xff8000006600780b */ /* 0x000fe20003f1d000 */
        /* <DEDUP_REMOVED lines=12> */
[----:B------:R-:W-:Y:S02]  /*9e60*/  FFMA.FTZ R176, R168, c[0x0][0x2d0], -R2 ;  /* 0x0000b400a8b07a23 */ /* 0x000fe40000010802 */
[C---:B------:R-:W-:Y:S02]  /*9e70*/  FMUL.FTZ R2, R103.reuse, c[0x0][0x2d0] ;  /* 0x0000b40067027a20 */ /* 0x040fe40000410000 */
[----:B------:R-:W-:Y:S01]  /*9e80*/  FADD.FTZ R4, -R0, R105 ;  /* 0x0000006900047221 */ /* 0x000fe20000010100 */
[----:B------:R-:W-:Y:S02]  /*9e90*/  FSEL R0, R103, RZ, P1 ;  /* 0x000000ff67007208 */ /* 0x000fe40000800000 */
[----:B------:R-:W-:Y:S02]  /*9ea0*/  FSEL R2, R2, RZ, P1 ;  /* 0x000000ff02027208 */ /* 0x000fe40000800000 */
[----:B------:R-:W-:Y:S01]  /*9eb0*/  MUFU.EX2 R105, R10 ;  /* 0x0000000a00697308 */ /* 0x000fe20000000800 */
[----:B------:R-:W-:Y:S01]  /*9ec0*/  FADD.FTZ R5, -R0, R106 ;  /* 0x0000006a00057221 */ /* 0x000fe20000010100 */
[----:B------:R-:W-:Y:S01]  /*9ed0*/  FSEL R0, R102, RZ, P0 ;  /* 0x000000ff66007208 */ /* 0x000fe20000000000 */
[--C-:B------:R-:W-:Y:S02]  /*9ee0*/  FFMA.FTZ R39, R178, c[0x0][0x2d0], -R2.reuse ;  /* 0x0000b400b2277a23 */ /* 0x100fe40000010802 */
[--C-:B------:R-:W-:Y:S02]  /*9ef0*/  FFMA.FTZ R7, R36, c[0x0][0x2d0], -R2.reuse ;  /* 0x0000b40024077a23 */ /* 0x100fe40000010802 */
[--C-:B------:R-:W-:Y:S02]  /*9f00*/  FFMA.FTZ R6, R163, c[0x0][0x2d0], -R2.reuse ;  /* 0x0000b400a3067a23 */ /* 0x100fe40000010802 */
[--C-:B------:R-:W-:Y:S01]  /*9f10*/  FFMA.FTZ R8, R179, c[0x0][0x2d0], -R2.reuse ;  /* 0x0000b400b3087a23 */ /* 0x100fe20000010802 */
[----:B---34-:R-:W-:Y:S01]  /*9f20*/  MUFU.EX2 R109, R7 ;  /* 0x00000007006d7308 */ /* 0x018fe20000000800 */
        /* <DEDUP_REMOVED lines=8> */
[----:B------:R-:W-:Y:S02]  /*9fb0*/  FFMA.FTZ R171, R171, c[0x0][0x2d0], -R2 ;  /* 0x0000b400abab7a23 */ /* 0x000fe40000010802 */
[----:B------:R-:W-:Y:S02]  /*9fc0*/  FMUL.FTZ R2, R102, c[0x0][0x2d0] ;  /* 0x0000b40066027a20 */ /* 0x000fe40000410000 */
[----:B------:R-:W-:Y:S01]  /*9fd0*/  FADD.FTZ R0, -R0, R107 ;  /* 0x0000006b00007221 */ /* 0x000fe20000010100 */
[----:B------:R-:W-:Y:S02]  /*9fe0*/  MUFU.EX2 R51, R9 ;  /* 0x0000000900337308 */ /* 0x000fe40000000800 */
[----:B------:R-:W-:Y:S01]  /*9ff0*/  FSEL R2, R2, RZ, P0 ;  /* 0x000000ff02027208 */ /* 0x000fe20000000000 */
[----:B------:R-:W-:Y:S01]  /*a000*/  FMUL.FTZ R0, R0, c[0x0][0x2d0] ;  /* 0x0000b40000007a20 */ /* 0x000fe20000410000 */
[----:B------:R-:W-:Y:S03]  /*a010*/  FSETP.NEU.FTZ.AND P0, PT, R101, -INF , PT ;  /* 0xff8000006500780b */ /* 0x000fe60003f1d000 */
[--C-:B------:R-:W-:Y:S02]  /*a020*/  FFMA.FTZ R3, R25, c[0x0][0x2d0], -R2.reuse ;  /* 0x0000b40019037a23 */ /* 0x100fe40000010802 */
[--C-:B------:R-:W-:Y:S01]  /*a030*/  FFMA.FTZ R38, R160, c[0x0][0x2d0], -R2.reuse ;  /* 0x0000b400a0267a23 */ /* 0x100fe20000010802 */
[----:B------:R-:W2:Y:S01]  /*a040*/  MUFU.EX2 R0, R0 ;  /* 0x0000000000007308 */ /* 0x000ea20000000800 */
[--C-:B------:R-:W-:Y:S02]  /*a050*/  FFMA.FTZ R36, R50, c[0x0][0x2d0], -R2.reuse ;  /* 0x0000b40032247a23 */ /* 0x100fe40000010802 */
[--C-:B------:R-:W-:Y:S02]  /*a060*/  FFMA.FTZ R163, R37, c[0x0][0x2d0], -R2.reuse ;  /* 0x0000b40025a37a23 */ /* 0x100fe40000010802 */
[--C-:B------:R-:W-:Y:S02]  /*a070*/  FFMA.FTZ R165, R49, c[0x0][0x2d0], -R2.reuse ;  /* 0x0000b40031a57a23 */ /* 0x100fe40000010802 */
[--C-:B------:R-:W-:Y:S02]  /*a080*/  FFMA.FTZ R164, R48, c[0x0][0x2d0], -R2.reuse ;  /* 0x0000b40030a47a23 */ /* 0x100fe40000010802 */
[--C-:B------:R-:W-:Y:S01]  /*a090*/  FFMA.FTZ R177, R34, c[0x0][0x2d0], -R2.reuse ;  /* 0x0000b40022b17a23 */ /* 0x100fe20000010802 */
[----:B------:R3:W4:Y:S01]  /*a0a0*/  MUFU.EX2 R167, R3 ;  /* 0x0000000300a77308 */ /* 0x0007220000000800 */
[--C-:B------:R-:W-:Y:S02]  /*a0b0*/  FFMA.FTZ R173, R29, c[0x0][0x2d0], -R2.reuse ;  /* 0x0000b4001dad7a23 */ /* 0x100fe40000010802 */
[--C-:B------:R-:W-:Y:S02]  /*a0c0*/  FFMA.FTZ R179, R28, c[0x0][0x2d0], -R2.reuse ;  /* 0x0000b4001cb37a23 */ /* 0x100fe40000010802 */
[--C-:B------:R-:W-:Y:S05]  /*a0d0*/  FFMA.FTZ R174, R33, c[0x0][0x2d0], -R2.reuse ;  /* 0x0000b40021ae7a23 */ /* 0x100fea0000010802 */
[----:B------:R-:W-:Y:S10]  /*a0e0*/  MUFU.EX2 R220, R8 ;  /* 0x0000000800dc7308 */ /* 0x000ff40000000800 */
[----:B------:R-:W-:Y:S01]  /*a0f0*/  MUFU.EX2 R212, R38 ;  /* 0x0000002600d47308 */ /* 0x000fe20000000800 */
[--C-:B---3--:R-:W-:Y:S02]  /*a100*/  FFMA.FTZ R3, R161, c[0x0][0x2d0], -R2.reuse ;  /* 0x0000b400a1037a23 */ /* 0x108fe40000010802 */
[----:B------:R-:W-:Y:S01]  /*a110*/  FFMA.FTZ R161, R35, c[0x0][0x2d0], -R2 ;  /* 0x0000b40023a17a23 */ /* 0x000fe20000010802 */
[C---:B------:R-:W-:Y:S06]  /*a120*/  FSEL R2, R101.reuse, RZ, P0 ;  /* 0x000000ff65027208 */ /* 0x040fec0000000000 */
[----:B------:R3:W5:Y:S10]  /*a130*/  MUFU.EX2 R110, R3 ;  /* 0x00000003006e7308 */ /* 0x0007740000000800 */
[----:B------:R-:W-:Y:S10]  /*a140*/  MUFU.EX2 R225, R176 ;  /* 0x000000b000e17308 */ /* 0x000ff40000000800 */
[----:B------:R-:W-:Y:S01]  /*a150*/  MUFU.EX2 R229, R175 ;  /* 0x000000af00e57308 */ /* 0x000fe20000000800 */
[----:B---3--:R-:W-:Y:S02]  /*a160*/  FADD.FTZ R3, -R2, R108 ;  /* 0x0000006c02037221 */ /* 0x008fe40000010100 */
[----:B------:R-:W-:Y:S07]  /*a170*/  FMUL.FTZ R2, R101, c[0x0][0x2d0] ;  /* 0x0000b40065027a20 */ /* 0x000fee0000410000 */
[----:B------:R-:W-:Y:S01]  /*a180*/  MUFU.EX2 R227, R168 ;  /* 0x000000a800e37308 */ /* 0x000fe20000000800 */
[----:B------:R-:W-:Y:S01]  /*a190*/  FSEL R6, R2, RZ, P0 ;  /* 0x000000ff02067208 */ /* 0x000fe20000000000 */
[----:B------:R-:W-:Y:S01]  /*a1a0*/  FMUL.FTZ R2, R4, c[0x0][0x2d0] ;  /* 0x0000b40004027a20 */ /* 0x000fe20000410000 */
[C---:B------:R-:W-:Y:S02]  /*a1b0*/  ISETP.GT.AND P0, PT, R201.reuse, R233, PT ;  /* 0x000000e9c900720c */ /* 0x040fe40003f04270 */
[----:B------:R-:W-:Y:S01]  /*a1c0*/  IADD3 R201, R201, -0x1, RZ ;  /* 0xffffffffc9c97810 */ /* 0x000fe20007ffe0ff */
[--C-:B------:R-:W-:Y:S02]  /*a1d0*/  FFMA.FTZ R7, R22, c[0x0][0x2d0], -R6.reuse ;  /* 0x0000b40016077a23 */ /* 0x100fe40000010806 */
[--C-:B------:R-:W-:Y:S02]  /*a1e0*/  FFMA.FTZ R107, R21, c[0x0][0x2d0], -R6.reuse ;  /* 0x0000b400156b7a23 */ /* 0x100fe40000010806 */
[----:B-1----:R1:W-:Y:S01]  /*a1f0*/  MUFU.EX2 R100, R2 ;  /* 0x0000000200647308 */ /* 0x0023e20000000800 */
        /* <DEDUP_REMOVED lines=8> */
[--C-:B------:R-:W-:Y:S05]  /*a280*/  FFMA.FTZ R169, R16, c[0x0][0x2d0], -R6.reuse ;  /* 0x0000b40010a97a23 */ /* 0x100fea0000010806 */
[----:B------:R-:W-:Y:S01]  /*a290*/  MUFU.EX2 R228, R171 ;  /* 0x000000ab00e47308 */ /* 0x000fe20000000800 */
[--C-:B-1----:R-:W-:Y:S02]  /*a2a0*/  FFMA.FTZ R2, R19, c[0x0][0x2d0], -R6.reuse ;  /* 0x0000b40013027a23 */ /* 0x102fe40000010806 */
[----:B------:R-:W-:Y:S02]  /*a2b0*/  FFMA.FTZ R19, R23, c[0x0][0x2d0], -R6 ;  /* 0x0000b40017137a23 */ /* 0x000fe40000010806 */
[----:B------:R-:W1:Y:S05]  /*a2c0*/  LDSM.16.MT88.4 R20, [R185] ;  /* 0x00000000b914783b */ /* 0x000e6a0000004200 */
[----:B------:R3:W-:Y:S10]  /*a2d0*/  MUFU.EX2 R33, R2 ;  /* 0x0000000200217308 */ /* 0x0007f40000000800 */
[----:B------:R-:W-:Y:S10]  /*a2e0*/  MUFU.EX2 R226, R161 ;  /* 0x000000a100e27308 */ /* 0x000ff40000000800 */
[----:B------:R-:W-:Y:S01]  /*a2f0*/  MUFU.EX2 R107, R107 ;  /* 0x0000006b006b7308 */ /* 0x000fe20000000800 */
[----:B---3--:R-:W-:Y:S02]  /*a300*/  FMUL.FTZ R2, R3, c[0x0][0x2d0] ;  /* 0x0000b40003027a20 */ /* 0x008fe40000410000 */
[----:B------:R-:W-:Y:S07]  /*a310*/  FMUL.FTZ R3, R5, c[0x0][0x2d0] ;  /* 0x0000b40005037a20 */ /* 0x000fee0000410000 */
[----:B------:R-:W3:Y:S10]  /*a320*/  MUFU.EX2 R2, R2 ;  /* 0x0000000200027308 */ /* 0x000ef40000000800 */
[----:B------:R-:W-:Y:S10]  /*a330*/  MUFU.EX2 R219, R162 ;  /* 0x000000a200db7308 */ /* 0x000ff40000000800 */
        /* <DEDUP_REMOVED lines=8> */
[----:B------:R-:W-:Y:S01]  /*a3c0*/  MUFU.EX2 R166, R169 ;  /* 0x000000a900a67308 */ /* 0x000fe20000000800 */
[C---:B--2---:R-:W-:Y:S01]  /*a3d0*/  FMUL.FTZ R24, R0.reuse, R124 ;  /* 0x0000007c00187220 */ /* 0x044fe20000410000 */
[----:B------:R-:W-:Y:S01]  /*a3e0*/  F2FP.PACK_AB R108, R51, R105 ;  /* 0x00000069336c723e */ /* 0x000fe200000000ff */
[C---:B------:R-:W-:Y:S02]  /*a3f0*/  FMUL.FTZ R25, R0.reuse, R125 ;  /* 0x0000007d00197220 */ /* 0x040fe40000410000 */
[C---:B------:R-:W-:Y:S02]  /*a400*/  FMUL.FTZ R28, R0.reuse, R120 ;  /* 0x00000078001c7220 */ /* 0x040fe40000410000 */
[C---:B------:R-:W-:Y:S02]  /*a410*/  FMUL.FTZ R29, R0.reuse, R121 ;  /* 0x00000079001d7220 */ /* 0x040fe40000410000 */
[C---:B------:R-:W-:Y:S02]  /*a420*/  FMUL.FTZ R40, R0.reuse, R116 ;  /* 0x0000007400287220 */ /* 0x040fe40000410000 */
[C---:B------:R-:W-:Y:S02]  /*a430*/  FMUL.FTZ R41, R0.reuse, R117 ;  /* 0x0000007500297220 */ /* 0x040fe40000410000 */
[C---:B----4-:R-:W-:Y:S02]  /*a440*/  FFMA.FTZ R4, R0.reuse, R213, R167 ;  /* 0x000000d500047223 */ /* 0x050fe400000100a7 */
[C---:B------:R-:W-:Y:S01]  /*a450*/  FMUL.FTZ R8, R0.reuse, R132 ;  /* 0x0000008400087220 */ /* 0x040fe20000410000 */
[----:B------:R-:W2:Y:S01]  /*a460*/  MUFU.EX2 R213, R36 ;  /* 0x0000002400d57308 */ /* 0x000ea20000000800 */
[C---:B------:R-:W-:Y:S02]  /*a470*/  FMUL.FTZ R9, R0.reuse, R133 ;  /* 0x0000008500097220 */ /* 0x040fe40000410000 */
[C---:B------:R-:W-:Y:S02]  /*a480*/  FMUL.FTZ R12, R0.reuse, R128 ;  /* 0x00000080000c7220 */ /* 0x040fe40000410000 */
[C---:B------:R-:W-:Y:S02]  /*a490*/  FMUL.FTZ R13, R0.reuse, R129 ;  /* 0x00000081000d7220 */ /* 0x040fe40000410000 */
[----:B------:R-:W-:Y:S01]  /*a4a0*/  FMUL.FTZ R44, R0, R112 ;  /* 0x00000070002c7220 */ /* 0x000fe20000410000 */
[----:B-----5:R-:W-:Y:S01]  /*a4b0*/  F2FP.PACK_AB R112, R110, R167 ;  /* 0x000000a76e70723e */ /* 0x020fe200000000ff */
        /* <DEDUP_REMOVED lines=16> */
[C---:B---3--:R-:W-:Y:S02]  /*a5c0*/  FFMA.FTZ R106, R2.reuse, R214, R33 ;  /* 0x000000d6026a7223 */ /* 0x048fe40000010021 */
[C---:B------:R-:W-:Y:S02]  /*a5d0*/  FMUL.FTZ R10, R2.reuse, R134 ;  /* 0x00000086020a7220 */ /* 0x040fe40000410000 */
[C---:B------:R-:W-:Y:S01]  /*a5e0*/  FMUL.FTZ R11, R2.reuse, R135 ;  /* 0x00000087020b7220 */ /* 0x040fe20000410000 */
[----:B------:R-:W-:Y:S01]  /*a5f0*/  MUFU.EX2 R0, R3 ;  /* 0x0000000300007308 */ /* 0x000fe20000000800 */
[C---:B------:R-:W-:Y:S02]  /*a600*/  FMUL.FTZ R26, R2.reuse, R126 ;  /* 0x0000007e021a7220 */ /* 0x040fe40000410000 */
[C---:B------:R-:W-:Y:S02]  /*a610*/  FMUL.FTZ R27, R2.reuse, R127 ;  /* 0x0000007f021b7220 */ /* 0x040fe40000410000 */
[C---:B------:R-:W-:Y:S01]  /*a620*/  FMUL.FTZ R30, R2.reuse, R122 ;  /* 0x0000007a021e7220 */ /* 0x040fe20000410000 */
[----:B------:R-:W-:Y:S01]  /*a630*/  LDSM.16.MT88.4 R124, [R185+0x1000] ;  /* 0x00100000b97c783b */ /* 0x000fe20000004200 */
[C---:B------:R-:W-:Y:S02]  /*a640*/  FMUL.FTZ R31, R2.reuse, R123 ;  /* 0x0000007b021f7220 */ /* 0x040fe40000410000 */
[C---:B------:R-:W-:Y:S01]  /*a650*/  FMUL.FTZ R42, R2.reuse, R118 ;  /* 0x00000076022a7220 */ /* 0x040fe20000410000 */
[----:B------:R3:W-:Y:S01]  /*a660*/  MUFU.EX2 R214, R39 ;  /* 0x0000002700d67308 */ /* 0x0007e20000000800 */
[C---:B------:R-:W-:Y:S02]  /*a670*/  FMUL.FTZ R43, R2.reuse, R119 ;  /* 0x00000077022b7220 */ /* 0x040fe40000410000 */
[C---:B------:R-:W-:Y:S01]  /*a680*/  FMUL.FTZ R14, R2.reuse, R130 ;  /* 0x00000082020e7220 */ /* 0x040fe20000410000 */
[----:B------:R-:W-:Y:S01]  /*a690*/  LDSM.16.MT88.4 R116, [R185+0xc00] ;  /* 0x000c0000b974783b */ /* 0x000fe20000004200 */
[C---:B------:R-:W-:Y:S02]  /*a6a0*/  FMUL.FTZ R15, R2.reuse, R131 ;  /* 0x00000083020f7220 */ /* 0x040fe40000410000 */
[C---:B------:R-:W-:Y:S01]  /*a6b0*/  FMUL.FTZ R46, R2.reuse, R114 ;  /* 0x00000072022e7220 */ /* 0x040fe20000410000 */
[----:B--2---:R-:W-:Y:S01]  /*a6c0*/  F2FP.PACK_AB R114, R213, R212 ;  /* 0x000000d4d572723e */ /* 0x004fe200000000ff */
[C---:B------:R-:W-:Y:S01]  /*a6d0*/  FMUL.FTZ R47, R2.reuse, R115 ;  /* 0x00000073022f7220 */ /* 0x040fe20000410000 */
[----:B------:R-:W2:Y:S01]  /*a6e0*/  MUFU.EX2 R134, R32 ;  /* 0x0000002000867308 */ /* 0x000ea20000000800 */
[C---:B------:R-:W-:Y:S01]  /*a6f0*/  FMUL.FTZ R58, R2.reuse, R58 ;  /* 0x0000003a023a7220 */ /* 0x040fe20000410000 */
[----:B------:R-:W-:Y:S01]  /*a700*/  LDSM.16.MT88.4 R120, [R186+0x400] ;  /* 0x00040000ba78783b */ /* 0x000fe20000004200 */
[C---:B------:R-:W-:Y:S02]  /*a710*/  FMUL.FTZ R59, R2.reuse, R59 ;  /* 0x0000003b023b7220 */ /* 0x040fe40000410000 */
[C---:B------:R-:W-:Y:S02]  /*a720*/  FMUL.FTZ R62, R2.reuse, R62 ;  /* 0x0000003e023e7220 */ /* 0x040fe40000410000 */
[C---:B------:R-:W-:Y:S02]  /*a730*/  FMUL.FTZ R63, R2.reuse, R63 ;  /* 0x0000003f023f7220 */ /* 0x040fe40000410000 */
[C---:B------:R-:W-:Y:S01]  /*a740*/  FMUL.FTZ R74, R2.reuse, R74 ;  /* 0x0000004a024a7220 */ /* 0x040fe20000410000 */
[----:B------:R-:W4:Y:S01]  /*a750*/  MUFU.EX2 R135, R19 ;  /* 0x0000001300877308 */ /* 0x000f220000000800 */
[C---:B------:R-:W-:Y:S02]  /*a760*/  FMUL.FTZ R75, R2.reuse, R75 ;  /* 0x0000004b024b7220 */ /* 0x040fe40000410000 */
[C---:B------:R-:W-:Y:S01]  /*a770*/  FMUL.FTZ R78, R2.reuse, R78 ;  /* 0x0000004e024e7220 */ /* 0x040fe20000410000 */
[----:B---3--:R-:W3:Y:S01]  /*a780*/  LDSM.16.MT88.4 R36, [R186] ;  /* 0x00000000ba24783b */ /* 0x008ee20000004200 */
[C---:B------:R-:W-:Y:S02]  /*a790*/  FMUL.FTZ R79, R2.reuse, R79 ;  /* 0x0000004f024f7220 */ /* 0x040fe40000410000 */
[C---:B------:R-:W-:Y:S02]  /*a7a0*/  FMUL.FTZ R90, R2.reuse, R90 ;  /* 0x0000005a025a7220 */ /* 0x040fe40000410000 */
[C---:B------:R-:W-:Y:S01]  /*a7b0*/  FMUL.FTZ R91, R2.reuse, R91 ;  /* 0x0000005b025b7220 */ /* 0x040fe20000410000 */
[----:B------:R-:W-:Y:S01]  /*a7c0*/  MUFU.EX2 R130, R181 ;  /* 0x000000b500827308 */ /* 0x000fe20000000800 */
[C---:B------:R-:W-:Y:S02]  /*a7d0*/  FMUL.FTZ R94, R2.reuse, R94 ;  /* 0x0000005e025e7220 */ /* 0x040fe40000410000 */
[----:B------:R-:W-:Y:S01]  /*a7e0*/  FMUL.FTZ R95, R2, R95 ;  /* 0x0000005f025f7220 */ /* 0x000fe20000410000 */
[----:B--2---:R-:W-:Y:S01]  /*a7f0*/  F2FP.PACK_AB R113, R134, R33 ;  /* 0x000000218671723e */ /* 0x004fe200000000ff */
[----:B------:R-:W-:Y:S01]  /*a800*/  FFMA.FTZ R2, R0, R224, R109 ;  /* 0x000000e000027223 */ /* 0x000fe2000001006d */
[----:B------:R-:W-:Y:S01]  /*a810*/  F2FP.PACK_AB R109, R111, R109 ;  /* 0x0000006d6f6d723e */ /* 0x000fe200000000ff */
[----:B------:R-:W-:Y:S02]  /*a820*/  FMUL.FTZ R5, R100, R137 ;  /* 0x0000008964057220 */ /* 0x000fe40000410000 */
[C---:B------:R-:W-:Y:S01]  /*a830*/  FMUL.FTZ R6, R0.reuse, R138 ;  /* 0x0000008a00067220 */ /* 0x040fe20000410000 */
[----:B------:R-:W-:Y:S01]  /*a840*/  MUFU.EX2 R128, R165 ;  /* 0x000000a500807308 */ /* 0x000fe20000000800 */
[----:B------:R-:W-:Y:S02]  /*a850*/  FMUL.FTZ R7, R0, R139 ;  /* 0x0000008b00077220 */ /* 0x000fe40000410000 */
[----:B------:R-:W-:Y:S01]  /*a860*/  FFMA.FTZ R3, R100, R221, R105 ;  /* 0x000000dd64037223 */ /* 0x000fe20000010069 */
[----:B----4-:R-:W-:Y:S01]  /*a870*/  F2FP.PACK_AB R115, R231, R135 ;  /* 0x00000087e773723e */ /* 0x010fe200000000ff */
[----:B------:R-:W-:Y:S01]  /*a880*/  FADD.FTZ R2, R111, R2 ;  /* 0x000000026f027221 */ /* 0x000fe20000010000 */
[----:B------:R-:W-:Y:S01]  /*a890*/  F2FP.PACK_AB R111, R214, R220 ;  /* 0x000000dcd66f723e */ /* 0x000fe200000000ff */
[----:B------:R-:W-:Y:S01]  /*a8a0*/  FADD.FTZ R105, R110, R4 ;  /* 0x000000046e697221 */ /* 0x000fe20000010000 */
[----:B------:R-:W-:Y:S01]  /*a8b0*/  F2FP.PACK_AB R110, R223, R222 ;  /* 0x000000dedf6e723e */ /* 0x000fe200000000ff */
[C---:B------:R-:W-:Y:S01]  /*a8c0*/  FMUL.FTZ R4, R100.reuse, R136 ;  /* 0x0000008864047220 */ /* 0x040fe20000410000 */
[----:B------:R-:W-:Y:S01]  /*a8d0*/  MUFU.EX2 R131, R164 ;  /* 0x000000a400837308 */ /* 0x000fe20000000800 */
[C---:B------:R-:W-:Y:S02]  /*a8e0*/  FMUL.FTZ R16, R100.reuse, R140 ;  /* 0x0000008c64107220 */ /* 0x040fe40000410000 */
[----:B------:R-:W-:Y:S02]  /*a8f0*/  FMUL.FTZ R17, R100, R141 ;  /* 0x0000008d64117220 */ /* 0x000fe40000410000 */
[C---:B------:R-:W-:Y:S01]  /*a900*/  FMUL.FTZ R18, R0.reuse, R142 ;  /* 0x0000008e00127220 */ /* 0x040fe20000410000 */
[-C--:B-1----:R-:W-:Y:S04]  /*a910*/  HMMA.16816.F32 R4, R108, R20.reuse, R4 ;  /* 0x000000146c04723c */ /* 0x082fe80000001804 */
[----:B------:R-:W-:Y:S01]  /*a920*/  MUFU.EX2 R224, R163 ;  /* 0x000000a300e07308 */ /* 0x000fe20000000800 */
[----:B------:R-:W-:Y:S02]  /*a930*/  FMUL.FTZ R19, R0, R143 ;  /* 0x0000008f00137220 */ /* 0x000fe40000410000 */
[----:B------:R-:W-:Y:S01]  /*a940*/  LDSM.16.MT88.4 R140, [R185+0x800] ;  /* 0x00080000b98c783b */ /* 0x000fe20000004200 */
[C---:B------:R-:W-:Y:S04]  /*a950*/  HMMA.16816.F32 R8, R112.reuse, R20, R8 ;  /* 0x000000147008723c */ /* 0x040fe80000001808 */
[C---:B------:R-:W-:Y:S02]  /*a960*/  FMUL.FTZ R32, R100.reuse, R148 ;  /* 0x0000009464207220 */ /* 0x040fe40000410000 */
[----:B------:R-:W-:Y:S01]  /*a970*/  FMUL.FTZ R33, R100, R149 ;  /* 0x0000009564217220 */ /* 0x000fe20000410000 */
[----:B------:R-:W-:Y:S01]  /*a980*/  MUFU.EX2 R221, R160 ;  /* 0x000000a000dd7308 */ /* 0x000fe20000000800 */
[-C--:B------:R-:W-:Y:S04]  /*a990*/  HMMA.16816.F32 R12, R112, R22.reuse, R12 ;  /* 0x00000016700c723c */ /* 0x080fe8000000180c */
[C---:B------:R-:W-:Y:S02]  /*a9a0*/  FMUL.FTZ R34, R0.reuse, R150 ;  /* 0x0000009600227220 */ /* 0x040fe40000410000 */
[----:B------:R-:W-:Y:S02]  /*a9b0*/  FMUL.FTZ R35, R0, R151 ;  /* 0x0000009700237220 */ /* 0x000fe40000410000 */
[C---:B------:R-:W-:Y:S01]  /*a9c0*/  HMMA.16816.F32 R16, R108.reuse, R22, R16 ;  /* 0x000000166c10723c */ /* 0x040fe20000001810 */
[----:B------:R-:W-:Y:S01]  /*a9d0*/  LDSM.16.MT88.4 R148, [R186+0x800] ;  /* 0x00080000ba94783b */ /* 0x000fe20000004200 */
[----:B------:R-:W-:Y:S02]  /*a9e0*/  MUFU.EX2 R172, R211 ;  /* 0x000000d300ac7308 */ /* 0x000fe40000000800 */
[C---:B------:R-:W-:Y:S02]  /*a9f0*/  FMUL.FTZ R20, R100.reuse, R144 ;  /* 0x0000009064147220 */ /* 0x040fe40000410000 */
[----:B------:R-:W-:Y:S02]  /*aa00*/  FMUL.FTZ R21, R100, R145 ;  /* 0x0000009164157220 */ /* 0x000fe40000410000 */
[C---:B------:R-:W-:Y:S04]  /*aa10*/  FMUL.FTZ R22, R0.reuse, R146 ;  /* 0x0000009200167220 */ /* 0x040fe80000410000 */
[----:B------:R-:W-:Y:S01]  /*aa20*/  FMUL.FTZ R23, R0, R147 ;  /* 0x0000009300177220 */ /* 0x000fe20000410000 */
[----:B------:R-:W-:Y:S01]  /*aa30*/  MUFU.EX2 R181, R209 ;  /* 0x000000d100b57308 */ /* 0x000fe20000000800 */
[C---:B------:R-:W-:Y:S02]  /*aa40*/  FMUL.FTZ R48, R100.reuse, R156 ;  /* 0x0000009c64307220 */ /* 0x040fe40000410000 */
[----:B------:R-:W-:Y:S02]  /*aa50*/  FMUL.FTZ R49, R100, R157 ;  /* 0x0000009d64317220 */ /* 0x000fe40000410000 */
[C---:B------:R-:W-:Y:S01]  /*aa60*/  FMUL.FTZ R50, R0.reuse, R158 ;  /* 0x0000009e00327220 */ /* 0x040fe20000410000 */
[-C--:B---3--:R-:W-:Y:S03]  /*aa70*/  HMMA.16816.F32 R20, R108, R36.reuse, R20 ;  /* 0x000000246c14723c */ /* 0x088fe60000001814 */
[----:B------:R-:W-:Y:S01]  /*aa80*/  FADD.FTZ R3, R51, R3 ;  /* 0x0000000333037221 */ /* 0x000fe20000010000 */
[----:B------:R-:W-:Y:S01]  /*aa90*/  MUFU.EX2 R180, R205 ;  /* 0x000000cd00b47308 */ /* 0x000fe20000000800 */
[----:B------:R-:W-:Y:S02]  /*aaa0*/  FMUL.FTZ R51, R0, R159 ;  /* 0x0000009f00337220 */ /* 0x000fe40000410000 */
[----:B------:R-:W-:Y:S01]  /*aab0*/  LDSM.16.MT88.4 R156, [R185+0x1400] ;  /* 0x00140000b99c783b */ /* 0x000fe20000004200 */
[C---:B------:R-:W-:Y:S04]  /*aac0*/  HMMA.16816.F32 R24, R112.reuse, R36, R24 ;  /* 0x000000247018723c */ /* 0x040fe80000001818 */
[C---:B------:R-:W-:Y:S02]  /*aad0*/  FMUL.FTZ R52, R100.reuse, R52 ;  /* 0x0000003464347220 */ /* 0x040fe40000410000 */
[C---:B------:R-:W-:Y:S01]  /*aae0*/  FMUL.FTZ R53, R100.reuse, R53 ;  /* 0x0000003564357220 */ /* 0x040fe20000410000 */
[----:B------:R-:W1:Y:S01]  /*aaf0*/  MUFU.EX2 R170, R174 ;  /* 0x000000ae00aa7308 */ /* 0x000e620000000800 */
[-C--:B------:R-:W-:Y:S04]  /*ab00*/  HMMA.16816.F32 R28, R112, R38.reuse, R28 ;  /* 0x00000026701c723c */ /* 0x080fe8000000181c */
[C---:B------:R-:W-:Y:S02]  /*ab10*/  FMUL.FTZ R36, R100.reuse, R152 ;  /* 0x0000009864247220 */ /* 0x040fe40000410000 */
[----:B------:R-:W-:Y:S02]  /*ab20*/  FMUL.FTZ R37, R100, R153 ;  /* 0x0000009964257220 */ /* 0x000fe40000410000 */
[C---:B------:R-:W-:Y:S01]  /*ab30*/  HMMA.16816.F32 R32, R108.reuse, R38, R32 ;  /* 0x000000266c20723c */ /* 0x040fe20000001820 */
[----:B------:R-:W2:Y:S03]  /*ab40*/  MUFU.EX2 R167, R179 ;  /* 0x000000b300a77308 */ /* 0x000ea60000000800 */
[C---:B------:R-:W-:Y:S02]  /*ab50*/  FMUL.FTZ R54, R0.reuse, R54 ;  /* 0x0000003600367220 */ /* 0x040fe40000410000 */
[C---:B------:R-:W-:Y:S02]  /*ab60*/  FMUL.FTZ R55, R0.reuse, R55 ;  /* 0x0000003700377220 */ /* 0x040fe40000410000 */
[C---:B------:R-:W-:Y:S03]  /*ab70*/  FMUL.FTZ R38, R0.reuse, R154 ;  /* 0x0000009a00267220 */ /* 0x040fe60000410000 */
[----:B------:R-:W3:Y:S01]  /*ab80*/  MUFU.EX2 R165, R178 ;  /* 0x000000b200a57308 */ /* 0x000ee20000000800 */
[----:B------:R-:W-:Y:S02]  /*ab90*/  FMUL.FTZ R39, R0, R155 ;  /* 0x0000009b00277220 */ /* 0x000fe40000410000 */
[----:B------:R-:W-:Y:S01]  /*aba0*/  FMUL.FTZ R64, R100, R64 ;  /* 0x0000004064407220 */ /* 0x000fe20000410000 */
[----:B-1----:R-:W-:Y:S01]  /*abb0*/  F2FP.PACK_AB R160, R170, R168 ;  /* 0x000000a8aaa0723e */ /* 0x002fe200000000ff */
[----:B------:R-:W-:Y:S02]  /*abc0*/  FMUL.FTZ R65, R100, R65 ;  /* 0x0000004164417220 */ /* 0x000fe40000410000 */
[C---:B------:R-:W-:Y:S01]  /*abd0*/  FMUL.FTZ R66, R0.reuse, R66 ;  /* 0x0000004200427220 */ /* 0x040fe20000410000 */
[-C--:B------:R-:W-:Y:S02]  /*abe0*/  HMMA.16816.F32 R36, R108, R116.reuse, R36 ;  /* 0x000000746c24723c */ /* 0x080fe40000001824 */
[----:B------:R-:W-:Y:S01]  /*abf0*/  MUFU.EX2 R164, R182 ;  /* 0x000000b600a47308 */ /* 0x000fe20000000800 */
[----:B------:R-:W-:Y:S02]  /*ac00*/  FMUL.FTZ R67, R0, R67 ;  /* 0x0000004300437220 */ /* 0x000fe40000410000 */
[C---:B------:R-:W-:Y:S01]  /*ac10*/  FMUL.FTZ R68, R100.reuse, R68 ;  /* 0x0000004464447220 */ /* 0x040fe20000410000 */
[----:B--2---:R-:W-:Y:S01]  /*ac20*/  F2FP.PACK_AB R162, R167, R173 ;  /* 0x000000ada7a2723e */ /* 0x004fe200000000ff */
[----:B------:R-:W-:Y:S01]  /*ac30*/  FMUL.FTZ R69, R100, R69 ;  /* 0x0000004564457220 */ /* 0x000fe20000410000 */
[C---:B------:R-:W-:Y:S04]  /*ac40*/  HMMA.16816.F32 R40, R112.reuse, R116, R40 ;  /* 0x000000747028723c */ /* 0x040fe80000001828 */
[C---:B------:R-:W-:Y:S02]  /*ac50*/  FMUL.FTZ R70, R0.reuse, R70 ;  /* 0x0000004600467220 */ /* 0x040fe40000410000 */
[----:B------:R-:W-:Y:S02]  /*ac60*/  FMUL.FTZ R71, R0, R71 ;  /* 0x0000004700477220 */ /* 0x000fe40000410000 */
[-C--:B------:R-:W-:Y:S04]  /*ac70*/  HMMA.16816.F32 R44, R112, R118.reuse, R44 ;  /* 0x00000076702c723c */ /* 0x080fe8000000182c */
[C---:B------:R-:W-:Y:S01]  /*ac80*/  FMUL.FTZ R80, R100.reuse, R80 ;  /* 0x0000005064507220 */ /* 0x040fe20000410000 */
[----:B---3--:R-:W-:Y:S01]  /*ac90*/  F2FP.PACK_AB R161, R165, R166 ;  /* 0x000000a6a5a1723e */ /* 0x008fe200000000ff */
[----:B------:R-:W-:Y:S02]  /*aca0*/  FMUL.FTZ R81, R100, R81 ;  /* 0x0000005164517220 */ /* 0x000fe40000410000 */
[C---:B------:R-:W-:Y:S01]  /*acb0*/  HMMA.16816.F32 R48, R108.reuse, R118, R48 ;  /* 0x000000766c30723c */ /* 0x040fe20000001830 */
[----:B------:R-:W1:Y:S03]  /*acc0*/  LDSM.16.MT88.4 R116, [R186+0xc00] ;  /* 0x000c0000ba74783b */ /* 0x000e660000004200 */
[C---:B------:R-:W-:Y:S02]  /*acd0*/  FMUL.FTZ R82, R0.reuse, R82 ;  /* 0x0000005200527220 */ /* 0x040fe40000410000 */
[----:B------:R-:W-:Y:S02]  /*ace0*/  FMUL.FTZ R83, R0, R83 ;  /* 0x0000005300537220 */ /* 0x000fe40000410000 */
[C---:B------:R-:W-:Y:S04]  /*acf0*/  FMUL.FTZ R84, R100.reuse, R84 ;  /* 0x0000005464547220 */ /* 0x040fe80000410000 */
[----:B------:R-:W-:Y:S02]  /*ad00*/  FMUL.FTZ R85, R100, R85 ;  /* 0x0000005564557220 */ /* 0x000fe40000410000 */
[C---:B------:R-:W-:Y:S02]  /*ad10*/  FMUL.FTZ R86, R0.reuse, R86 ;  /* 0x0000005600567220 */ /* 0x040fe40000410000 */
[----:B------:R-:W-:Y:S02]  /*ad20*/  FMUL.FTZ R87, R0, R87 ;  /* 0x0000005700577220 */ /* 0x000fe40000410000 */
[C---:B------:R-:W-:Y:S02]  /*ad30*/  FMUL.FTZ R96, R100.reuse, R96 ;  /* 0x0000006064607220 */ /* 0x040fe40000410000 */
[----:B------:R-:W-:Y:S02]  /*ad40*/  FMUL.FTZ R97, R100, R97 ;  /* 0x0000006164617220 */ /* 0x000fe40000410000 */
[----:B------:R-:W-:Y:S02]  /*ad50*/  FADD.FTZ R100, R134, R106 ;  /* 0x0000006a86647221 */ /* 0x000fe40000010000 */
[C---:B------:R-:W-:Y:S01]  /*ad60*/  FMUL.FTZ R98, R0.reuse, R98 ;  /* 0x0000006200627220 */ /* 0x040fe20000410000 */
[----:B------:R-:W2:Y:S01]  /*ad70*/  MUFU.EX2 R106, R204 ;  /* 0x000000cc006a7308 */ /* 0x000ea20000000800 */
[----:B------:R-:W-:Y:S02]  /*ad80*/  FMUL.FTZ R99, R0, R99 ;  /* 0x0000006300637220 */ /* 0x000fe40000410000 */
[----:B------:R-:W-:Y:S02]  /*ad90*/  FADD.FTZ R0, R212, R105 ;  /* 0x00000069d4007221 */ /* 0x000fe40000010000 */
[----:B------:R-:W-:Y:S02]  /*ada0*/  FADD.FTZ R105, R135, R100 ;  /* 0x0000006487697221 */ /* 0x000fe40000010000 */
[----:B------:R-:W-:Y:S02]  /*adb0*/  FADD.FTZ R3, R222, R3 ;  /* 0x00000003de037221 */ /* 0x000fe40000010000 */
[----:B------:R-:W-:Y:S02]  /*adc0*/  FADD.FTZ R2, R220, R2 ;  /* 0x00000002dc027221 */ /* 0x000fe40000010000 */
[----:B------:R-:W-:Y:S02]  /*add0*/  FADD.FTZ R100, R223, R3 ;  /* 0x00000003df647221 */ /* 0x000fe40000010000 */
[----:B------:R-:W-:Y:S02]  /*ade0*/  FADD.FTZ R3, R214, R2 ;  /* 0x00000002d6037221 */ /* 0x000fe40000010000 */
[----:B------:R-:W-:Y:S01]  /*adf0*/  FADD.FTZ R100, R130, R100 ;  /* 0x0000006482647221 */ /* 0x000fe20000010000 */
[-C--:B-1----:R-:W-:Y:S03]  /*ae00*/  HMMA.16816.F32 R52, R108, R116.reuse, R52 ;  /* 0x000000746c34723c */ /* 0x082fe60000001834 */
[----:B------:R-:W-:Y:S02]  /*ae10*/  FADD.FTZ R3, R129, R3 ;  /* 0x0000000381037221 */ /* 0x000fe40000010000 */
[----:B------:R-:W-:Y:S02]  /*ae20*/  FADD.FTZ R100, R133, R100 ;  /* 0x0000006485647221 */ /* 0x000fe40000010000 */
[----:B------:R-:W-:Y:S01]  /*ae30*/  FADD.FTZ R3, R132, R3 ;  /* 0x0000000384037221 */ /* 0x000fe20000010000 */
[C---:B------:R-:W-:Y:S04]  /*ae40*/  HMMA.16816.F32 R56, R112.reuse, R116, R56 ;  /* 0x000000747038723c */ /* 0x040fe80000001838 */
[----:B--2---:R-:W-:Y:S01]  /*ae50*/  F2FP.PACK_AB R163, R106, R164 ;  /* 0x000000a46aa3723e */ /* 0x004fe200000000ff */
[----:B------:R-:W-:Y:S02]  /*ae60*/  FADD.FTZ R2, R213, R0 ;  /* 0x00000000d5027221 */ /* 0x000fe40000010000 */
[----:B------:R-:W-:Y:S01]  /*ae70*/  FADD.FTZ R0, R231, R105 ;  /* 0x00000069e7007221 */ /* 0x000fe20000010000 */
[-C--:B------:R-:W-:Y:S04]  /*ae80*/  HMMA.16816.F32 R60, R112, R118.reuse, R60 ;  /* 0x00000076703c723c */ /* 0x080fe8000000183c */
[----:B------:R-:W-:Y:S01]  /*ae90*/  FADD.FTZ R2, R128, R2 ;  /* 0x0000000280027221 */ /* 0x000fe20000010000 */
[----:B------:R-:W-:Y:S01]  /*aea0*/  MOV R105, R104 ;  /* 0x0000006800697202 */ /* 0x000fe20000000f00 */
[----:B------:R-:W-:Y:S02]  /*aeb0*/  FADD.FTZ R0, R107, R0 ;  /* 0x000000006b007221 */ /* 0x000fe40000010000 */
[C---:B------:R-:W-:Y:S01]  /*aec0*/  HMMA.16816.F32 R64, R108.reuse, R118, R64 ;  /* 0x000000766c40723c */ /* 0x040fe20000001840 */
[----:B------:R-:W1:Y:S03]  /*aed0*/  LDSM.16.MT88.4 R116, [R185+0x1800] ;  /* 0x00180000b974783b */ /* 0x000e660000004200 */
[----:B------:R-:W-:Y:S02]  /*aee0*/  FADD.FTZ R2, R131, R2 ;  /* 0x0000000283027221 */ /* 0x000fe40000010000 */
[----:B------:R-:W-:Y:S02]  /*aef0*/  FADD.FTZ R0, R221, R0 ;  /* 0x00000000dd007221 */ /* 0x000fe40000010000 */
[----:B------:R-:W-:Y:S04]  /*af00*/  FADD.FTZ R3, R227, R3 ;  /* 0x00000003e3037221 */ /* 0x000fe80000010000 */
[----:B------:R-:W-:Y:S02]  /*af10*/  FADD.FTZ R2, R224, R2 ;  /* 0x00000002e0027221 */ /* 0x000fe40000010000 */
[----:B------:R-:W-:Y:S01]  /*af20*/  FADD.FTZ R0, R219, R0 ;  /* 0x00000000db007221 */ /* 0x000fe20000010000 */
        /* <DEDUP_REMOVED lines=8> */
[-C--:B------:R-:W-:Y:S01]  /*afb0*/  HMMA.16816.F32 R92, R112, R118.reuse, R92 ;  /* 0x00000076705c723c */ /* 0x080fe2000000185c */
[----:B------:R-:W1:Y:S03]  /*afc0*/  LDSM.16.MT88.4 R112, [R185+0x400] ;  /* 0x00040000b970783b */ /* 0x000e660000004200 */
[----:B------:R-:W-:Y:S02]  /*afd0*/  F2FP.PACK_AB R117, R221, R107 ;  /* 0x0000006bdd75723e */ /* 0x000fe400000000ff */
[----:B------:R-:W-:Y:S02]  /*afe0*/  MOV R107, R102 ;  /* 0x00000066006b7202 */ /* 0x000fe40000000f00 */
[----:B------:R-:W-:Y:S07]  /*aff0*/  HMMA.16816.F32 R96, R108, R118, R96 ;  /* 0x000000766c60723c */ /* 0x000fee0000001860 */
[----:B------:R-:W-:Y:S02]  /*b000*/  F2FP.PACK_AB R108, R133, R130 ;  /* 0x00000082856c723e */ /* 0x000fe400000000ff */
[----:B------:R-:W-:Y:S03]  /*b010*/  F2FP.PACK_AB R109, R132, R129 ;  /* 0x00000081846d723e */ /* 0x000fe600000000ff */
[----:B------:R-:W-:Y:S02]  /*b020*/  F2FP.PACK_AB R110, R229, R225 ;  /* 0x000000e1e56e723e */ /* 0x000fe400000000ff */
[----:B------:R-:W-:Y:S02]  /*b030*/  F2FP.PACK_AB R111, R228, R227 ;  /* 0x000000e3e46f723e */ /* 0x000fe400000000ff */
[----:B------:R-:W-:Y:S02]  /*b040*/  F2FP.PACK_AB R118, R226, R224 ;  /* 0x000000e0e276723e */ /* 0x000fe400000000ff */
[----:B------:R-:W-:Y:S03]  /*b050*/  F2FP.PACK_AB R119, R215, R219 ;  /* 0x000000dbd777723e */ /* 0x000fe600000000ff */
[-C--:B-1----:R-:W-:Y:S08]  /*b060*/  HMMA.16816.F32 R4, R108, R112.reuse, R4 ;  /* 0x000000706c04723c */ /* 0x082ff00000001804 */
[C---:B------:R-:W-:Y:S08]  /*b070*/  HMMA.16816.F32 R8, R116.reuse, R112, R8 ;  /* 0x000000707408723c */ /* 0x040ff00000001808 */
[-C--:B------:R-:W-:Y:S08]  /*b080*/  HMMA.16816.F32 R12, R116, R114.reuse, R12 ;  /* 0x00000072740c723c */ /* 0x080ff0000000180c */
[C---:B------:R-:W-:Y:S01]  /*b090*/  HMMA.16816.F32 R16, R108.reuse, R114, R16 ;  /* 0x000000726c10723c */ /* 0x040fe20000001810 */
[----:B------:R-:W1:Y:S07]  /*b0a0*/  LDSM.16.MT88.4 R112, [R186+0x1000] ;  /* 0x00100000ba70783b */ /* 0x000e6e0000004200 */
[-C--:B------:R-:W-:Y:S08]  /*b0b0*/  HMMA.16816.F32 R20, R108, R120.reuse, R20 ;  /* 0x000000786c14723c */ /* 0x080ff00000001814 */
[C---:B------:R-:W-:Y:S08]  /*b0c0*/  HMMA.16816.F32 R24, R116.reuse, R120, R24 ;  /* 0x000000787418723c */ /* 0x040ff00000001818 */
[-C--:B------:R-:W-:Y:S08]  /*b0d0*/  HMMA.16816.F32 R28, R116, R122.reuse, R28 ;  /* 0x0000007a741c723c */ /* 0x080ff0000000181c */
[C---:B------:R-:W-:Y:S01]  /*b0e0*/  HMMA.16816.F32 R32, R108.reuse, R122, R32 ;  /* 0x0000007a6c20723c */ /* 0x040fe20000001820 */
[----:B------:R-:W2:Y:S07]  /*b0f0*/  LDSM.16.MT88.4 R120, [R185+0x1c00] ;  /* 0x001c0000b978783b */ /* 0x000eae0000004200 */
[-C--:B------:R-:W-:Y:S08]  /*b100*/  HMMA.16816.F32 R36, R108, R124.reuse, R36 ;  /* 0x0000007c6c24723c */ /* 0x080ff00000001824 */
[C---:B------:R-:W-:Y:S08]  /*b110*/  HMMA.16816.F32 R40, R116.reuse, R124, R40 ;  /* 0x0000007c7428723c */ /* 0x040ff00000001828 */
[-C--:B------:R-:W-:Y:S08]  /*b120*/  HMMA.16816.F32 R44, R116, R126.reuse, R44 ;  /* 0x0000007e742c723c */ /* 0x080ff0000000182c */
[C---:B------:R-:W-:Y:S01]  /*b130*/  HMMA.16816.F32 R48, R108.reuse, R126, R48 ;  /* 0x0000007e6c30723c */ /* 0x040fe20000001830 */
[----:B------:R-:W3:Y:S07]  /*b140*/  LDSM.16.MT88.4 R124, [R186+0x1c00] ;  /* 0x001c0000ba7c783b */ /* 0x000eee0000004200 */
        /* <DEDUP_REMOVED lines=8> */
[-C--:B---3--:R-:W-:Y:S08]  /*b1d0*/  HMMA.16816.F32 R84, R108, R124.reuse, R84 ;  /* 0x0000007c6c54723c */ /* 0x088ff00000001854 */
[C---:B------:R-:W-:Y:S08]  /*b1e0*/  HMMA.16816.F32 R88, R116.reuse, R124, R88 ;  /* 0x0000007c7458723c */ /* 0x040ff00000001858 */
[-C--:B------:R-:W-:Y:S08]  /*b1f0*/  HMMA.16816.F32 R92, R116, R126.reuse, R92 ;  /* 0x0000007e745c723c */ /* 0x080ff0000000185c */
[----:B------:R-:W-:Y:S07]  /*b200*/  HMMA.16816.F32 R96, R108, R126, R96 ;  /* 0x0000007e6c60723c */ /* 0x000fee0000001860 */
[----:B------:R-:W-:Y:S02]  /*b210*/  F2FP.PACK_AB R108, R176, R172 ;  /* 0x000000acb06c723e */ /* 0x000fe400000000ff */
[----:B------:R-:W-:Y:S03]  /*b220*/  F2FP.PACK_AB R109, R175, R171 ;  /* 0x000000abaf6d723e */ /* 0x000fe600000000ff */
[----:B------:R-:W-:Y:S02]  /*b230*/  F2FP.PACK_AB R110, R206, R181 ;  /* 0x000000b5ce6e723e */ /* 0x000fe400000000ff */
[----:B------:R-:W-:Y:S07]  /*b240*/  F2FP.PACK_AB R111, R183, R180 ;  /* 0x000000b4b76f723e */ /* 0x000fee00000000ff */
[-C--:B------:R-:W-:Y:S01]  /*b250*/  HMMA.16816.F32 R136, R108, R140.reuse, R4 ;  /* 0x0000008c6c88723c */ /* 0x080fe20000001804 */
[----:B------:R-:W1:Y:S07]  /*b260*/  LDSM.16.MT88.4 R4, [R186+0x1400] ;  /* 0x00140000ba04783b */ /* 0x000e6e0000004200 */
[C---:B------:R-:W-:Y:S01]  /*b270*/  HMMA.16816.F32 R132, R160.reuse, R140, R8 ;  /* 0x0000008ca084723c */ /* 0x040fe20000001808 */
[----:B------:R-:W2:Y:S07]  /*b280*/  LDSM.16.MT88.4 R8, [R185+0x2000] ;  /* 0x00200000b908783b */ /* 0x000eae0000004200 */
[-C--:B------:R-:W-:Y:S01]  /*b290*/  HMMA.16816.F32 R128, R160, R142.reuse, R12 ;  /* 0x0000008ea080723c */ /* 0x080fe2000000180c */
[----:B------:R-:W3:Y:S07]  /*b2a0*/  LDSM.16.MT88.4 R12, [R186+0x2000] ;  /* 0x00200000ba0c783b */ /* 0x000eee0000004200 */
        /* <DEDUP_REMOVED lines=39> */
[----:B------:R-:W-:Y:S04]  /*b520*/  HMMA.16816.F32 R96, R108, R14, R96 ;  /* 0x0000000e6c60723c */ /* 0x000fe80000001860 */
[----:B------:R-:W-:Y:S02]  /*b530*/  FADD.FTZ R213, R167, R2 ;  /* 0x00000002a7d57221 */ /* 0x000fe40000010000 */
[----:B------:R-:W-:Y:S01]  /*b540*/  FADD.FTZ R214, R106, R0 ;  /* 0x000000006ad67221 */ /* 0x000fe20000010000 */
[----:B------:R-:W-:Y:S02]  /*b550*/  MOV R106, R103 ;  /* 0x00000067006a7202 */ /* 0x000fe40000000f00 */
[----:B------:R-:W-:Y:S01]  /*b560*/  MOV R108, R101 ;  /* 0x00000065006c7202 */ /* 0x000fe20000000f00 */
[----:B------:R-:W-:-:S05]  /*b570*/  @P0 BRA `(.L_x_654) ;  /* 0xffffbcb000000947 */ /* 0x000fca000383ffff */
.L_x_621:
[----:B------:R-:W-:Y:S01]  /*b580*/  IMAD.MOV.U32 R0, RZ, RZ, c[0x0][0x2c4] ;  /* 0x0000b100ff007624 */ /* 0x000fe200078e00ff */
[----:B------:R-:W-:Y:S01]  /*b590*/  IADD3 R2, R232, 0x1, -R230 ;  /* 0x00000001e8027810 */ /* 0x000fe20007ffe8e6 */
[----:B------:R-:W-:-:S03]  /*b5a0*/  IMAD.MOV.U32 R4, RZ, RZ, c[0x0][0x32c] ;  /* 0x0000cb00ff047624 */ /* 0x000fc600078e00ff */
[----:B------:R-:W-:Y:S02]  /*b5b0*/  ISETP.NE.AND P1, PT, R0, 0x1, PT ;  /* 0x000000010000780c */ /* 0x000fe40003f25270 */
[----:B------:R-:W-:Y:S02]  /*b5c0*/  IADD3 R0, R252, 0x7f, RZ ;  /* 0x0000007ffc007810 */ /* 0x000fe40007ffe0ff */
[----:B------:R-:W-:-:S09]  /*b5d0*/  ISETP.GE.AND P0, PT, R4, 0x1, PT ;  /* 0x000000010400780c */ /* 0x000fd20003f06270 */
[----:B------:R-:W-:-:S05]  /*b5e0*/  @P1 IMAD.HI.U32 R3, R0, c[0x0][0x2c8], RZ ;  /* 0x0000b20000031a27 */ /* 0x000fca00078e00ff */
[----:B------:R-:W-:-:S05]  /*b5f0*/  @P1 SHF.R.U32.HI R0, RZ, c[0x0][0x2cc], R3 ;  /* 0x0000b300ff001a19 */ /* 0x000fca0000011603 */
[----:B------:R-:W-:-:S05]  /*b600*/  IMAD.IADD R0, R2, 0x1, R0 ;  /* 0x0000000102007824 */ /* 0x000fca00078e0200 */
[----:B------:R-:W-:Y:S01]  /*b610*/  IADD3 R2, R0, -c[0x0][0x324], RZ ;  /* 0x8000c90000027a10 */ /* 0x000fe20007ffe0ff */
[----:B------:R-:W-:Y:S05]  /*b620*/  @!P0 BRA `(.L_x_655) ;  /* 0x0000011000008947 */ /* 0x000fea0003800000 */
[----:B------:R-:W-:Y:S01]  /*b630*/  ISETP.GT.AND P0, PT, R0, -0x1, PT ;  /* 0xffffffff0000780c */ /* 0x000fe20003f04270 */
[----:B------:R-:W-:-:S12]  /*b640*/  BSSY B0, `(.L_x_656) ;  /* 0x000000d000007945 */ /* 0x000fd80003800000 */
        /* <DEDUP_REMOVED lines=8> */
.L_x_657:
[----:B------:R-:W-:-:S04]  /*b6d0*/  MOV R3, 0x1 ;  /* 0x0000000100037802 */ /* 0x000fc80000000f00 */
[----:B------:R-:W-:-:S13]  /*b6e0*/  ISETP.NE.AND P0, PT, R3, c[0x0][0x32c], PT ;  /* 0x0000cb0003007a0c */ /* 0x000fda0003f05270 */
[----:B------:R-:W-:-:S05]  /*b6f0*/  @P0 IMAD.HI.U32 R3, R0, c[0x0][0x330], RZ ;  /* 0x0000cc0000030a27 */ /* 0x000fca00078e00ff */
[----:B------:R-:W-:Y:S02]  /*b700*/  @P0 SHF.R.U32.HI R0, RZ, c[0x0][0x334], R3 ;  /* 0x0000cd00ff000a19 */ /* 0x000fe40000011603 */
.L_x_658:
[----:B------:R-:W-:Y:S05]  /*b710*/  BSYNC B0 ;  /* 0x0000000000007941 */ /* 0x000fea0003800000 */
.L_x_656:
[----:B------:R-:W-:-:S05]  /*b720*/  IMAD R0, R0, c[0x0][0x32c], RZ ;  /* 0x0000cb0000007a24 */ /* 0x000fca00078e02ff */
[----:B------:R-:W-:-:S04]  /*b730*/  IMNMX R2, R2, R0, !PT ;  /* 0x0000000002027217 */ /* 0x000fc80007800200 */
.L_x_655:
[----:B------:R-:W-:-:S05]  /*b740*/  IADD3 R2, R2, 0x2f, RZ ;  /* 0x0000002f02027810 */ /* 0x000fca0007ffe0ff */
[----:B------:R-:W-:-:S05]  /*b750*/  IMAD.HI R2, R2, 0x2aaaaaab, RZ ;  /* 0x2aaaaaab02027827 */ /* 0x000fca00078e02ff */
[----:B------:R-:W-:-:S04]  /*b760*/  SHF.R.U32.HI R0, RZ, 0x1f, R2 ;  /* 0x0000001fff007819 */ /* 0x000fc80000011602 */
[----:B------:R-:W-:-:S04]  /*b770*/  LEA.HI.SX32 R0, R2, R0, 0x1d ;  /* 0x0000000002007211 */ /* 0x000fc800078feaff */
[----:B------:R-:W-:-:S04]  /*b780*/  IMNMX R231, R239, R0, !PT ;  /* 0x00000000efe77217 */ /* 0x000fc80007800200 */
[----:B------:R-:W-:-:S13]  /*b790*/  ISETP.GE.AND P0, PT, R201, R231, PT ;  /* 0x000000e7c900720c */ /* 0x000fda0003f06270 */
[----:B------:R-:W-:Y:S05]  /*b7a0*/  @!P0 BRA `(.L_x_659) ;  /* 0x00002bd000008947 */ /* 0x000fea0003800000 */
.L_x_672:
[----:B------:R-:W-:Y:S04]  /*b7b0*/  DEPBAR.LE SB0, 0x0 ;  /* 0x000080000000791a */ /* 0x000fe80000000000 */
[----:B------:R-:W-:Y:S01]  /*b7c0*/  WARPSYNC 0xffffffff ;  /* 0xffffffff00007948 */ /* 0x000fe20003800000 */
[----:B------:R-:W-:Y:S01]  /*b7d0*/  BAR.SYNC.DEFER_BLOCKING 0x0 ;  /* 0x0000000000007b1d */ /* 0x000fe20000010000 */
[----:B------:R-:W-:Y:S01]  /*b7e0*/  ISETP.GT.AND P0, PT, R239, R201, PT ;  /* 0x000000c9ef00720c */ /* 0x000fe20003f04270 */
[----:B------:R-:W-:Y:S01]  /*b7f0*/  IMAD.MOV.U32 R107, RZ, RZ, R104 ;  /* 0x000000ffff6b7224 */ /* 0x000fe200078e0068 */
[----:B------:R-:W-:Y:S01]  /*b800*/  MOV R108, R103 ;  /* 0x00000067006c7202 */ /* 0x000fe20000000f00 */
[----:B------:R-:W-:Y:S02]  /*b810*/  IMAD.MOV.U32 R106, RZ, RZ, R102 ;  /* 0x000000ffff6a7224 */ /* 0x000fe400078e0066 */
        /* <DEDUP_REMOVED lines=27> */
.L_x_808:
[----:B------:R-:W-:-:S05]  /*b9d0*/  BRA.DIV ~URZ, `(.L_x_663) ;  /* 0x0000d9027f007947 */ /* 0x000fca000b800000 */
[----:B------:R4:W3:Y:S02]  /*b9e0*/  SHFL.IDX PT, R0, R10, RZ, 0x1c1f ;  /* 0x001c1fff0a007589 */ /* 0x0008e400000e0000 */
.L_x_809:
        /* <DEDUP_REMOVED lines=24> */
.L_x_810:
        /* <DEDUP_REMOVED lines=15> */
.L_x_661:
[----:B------:R-:W-:Y:S05]  /*bc60*/  BSYNC B0 ;  /* 0x0000000000007941 */ /* 0x000fea0003800000 */
.L_x_660:
        /* <DEDUP_REMOVED lines=102> */
[----:B------:R-:W-:Y:S01]  /*c2d0*/  IMAD R2, R201, 0x30, R242 ;  /* 0x00000030c9027824 */ /* 0x000fe200078e02f2 */
[----:B------:R-:W-:Y:S01]  /*c2e0*/  IADD3 R105, -R241, 0x30, RZ ;  /* 0x00000030f1697810 */ /* 0x000fe20007ffe1ff */
[----:B------:R-:W-:Y:S01]  /*c2f0*/  IMAD.MOV.U32 R200, RZ, RZ, RZ ;  /* 0x000000ffffc87224 */ /* 0x000fe200078e00ff */
[----:B------:R-:W-:Y:S02]  /*c300*/  ISETP.NE.AND P2, PT, R0, 0x1, PT ;  /* 0x000000010000780c */ /* 0x000fe40003f45270 */
[----:B------:R-:W-:Y:S05]  /*c310*/  IADD3 R2, R2, -0x30, R240 ;  /* 0xffffffd002027810 */ /* 0x000fea0007ffe0f0 */
[----:B------:R-:W-:Y:S06]  /*c320*/  IMAD.MOV.U32 R0, RZ, RZ, R2 ;  /* 0x000000ffff007224 */ /* 0x000fec00078e0002 */
[----:B------:R-:W-:Y:S05]  /*c330*/  @P2 IMAD.HI.U32 R3, R2, c[0x0][0x2bc], RZ ;  /* 0x0000af0002032a27 */ /* 0x000fea00078e00ff */
[----:B------:R-:W-:Y:S04]  /*c340*/  @P2 SHF.R.U32.HI R0, RZ, c[0x0][0x2c0], R3 ;  /* 0x0000b000ff002a19 */ /* 0x000fe80000011603 */
[C---:B------:R-:W-:Y:S01]  /*c350*/  @!P1 IADD3 R3, P0, R0.reuse, R246, RZ ;  /* 0x000000f600039210 */ /* 0x040fe20007f1e0ff */
[----:B------:R-:W-:Y:S03]  /*c360*/  IMAD.MOV R100, RZ, RZ, -R0 ;  /* 0x000000ffff647224 */ /* 0x000fe600078e0a00 */
[----:B------:R-:W-:Y:S01]  /*c370*/  @!P1 LEA.HI.X.SX32 R0, R0, R250, 0x1, P0 ;  /* 0x000000fa00009211 */ /* 0x000fe200000f0eff */
        /* <DEDUP_REMOVED lines=12> */
[----:B------:R-:W-:Y:S03]  /*c440*/  IADD3 R0, P0, R244, R2, RZ ;  /* 0x00000002f4007210 */ /* 0x000fe60007f1e0ff */
[----:B------:R-:W-:Y:S05]  /*c450*/  IMAD R100, R200, c[0x0][0x1f4], R100 ;  /* 0x00007d00c8647a24 */ /* 0x000fea00078e0264 */
[----:B------:R-:W-:Y:S02]  /*c460*/  IADD3.X R2, R243, R3, R100, P0, !PT ;  /* 0x00000003f3027210 */ /* 0x000fe400007fe464 */
[C---:B------:R-:W-:Y:S04]  /*c470*/  LEA R111, P0, R0.reuse, c[0x0][0x1c8], 0x1 ;  /* 0x00007200006f7a11 */ /* 0x040fe800078008ff */
[----:B------:R-:W-:Y:S02]  /*c480*/  LEA.HI.X R110, R0, c[0x0][0x1cc], R2, 0x1, P0 ;  /* 0x00007300006e7a11 */ /* 0x000fe400000f0c02 */
[----:B------:R-:W-:Y:S01]  /*c490*/  ISETP.GE.AND P0, PT, R105, 0x1, PT ;  /* 0x000000016900780c */ /* 0x000fe20003f06270 */
[----:B------:R-:W-:-:S10]  /*c4a0*/  BRA.DIV ~URZ, `(.L_x_667) ;  /* 0x0000cf727f007947 */ /* 0x000fd4000b800000 */
[----:B------:R1:W2:Y:S02]  /*c4b0*/  SHFL.IDX PT, R100, R110, RZ, 0x1c1f ;  /* 0x001c1fff6e647589 */ /* 0x0002a400000e0000 */
.L_x_811:
[----:B------:R-:W-:-:S05]  /*c4c0*/  BRA.DIV ~URZ, `(.L_x_668) ;  /* 0x0000cfc27f007947 */ /* 0x000fca000b800000 */
[----:B------:R3:W4:Y:S02]  /*c4d0*/  SHFL.IDX PT, R0, R111, RZ, 0x1c1f ;  /* 0x001c1fff6f007589 */ /* 0x00072400000e0000 */
.L_x_812:
        /* <DEDUP_REMOVED lines=25> */
.L_x_813:
[----:B--2---:R-:W-:Y:S02]  /*c670*/  IMAD.SHL.U32 R2, R203, 0x2, RZ ;  /* 0x00000002cb027824 */ /* 0x004fe400078e00ff */
[----:B------:R-:W-:Y:S03]  /*c680*/  IMAD.SHL.U32 R105, R237, 0x2, RZ ;  /* 0x00000002ed697824 */ /* 0x000fe600078e00ff */
[----:B------:R-:W-:Y:S05]  /*c690*/  @P0 IADD3 R2, P1, R0, R2, RZ ;  /* 0x0000000200020210 */ /* 0x000fea0007f3e0ff */
[----:B-1----:R-:W-:Y:S01]  /*c6a0*/  @P0 IMAD.X R3, R100, 0x1, R218, P1 ;  /* 0x0000000164030824 */ /* 0x002fe200008e06da */
[----:B------:R-:W-:Y:S11]  /*c6b0*/  @P0 ISETP.GE.AND P1, PT, R203, c[0x0][0x1d4], PT ;  /* 0x00007500cb000a0c */ /* 0x000ff60003f26270 */
[----:B------:R-:W-:Y:S02]  /*c6c0*/  @!UPT UIADD3 URZ, URZ, URZ, URZ ;  /* 0x0000003f3f3ff290 */ /* 0x000fe4000fffe03f */
[----:B------:R-:W-:Y:S01]  /*c6d0*/  @!PT LDS RZ, [RZ] ;  /* 0x00000000fffff984 */ /* 0x000fe20000000800 */
[----:B------:R-:W-:Y:S01]  /*c6e0*/  @!PT LDS RZ, [RZ] ;  /* 0x00000000fffff984 */ /* 0x000fe20000000800 */
[----:B------:R-:W-:Y:S01]  /*c6f0*/  @!PT LDS RZ, [RZ] ;  /* 0x00000000fffff984 */ /* 0x000fe20000000800 */
[----:B------:R1:W-:Y:S02]  /*c700*/  @P0 LDGSTS.E.BYPASS.LTC128B.128 [R199+0x4480], [R2.64], !P1 ;  /* 0x0448000002c70fae */ /* 0x0003e4000c901d46 */
[----:B-1----:R-:W-:Y:S01]  /*c710*/  @P0 IADD3 R2, P1, R0, R105, RZ ;  /* 0x0000006900020210 */ /* 0x002fe20007f3e0ff */
[----:B------:R-:W-:Y:S04]  /*c720*/  IMAD.SHL.U32 R105, R238, 0x2, RZ ;  /* 0x00000002ee697824 */ /* 0x000fe800078e00ff */
[----:B------:R-:W-:Y:S01]  /*c730*/  @P0 IMAD.X R3, R100, 0x1, R216, P1 ;  /* 0x0000000164030824 */ /* 0x000fe200008e06d8 */
[----:B------:R-:W-:Y:S11]  /*c740*/  @P0 ISETP.GE.AND P1, PT, R237, c[0x0][0x1d4], PT ;  /* 0x00007500ed000a0c */ /* 0x000ff60003f26270 */
[----:B------:R-:W-:Y:S02]  /*c750*/  @!UPT UIADD3 URZ, URZ, URZ, URZ ;  /* 0x0000003f3f3ff290 */ /* 0x000fe4000fffe03f */
[----:B------:R1:W-:Y:S02]  /*c760*/  @P0 LDGSTS.E.BYPASS.LTC128B.128 [R199+0x5080], [R2.64], !P1 ;  /* 0x0508000002c70fae */ /* 0x0003e4000c901d46 */
[----:B-1----:R-:W-:Y:S05]  /*c770*/  @P0 IADD3 R2, P1, R0, R105, RZ ;  /* 0x0000006900020210 */ /* 0x002fea0007f3e0ff */
[----:B------:R-:W-:Y:S01]  /*c780*/  @P0 IMAD.X R3, R100, 0x1, R217, P1 ;  /* 0x0000000164030824 */ /* 0x000fe200008e06d9 */
[----:B------:R-:W-:Y:S11]  /*c790*/  @P0 ISETP.GE.AND P1, PT, R238, c[0x0][0x1d4], PT ;  /* 0x00007500ee000a0c */ /* 0x000ff60003f26270 */
[----:B------:R-:W-:Y:S02]  /*c7a0*/  @!UPT UIADD3 URZ, URZ, URZ, URZ ;  /* 0x0000003f3f3ff290 */ /* 0x000fe4000fffe03f */
[----:B------:R1:W-:Y:S02]  /*c7b0*/  @P0 LDGSTS.E.BYPASS.LTC128B.128 [R199+0x5c80], [R2.64], !P1 ;  /* 0x05c8000002c70fae */ /* 0x0003e4000c901d46 */
.L_x_666:
[----:B------:R-:W-:Y:S05]  /*c7c0*/  BSYNC B0 ;  /* 0x0000000000007941 */ /* 0x000fea0003800000 */
.L_x_665:
        /* <DEDUP_REMOVED lines=51> */
.L_x_814:
        /* <DEDUP_REMOVED lines=15> */
.L_x_815:
[----:B--2---:R-:W-:Y:S01]  /*cbf0*/  FMNMX.FTZ R105, R0, R100, !PT ;  /* 0x0000006400697209 */ /* 0x004fe20007810000 */
[----:B------:R-:W-:Y:S01]  /*cc00*/  FMUL.FTZ R0, R104, c[0x0][0x2d0] ;  /* 0x0000b40068007a20 */ /* 0x000fe20000410000 */
[----:B------:R-:W-:Y:S01]  /*cc10*/  WARPSYNC 0xffffffff ;  /* 0xffffffff00007948 */ /* 0x000fe20003800000 */
[----:B------:R-:W-:Y:S01]  /*cc20*/  FMUL.FTZ R3, R103, c[0x0][0x2d0] ;  /* 0x0000b40067037a20 */ /* 0x000fe20000410000 */
[----:B------:R-:W-:Y:S01]  /*cc30*/  ISETP.GT.AND P0, PT, R201, R231, PT ;  /* 0x000000e7c900720c */ /* 0x000fe20003f04270 */
        /* <DEDUP_REMOVED lines=14> */
[C---:B------:R-:W-:Y:S02]  /*cd20*/  FADD.FTZ R0, -R102.reuse, R106 ;  /* 0x0000006a66007221 */ /* 0x040fe40000010100 */
[----:B------:R-:W-:Y:S01]  /*cd30*/  FMUL.FTZ R4, R102, c[0x0][0x2d0] ;  /* 0x0000b40066047a20 */ /* 0x000fe20000410000 */
[----:B------:R-:W-:Y:S01]  /*cd40*/  MUFU.EX2 R219, R16 ;  /* 0x0000001000db7308 */ /* 0x000fe20000000800 */
[----:B------:R-:W-:Y:S02]  /*cd50*/  FMUL.FTZ R0, R0, c[0x0][0x2d0] ;  /* 0x0000b40000007a20 */ /* 0x000fe40000410000 */
[--C-:B------:R-:W-:Y:S02]  /*cd60*/  FFMA.FTZ R20, R18, c[0x0][0x2d0], -R3.reuse ;  /* 0x0000b40012147a23 */ /* 0x100fe40000010803 */
[--C-:B------:R-:W-:Y:S02]  /*cd70*/  FFMA.FTZ R168, R23, c[0x0][0x2d0], -R3.reuse ;  /* 0x0000b40017a87a23 */ /* 0x100fe40000010803 */
[--C-:B------:R-:W-:Y:S02]  /*cd80*/  FFMA.FTZ R205, R38, c[0x0][0x2d0], -R3.reuse ;  /* 0x0000b40026cd7a23 */ /* 0x100fe40000010803 */
[--C-:B------:R-:W-:Y:S01]  /*cd90*/  FFMA.FTZ R183, R39, c[0x0][0x2d0], -R3.reuse ;  /* 0x0000b40027b77a23 */ /* 0x100fe20000010803 */
[----:B------:R2:W-:Y:S01]  /*cda0*/  MUFU.EX2 R2, R0 ;  /* 0x0000000000027308 */ /* 0x0005e20000000800 */
        /* <DEDUP_REMOVED lines=9> */
[--C-:B------:R-:W-:Y:S02]  /*ce40*/  FFMA.FTZ R19, R12, c[0x0][0x2d0], -R4.reuse ;  /* 0x0000b4000c137a23 */ /* 0x100fe40000010804 */
[--C-:B------:R-:W-:Y:S01]  /*ce50*/  FFMA.FTZ R18, R13, c[0x0][0x2d0], -R4.reuse ;  /* 0x0000b4000d127a23 */ /* 0x100fe20000010804 */
[----:B------:R-:W-:Y:S01]  /*ce60*/  MUFU.EX2 R35, R6 ;  /* 0x0000000600237308 */ /* 0x000fe20000000800 */
[--C-:B------:R-:W-:Y:S02]  /*ce70*/  FFMA.FTZ R163, R24, c[0x0][0x2d0], -R4.reuse ;  /* 0x0000b40018a37a23 */ /* 0x100fe40000010804 */
[--C-:B------:R-:W-:Y:S02]  /*ce80*/  FFMA.FTZ R162, R25, c[0x0][0x2d0], -R4.reuse ;  /* 0x0000b40019a27a23 */ /* 0x100fe40000010804 */
[--C-:B--2---:R-:W-:Y:S02]  /*ce90*/  FFMA.FTZ R0, R8, c[0x0][0x2d0], -R4.reuse ;  /* 0x0000b40008007a23 */ /* 0x104fe40000010804 */
[--C-:B------:R-:W-:Y:S02]  /*cea0*/  FFMA.FTZ R161, R28, c[0x0][0x2d0], -R4.reuse ;  /* 0x0000b4001ca17a23 */ /* 0x100fe40000010804 */
[--C-:B------:R-:W-:Y:S01]  /*ceb0*/  FFMA.FTZ R160, R29, c[0x0][0x2d0], -R4.reuse ;  /* 0x0000b4001da07a23 */ /* 0x100fe20000010804 */
[----:B------:R2:W5:Y:S01]  /*cec0*/  MUFU.EX2 R36, R0 ;  /* 0x0000000000247308 */ /* 0x0005620000000800 */
[--C-:B------:R-:W-:Y:S02]  /*ced0*/  FFMA.FTZ R176, R40, c[0x0][0x2d0], -R4.reuse ;  /* 0x0000b40028b07a23 */ /* 0x100fe40000010804 */
[--C-:B------:R-:W-:Y:S02]  /*cee0*/  FFMA.FTZ R175, R41, c[0x0][0x2d0], -R4.reuse ;  /* 0x0000b40029af7a23 */ /* 0x100fe40000010804 */
[--C-:B------:R-:W-:Y:S02]  /*cef0*/  FFMA.FTZ R174, R44, c[0x0][0x2d0], -R4.reuse ;  /* 0x0000b4002cae7a23 */ /* 0x100fe40000010804 */
[----:B------:R-:W-:Y:S03]  /*cf00*/  FFMA.FTZ R178, R45, c[0x0][0x2d0], -R4 ;  /* 0x0000b4002db27a23 */ /* 0x000fe60000010804 */
[----:B------:R-:W1:Y:S10]  /*cf10*/  MUFU.EX2 R34, R7 ;  /* 0x0000000700227308 */ /* 0x000e740000000800 */
[----:B------:R-:W-:Y:S01]  /*cf20*/  MUFU.EX2 R212, R20 ;  /* 0x0000001400d47308 */ /* 0x000fe20000000800 */
[----:B--2---:R-:W-:Y:S04]  /*cf30*/  FADD.FTZ R0, -R104, R107 ;  /* 0x0000006b68007221 */ /* 0x004fe80000010100 */
[----:B------:R-:W-:Y:S05]  /*cf40*/  FMUL.FTZ R0, R0, c[0x0][0x2d0] ;  /* 0x0000b40000007a20 */ /* 0x000fea0000410000 */
[----:B------:R-:W2:Y:S10]  /*cf50*/  MUFU.EX2 R220, R17 ;  /* 0x0000001100dc7308 */ /* 0x000eb40000000800 */
[----:B-1----:R1:W-:Y:S10]  /*cf60*/  MUFU.EX2 R100, R0 ;  /* 0x0000000000647308 */ /* 0x0023f40000000800 */
        /* <DEDUP_REMOVED lines=8> */
[----:B-1----:R-:W-:Y:S02]  /*cff0*/  FFMA.FTZ R0, R9, c[0x0][0x2d0], -R4 ;  /* 0x0000b40009007a23 */ /* 0x002fe40000010804 */
[----:B------:R-:W-:Y:S07]  /*d000*/  FMUL.FTZ R4, R105, c[0x0][0x2d0] ;  /* 0x0000b40069047a20 */ /* 0x000fee0000410000 */
        /* <DEDUP_REMOVED lines=14> */
[----:B------:R-:W-:Y:S02]  /*d0f0*/  FFMA.FTZ R204, R47, c[0x0][0x2d0], -R4 ;  /* 0x0000b4002fcc7a23 */ /* 0x000fe40000010804 */
[----:B-1----:R-:W-:Y:S04]  /*d100*/  FADD.FTZ R0, -R105, R101 ;  /* 0x0000006569007221 */ /* 0x002fe80000010100 */
[----:B------:R-:W-:Y:S01]  /*d110*/  FMUL.FTZ R0, R0, c[0x0][0x2d0] ;  /* 0x0000b40000007a20 */ /* 0x000fe20000410000 */
        /* <DEDUP_REMOVED lines=12> */
[----:B------:R-:W1:Y:S10]  /*d1e0*/  MUFU.EX2 R165, R179 ;  /* 0x000000b300a57308 */ /* 0x000e740000000800 */
[----:B------:R-:W-:Y:S01]  /*d1f0*/  MUFU.EX2 R107, R204 ;  /* 0x000000cc006b7308 */ /* 0x000fe20000000800 */
[C---:B-----5:R-:W-:Y:S01]  /*d200*/  FFMA.FTZ R4, R2.reuse, R213, R36 ;  /* 0x000000d502047223 */ /* 0x060fe20000010024 */
[----:B------:R-:W-:Y:S01]  /*d210*/  F2FP.PACK_AB R108, R21, R22 ;  /* 0x00000016156c723e */ /* 0x000fe200000000ff */
[----:B------:R-:W-:Y:S01]  /*d220*/  FMUL.FTZ R24, R2, R124 ;  /* 0x0000007c02187220 */ /* 0x000fe20000410000 */
[----:B------:R-:W-:Y:S01]  /*d230*/  F2FP.PACK_AB R109, R34, R35 ;  /* 0x00000023226d723e */ /* 0x000fe200000000ff */
[----:B------:R-:W-:Y:S01]  /*d240*/  FMUL.FTZ R25, R2, R125 ;  /* 0x0000007d02197220 */ /* 0x000fe20000410000 */
[----:B--2-4-:R-:W-:Y:S01]  /*d250*/  F2FP.PACK_AB R110, R220, R219 ;  /* 0x000000dbdc6e723e */ /* 0x014fe200000000ff */
[C---:B------:R-:W-:Y:S02]  /*d260*/  FMUL.FTZ R28, R2.reuse, R120 ;  /* 0x00000078021c7220 */ /* 0x040fe40000410000 */
[C---:B------:R-:W-:Y:S01]  /*d270*/  FMUL.FTZ R29, R2.reuse, R121 ;  /* 0x00000079021d7220 */ /* 0x040fe20000410000 */
[----:B------:R-:W-:Y:S01]  /*d280*/  MUFU.EX2 R213, R18 ;  /* 0x0000001200d57308 */ /* 0x000fe20000000800 */
[C---:B------:R-:W-:Y:S02]  /*d290*/  FMUL.FTZ R40, R2.reuse, R116 ;  /* 0x0000007402287220 */ /* 0x040fe40000410000 */
[C---:B------:R-:W-:Y:S01]  /*d2a0*/  FMUL.FTZ R41, R2.reuse, R117 ;  /* 0x0000007502297220 */ /* 0x040fe20000410000 */
[----:B-1----:R-:W-:Y:S01]  /*d2b0*/  F2FP.PACK_AB R161, R165, R166 ;  /* 0x000000a6a5a1723e */ /* 0x002fe200000000ff */
[C---:B------:R-:W-:Y:S02]  /*d2c0*/  FMUL.FTZ R8, R2.reuse, R132 ;  /* 0x0000008402087220 */ /* 0x040fe40000410000 */
[C---:B------:R-:W-:Y:S02]  /*d2d0*/  FMUL.FTZ R9, R2.reuse, R133 ;  /* 0x0000008502097220 */ /* 0x040fe40000410000 */
[C---:B------:R-:W-:Y:S01]  /*d2e0*/  FMUL.FTZ R12, R2.reuse, R128 ;  /* 0x00000080020c7220 */ /* 0x040fe20000410000 */
[----:B------:R-:W-:Y:S01]  /*d2f0*/  MUFU.EX2 R133, R168 ;  /* 0x000000a800857308 */ /* 0x000fe20000000800 */
[C---:B------:R-:W-:Y:S02]  /*d300*/  FMUL.FTZ R13, R2.reuse, R129 ;  /* 0x00000081020d7220 */ /* 0x040fe40000410000 */
[C---:B------:R-:W-:Y:S01]  /*d310*/  FMUL.FTZ R44, R2.reuse, R112 ;  /* 0x00000070022c7220 */ /* 0x040fe20000410000 */
[----:B------:R-:W-:Y:S01]  /*d320*/  F2FP.PACK_AB R112, R33, R36 ;  /* 0x000000242170723e */ /* 0x000fe200000000ff */
[C---:B------:R-:W-:Y:S01]  /*d330*/  FMUL.FTZ R45, R2.reuse, R113 ;  /* 0x00000071022d7220 */ /* 0x040fe20000410000 */
[----:B------:R-:W-:Y:S01]  /*d340*/  LDSM.16.MT88.4 R36, [R186] ;  /* 0x00000000ba24783b */ /* 0x000fe20000004200 */
        /* <DEDUP_REMOVED lines=13> */
[----:B------:R-:W-:Y:S01]  /*d420*/  FMUL.FTZ R93, R2, R93 ;  /* 0x0000005d025d7220 */ /* 0x000fe20000410000 */
[----:B------:R-:W1:Y:S01]  /*d430*/  MUFU.EX2 R168, R176 ;  /* 0x000000b000a87308 */ /* 0x000e620000000800 */
[----:B------:R-:W-:Y:S02]  /*d440*/  FFMA.FTZ R2, R100, R221, R22 ;  /* 0x000000dd64027223 */ /* 0x000fe40000010016 */
[C---:B------:R-:W-:Y:S02]  /*d450*/  FFMA.FTZ R101, R0.reuse, R214, R17 ;  /* 0x000000d600657223 */ /* 0x040fe40000010011 */
[----:B------:R-:W-:Y:S02]  /*d460*/  FADD.FTZ R128, R21, R2 ;  /* 0x0000000215807221 */ /* 0x000fe40000010000 */
[----:B------:R-:W2:Y:S01]  /*d470*/  LDSM.16.MT88.4 R20, [R185] ;  /* 0x00000000b914783b */ /* 0x000ea20000004200 */
[C---:B------:R-:W-:Y:S02]  /*d480*/  FMUL.FTZ R11, R0.reuse, R135 ;  /* 0x00000087000b7220 */ /* 0x040fe40000410000 */
[----:B------:R-:W4:Y:S01]  /*d490*/  MUFU.EX2 R214, R32 ;  /* 0x0000002000d67308 */ /* 0x000f220000000800 */
[C---:B------:R-:W-:Y:S02]  /*d4a0*/  FMUL.FTZ R26, R0.reuse, R126 ;  /* 0x0000007e001a7220 */ /* 0x040fe40000410000 */
[C---:B------:R-:W-:Y:S02]  /*d4b0*/  FMUL.FTZ R27, R0.reuse, R127 ;  /* 0x0000007f001b7220 */ /* 0x040fe40000410000 */
[C---:B------:R-:W-:Y:S01]  /*d4c0*/  FMUL.FTZ R30, R0.reuse, R122 ;  /* 0x0000007a001e7220 */ /* 0x040fe20000410000 */
[----:B------:R-:W-:Y:S01]  /*d4d0*/  LDSM.16.MT88.4 R124, [R185+0x1000] ;  /* 0x00100000b97c783b */ /* 0x000fe20000004200 */
[C---:B------:R-:W-:Y:S02]  /*d4e0*/  FMUL.FTZ R31, R0.reuse, R123 ;  /* 0x0000007b001f7220 */ /* 0x040fe40000410000 */
[C---:B------:R-:W-:Y:S01]  /*d4f0*/  FMUL.FTZ R42, R0.reuse, R118 ;  /* 0x00000076002a7220 */ /* 0x040fe20000410000 */
[----:B------:R-:W5:Y:S01]  /*d500*/  MUFU.EX2 R135, R16 ;  /* 0x0000001000877308 */ /* 0x000f620000000800 */
[C---:B------:R-:W-:Y:S02]  /*d510*/  FMUL.FTZ R43, R0.reuse, R119 ;  /* 0x00000077002b7220 */ /* 0x040fe40000410000 */
[C---:B------:R-:W-:Y:S01]  /*d520*/  FMUL.FTZ R10, R0.reuse, R134 ;  /* 0x00000086000a7220 */ /* 0x040fe20000410000 */
[----:B------:R-:W3:Y:S01]  /*d530*/  LDSM.16.MT88.4 R116, [R185+0xc00] ;  /* 0x000c0000b974783b */ /* 0x000ee20000004200 */
[C---:B------:R-:W-:Y:S01]  /*d540*/  FMUL.FTZ R14, R0.reuse, R130 ;  /* 0x00000082000e7220 */ /* 0x040fe20000410000 */
[----:B-1----:R-:W-:Y:S01]  /*d550*/  F2FP.PACK_AB R160, R171, R168 ;  /* 0x000000a8aba0723e */ /* 0x002fe200000000ff */
[C---:B------:R-:W-:Y:S02]  /*d560*/  FMUL.FTZ R15, R0.reuse, R131 ;  /* 0x00000083000f7220 */ /* 0x040fe40000410000 */
[C---:B------:R-:W-:Y:S01]  /*d570*/  FMUL.FTZ R46, R0.reuse, R114 ;  /* 0x00000072002e7220 */ /* 0x040fe20000410000 */
[----:B------:R-:W-:Y:S01]  /*d580*/  F2FP.PACK_AB R114, R213, R211 ;  /* 0x000000d3d572723e */ /* 0x000fe200000000ff */
[C---:B------:R-:W-:Y:S01]  /*d590*/  FMUL.FTZ R47, R0.reuse, R115 ;  /* 0x00000073002f7220 */ /* 0x040fe20000410000 */
[----:B------:R-:W-:Y:S01]  /*d5a0*/  F2FP.PACK_AB R115, R229, R210 ;  /* 0x000000d2e573723e */ /* 0x000fe200000000ff */
[----:B------:R-:W-:Y:S01]  /*d5b0*/  FMUL.FTZ R58, R0, R58 ;  /* 0x0000003a003a7220 */ /* 0x000fe20000410000 */
[----:B---34-:R-:W-:Y:S01]  /*d5c0*/  F2FP.PACK_AB R111, R214, R212 ;  /* 0x000000d4d66f723e */ /* 0x018fe200000000ff */
[C---:B------:R-:W-:Y:S01]  /*d5d0*/  FMUL.FTZ R59, R0.reuse, R59 ;  /* 0x0000003b003b7220 */ /* 0x040fe20000410000 */
[----:B------:R-:W-:Y:S01]  /*d5e0*/  LDSM.16.MT88.4 R120, [R186+0x400] ;  /* 0x00040000ba78783b */ /* 0x000fe20000004200 */
[C---:B------:R-:W-:Y:S01]  /*d5f0*/  FMUL.FTZ R62, R0.reuse, R62 ;  /* 0x0000003e003e7220 */ /* 0x040fe20000410000 */
[----:B------:R-:W-:Y:S01]  /*d600*/  MUFU.EX2 R131, R173 ;  /* 0x000000ad00837308 */ /* 0x000fe20000000800 */
[C---:B------:R-:W-:Y:S02]  /*d610*/  FMUL.FTZ R63, R0.reuse, R63 ;  /* 0x0000003f003f7220 */ /* 0x040fe40000410000 */
[C---:B------:R-:W-:Y:S02]  /*d620*/  FMUL.FTZ R74, R0.reuse, R74 ;  /* 0x0000004a004a7220 */ /* 0x040fe40000410000 */
[C---:B------:R-:W-:Y:S01]  /*d630*/  FMUL.FTZ R75, R0.reuse, R75 ;  /* 0x0000004b004b7220 */ /* 0x040fe20000410000 */
[----:B-----5:R-:W-:Y:S01]  /*d640*/  F2FP.PACK_AB R113, R135, R17 ;  /* 0x000000118771723e */ /* 0x020fe200000000ff */
[C---:B------:R-:W-:Y:S02]  /*d650*/  FMUL.FTZ R78, R0.reuse, R78 ;  /* 0x0000004e004e7220 */ /* 0x040fe40000410000 */
[C---:B------:R-:W-:Y:S01]  /*d660*/  FMUL.FTZ R79, R0.reuse, R79 ;  /* 0x0000004f004f7220 */ /* 0x040fe20000410000 */
[----:B------:R-:W-:Y:S01]  /*d670*/  MUFU.EX2 R134, R172 ;  /* 0x000000ac00867308 */ /* 0x000fe20000000800 */
[C---:B------:R-:W-:Y:S02]  /*d680*/  FMUL.FTZ R90, R0.reuse, R90 ;  /* 0x0000005a005a7220 */ /* 0x040fe40000410000 */
[C---:B------:R-:W-:Y:S02]  /*d690*/  FMUL.FTZ R91, R0.reuse, R91 ;  /* 0x0000005b005b7220 */ /* 0x040fe40000410000 */
[C---:B------:R-:W-:Y:S02]  /*d6a0*/  FMUL.FTZ R94, R0.reuse, R94 ;  /* 0x0000005e005e7220 */ /* 0x040fe40000410000 */
[----:B------:R-:W-:Y:S02]  /*d6b0*/  FMUL.FTZ R95, R0, R95 ;  /* 0x0000005f005f7220 */ /* 0x000fe40000410000 */
[----:B------:R-:W-:Y:S01]  /*d6c0*/  FFMA.FTZ R0, R3, R224, R35 ;  /* 0x000000e003007223 */ /* 0x000fe20000010023 */
[----:B------:R-:W-:Y:S01]  /*d6d0*/  MUFU.EX2 R130, R169 ;  /* 0x000000a900827308 */ /* 0x000fe20000000800 */
[----:B------:R-:W-:Y:S02]  /*d6e0*/  FMUL.FTZ R5, R100, R137 ;  /* 0x0000008964057220 */ /* 0x000fe40000410000 */
[----:B------:R-:W-:Y:S02]  /*d6f0*/  FADD.FTZ R2, R34, R0 ;  /* 0x0000000022027221 */ /* 0x000fe40000010000 */
[----:B------:R-:W-:Y:S02]  /*d700*/  FADD.FTZ R0, R33, R4 ;  /* 0x0000000421007221 */ /* 0x000fe40000010000 */
[C---:B------:R-:W-:Y:S02]  /*d710*/  FMUL.FTZ R4, R100.reuse, R136 ;  /* 0x0000008864047220 */ /* 0x040fe40000410000 */
[C---:B------:R-:W-:Y:S01]  /*d720*/  FMUL.FTZ R6, R3.reuse, R138 ;  /* 0x0000008a03067220 */ /* 0x040fe20000410000 */
[----:B------:R-:W-:Y:S01]  /*d730*/  MUFU.EX2 R224, R167 ;  /* 0x000000a700e07308 */ /* 0x000fe20000000800 */
[C---:B------:R-:W-:Y:S02]  /*d740*/  FMUL.FTZ R7, R3.reuse, R139 ;  /* 0x0000008b03077220 */ /* 0x040fe40000410000 */
[C---:B------:R-:W-:Y:S02]  /*d750*/  FMUL.FTZ R16, R100.reuse, R140 ;  /* 0x0000008c64107220 */ /* 0x040fe40000410000 */
[C---:B------:R-:W-:Y:S02]  /*d760*/  FMUL.FTZ R17, R100.reuse, R141 ;  /* 0x0000008d64117220 */ /* 0x040fe40000410000 */
[C---:B------:R-:W-:Y:S01]  /*d770*/  FMUL.FTZ R18, R3.reuse, R142 ;  /* 0x0000008e03127220 */ /* 0x040fe20000410000 */
[-C--:B--2---:R-:W-:Y:S02]  /*d780*/  HMMA.16816.F32 R4, R108, R20.reuse, R4 ;  /* 0x000000146c04723c */ /* 0x084fe40000001804 */
[----:B------:R-:W-:Y:S03]  /*d790*/  MUFU.EX2 R221, R164 ;  /* 0x000000a400dd7308 */ /* 0x000fe60000000800 */
[C---:B------:R-:W-:Y:S02]  /*d7a0*/  FMUL.FTZ R19, R3.reuse, R143 ;  /* 0x0000008f03137220 */ /* 0x040fe40000410000 */
[----:B------:R-:W-:Y:S01]  /*d7b0*/  LDSM.16.MT88.4 R140, [R185+0x800] ;  /* 0x00080000b98c783b */ /* 0x000fe20000004200 */
[C---:B------:R-:W-:Y:S04]  /*d7c0*/  HMMA.16816.F32 R8, R112.reuse, R20, R8 ;  /* 0x000000147008723c */ /* 0x040fe80000001808 */
[C---:B------:R-:W-:Y:S01]  /*d7d0*/  FMUL.FTZ R32, R100.reuse, R148 ;  /* 0x0000009464207220 */ /* 0x040fe20000410000 */
[----:B------:R-:W-:Y:S01]  /*d7e0*/  MUFU.EX2 R169, R205 ;  /* 0x000000cd00a97308 */ /* 0x000fe20000000800 */
[C---:B------:R-:W-:Y:S02]  /*d7f0*/  FMUL.FTZ R33, R100.reuse, R149 ;  /* 0x0000009564217220 */ /* 0x040fe40000410000 */
[-C--:B------:R-:W-:Y:S04]  /*d800*/  HMMA.16816.F32 R12, R112, R22.reuse, R12 ;  /* 0x00000016700c723c */ /* 0x080fe8000000180c */
[C---:B------:R-:W-:Y:S02]  /*d810*/  FMUL.FTZ R34, R3.reuse, R150 ;  /* 0x0000009603227220 */ /* 0x040fe40000410000 */
[C---:B------:R-:W-:Y:S01]  /*d820*/  FMUL.FTZ R35, R3.reuse, R151 ;  /* 0x0000009703237220 */ /* 0x040fe20000410000 */
[----:B------:R-:W-:Y:S01]  /*d830*/  MUFU.EX2 R172, R183 ;  /* 0x000000b700ac7308 */ /* 0x000fe20000000800 */
[C---:B------:R-:W-:Y:S01]  /*d840*/  HMMA.16816.F32 R16, R108.reuse, R22, R16 ;  /* 0x000000166c10723c */ /* 0x040fe20000001810 */
[----:B------:R-:W-:Y:S03]  /*d850*/  LDSM.16.MT88.4 R148, [R186+0x800] ;  /* 0x00080000ba94783b */ /* 0x000fe60000004200 */
[C---:B------:R-:W-:Y:S02]  /*d860*/  FMUL.FTZ R20, R100.reuse, R144 ;  /* 0x0000009064147220 */ /* 0x040fe40000410000 */
[C---:B------:R-:W-:Y:S02]  /*d870*/  FMUL.FTZ R21, R100.reuse, R145 ;  /* 0x0000009164157220 */ /* 0x040fe40000410000 */
[C---:B------:R-:W-:Y:S01]  /*d880*/  FMUL.FTZ R22, R3.reuse, R146 ;  /* 0x0000009203167220 */ /* 0x040fe20000410000 */
[----:B------:R-:W-:Y:S03]  /*d890*/  MUFU.EX2 R183, R207 ;  /* 0x000000cf00b77308 */ /* 0x000fe60000000800 */
[C---:B------:R-:W-:Y:S02]  /*d8a0*/  FMUL.FTZ R23, R3.reuse, R147 ;  /* 0x0000009303177220 */ /* 0x040fe40000410000 */
[C---:B------:R-:W-:Y:S02]  /*d8b0*/  FMUL.FTZ R48, R100.reuse, R156 ;  /* 0x0000009c64307220 */ /* 0x040fe40000410000 */
[C---:B------:R-:W-:Y:S02]  /*d8c0*/  FMUL.FTZ R49, R100.reuse, R157 ;  /* 0x0000009d64317220 */ /* 0x040fe40000410000 */
[C---:B------:R-:W-:Y:S01]  /*d8d0*/  FMUL.FTZ R50, R3.reuse, R158 ;  /* 0x0000009e03327220 */ /* 0x040fe20000410000 */
[-C--:B------:R-:W-:Y:S01]  /*d8e0*/  HMMA.16816.F32 R20, R108, R36.reuse, R20 ;  /* 0x000000246c14723c */ /* 0x080fe20000001814 */
[----:B------:R-:W-:Y:S02]  /*d8f0*/  MUFU.EX2 R173, R182 ;  /* 0x000000b600ad7308 */ /* 0x000fe40000000800 */
[C---:B------:R-:W-:Y:S02]  /*d900*/  FMUL.FTZ R51, R3.reuse, R159 ;  /* 0x0000009f03337220 */ /* 0x040fe40000410000 */
[----:B------:R-:W-:Y:S01]  /*d910*/  LDSM.16.MT88.4 R156, [R185+0x1400] ;  /* 0x00140000b99c783b */ /* 0x000fe20000004200 */
[C---:B------:R-:W-:Y:S02]  /*d920*/  FMUL.FTZ R52, R100.reuse, R52 ;  /* 0x0000003464347220 */ /* 0x040fe40000410000 */
[C---:B------:R-:W-:Y:S03]  /*d930*/  HMMA.16816.F32 R24, R112.reuse, R36, R24 ;  /* 0x000000247018723c */ /* 0x040fe60000001818 */
[----:B------:R-:W1:Y:S01]  /*d940*/  MUFU.EX2 R167, R178 ;  /* 0x000000b200a77308 */ /* 0x000e620000000800 */
[C---:B------:R-:W-:Y:S02]  /*d950*/  FMUL.FTZ R53, R100.reuse, R53 ;  /* 0x0000003564357220 */ /* 0x040fe40000410000 */
[C---:B------:R-:W-:Y:S02]  /*d960*/  FMUL.FTZ R54, R3.reuse, R54 ;  /* 0x0000003603367220 */ /* 0x040fe40000410000 */
[-C--:B------:R-:W-:Y:S04]  /*d970*/  HMMA.16816.F32 R28, R112, R38.reuse, R28 ;  /* 0x00000026701c723c */ /* 0x080fe8000000181c */
[C---:B------:R-:W-:Y:S01]  /*d980*/  FMUL.FTZ R36, R100.reuse, R152 ;  /* 0x0000009864247220 */ /* 0x040fe20000410000 */
[----:B------:R-:W2:Y:S01]  /*d990*/  MUFU.EX2 R164, R180 ;  /* 0x000000b400a47308 */ /* 0x000ea20000000800 */
[C---:B------:R-:W-:Y:S02]  /*d9a0*/  FMUL.FTZ R37, R100.reuse, R153 ;  /* 0x0000009964257220 */ /* 0x040fe40000410000 */
[C---:B------:R-:W-:Y:S04]  /*d9b0*/  HMMA.16816.F32 R32, R108.reuse, R38, R32 ;  /* 0x000000266c20723c */ /* 0x040fe80000001820 */
[C---:B------:R-:W-:Y:S02]  /*d9c0*/  FMUL.FTZ R55, R3.reuse, R55 ;  /* 0x0000003703377220 */ /* 0x040fe40000410000 */
[C---:B------:R-:W-:Y:S02]  /*d9d0*/  FMUL.FTZ R64, R100.reuse, R64 ;  /* 0x0000004064407220 */ /* 0x040fe40000410000 */
[C---:B------:R-:W-:Y:S04]  /*d9e0*/  FMUL.FTZ R38, R3.reuse, R154 ;  /* 0x0000009a03267220 */ /* 0x040fe80000410000 */
[----:B------:R-:W-:Y:S01]  /*d9f0*/  FMUL.FTZ R39, R3, R155 ;  /* 0x0000009b03277220 */ /* 0x000fe20000410000 */
[----:B-1----:R-:W-:Y:S01]  /*da00*/  F2FP.PACK_AB R162, R167, R174 ;  /* 0x000000aea7a2723e */ /* 0x002fe200000000ff */
[C---:B------:R-:W-:Y:S02]  /*da10*/  FMUL.FTZ R65, R100.reuse, R65 ;  /* 0x0000004164417220 */ /* 0x040fe40000410000 */
[C---:B------:R-:W-:Y:S02]  /*da20*/  FMUL.FTZ R66, R3.reuse, R66 ;  /* 0x0000004203427220 */ /* 0x040fe40000410000 */
[----:B------:R-:W-:Y:S01]  /*da30*/  FMUL.FTZ R67, R3, R67 ;  /* 0x0000004303437220 */ /* 0x000fe20000410000 */
[-C--:B------:R-:W-:Y:S03]  /*da40*/  HMMA.16816.F32 R36, R108, R116.reuse, R36 ;  /* 0x000000746c24723c */ /* 0x080fe60000001824 */
[C---:B------:R-:W-:Y:S01]  /*da50*/  FMUL.FTZ R68, R100.reuse, R68 ;  /* 0x0000004464447220 */ /* 0x040fe20000410000 */
[----:B--2---:R-:W-:Y:S01]  /*da60*/  F2FP.PACK_AB R163, R107, R164 ;  /* 0x000000a46ba3723e */ /* 0x004fe200000000ff */
        /* <DEDUP_REMOVED lines=9> */
[----:B------:R-:W1:Y:S03]  /*db00*/  LDSM.16.MT88.4 R116, [R186+0xc00] ;  /* 0x000c0000ba74783b */ /* 0x000e660000004200 */
[C---:B------:R-:W-:Y:S02]  /*db10*/  FMUL.FTZ R83, R3.reuse, R83 ;  /* 0x0000005303537220 */ /* 0x040fe40000410000 */
[C---:B------:R-:W-:Y:S02]  /*db20*/  FMUL.FTZ R84, R100.reuse, R84 ;  /* 0x0000005464547220 */ /* 0x040fe40000410000 */
[C---:B------:R-:W-:Y:S04]  /*db30*/  FMUL.FTZ R85, R100.reuse, R85 ;  /* 0x0000005564557220 */ /* 0x040fe80000410000 */
[C---:B------:R-:W-:Y:S02]  /*db40*/  FMUL.FTZ R86, R3.reuse, R86 ;  /* 0x0000005603567220 */ /* 0x040fe40000410000 */
[----:B------:R-:W-:Y:S02]  /*db50*/  FMUL.FTZ R87, R3, R87 ;  /* 0x0000005703577220 */ /* 0x000fe40000410000 */
[C---:B------:R-:W-:Y:S02]  /*db60*/  FMUL.FTZ R96, R100.reuse, R96 ;  /* 0x0000006064607220 */ /* 0x040fe40000410000 */
[----:B------:R-:W-:Y:S02]  /*db70*/  FMUL.FTZ R97, R100, R97 ;  /* 0x0000006164617220 */ /* 0x000fe40000410000 */
[----:B------:R-:W-:Y:S02]  /*db80*/  FADD.FTZ R100, R135, R101 ;  /* 0x0000006587647221 */ /* 0x000fe40000010000 */
[C---:B------:R-:W-:Y:S02]  /*db90*/  FMUL.FTZ R98, R3.reuse, R98 ;  /* 0x0000006203627220 */ /* 0x040fe40000410000 */
[----:B------:R-:W-:Y:S02]  /*dba0*/  FMUL.FTZ R99, R3, R99 ;  /* 0x0000006303637220 */ /* 0x000fe40000410000 */
[----:B------:R-:W-:Y:S02]  /*dbb0*/  FADD.FTZ R3, R219, R128 ;  /* 0x00000080db037221 */ /* 0x000fe40000010000 */
        /* <DEDUP_REMOVED lines=12> */
[----:B------:R-:W-:Y:S02]  /*dc80*/  FADD.FTZ R101, R133, R3 ;  /* 0x0000000385657221 */ /* 0x000fe40000010000 */
[----:B------:R-:W-:Y:S02]  /*dc90*/  FADD.FTZ R0, R106, R0 ;  /* 0x000000006a007221 */ /* 0x000fe40000010000 */
[-C--:B------:R-:W-:Y:S04]  /*dca0*/  HMMA.16816.F32 R60, R112, R118.reuse, R60 ;  /* 0x00000076703c723c */ /* 0x080fe8000000183c */
[----:B------:R-:W-:Y:S04]  /*dcb0*/  FADD.FTZ R0, R222, R0 ;  /* 0x00000000de007221 */ /* 0x000fe80000010000 */
[C---:B------:R-:W-:Y:S01]  /*dcc0*/  HMMA.16816.F32 R64, R108.reuse, R118, R64 ;  /* 0x000000766c40723c */ /* 0x040fe20000001840 */
[----:B------:R-:W1:Y:S07]  /*dcd0*/  LDSM.16.MT88.4 R116, [R185+0x1800] ;  /* 0x00180000b974783b */ /* 0x000e6e0000004200 */
        /* <DEDUP_REMOVED lines=10> */
[----:B------:R-:W-:Y:S01]  /*dd80*/  F2FP.PACK_AB R117, R222, R106 ;  /* 0x0000006ade75723e */ /* 0x000fe200000000ff */
[----:B------:R-:W-:Y:S02]  /*dd90*/  FADD.FTZ R106, R134, R100 ;  /* 0x00000064866a7221 */ /* 0x000fe40000010000 */
[----:B------:R-:W-:Y:S01]  /*dda0*/  FADD.FTZ R100, R132, R2 ;  /* 0x0000000284647221 */ /* 0x000fe20000010000 */
[----:B------:R-:W-:Y:S04]  /*ddb0*/  HMMA.16816.F32 R96, R108, R118, R96 ;  /* 0x000000766c60723c */ /* 0x000fe80000001860 */
[----:B------:R-:W-:Y:S02]  /*ddc0*/  FADD.FTZ R3, R225, R106 ;  /* 0x0000006ae1037221 */ /* 0x000fe40000010000 */
[----:B------:R-:W-:Y:S01]  /*ddd0*/  FADD.FTZ R2, R224, R101 ;  /* 0x00000065e0027221 */ /* 0x000fe20000010000 */
[----:B------:R-:W-:Y:S01]  /*dde0*/  F2FP.PACK_AB R108, R134, R131 ;  /* 0x00000083866c723e */ /* 0x000fe200000000ff */
[C---:B------:R-:W-:Y:S01]  /*ddf0*/  FADD.FTZ R3, R228.reuse, R3 ;  /* 0x00000003e4037221 */ /* 0x040fe20000010000 */
[----:B------:R-:W-:Y:S03]  /*de00*/  F2FP.PACK_AB R109, R133, R130 ;  /* 0x00000082856d723e */ /* 0x000fe600000000ff */
[----:B------:R-:W-:Y:S01]  /*de10*/  F2FP.PACK_AB R110, R228, R225 ;  /* 0x000000e1e46e723e */ /* 0x000fe200000000ff */
[C---:B------:R-:W-:Y:S01]  /*de20*/  FADD.FTZ R2, R227.reuse, R2 ;  /* 0x00000002e3027221 */ /* 0x040fe20000010000 */
[----:B------:R-:W-:Y:S02]  /*de30*/  F2FP.PACK_AB R111, R227, R224 ;  /* 0x000000e0e36f723e */ /* 0x000fe400000000ff */
[----:B------:R-:W-:Y:S02]  /*de40*/  F2FP.PACK_AB R118, R226, R223 ;  /* 0x000000dfe276723e */ /* 0x000fe400000000ff */
[----:B------:R-:W-:Y:S02]  /*de50*/  F2FP.PACK_AB R119, R215, R221 ;  /* 0x000000ddd777723e */ /* 0x000fe400000000ff */
[----:B------:R-:W-:Y:S01]  /*de60*/  MOV R101, R105 ;  /* 0x0000006900657202 */ /* 0x000fe20000000f00 */
        /* <DEDUP_REMOVED lines=50> */
[----:B------:R-:W-:Y:S04]  /*e190*/  FADD.FTZ R5, R170, R3 ;  /* 0x00000003aa057221 */ /* 0x000fe80000010000 */
[C---:B------:R-:W-:Y:S07]  /*e1a0*/  HMMA.16816.F32 R64, R108.reuse, R6, R64 ;  /* 0x000000066c40723c */ /* 0x040fee0000001840 */
        /* <DEDUP_REMOVED lines=28> */
[----:B------:R-:W-:-:S05]  /*e370*/  @P0 BRA `(.L_x_672) ;  /* 0xffffd43000000947 */ /* 0x000fca000383ffff */
.L_x_659:
[----:B------:R-:W-:-:S13]  /*e380*/  ISETP.GE.AND P0, PT, R201, R239, PT ;  /* 0x000000efc900720c */ /* 0x000fda0003f06270 */
[----:B------:R-:W-:Y:S05]  /*e390*/  @!P0 BRA `(.L_x_673) ;  /* 0x000042a000008947 */ /* 0x000fea0003800000 */
[----:B------:R-:W-:Y:S01]  /*e3a0*/  IMAD.MOV.U32 R107, RZ, RZ, R103 ;  /* 0x000000ffff6b7224 */ /* 0x000fe200078e0067 */
[----:B------:R-:W-:Y:S01]  /*e3b0*/  MOV R108, R101 ;  /* 0x00000065006c7202 */ /* 0x000fe20000000f00 */
[----:B------:R-:W-:Y:S01]  /*e3c0*/  IMAD.MOV.U32 R106, RZ, RZ, R104 ;  /* 0x000000ffff6a7224 */ /* 0x000fe200078e0068 */
[----:B------:R-:W-:Y:S02]  /*e3d0*/  MOV R105, R102 ;  /* 0x0000006600697202 */ /* 0x000fe40000000f00 */
.L_x_705:
[----:B------:R-:W-:Y:S04]  /*e3e0*/  DEPBAR.LE SB0, 0x0 ;  /* 0x000080000000791a */ /* 0x000fe80000000000 */
[----:B------:R-:W-:Y:S01]  /*e3f0*/  WARPSYNC 0xffffffff ;  /* 0xffffffff00007948 */ /* 0x000fe20003800000 */
[----:B------:R-:W-:Y:S01]  /*e400*/  BAR.SYNC.DEFER_BLOCKING 0x0 ;  /* 0x0000000000007b1d */ /* 0x000fe20000010000 */
[----:B------:R-:W-:Y:S01]  /*e410*/  SHF.R.S32.HI R0, RZ, 0x1f, R202 ;  /* 0x0000001fff007819 */ /* 0x000fe200000114ca */
[----:B------:R-:W-:Y:S04]  /*e420*/  IMAD.WIDE.U32 R2, R202, c[0x0][0x208], RZ ;  /* 0x00008200ca027a25 */ /* 0x000fe800078e00ff */
[----:B------:R-:W-:Y:S04]  /*e430*/  IMAD R0, R0, c[0x0][0x208], RZ ;  /* 0x0000820000007a24 */ /* 0x000fe800078e02ff */
[----:B------:R-:W-:Y:S05]  /*e440*/  IMAD R0, R202, c[0x0][0x20c], R0 ;  /* 0x00008300ca007a24 */ /* 0x000fea00078e0200 */
[----:B------:R-:W-:Y:S02]  /*e450*/  IADD3 R3, R3, R0, RZ ;  /* 0x0000000003037210 */ /* 0x000fe40007ffe0ff */
[----:B------:R-:W-:Y:S03]  /*e460*/  SHF.R.S32.HI R0, RZ, 0x1f, R200 ;  /* 0x0000001fff007819 */ /* 0x000fe600000114c8 */
[----:B------:R-:W-:Y:S01]  /*e470*/  IMAD.WIDE.U32 R2, R200, c[0x0][0x218], R2 ;  /* 0x00008600c8027a25 */ /* 0x000fe200078e0002 */
[----:B------:R1:W2:Y:S03]  /*e480*/  LDSM.16.M88.4 R48, [R187] ;  /* 0x00000000bb30783b */ /* 0x0002a60000000200 */
[----:B------:R-:W-:Y:S01]  /*e490*/  IMAD R4, R0, c[0x0][0x218], RZ ;  /* 0x0000860000047a24 */ /* 0x000fe200078e02ff */
[----:B------:R-:W-:Y:S01]  /*e4a0*/  IADD3 R0, P1, R248, R2, RZ ;  /* 0x00000002f8007210 */ /* 0x000fe20007f3e0ff */
[----:B------:R1:W3:Y:S02]  /*e4b0*/  LDSM.16.M88.4 R44, [R187+0x1000] ;  /* 0x00100000bb2c783b */ /* 0x0002e40000000200 */
[----:B------:R-:W-:Y:S01]  /*e4c0*/  IMAD R4, R200, c[0x0][0x21c], R4 ;  /* 0x00008700c8047a24 */ /* 0x000fe200078e0204 */
[C---:B------:R-:W-:Y:S01]  /*e4d0*/  LEA R8, P0, R0.reuse, c[0x0][0x1f8], 0x1 ;  /* 0x00007e0000087a11 */ /* 0x040fe200078008ff */
[----:B------:R1:W4:Y:S03]  /*e4e0*/  LDSM.16.M88.4 R16, [R184] ;  /* 0x00000000b810783b */ /* 0x0003260000000200 */
[----:B------:R-:W-:Y:S01]  /*e4f0*/  IADD3.X R2, R251, R3, R4, P1, !PT ;  /* 0x00000003fb027210 */ /* 0x000fe20000ffe404 */
[----:B------:R1:W1:Y:S03]  /*e500*/  LDSM.16.M88.4 R32, [R184+0x400] ;  /* 0x00040000b820783b */ /* 0x0002660000000200 */
[----:B------:R-:W-:Y:S01]  /*e510*/  LEA.HI.X R109, R0, c[0x0][0x1fc], R2, 0x1, P0 ;  /* 0x00007f00006d7a11 */ /* 0x000fe200000f0c02 */
        /* <DEDUP_REMOVED lines=8> */
.L_x_816:
[----:B------:R-:W5:Y:S01]  /*e5a0*/  SHFL.IDX PT, R2, R8, RZ, 0x1c1f ;  /* 0x001c1fff08027589 */ /* 0x000f6200000e0000 */
[C---:B------:R-:W-:Y:S01]  /*e5b0*/  IMAD.SHL.U32 R5, R203.reuse, 0x2, RZ ;  /* 0x00000002cb057824 */ /* 0x040fe200078e00ff */
[----:B------:R-:W-:Y:S01]  /*e5c0*/  ISETP.GE.AND P4, PT, R203, c[0x0][0x1d4], PT ;  /* 0x00007500cb007a0c */ /* 0x000fe20003f86270 */
[C---:B------:R-:W-:Y:S01]  /*e5d0*/  IMAD.SHL.U32 R4, R237.reuse, 0x2, RZ ;  /* 0x00000002ed047824 */ /* 0x040fe200078e00ff */
[----:B------:R-:W4:Y:S01]  /*e5e0*/  S2R R9, SR_TID.X ;  /* 0x0000000000097919 */ /* 0x000f220000002100 */
[----:B------:R-:W-:Y:S01]  /*e5f0*/  ISETP.GE.AND P3, PT, R237, c[0x0][0x1d4], PT ;  /* 0x00007500ed007a0c */ /* 0x000fe20003f66270 */
[C---:B------:R-:W-:Y:S01]  /*e600*/  IMAD.SHL.U32 R3, R238.reuse, 0x2, RZ ;  /* 0x00000002ee037824 */ /* 0x040fe200078e00ff */
[----:B------:R-:W-:Y:S01]  /*e610*/  ISETP.GE.AND P2, PT, R238, c[0x0][0x1d4], PT ;  /* 0x00007500ee007a0c */ /* 0x000fe20003f46270 */
[----:B------:R-:W-:Y:S01]  /*e620*/  BSSY B0, `(.L_x_675) ;  /* 0x0000020000007945 */ /* 0x000fe20003800000 */
[----:B----4-:R-:W-:Y:S02]  /*e630*/  ISETP.GT.AND P5, PT, R9, 0x3f, PT ;  /* 0x0000003f0900780c */ /* 0x010fe40003fa4270 */
[C---:B-----5:R-:W-:Y:S02]  /*e640*/  IADD3 R6, P0, R2.reuse, R5, RZ ;  /* 0x0000000502067210 */ /* 0x060fe40007f1e0ff */
[----:B------:R-:W-:Y:S03]  /*e650*/  IADD3 R4, P1, R2, R4, RZ ;  /* 0x0000000402047210 */ /* 0x000fe60007f3e0ff */
[----:B---3--:R-:W-:Y:S01]  /*e660*/  IMAD.X R7, R0, 0x1, R218, P0 ;  /* 0x0000000100077824 */ /* 0x008fe200000e06da */
[----:B------:R-:W-:Y:S01]  /*e670*/  IADD3 R2, P0, R2, R3, RZ ;  /* 0x0000000302027210 */ /* 0x000fe20007f1e0ff */
[C---:B------:R-:W-:Y:S03]  /*e680*/  IMAD.X R5, R0.reuse, 0x1, R216, P1 ;  /* 0x0000000100057824 */ /* 0x040fe600008e06d8 */
[----:B------:R-:W-:Y:S01]  /*e690*/  @!PT LDS RZ, [RZ] ;  /* 0x00000000fffff984 */ /* 0x000fe20000000800 */
[----:B------:R-:W-:Y:S01]  /*e6a0*/  @!PT LDS RZ, [RZ] ;  /* 0x00000000fffff984 */ /* 0x000fe20000000800 */
[----:B------:R3:W-:Y:S01]  /*e6b0*/  LDGSTS.E.BYPASS.LTC128B.128 [R199+0x1880], [R6.64], !P4 ;  /* 0x0188000006c77fae */ /* 0x0007e2000e101d46 */
[----:B------:R-:W-:Y:S03]  /*e6c0*/  IMAD.X R3, R0, 0x1, R217, P0 ;  /* 0x0000000100037824 */ /* 0x000fe600000e06d9 */
[----:B------:R3:W-:Y:S04]  /*e6d0*/  LDGSTS.E.BYPASS.LTC128B.128 [R199+0x2480], [R4.64], !P3 ;  /* 0x0248000004c77fae */ /* 0x0007e8000d901d46 */
[----:B------:R3:W-:Y:S01]  /*e6e0*/  LDGSTS.E.BYPASS.LTC128B.128 [R199+0x3080], [R2.64], !P2 ;  /* 0x0308000002c77fae */ /* 0x0007e2000d101d46 */
[----:B------:R-:W-:-:S05]  /*e6f0*/  @P5 BRA `(.L_x_676) ;  /* 0x0000012000005947 */ /* 0x000fca0003800000 */
[----:B------:R-:W-:-:S05]  /*e700*/  BRA.DIV ~URZ, `(.L_x_677) ;  /* 0x0000b1527f007947 */ /* 0x000fca000b800000 */
[----:B---3--:R3:W4:Y:S04]  /*e710*/  SHFL.IDX PT, R4, R109, 0x1, 0x1c1f ;  /* 0x003c1f006d047f89 */ /* 0x00872800000e0000 */
[----:B------:R3:W2:Y:S02]  /*e720*/  SHFL.IDX PT, R0, R8, 0x1, 0x1c1f ;  /* 0x003c1f0008007f89 */ /* 0x0006a400000e0000 */
.L_x_817:
[----:B------:R-:W-:Y:S02]  /*e730*/  IMAD.SHL.U32 R2, R203, 0x2, RZ ;  /* 0x00000002cb027824 */ /* 0x000fe400078e00ff */
[----:B------:R-:W-:Y:S03]  /*e740*/  IMAD.SHL.U32 R3, R237, 0x2, RZ ;  /* 0x00000002ed037824 */ /* 0x000fe600078e00ff */
[----:B--23--:R-:W-:Y:S02]  /*e750*/  IADD3 R8, P0, R0, R2, RZ ;  /* 0x0000000200087210 */ /* 0x00cfe40007f1e0ff */
        /* <DEDUP_REMOVED lines=12> */
.L_x_676:
[----:B------:R-:W-:Y:S05]  /*e820*/  BSYNC B0 ;  /* 0x0000000000007941 */ /* 0x000fea0003800000 */
.L_x_675:
[----:B------:R-:W0:Y:S01]  /*e830*/  LDGDEPBAR ;  /* 0x00000000000079af */ /* 0x000e220000000000 */
[----:B------:R-:W-:Y:S01]  /*e840*/  WARPSYNC 0xffffffff ;  /* 0xffffffff00007948 */ /* 0x000fe20003800000 */
[-C--:B--23--:R-:W-:Y:S01]  /*e850*/  HMMA.16816.F32 R4, R48, R16.reuse, RZ ;  /* 0x000000103004723c */ /* 0x08cfe200000018ff */
        /* <DEDUP_REMOVED lines=118> */
[----:B-1----:R-:W-:Y:S02]  /*efc0*/  IADD3 R101, -R241, 0x30, RZ ;  /* 0x00000030f1657810 */ /* 0x002fe40007ffe1ff */
[----:B--2---:R-:W-:Y:S01]  /*efd0*/  SHF.R.S32.HI R0, RZ, 0x1f, R200 ;  /* 0x0000001fff007819 */ /* 0x004fe200000114c8 */
        /* <DEDUP_REMOVED lines=10> */
.L_x_818:
[----:B------:R-:W-:-:S05]  /*f080*/  BRA.DIV ~URZ, `(.L_x_681) ;  /* 0x0000a9027f007947 */ /* 0x000fca000b800000 */
[----:B------:R3:W4:Y:S02]  /*f090*/  SHFL.IDX PT, R0, R103, RZ, 0x1c1f ;  /* 0x001c1fff67007589 */ /* 0x00072400000e0000 */
.L_x_819:
[----:B------:R-:W-:Y:S01]  /*f0a0*/  IMAD.SHL.U32 R2, R203, 0x2, RZ ;  /* 0x00000002cb027824 */ /* 0x000fe200078e00ff */
[----:B------:R-:W-:Y:S01]  /*f0b0*/  SHF.L.U32 R104, R238, 0x1, RZ ;  /* 0x00000001ee687819 */ /* 0x000fe200000006ff */
[----:B------:R-:W-:Y:S03]  /*f0c0*/  IMAD.SHL.U32 R109, R237, 0x2, RZ ;  /* 0x00000002ed6d7824 */ /* 0x000fe600078e00ff */
[----:B----4-:R-:W-:Y:S05]  /*f0d0*/  @P0 IADD3 R2, P1, R0, R2, RZ ;  /* 0x0000000200020210 */ /* 0x010fea0007f3e0ff */
[----:B--2---:R-:W-:Y:S05]  /*f0e0*/  @P0 IMAD.X R3, R100, 0x1, R218, P1 ;  /* 0x0000000164030824 */ /* 0x004fea00008e06da */
[----:B------:R-:W-:Y:S01]  /*f0f0*/  @!PT LDS RZ, [RZ] ;  /* 0x00000000fffff984 */ /* 0x000fe20000000800 */
[----:B------:R-:W-:Y:S01]  /*f100*/  @!PT LDS RZ, [RZ] ;  /* 0x00000000fffff984 */ /* 0x000fe20000000800 */
[----:B------:R-:W-:Y:S01]  /*f110*/  @!PT LDS RZ, [RZ] ;  /* 0x00000000fffff984 */ /* 0x000fe20000000800 */
[----:B------:R2:W-:Y:S02]  /*f120*/  @P0 LDGSTS.E.BYPASS.LTC128B.128 [R199+0x3c80], [R2.64], !P4 ;  /* 0x03c8000002c70fae */ /* 0x0005e4000e101d46 */
[----:B--2---:R-:W-:Y:S05]  /*f130*/  @P0 IADD3 R2, P1, R0, R109, RZ ;  /* 0x0000006d00020210 */ /* 0x004fea0007f3e0ff */
[----:B------:R-:W-:Y:S05]  /*f140*/  @P0 IMAD.X R3, R100, 0x1, R216, P1 ;  /* 0x0000000164030824 */ /* 0x000fea00008e06d8 */
[----:B------:R2:W-:Y:S02]  /*f150*/  @P0 LDGSTS.E.BYPASS.LTC128B.128 [R199+0x4880], [R2.64], !P3 ;  /* 0x0488000002c70fae */ /* 0x0005e4000d901d46 */
[----:B--2---:R-:W-:Y:S04]  /*f160*/  @P0 IADD3 R2, P1, R0, R104, RZ ;  /* 0x0000006800020210 */ /* 0x004fe80007f3e0ff */
[----:B------:R-:W-:Y:S05]  /*f170*/  @P0 IADD3.X R3, R100, R217, RZ, P1, !PT ;  /* 0x000000d964030210 */ /* 0x000fea0000ffe4ff */
[----:B------:R2:W-:Y:S01]  /*f180*/  @P0 LDGSTS.E.BYPASS.LTC128B.128 [R199+0x5480], [R2.64], !P2 ;  /* 0x0548000002c70fae */ /* 0x0005e2000d101d46 */
[----:B------:R-:W-:Y:S01]  /*f190*/  ISETP.GE.AND P0, PT, R101, 0x21, PT ;  /* 0x000000216500780c */ /* 0x000fe20003f06270 */
[----:B------:R-:W-:-:S06]  /*f1a0*/  BRA.DIV ~URZ, `(.L_x_682) ;  /* 0x0000a8527f007947 */ /* 0x000fcc000b800000 */
[----:B------:R4:W1:Y:S04]  /*f1b0*/  SHFL.IDX PT, R100, R102, 0x1, 0x1c1f ;  /* 0x003c1f0066647f89 */ /* 0x00086800000e0000 */
[----:B------:R4:W2:Y:S02]  /*f1c0*/  SHFL.IDX PT, R0, R103, 0x1, 0x1c1f ;  /* 0x003c1f0067007f89 */ /* 0x0008a400000e0000 */
.L_x_820:
[----:B--2---:R-:W-:Y:S02]  /*f1d0*/  IMAD.SHL.U32 R2, R203, 0x2, RZ ;  /* 0x00000002cb027824 */ /* 0x004fe400078e00ff */
[----:B------:R-:W-:Y:S03]  /*f1e0*/  IMAD.SHL.U32 R3, R237, 0x2, RZ ;  /* 0x00000002ed037824 */ /* 0x000fe600078e00ff */
[----:B------:R-:W-:Y:S02]  /*f1f0*/  @P0 IADD3 R110, P1, R0, R2, RZ ;  /* 0x00000002006e0210 */ /* 0x000fe40007f3e0ff */
[----:B------:R-:W-:Y:S03]  /*f200*/  SHF.L.U32 R2, R238, 0x1, RZ ;  /* 0x00000001ee027819 */ /* 0x000fe600000006ff */
[----:B-1----:R-:W-:Y:S01]  /*f210*/  @P0 IMAD.X R111, R100, 0x1, R218, P1 ;  /* 0x00000001646f0824 */ /* 0x002fe200008e06da */
[----:B----4-:R-:W-:Y:S04]  /*f220*/  @P0 IADD3 R102, P1, R0, R3, RZ ;  /* 0x0000000300660210 */ /* 0x010fe80007f3e0ff */
[----:B------:R-:W-:Y:S01]  /*f230*/  @!PT LDS RZ, [RZ] ;  /* 0x00000000fffff984 */ /* 0x000fe20000000800 */
[----:B------:R-:W-:Y:S01]  /*f240*/  @!PT LDS RZ, [RZ] ;  /* 0x00000000fffff984 */ /* 0x000fe20000000800 */
[----:B------:R-:W-:Y:S01]  /*f250*/  @!PT LDS RZ, [RZ] ;  /* 0x00000000fffff984 */ /* 0x000fe20000000800 */
[----:B------:R1:W-:Y:S01]  /*f260*/  @P0 LDGSTS.E.BYPASS.LTC128B.128 [R199+0x4480], [R110.64], !P4 ;  /* 0x044800006ec70fae */ /* 0x0003e2000e101d46 */
[----:B---3--:R-:W-:Y:S02]  /*f270*/  @P0 IADD3.X R103, R100, R216, RZ, P1, !PT ;  /* 0x000000d864670210 */ /* 0x008fe40000ffe4ff */
[----:B------:R-:W-:Y:S03]  /*f280*/  @P0 IADD3 R2, P1, R0, R2, RZ ;  /* 0x0000000200020210 */ /* 0x000fe60007f3e0ff */
[----:B------:R1:W-:Y:S02]  /*f290*/  @P0 LDGSTS.E.BYPASS.LTC128B.128 [R199+0x5080], [R102.64], !P3 ;  /* 0x0508000066c70fae */ /* 0x0003e4000d901d46 */
[----:B------:R-:W-:Y:S05]  /*f2a0*/  @P0 IMAD.X R3, R100, 0x1, R217, P1 ;  /* 0x0000000164030824 */ /* 0x000fea00008e06d9 */
[----:B------:R1:W-:Y:S03]  /*f2b0*/  @P0 LDGSTS.E.BYPASS.LTC128B.128 [R199+0x5c80], [R2.64], !P2 ;  /* 0x05c8000002c70fae */ /* 0x0003e6000d101d46 */
.L_x_679:
[----:B------:R-:W-:Y:S05]  /*f2c0*/  BSYNC B0 ;  /* 0x0000000000007941 */ /* 0x000fea0003800000 */
.L_x_678:
[----:B-1----:R-:W-:Y:S01]  /*f2d0*/  LOP3.LUT R111, RZ, c[0x0][0x324], RZ, 0x33, !PT ;  /* 0x0000c900ff6f7a12 */ /* 0x002fe200078e33ff */
[----:B------:R-:W2:Y:S01]  /*f2e0*/  LDL R0, [R1+0x10] ;  /* 0x0000100001007983 */ /* 0x000ea20000100800 */
[----:B------:R-:W-:Y:S02]  /*f2f0*/  IMAD.MOV.U32 R2, RZ, RZ, c[0x0][0x2c4] ;  /* 0x0000b100ff027624 */ /* 0x000fe400078e00ff */
        /* <DEDUP_REMOVED lines=11> */
.L_x_821:
        /* <DEDUP_REMOVED lines=19> */
.L_x_686:
[----:B------:R-:W-:Y:S04]  /*f4e0*/  MOV R2, 0x1 ;  /* 0x0000000100027802 */ /* 0x000fe80000000f00 */
[----:B------:R-:W-:Y:S11]  /*f4f0*/  ISETP.NE.AND P0, PT, R2, c[0x0][0x32c], PT ;  /* 0x0000cb0002007a0c */ /* 0x000ff60003f05270 */
[----:B------:R-:W-:Y:S02]  /*f500*/  @!UPT UIADD3 URZ, URZ, URZ, URZ ;  /* 0x0000003f3f3ff290 */ /* 0x000fe4000fffe03f */
[----:B------:R-:W-:Y:S05]  /*f510*/  @P0 IMAD.HI.U32 R2, R0, c[0x0][0x330], RZ ;  /* 0x0000cc0000020a27 */ /* 0x000fea00078e00ff */
[----:B------:R-:W-:Y:S02]  /*f520*/  @P0 SHF.R.U32.HI R0, RZ, c[0x0][0x334], R2 ;  /* 0x0000cd00ff000a19 */ /* 0x000fe40000011602 */
.L_x_687:
[----:B------:R-:W-:Y:S05]  /*f530*/  BSYNC B0 ;  /* 0x0000000000007941 */ /* 0x000fea0003800000 */
.L_x_685:
[----:B------:R-:W-:Y:S04]  /*f540*/  IMAD.IADD R2, R100, 0x1, -R236 ;  /* 0x0000000164027824 */ /* 0x000fe800078e0aec */
[----:B------:R-:W-:Y:S05]  /*f550*/  IMAD R0, R0, c[0x0][0x32c], R2 ;  /* 0x0000cb0000007a24 */ /* 0x000fea00078e0202 */
[----:B------:R-:W-:Y:S02]  /*f560*/  IMNMX R101, R101, R0, !PT ;  /* 0x0000000065657217 */ /* 0x000fe40007800200 */
[----:B------:R-:W-:Y:S04]  /*f570*/  IADD3 R0, R0, c[0x0][0x32c], RZ ;  /* 0x0000cb0000007a10 */ /* 0x000fe80007ffe0ff */
[----:B------:R-:W-:Y:S02]  /*f580*/  IMNMX R103, R103, R0, PT ;  /* 0x0000000067677217 */ /* 0x000fe40003800200 */
.L_x_684:
[----:B------:R-:W-:-:S05]  /*f590*/  BRA.DIV ~URZ, `(.L_x_688) ;  /* 0x0000a5927f007947 */ /* 0x000fca000b800000 */
[----:B------:R2:W3:Y:S02]  /*f5a0*/  SHFL.IDX PT, R2, R109, 0x1, 0x1c1f ;  /* 0x003c1f006d027f89 */ /* 0x0004e400000e0000 */
.L_x_822:
        /* <DEDUP_REMOVED lines=19> */
.L_x_691:
[----:B------:R-:W-:Y:S04]  /*f6e0*/  MOV R3, 0x1 ;  /* 0x0000000100037802 */ /* 0x000fe80000000f00 */
[----:B------:R-:W-:Y:S11]  /*f6f0*/  ISETP.NE.AND P0, PT, R3, c[0x0][0x32c], PT ;  /* 0x0000cb0003007a0c */ /* 0x000ff60003f05270 */
[----:B------:R-:W-:Y:S02]  /*f700*/  @!UPT UIADD3 URZ, URZ, URZ, URZ ;  /* 0x0000003f3f3ff290 */ /* 0x000fe4000fffe03f */
[----:B------:R-:W-:Y:S05]  /*f710*/  @P0 IMAD.HI.U32 R3, R2, c[0x0][0x330], RZ ;  /* 0x0000cc0002030a27 */ /* 0x000fea00078e00ff */
[----:B------:R-:W-:Y:S02]  /*f720*/  @P0 SHF.R.U32.HI R2, RZ, c[0x0][0x334], R3 ;  /* 0x0000cd00ff020a19 */ /* 0x000fe40000011603 */
.L_x_692:
[----:B------:R-:W-:Y:S05]  /*f730*/  BSYNC B0 ;  /* 0x0000000000007941 */ /* 0x000fea0003800000 */
.L_x_690:
[----:B------:R-:W-:Y:S04]  /*f740*/  IMAD.IADD R3, R100, 0x1, -R236 ;  /* 0x0000000164037824 */ /* 0x000fe800078e0aec */
[----:B------:R-:W-:Y:S05]  /*f750*/  IMAD R2, R2, c[0x0][0x32c], R3 ;  /* 0x0000cb0002027a24 */ /* 0x000fea00078e0203 */
[----:B------:R-:W-:Y:S02]  /*f760*/  IMNMX R0, R0, R2, !PT ;  /* 0x0000000200007217 */ /* 0x000fe40007800200 */
[----:B------:R-:W-:Y:S04]  /*f770*/  IADD3 R2, R2, c[0x0][0x32c], RZ ;  /* 0x0000cb0002027a10 */ /* 0x000fe80007ffe0ff */
[----:B------:R-:W-:Y:S02]  /*f780*/  IMNMX R102, R102, R2, PT ;  /* 0x0000000266667217 */ /* 0x000fe40003800200 */
.L_x_689:
[----:B------:R-:W-:-:S05]  /*f790*/  BRA.DIV ~URZ, `(.L_x_693) ;  /* 0x0000a3f27f007947 */ /* 0x000fca000b800000 */
[----:B------:R3:W4:Y:S02]  /*f7a0*/  SHFL.IDX PT, R104, R109, 0x2, 0x1c1f ;  /* 0x005c1f006d687f89 */ /* 0x00072400000e0000 */
.L_x_823:
        /* <DEDUP_REMOVED lines=19> */
.L_x_696:
[----:B------:R-:W-:Y:S04]  /*f8e0*/  MOV R160, 0x1 ;  /* 0x0000000100a07802 */ /* 0x000fe80000000f00 */
[----:B------:R-:W-:Y:S11]  /*f8f0*/  ISETP.NE.AND P0, PT, R160, c[0x0][0x32c], PT ;  /* 0x0000cb00a0007a0c */ /* 0x000ff60003f05270 */
[----:B------:R-:W-:Y:S02]  /*f900*/  @!UPT UIADD3 URZ, URZ, URZ, URZ ;  /* 0x0000003f3f3ff290 */ /* 0x000fe4000fffe03f */
[----:B------:R-:W-:Y:S05]  /*f910*/  @P0 IMAD.HI.U32 R160, R104, c[0x0][0x330], RZ ;  /* 0x0000cc0068a00a27 */ /* 0x000fea00078e00ff */
[----:B------:R-:W-:Y:S02]  /*f920*/  @P0 SHF.R.U32.HI R104, RZ, c[0x0][0x334], R160 ;  /* 0x0000cd00ff680a19 */ /* 0x000fe400000116a0 */
.L_x_697:
[----:B------:R-:W-:Y:S05]  /*f930*/  BSYNC B0 ;  /* 0x0000000000007941 */ /* 0x000fea0003800000 */
.L_x_695:
[----:B------:R-:W-:Y:S04]  /*f940*/  IMAD.IADD R160, R100, 0x1, -R236 ;  /* 0x0000000164a07824 */ /* 0x000fe800078e0aec */
[----:B------:R-:W-:Y:S05]  /*f950*/  IMAD R104, R104, c[0x0][0x32c], R160 ;  /* 0x0000cb0068687a24 */ /* 0x000fea00078e02a0 */
[----:B------:R-:W-:Y:S02]  /*f960*/  IMNMX R2, R2, R104, !PT ;  /* 0x0000006802027217 */ /* 0x000fe40007800200 */
[----:B------:R-:W-:Y:S04]  /*f970*/  IADD3 R104, R104, c[0x0][0x32c], RZ ;  /* 0x0000cb0068687a10 */ /* 0x000fe80007ffe0ff */
[----:B------:R-:W-:Y:S02]  /*f980*/  IMNMX R3, R3, R104, PT ;  /* 0x0000006803037217 */ /* 0x000fe40003800200 */
.L_x_694:
        /* <DEDUP_REMOVED lines=108> */
[----:B------:R-:W-:Y:S02]  /*10050*/  LOP3.LUT P0, RZ, R198, 0x20, RZ, 0xc0, !PT ;  /* 0x00000020c6ff7812 */ /* 0x000fe4000780c0ff */
[----:B------:R-:W-:Y:S02]  /*10060*/  FSEL R160, R48, -INF , !P2 ;  /* 0xff80000030a07808 */ /* 0x000fe40005000000 */
[----:B------:R-:W-:Y:S02]  /*10070*/  ISETP.GT.AND P0, PT, R0, 0x19, !P0 ;  /* 0x000000190000780c */ /* 0x000fe40004704270 */
[----:B------:R-:W-:Y:S02]  /*10080*/  LOP3.LUT P2, RZ, R198, 0x200000, RZ, 0xc0, !PT ;  /* 0x00200000c6ff7812 */ /* 0x000fe4000784c0ff */
        /* <DEDUP_REMOVED lines=70> */
.L_x_824:
        /* <DEDUP_REMOVED lines=19> */
.L_x_701:
[----:B------:R-:W-:Y:S04]  /*10620*/  MOV R4, 0x1 ;  /* 0x0000000100047802 */ /* 0x000fe80000000f00 */
[----:B------:R-:W-:Y:S11]  /*10630*/  ISETP.NE.AND P0, PT, R4, c[0x0][0x32c], PT ;  /* 0x0000cb0004007a0c */ /* 0x000ff60003f05270 */
[----:B------:R-:W-:Y:S02]  /*10640*/  @!UPT UIADD3 URZ, URZ, URZ, URZ ;  /* 0x0000003f3f3ff290 */ /* 0x000fe4000fffe03f */
[----:B------:R-:W-:Y:S05]  /*10650*/  @P0 IMAD.HI.U32 R4, R3, c[0x0][0x330], RZ ;  /* 0x0000cc0003040a27 */ /* 0x000fea00078e00ff */
[----:B------:R-:W-:Y:S02]  /*10660*/  @P0 SHF.R.U32.HI R3, RZ, c[0x0][0x334], R4 ;  /* 0x0000cd00ff030a19 */ /* 0x000fe40000011604 */
.L_x_702:
[----:B------:R-:W-:Y:S05]  /*10670*/  BSYNC B0 ;  /* 0x0000000000007941 */ /* 0x000fea0003800000 */
.L_x_700:
[----:B------:R-:W-:Y:S04]  /*10680*/  IMAD.IADD R4, R100, 0x1, -R236 ;  /* 0x0000000164047824 */ /* 0x000fe800078e0aec */
[----:B------:R-:W-:Y:S05]  /*10690*/  IMAD R3, R3, c[0x0][0x32c], R4 ;  /* 0x0000cb0003037a24 */ /* 0x000fea00078e0204 */
[----:B------:R-:W-:Y:S02]  /*106a0*/  IADD3 R4, R3, c[0x0][0x32c], RZ ;  /* 0x0000cb0003047a10 */ /* 0x000fe40007ffe0ff */
[----:B------:R-:W-:Y:S02]  /*106b0*/  IMNMX R0, R0, R3, !PT ;  /* 0x0000000300007217 */ /* 0x000fe40007800200 */
[----:B------:R-:W-:Y:S02]  /*106c0*/  IMNMX R2, R2, R4, PT ;  /* 0x0000000402027217 */ /* 0x000fe40003800200 */
.L_x_699:
        /* <DEDUP_REMOVED lines=96> */
.L_x_825:
[----:B-12---:R-:W-:Y:S01]  /*10cd0*/  FMNMX.FTZ R100, R100, R0, !PT ;  /* 0x0000000064647209 */ /* 0x006fe20007810000 */
[----:B------:R-:W-:-:S05]  /*10ce0*/  BRA.DIV ~URZ, `(.L_x_704) ;  /* 0x00008fa27f007947 */ /* 0x000fca000b800000 */
[----:B------:R-:W-:Y:S04]  /*10cf0*/  SHFL.BFLY PT, R0, R4, 0x2, 0x1f ;  /* 0x0c401f0004007f89 */ /* 0x000fe800000e0000 */
[----:B------:R-:W-:Y:S04]  /*10d00*/  SHFL.BFLY PT, R3, R100, 0x1, 0x1f ;  /* 0x0c201f0064037f89 */ /* 0x000fe800000e0000 */
[----:B------:R-:W1:Y:S02]  /*10d10*/  SHFL.BFLY PT, R2, R5, 0x2, 0x1f ;  /* 0x0c401f0005027f89 */ /* 0x000e6400000e0000 */
[----:B-1----:R-:W-:Y:S02]  /*10d20*/  FMNMX.FTZ R2, R5, R2, !PT ;  /* 0x0000000205027209 */ /* 0x002fe40007810000 */
[----:B------:R-:W-:Y:S02]  /*10d30*/  FMNMX.FTZ R0, R4, R0, !PT ;  /* 0x0000000004007209 */ /* 0x000fe40007810000 */
[----:B------:R-:W-:Y:S01]  /*10d40*/  FMNMX.FTZ R104, R100, R3, !PT ;  /* 0x0000000364687209 */ /* 0x000fe20007810000 */
[----:B------:R-:W1:Y:S04]  /*10d50*/  SHFL.BFLY PT, R5, R2, 0x1, 0x1f ;  /* 0x0c201f0002057f89 */ /* 0x000e6800000e0000 */
[----:B------:R-:W2:Y:S04]  /*10d60*/  SHFL.BFLY PT, R4, R0, 0x1, 0x1f ;  /* 0x0c201f0000047f89 */ /* 0x000ea800000e0000 */
[----:B------:R-:W5:Y:S01]  /*10d70*/  SHFL.BFLY PT, R3, R6, 0x2, 0x1f ;  /* 0x0c401f0006037f89 */ /* 0x000f6200000e0000 */
[----:B-1----:R-:W-:Y:S02]  /*10d80*/  FMNMX.FTZ R102, R2, R5, !PT ;  /* 0x0000000502667209 */ /* 0x002fe40007810000 */
[----:B--2---:R-:W-:Y:S02]  /*10d90*/  FMNMX.FTZ R103, R0, R4, !PT ;  /* 0x0000000400677209 */ /* 0x004fe40007810000 */
[----:B-----5:R-:W-:Y:S05]  /*10da0*/  FMNMX.FTZ R4, R6, R3, !PT ;  /* 0x0000000306047209 */ /* 0x020fea0007810000 */
[----:B------:R1:W2:Y:S02]  /*10db0*/  SHFL.BFLY PT, R0, R4, 0x1, 0x1f ;  /* 0x0c201f0004007f89 */ /* 0x0002a400000e0000 */
.L_x_826:
[C---:B------:R-:W-:Y:S01]  /*10dc0*/  FSETP.NEU.FTZ.AND P0, PT, R102.reuse, -INF , PT ;  /* 0xff8000006600780b */ /* 0x040fe20003f1d000 */
[----:B------:R-:W-:Y:S01]  /*10dd0*/  FMUL.FTZ R3, R102, c[0x0][0x2d0] ;  /* 0x0000b40066037a20 */ /* 0x000fe20000410000 */
[----:B--2---:R-:W-:Y:S01]  /*10de0*/  FMNMX.FTZ R101, R0, R4, !PT ;  /* 0x0000000400657209 */ /* 0x004fe20007810000 */
[----:B------:R-:W-:Y:S01]  /*10df0*/  WARPSYNC 0xffffffff ;  /* 0xffffffff00007948 */ /* 0x000fe20003800000 */
[----:B------:R-:W-:Y:S02]  /*10e00*/  FSEL R0, R102, RZ, P0 ;  /* 0x000000ff66007208 */ /* 0x000fe40000000000 */
[----:B------:R-:W-:Y:S02]  /*10e10*/  FSETP.NEU.FTZ.AND P1, PT, R104, -INF , PT ;  /* 0xff8000006800780b */ /* 0x000fe40003f3d000 */
[----:B------:R-:W-:Y:S01]  /*10e20*/  FSEL R5, R3, RZ, P0 ;  /* 0x000000ff03057208 */ /* 0x000fe20000000000 */
[----:B------:R-:W-:Y:S01]  /*10e30*/  FADD.FTZ R2, -R0, R105 ;  /* 0x0000006900027221 */ /* 0x000fe20000010100 */
[----:B------:R-:W-:Y:S02]  /*10e40*/  FSEL R0, R104, RZ, P1 ;  /* 0x000000ff68007208 */ /* 0x000fe40000800000 */
[----:B------:R-:W-:Y:S01]  /*10e50*/  FSETP.NEU.FTZ.AND P0, PT, R103, -INF , PT ;  /* 0xff8000006700780b */ /* 0x000fe20003f1d000 */
[--C-:B------:R-:W-:Y:S02]  /*10e60*/  FFMA.FTZ R6, R7, c[0x0][0x2d0], -R5.reuse ;  /* 0x0000b40007067a23 */ /* 0x100fe40000010805 */
[----:B------:R-:W-:Y:S01]  /*10e70*/  FADD.FTZ R3, -R0, R106 ;  /* 0x0000006a00037221 */ /* 0x000fe20000010100 */
[----:B------:R-:W-:Y:S01]  /*10e80*/  FSEL R0, R103, RZ, P0 ;  /* 0x000000ff67007208 */ /* 0x000fe20000000000 */
[----:B------:R2:W-:Y:S01]  /*10e90*/  MUFU.EX2 R180, R6 ;  /* 0x0000000600b47308 */ /* 0x0005e20000000800 */
[--C-:B------:R-:W-:Y:S02]  /*10ea0*/  FFMA.FTZ R38, R38, c[0x0][0x2d0], -R5.reuse ;  /* 0x0000b40026267a23 */ /* 0x100fe40000010805 */
[----:B------:R-:W-:Y:S02]  /*10eb0*/  FFMA.FTZ R181, R23, c[0x0][0x2d0], -R5 ;  /* 0x0000b40017b57a23 */ /* 0x000fe40000010805 */
[----:B-1----:R-:W-:Y:S02]  /*10ec0*/  FADD.FTZ R4, -R0, R107 ;  /* 0x0000006b00047221 */ /* 0x002fe40000010100 */
[----:B------:R-:W-:Y:S02]  /*10ed0*/  FMUL.FTZ R0, R104, c[0x0][0x2d0] ;  /* 0x0000b40068007a20 */ /* 0x000fe40000410000 */
[----:B------:R-:W-:Y:S02]  /*10ee0*/  FMUL.FTZ R4, R4, c[0x0][0x2d0] ;  /* 0x0000b40004047a20 */ /* 0x000fe40000410000 */
[----:B------:R-:W-:Y:S01]  /*10ef0*/  FMUL.FTZ R3, R3, c[0x0][0x2d0] ;  /* 0x0000b40003037a20 */ /* 0x000fe20000410000 */
[----:B------:R-:W-:Y:S05]  /*10f00*/  FSEL R0, R0, RZ, P1 ;  /* 0x000000ff00007208 */ /* 0x000fea0000800000 */
[--C-:B------:R-:W-:Y:S01]  /*10f10*/  FFMA.FTZ R7, R32, c[0x0][0x2d0], -R0.reuse ;  /* 0x0000b40020077a23 */ /* 0x100fe20000010800 */
[----:B------:R-:W-:Y:S01]  /*10f20*/  MUFU.EX2 R3, R3 ;  /* 0x0000000300037308 */ /* 0x000fe20000000800 */
[--C-:B------:R-:W-:Y:S02]  /*10f30*/  FFMA.FTZ R209, R39, c[0x0][0x2d0], -R0.reuse ;  /* 0x0000b40027d17a23 */ /* 0x100fe40000010800 */
        /* <DEDUP_REMOVED lines=11> */
[----:B------:R-:W-:Y:S02]  /*10ff0*/  FFMA.FTZ R211, R163, c[0x0][0x2d0], -R0 ;  /* 0x0000b400a3d37a23 */ /* 0x000fe40000010800 */
[----:B------:R-:W-:Y:S02]  /*11000*/  FMUL.FTZ R0, R103, c[0x0][0x2d0] ;  /* 0x0000b40067007a20 */ /* 0x000fe40000410000 */
[--C-:B------:R-:W-:Y:S02]  /*11010*/  FFMA.FTZ R32, R37, c[0x0][0x2d0], -R5.reuse ;  /* 0x0000b40025207a23 */ /* 0x100fe40000010805 */
[--C-:B------:R-:W-:Y:S01]  /*11020*/  FFMA.FTZ R164, R34, c[0x0][0x2d0], -R5.reuse ;  /* 0x0000b40022a47a23 */ /* 0x100fe20000010805 */
[----:B------:R-:W-:Y:S01]  /*11030*/  FSEL R0, R0, RZ, P0 ;  /* 0x000000ff00007208 */ /* 0x000fe20000000000 */
[--C-:B------:R-:W-:Y:S01]  /*11040*/  FFMA.FTZ R163, R33, c[0x0][0x2d0], -R5.reuse ;  /* 0x0000b40021a37a23 */ /* 0x100fe20000010805 */
[----:B------:R-:W-:Y:S01]  /*11050*/  FSETP.NEU.FTZ.AND P0, PT, R101, -INF , PT ;  /* 0xff8000006500780b */ /* 0x000fe20003f1d000 */
[----:B------:R-:W-:Y:S02]  /*11060*/  MUFU.EX2 R228, R9 ;  /* 0x0000000900e47308 */ /* 0x000fe40000000800 */
[--C-:B--2---:R-:W-:Y:S02]  /*11070*/  FFMA.FTZ R6, R36, c[0x0][0x2d0], -R0.reuse ;  /* 0x0000b40024067a23 */ /* 0x104fe40000010800 */
[--C-:B------:R-:W-:Y:S02]  /*11080*/  FFMA.FTZ R39, R177, c[0x0][0x2d0], -R0.reuse ;  /* 0x0000b400b1277a23 */ /* 0x100fe40000010800 */
[--C-:B------:R-:W-:Y:S02]  /*11090*/  FFMA.FTZ R204, R50, c[0x0][0x2d0], -R0.reuse ;  /* 0x0000b40032cc7a23 */ /* 0x100fe40000010800 */
[--C-:B------:R-:W-:Y:S02]  /*110a0*/  FFMA.FTZ R183, R51, c[0x0][0x2d0], -R0.reuse ;  /* 0x0000b40033b77a23 */ /* 0x100fe40000010800 */
        /* <DEDUP_REMOVED lines=14> */
[--C-:B-1----:R-:W-:Y:S02]  /*11190*/  FFMA.FTZ R6, R162, c[0x0][0x2d0], -R0.reuse ;  /* 0x0000b400a2067a23 */ /* 0x102fe40000010800 */
[----:B------:R-:W-:Y:S05]  /*111a0*/  FFMA.FTZ R162, R29, c[0x0][0x2d0], -R5 ;  /* 0x0000b4001da27a23 */ /* 0x000fea0000010805 */
[----:B------:R1:W-:Y:S10]  /*111b0*/  MUFU.EX2 R49, R6 ;  /* 0x0000000600317308 */ /* 0x0003f40000000800 */
[----:B------:R-:W-:Y:S10]  /*111c0*/  MUFU.EX2 R235, R32 ;  /* 0x0000002000eb7308 */ /* 0x000ff40000000800 */
[----:B------:R-:W-:Y:S01]  /*111d0*/  MUFU.EX2 R225, R175 ;  /* 0x000000af00e17308 */ /* 0x000fe20000000800 */
[----:B-1----:R-:W-:Y:S02]  /*111e0*/  FFMA.FTZ R6, R178, c[0x0][0x2d0], -R0 ;  /* 0x0000b400b2067a23 */ /* 0x002fe40000010800 */
[----:B------:R-:W-:Y:S07]  /*111f0*/  FMUL.FTZ R0, R101, c[0x0][0x2d0] ;  /* 0x0000b40065007a20 */ /* 0x000fee0000410000 */
[----:B------:R1:W-:Y:S10]  /*11200*/  MUFU.EX2 R222, R6 ;  /* 0x0000000600de7308 */ /* 0x0003f40000000800 */
[----:B------:R-:W-:Y:S10]  /*11210*/  MUFU.EX2 R233, R172 ;  /* 0x000000ac00e97308 */ /* 0x000ff40000000800 */
[----:B------:R-:W-:Y:S01]  /*11220*/  MUFU.EX2 R227, R170 ;  /* 0x000000aa00e37308 */ /* 0x000fe20000000800 */
[----:B-1----:R-:W-:Y:S01]  /*11230*/  FSEL R6, R0, RZ, P0 ;  /* 0x000000ff00067208 */ /* 0x002fe20000000000 */
[----:B------:R-:W-:Y:S04]  /*11240*/  FMUL.FTZ R0, R2, c[0x0][0x2d0] ;  /* 0x0000b40002007a20 */ /* 0x000fe80000410000 */
[--C-:B------:R-:W-:Y:S04]  /*11250*/  FFMA.FTZ R5, R16, c[0x0][0x2d0], -R6.reuse ;  /* 0x0000b40010057a23 */ /* 0x100fe80000010806 */
[----:B------:R1:W2:Y:S01]  /*11260*/  MUFU.EX2 R2, R0 ;  /* 0x0000000000027308 */ /* 0x0002a20000000800 */
[--C-:B------:R-:W-:Y:S02]  /*11270*/  FFMA.FTZ R16, R22, c[0x0][0x2d0], -R6.reuse ;  /* 0x0000b40016107a23 */ /* 0x100fe40000010806 */
        /* <DEDUP_REMOVED lines=9> */
[----:B------:R-:W-:Y:S01]  /*11310*/  FFMA.FTZ R178, R14, c[0x0][0x2d0], -R6 ;  /* 0x0000b4000eb27a23 */ /* 0x000fe20000010806 */
[----:B------:R-:W-:Y:S01]  /*11320*/  MUFU.EX2 R229, R169 ;  /* 0x000000a900e57308 */ /* 0x000fe20000000800 */
[----:B-1----:R-:W-:Y:S02]  /*11330*/  FSEL R0, R101, RZ, P0 ;  /* 0x000000ff65007208 */ /* 0x002fe40000000000 */
[----:B------:R-:W-:Y:S03]  /*11340*/  ISETP.GT.AND P0, PT, R201, R239, PT ;  /* 0x000000efc900720c */ /* 0x000fe60003f04270 */
[----:B------:R-:W-:Y:S04]  /*11350*/  FADD.FTZ R0, -R0, R108 ;  /* 0x0000006c00007221 */ /* 0x000fe80000010100 */
[----:B------:R-:W-:Y:S01]  /*11360*/  MUFU.EX2 R223, R164 ;  /* 0x000000a400df7308 */ /* 0x000fe20000000800 */
[----:B------:R-:W-:Y:S02]  /*11370*/  FMUL.FTZ R0, R0, c[0x0][0x2d0] ;  /* 0x0000b40000007a20 */ /* 0x000fe40000410000 */
[----:B---3--:R-:W-:Y:S02]  /*11380*/  FFMA.FTZ R5, R20, c[0x0][0x2d0], -R6 ;  /* 0x0000b40014057a23 */ /* 0x008fe40000010806 */
[----:B------:R-:W1:Y:S05]  /*11390*/  LDSM.16.MT88.4 R20, [R185] ;  /* 0x00000000b914783b */ /* 0x000e6a0000004200 */
        /* <DEDUP_REMOVED lines=13> */
[----:B--2---:R-:W-:Y:S01]  /*11470*/  FMUL.FTZ R24, R2, R124 ;  /* 0x0000007c02187220 */ /* 0x004fe20000410000 */
[----:B------:R-:W-:Y:S01]  /*11480*/  F2FP.PACK_AB R108, R106, R109 ;  /* 0x0000006d6a6c723e */ /* 0x000fe200000000ff */
[C---:B------:R-:W-:Y:S01]  /*11490*/  FMUL.FTZ R25, R2.reuse, R125 ;  /* 0x0000007d02197220 */ /* 0x040fe20000410000 */
[----:B------:R-:W-:Y:S01]  /*114a0*/  F2FP.PACK_AB R110, R231, R228 ;  /* 0x000000e4e76e723e */ /* 0x000fe200000000ff */
[C---:B------:R-:W-:Y:S01]  /*114b0*/  FMUL.FTZ R28, R2.reuse, R120 ;  /* 0x00000078021c7220 */ /* 0x040fe20000410000 */
[----:B------:R-:W-:Y:S01]  /*114c0*/  F2FP.PACK_AB R111, R215, R222 ;  /* 0x000000ded76f723e */ /* 0x000fe200000000ff */
        /* <DEDUP_REMOVED lines=25> */
[----:B------:R-:W-:Y:S02]  /*11660*/  FFMA.FTZ R107, R2, R213, R180 ;  /* 0x000000d5026b7223 */ /* 0x000fe400000100b4 */
[C---:B---3--:R-:W-:Y:S02]  /*11670*/  FFMA.FTZ R100, R0.reuse, R214, R33 ;  /* 0x000000d600647223 */ /* 0x048fe40000010021 */
[C---:B------:R-:W-:Y:S02]  /*11680*/  FMUL.FTZ R11, R0.reuse, R135 ;  /* 0x00000087000b7220 */ /* 0x040fe40000410000 */
[C---:B------:R-:W-:Y:S01]  /*11690*/  FMUL.FTZ R10, R0.reuse, R134 ;  /* 0x00000086000a7220 */ /* 0x040fe20000410000 */
[----:B------:R-:W2:Y:S01]  /*116a0*/  MUFU.EX2 R2, R4 ;  /* 0x0000000400027308 */ /* 0x000ea20000000800 */
[C---:B------:R-:W-:Y:S02]  /*116b0*/  FMUL.FTZ R26, R0.reuse, R126 ;  /* 0x0000007e001a7220 */ /* 0x040fe40000410000 */
[C---:B------:R-:W-:Y:S02]  /*116c0*/  FMUL.FTZ R27, R0.reuse, R127 ;  /* 0x0000007f001b7220 */ /* 0x040fe40000410000 */
[C---:B------:R-:W-:Y:S01]  /*116d0*/  FMUL.FTZ R30, R0.reuse, R122 ;  /* 0x0000007a001e7220 */ /* 0x040fe20000410000 */
[----:B------:R-:W-:Y:S01]  /*116e0*/  LDSM.16.MT88.4 R124, [R185+0x1000] ;  /* 0x00100000b97c783b */ /* 0x000fe20000004200 */
[C---:B------:R-:W-:Y:S02]  /*116f0*/  FMUL.FTZ R31, R0.reuse, R123 ;  /* 0x0000007b001f7220 */ /* 0x040fe40000410000 */
[C---:B------:R-:W-:Y:S01]  /*11700*/  FMUL.FTZ R42, R0.reuse, R118 ;  /* 0x00000076002a7220 */ /* 0x040fe20000410000 */
[----:B------:R-:W3:Y:S01]  /*11710*/  MUFU.EX2 R214, R7 ;  /* 0x0000000700d67308 */ /* 0x000ee20000000800 */
[C---:B------:R-:W-:Y:S02]  /*11720*/  FMUL.FTZ R43, R0.reuse, R119 ;  /* 0x00000077002b7220 */ /* 0x040fe40000410000 */
[C---:B------:R-:W-:Y:S01]  /*11730*/  FMUL.FTZ R14, R0.reuse, R130 ;  /* 0x00000082000e7220 */ /* 0x040fe20000410000 */
[----:B------:R-:W-:Y:S01]  /*11740*/  LDSM.16.MT88.4 R116, [R185+0xc00] ;  /* 0x000c0000b974783b */ /* 0x000fe20000004200 */
[C---:B------:R-:W-:Y:S02]  /*11750*/  FMUL.FTZ R15, R0.reuse, R131 ;  /* 0x00000083000f7220 */ /* 0x040fe40000410000 */
[C---:B------:R-:W-:Y:S02]  /*11760*/  FMUL.FTZ R46, R0.reuse, R114 ;  /* 0x00000072002e7220 */ /* 0x040fe40000410000 */
[C---:B------:R-:W-:Y:S01]  /*11770*/  FMUL.FTZ R47, R0.reuse, R115 ;  /* 0x00000073002f7220 */ /* 0x040fe20000410000 */
[----:B------:R-:W4:Y:S01]  /*11780*/  MUFU.EX2 R135, R36 ;  /* 0x0000002400877308 */ /* 0x000f220000000800 */
[C---:B------:R-:W-:Y:S01]  /*11790*/  FMUL.FTZ R58, R0.reuse, R58 ;  /* 0x0000003a003a7220 */ /* 0x040fe20000410000 */
[----:B------:R-:W-:Y:S01]  /*117a0*/  LDSM.16.MT88.4 R120, [R186+0x400] ;  /* 0x00040000ba78783b */ /* 0x000fe20000004200 */
[----:B------:R-:W-:Y:S02]  /*117b0*/  FMUL.FTZ R59, R0, R59 ;  /* 0x0000003b003b7220 */ /* 0x000fe40000410000 */
[----:B--2---:R-:W-:Y:S02]  /*117c0*/  FFMA.FTZ R4, R2, R224, R105 ;  /* 0x000000e002047223 */ /* 0x004fe40000010069 */
[C---:B------:R-:W-:Y:S02]  /*117d0*/  FMUL.FTZ R62, R0.reuse, R62 ;  /* 0x0000003e003e7220 */ /* 0x040fe40000410000 */
[C---:B------:R-:W-:Y:S01]  /*117e0*/  FMUL.FTZ R63, R0.reuse, R63 ;  /* 0x0000003f003f7220 */ /* 0x040fe20000410000 */
[----:B------:R2:W5:Y:S01]  /*117f0*/  MUFU.EX2 R213, R38 ;  /* 0x0000002600d57308 */ /* 0x0005620000000800 */
[C---:B------:R-:W-:Y:S02]  /*11800*/  FMUL.FTZ R74, R0.reuse, R74 ;  /* 0x0000004a004a7220 */ /* 0x040fe40000410000 */
[----:B------:R-:W-:Y:S01]  /*11810*/  FMUL.FTZ R75, R0, R75 ;  /* 0x0000004b004b7220 */ /* 0x000fe20000410000 */
[----:B---3--:R-:W-:Y:S01]  /*11820*/  F2FP.PACK_AB R115, R234, R214 ;  /* 0x000000d6ea73723e */ /* 0x008fe200000000ff */
[C---:B------:R-:W-:Y:S02]  /*11830*/  FMUL.FTZ R78, R0.reuse, R78 ;  /* 0x0000004e004e7220 */ /* 0x040fe40000410000 */
[C---:B------:R-:W-:Y:S02]  /*11840*/  FMUL.FTZ R79, R0.reuse, R79 ;  /* 0x0000004f004f7220 */ /* 0x040fe40000410000 */
[C---:B------:R-:W-:Y:S01]  /*11850*/  FMUL.FTZ R90, R0.reuse, R90 ;  /* 0x0000005a005a7220 */ /* 0x040fe20000410000 */
[----:B------:R-:W3:Y:S01]  /*11860*/  MUFU.EX2 R134, R16 ;  /* 0x0000001000867308 */ /* 0x000ee20000000800 */
[C---:B------:R-:W-:Y:S02]  /*11870*/  FMUL.FTZ R91, R0.reuse, R91 ;  /* 0x0000005b005b7220 */ /* 0x040fe40000410000 */
[C---:B------:R-:W-:Y:S01]  /*11880*/  FMUL.FTZ R94, R0.reuse, R94 ;  /* 0x0000005e005e7220 */ /* 0x040fe20000410000 */
[----:B----4-:R-:W-:Y:S01]  /*11890*/  F2FP.PACK_AB R112, R135, R180 ;  /* 0x000000b48770723e */ /* 0x010fe200000000ff */
[----:B------:R-:W-:Y:S02]  /*118a0*/  FMUL.FTZ R95, R0, R95 ;  /* 0x0000005f005f7220 */ /* 0x000fe40000410000 */
[C---:B------:R-:W-:Y:S02]  /*118b0*/  FMUL.FTZ R5, R3.reuse, R137 ;  /* 0x0000008903057220 */ /* 0x040fe40000410000 */
[C---:B------:R-:W-:Y:S01]  /*118c0*/  FMUL.FTZ R6, R2.reuse, R138 ;  /* 0x0000008a02067220 */ /* 0x040fe20000410000 */
[----:B------:R-:W-:Y:S01]  /*118d0*/  MUFU.EX2 R131, R179 ;  /* 0x000000b300837308 */ /* 0x000fe20000000800 */
[C---:B------:R-:W-:Y:S02]  /*118e0*/  FMUL.FTZ R7, R2.reuse, R139 ;  /* 0x0000008b02077220 */ /* 0x040fe40000410000 */
[----:B------:R-:W-:Y:S01]  /*118f0*/  FFMA.FTZ R0, R3, R221, R109 ;  /* 0x000000dd03007223 */ /* 0x000fe2000001006d */
[C---:B------:R-:W-:Y:S01]  /*11900*/  F2FP.PACK_AB R109, R49.reuse, R105 ;  /* 0x00000069316d723e */ /* 0x040fe200000000ff */
[----:B------:R-:W-:Y:S01]  /*11910*/  FADD.FTZ R105, R49, R4 ;  /* 0x0000000431697221 */ /* 0x000fe20000010000 */
[----:B--2---:R-:W2:Y:S01]  /*11920*/  LDSM.16.MT88.4 R36, [R186] ;  /* 0x00000000ba24783b */ /* 0x004ea20000004200 */
[----:B------:R-:W-:Y:S01]  /*11930*/  FMUL.FTZ R4, R3, R136 ;  /* 0x0000008803047220 */ /* 0x000fe20000410000 */
[----:B-----5:R-:W-:Y:S01]  /*11940*/  F2FP.PACK_AB R114, R235, R213 ;  /* 0x000000d5eb72723e */ /* 0x020fe200000000ff */
[C---:B------:R-:W-:Y:S01]  /*11950*/  FMUL.FTZ R17, R3.reuse, R141 ;  /* 0x0000008d03117220 */ /* 0x040fe20000410000 */
[----:B------:R-:W-:Y:S01]  /*11960*/  MUFU.EX2 R130, R171 ;  /* 0x000000ab00827308 */ /* 0x000fe20000000800 */
[C---:B------:R-:W-:Y:S02]  /*11970*/  FMUL.FTZ R18, R2.reuse, R142 ;  /* 0x0000008e02127220 */ /* 0x040fe40000410000 */
[----:B------:R-:W-:Y:S01]  /*11980*/  FMUL.FTZ R19, R2, R143 ;  /* 0x0000008f02137220 */ /* 0x000fe20000410000 */
[-C--:B-1----:R-:W-:Y:S05]  /*11990*/  HMMA.16816.F32 R4, R108, R20.reuse, R4 ;  /* 0x000000146c04723c */ /* 0x082fea0000001804 */
[----:B---3--:R-:W-:Y:S01]  /*119a0*/  F2FP.PACK_AB R113, R134, R33 ;  /* 0x000000218671723e */ /* 0x008fe200000000ff */
[C---:B------:R-:W-:Y:S01]  /*119b0*/  FMUL.FTZ R16, R3.reuse, R140 ;  /* 0x0000008c03107220 */ /* 0x040fe20000410000 */
[----:B------:R-:W-:Y:S01]  /*119c0*/  MUFU.EX2 R224, R163 ;  /* 0x000000a300e07308 */ /* 0x000fe20000000800 */
[----:B------:R-:W-:Y:S01]  /*119d0*/  LDSM.16.MT88.4 R140, [R185+0x800] ;  /* 0x00080000b98c783b */ /* 0x000fe20000004200 */
[C---:B------:R-:W-:Y:S03]  /*119e0*/  FMUL.FTZ R32, R3.reuse, R148 ;  /* 0x0000009403207220 */ /* 0x040fe60000410000 */
[C---:B------:R-:W-:Y:S04]  /*119f0*/  HMMA.16816.F32 R8, R112.reuse, R20, R8 ;  /* 0x000000147008723c */ /* 0x040fe80000001808 */
[C---:B------:R-:W-:Y:S01]  /*11a00*/  FMUL.FTZ R33, R3.reuse, R149 ;  /* 0x0000009503217220 */ /* 0x040fe20000410000 */
[----:B------:R1:W-:Y:S01]  /*11a10*/  MUFU.EX2 R221, R161 ;  /* 0x000000a100dd7308 */ /* 0x0003e20000000800 */
[C---:B------:R-:W-:Y:S02]  /*11a20*/  FMUL.FTZ R34, R2.reuse, R150 ;  /* 0x0000009602227220 */ /* 0x040fe40000410000 */
[-C--:B------:R-:W-:Y:S04]  /*11a30*/  HMMA.16816.F32 R12, R112, R22.reuse, R12 ;  /* 0x00000016700c723c */ /* 0x080fe8000000180c */
[C---:B------:R-:W-:Y:S02]  /*11a40*/  FMUL.FTZ R35, R2.reuse, R151 ;  /* 0x0000009702237220 */ /* 0x040fe40000410000 */
[----:B------:R-:W-:Y:S01]  /*11a50*/  LDSM.16.MT88.4 R148, [R186+0x800] ;  /* 0x00080000ba94783b */ /* 0x000fe20000004200 */
[C---:B------:R-:W-:Y:S01]  /*11a60*/  FMUL.FTZ R48, R3.reuse, R156 ;  /* 0x0000009c03307220 */ /* 0x040fe20000410000 */
[C---:B------:R-:W-:Y:S01]  /*11a70*/  HMMA.16816.F32 R16, R108.reuse, R22, R16 ;  /* 0x000000166c10723c */ /* 0x040fe20000001810 */
[----:B------:R-:W-:Y:S03]  /*11a80*/  MUFU.EX2 R171, R205 ;  /* 0x000000cd00ab7308 */ /* 0x000fe60000000800 */
[C---:B------:R-:W-:Y:S02]  /*11a90*/  FMUL.FTZ R20, R3.reuse, R144 ;  /* 0x0000009003147220 */ /* 0x040fe40000410000 */
[C---:B------:R-:W-:Y:S02]  /*11aa0*/  FMUL.FTZ R21, R3.reuse, R145 ;  /* 0x0000009103157220 */ /* 0x040fe40000410000 */
[C---:B------:R-:W-:Y:S03]  /*11ab0*/  FMUL.FTZ R22, R2.reuse, R146 ;  /* 0x0000009202167220 */ /* 0x040fe60000410000 */
[----:B------:R-:W-:Y:S01]  /*11ac0*/  MUFU.EX2 R176, R210 ;  /* 0x000000d200b07308 */ /* 0x000fe20000000800 */
[----:B------:R-:W-:Y:S01]  /*11ad0*/  FMUL.FTZ R23, R2, R147 ;  /* 0x0000009302177220 */ /* 0x000fe20000410000 */
[----:B-1----:R-:W-:Y:S01]  /*11ae0*/  F2FP.PACK_AB R161, R164, R165 ;  /* 0x000000a5a4a1723e */ /* 0x002fe200000000ff */
[C---:B------:R-:W-:Y:S02]  /*11af0*/  FMUL.FTZ R49, R3.reuse, R157 ;  /* 0x0000009d03317220 */ /* 0x040fe40000410000 */
[C---:B------:R-:W-:Y:S02]  /*11b00*/  FMUL.FTZ R50, R2.reuse, R158 ;  /* 0x0000009e02327220 */ /* 0x040fe40000410000 */
[C---:B------:R-:W-:Y:S01]  /*11b10*/  FMUL.FTZ R51, R2.reuse, R159 ;  /* 0x0000009f02337220 */ /* 0x040fe20000410000 */
[-C--:B--2---:R-:W-:Y:S01]  /*11b20*/  HMMA.16816.F32 R20, R108, R36.reuse, R20 ;  /* 0x000000246c14723c */ /* 0x084fe20000001814 */
[----:B------:R-:W-:Y:S01]  /*11b30*/  LDSM.16.MT88.4 R156, [R185+0x1400] ;  /* 0x00140000b99c783b */ /* 0x000fe20000004200 */
[----:B------:R-:W-:Y:S01]  /*11b40*/  MUFU.EX2 R180, R209 ;  /* 0x000000d100b47308 */ /* 0x000fe20000000800 */
[C---:B------:R-:W-:Y:S02]  /*11b50*/  FMUL.FTZ R52, R3.reuse, R52 ;  /* 0x0000003403347220 */ /* 0x040fe40000410000 */
[C---:B------:R-:W-:Y:S02]  /*11b60*/  FMUL.FTZ R53, R3.reuse, R53 ;  /* 0x0000003503357220 */ /* 0x040fe40000410000 */
[C---:B------:R-:W-:Y:S01]  /*11b70*/  FMUL.FTZ R54, R2.reuse, R54 ;  /* 0x0000003602367220 */ /* 0x040fe20000410000 */
[C---:B------:R-:W-:Y:S04]  /*11b80*/  HMMA.16816.F32 R24, R112.reuse, R36, R24 ;  /* 0x000000247018723c */ /* 0x040fe80000001818 */
[C---:B------:R-:W-:Y:S01]  /*11b90*/  FMUL.FTZ R55, R2.reuse, R55 ;  /* 0x0000003702377220 */ /* 0x040fe20000410000 */
[----:B------:R-:W-:Y:S01]  /*11ba0*/  MUFU.EX2 R179, R183 ;  /* 0x000000b700b37308 */ /* 0x000fe20000000800 */
[C---:B------:R-:W-:Y:S02]  /*11bb0*/  FMUL.FTZ R64, R3.reuse, R64 ;  /* 0x0000004003407220 */ /* 0x040fe40000410000 */
[-C--:B------:R-:W-:Y:S04]  /*11bc0*/  HMMA.16816.F32 R28, R112, R38.reuse, R28 ;  /* 0x00000026701c723c */ /* 0x080fe8000000181c */
[C---:B------:R-:W-:Y:S02]  /*11bd0*/  FMUL.FTZ R36, R3.reuse, R152 ;  /* 0x0000009803247220 */ /* 0x040fe40000410000 */
[C---:B------:R-:W-:Y:S01]  /*11be0*/  FMUL.FTZ R37, R3.reuse, R153 ;  /* 0x0000009903257220 */ /* 0x040fe20000410000 */
[----:B------:R-:W1:Y:S01]  /*11bf0*/  MUFU.EX2 R168, R174 ;  /* 0x000000ae00a87308 */ /* 0x000e620000000800 */
[C---:B------:R-:W-:Y:S04]  /*11c00*/  HMMA.16816.F32 R32, R108.reuse, R38, R32 ;  /* 0x000000266c20723c */ /* 0x040fe80000001820 */
[C---:B------:R-:W-:Y:S02]  /*11c10*/  FMUL.FTZ R65, R3.reuse, R65 ;  /* 0x0000004103417220 */ /* 0x040fe40000410000 */
[C---:B------:R-:W-:Y:S02]  /*11c20*/  FMUL.FTZ R66, R2.reuse, R66 ;  /* 0x0000004202427220 */ /* 0x040fe40000410000 */
[C---:B------:R-:W-:Y:S01]  /*11c30*/  FMUL.FTZ R38, R2.reuse, R154 ;  /* 0x0000009a02267220 */ /* 0x040fe20000410000 */
[----:B------:R-:W2:Y:S03]  /*11c40*/  MUFU.EX2 R166, R181 ;  /* 0x000000b500a67308 */ /* 0x000ea60000000800 */
[C---:B------:R-:W-:Y:S02]  /*11c50*/  FMUL.FTZ R39, R2.reuse, R155 ;  /* 0x0000009b02277220 */ /* 0x040fe40000410000 */
[C---:B------:R-:W-:Y:S02]  /*11c60*/  FMUL.FTZ R67, R2.reuse, R67 ;  /* 0x0000004302437220 */ /* 0x040fe40000410000 */
[C---:B------:R-:W-:Y:S02]  /*11c70*/  FMUL.FTZ R68, R3.reuse, R68 ;  /* 0x0000004403447220 */ /* 0x040fe40000410000 */
[C---:B------:R-:W-:Y:S01]  /*11c80*/  FMUL.FTZ R69, R3.reuse, R69 ;  /* 0x0000004503457220 */ /* 0x040fe20000410000 */
[-C--:B------:R-:W-:Y:S03]  /*11c90*/  HMMA.16816.F32 R36, R108, R116.reuse, R36 ;  /* 0x000000746c24723c */ /* 0x080fe60000001824 */
[----:B------:R-:W-:Y:S01]  /*11ca0*/  FMUL.FTZ R70, R2, R70 ;  /* 0x0000004602467220 */ /* 0x000fe20000410000 */
[----:B-1----:R-:W-:Y:S01]  /*11cb0*/  F2FP.PACK_AB R160, R168, R167 ;  /* 0x000000a7a8a0723e */ /* 0x002fe200000000ff */
[C---:B------:R-:W-:Y:S02]  /*11cc0*/  FMUL.FTZ R71, R2.reuse, R71 ;  /* 0x0000004702477220 */ /* 0x040fe40000410000 */
[C---:B------:R-:W-:Y:S01]  /*11cd0*/  FMUL.FTZ R80, R3.reuse, R80 ;  /* 0x0000005003507220 */ /* 0x040fe20000410000 */
[C---:B------:R-:W-:Y:S04]  /*11ce0*/  HMMA.16816.F32 R40, R112.reuse, R116, R40 ;  /* 0x000000747028723c */ /* 0x040fe80000001828 */
[C---:B------:R-:W-:Y:S02]  /*11cf0*/  FMUL.FTZ R81, R3.reuse, R81 ;  /* 0x0000005103517220 */ /* 0x040fe40000410000 */
[----:B------:R-:W-:Y:S01]  /*11d00*/  FMUL.FTZ R82, R2, R82 ;  /* 0x0000005202527220 */ /* 0x000fe20000410000 */
[----:B--2---:R-:W-:Y:S01]  /*11d10*/  F2FP.PACK_AB R162, R166, R173 ;  /* 0x000000ada6a2723e */ /* 0x004fe200000000ff */
[-C--:B------:R-:W-:Y:S04]  /*11d20*/  HMMA.16816.F32 R44, R112, R118.reuse, R44 ;  /* 0x00000076702c723c */ /* 0x080fe8000000182c */
[----:B------:R-:W-:Y:S02]  /*11d30*/  FMUL.FTZ R83, R2, R83 ;  /* 0x0000005302537220 */ /* 0x000fe40000410000 */
[----:B------:R-:W-:Y:S02]  /*11d40*/  FADD.FTZ R100, R134, R100 ;  /* 0x0000006486647221 */ /* 0x000fe40000010000 */
[C---:B------:R-:W-:Y:S01]  /*11d50*/  HMMA.16816.F32 R48, R108.reuse, R118, R48 ;  /* 0x000000766c30723c */ /* 0x040fe20000001830 */
[----:B------:R-:W1:Y:S03]  /*11d60*/  LDSM.16.MT88.4 R116, [R186+0xc00] ;  /* 0x000c0000ba74783b */ /* 0x000e660000004200 */
[C---:B------:R-:W-:Y:S02]  /*11d70*/  FMUL.FTZ R84, R3.reuse, R84 ;  /* 0x0000005403547220 */ /* 0x040fe40000410000 */
[C---:B------:R-:W-:Y:S02]  /*11d80*/  FMUL.FTZ R85, R3.reuse, R85 ;  /* 0x0000005503557220 */ /* 0x040fe40000410000 */
[C---:B------:R-:W-:Y:S04]  /*11d90*/  FMUL.FTZ R86, R2.reuse, R86 ;  /* 0x0000005602567220 */ /* 0x040fe80000410000 */
[C---:B------:R-:W-:Y:S02]  /*11da0*/  FMUL.FTZ R87, R2.reuse, R87 ;  /* 0x0000005702577220 */ /* 0x040fe40000410000 */
[C---:B------:R-:W-:Y:S02]  /*11db0*/  FMUL.FTZ R96, R3.reuse, R96 ;  /* 0x0000006003607220 */ /* 0x040fe40000410000 */
[----:B------:R-:W-:Y:S02]  /*11dc0*/  FMUL.FTZ R97, R3, R97 ;  /* 0x0000006103617220 */ /* 0x000fe40000410000 */
[C---:B------:R-:W-:Y:S02]  /*11dd0*/  FMUL.FTZ R98, R2.reuse, R98 ;  /* 0x0000006202627220 */ /* 0x040fe40000410000 */
[----:B------:R-:W-:Y:S02]  /*11de0*/  FMUL.FTZ R99, R2, R99 ;  /* 0x0000006302637220 */ /* 0x000fe40000410000 */
[----:B------:R-:W-:Y:S02]  /*11df0*/  FADD.FTZ R106, R106, R0 ;  /* 0x000000006a6a7221 */ /* 0x000fe40000010000 */
[----:B------:R-:W-:Y:S02]  /*11e00*/  FADD.FTZ R0, R135, R107 ;  /* 0x0000006b87007221 */ /* 0x000fe40000010000 */
[----:B------:R-:W-:Y:S01]  /*11e10*/  MUFU.EX2 R107, R207 ;  /* 0x000000cf006b7308 */ /* 0x000fe20000000800 */
[----:B------:R-:W-:Y:S02]  /*11e20*/  FADD.FTZ R2, R222, R105 ;  /* 0x00000069de027221 */ /* 0x000fe40000010000 */
[----:B------:R-:W-:Y:S02]  /*11e30*/  FADD.FTZ R3, R228, R106 ;  /* 0x0000006ae4037221 */ /* 0x000fe40000010000 */
[----:B------:R-:W-:Y:S02]  /*11e40*/  FADD.FTZ R2, R215, R2 ;  /* 0x00000002d7027221 */ /* 0x000fe40000010000 */
[----:B------:R-:W-:Y:S02]  /*11e50*/  FADD.FTZ R3, R231, R3 ;  /* 0x00000003e7037221 */ /* 0x000fe40000010000 */
[----:B------:R-:W-:Y:S01]  /*11e60*/  FADD.FTZ R2, R130, R2 ;  /* 0x0000000282027221 */ /* 0x000fe20000010000 */
[----:B------:R-:W2:Y:S01]  /*11e70*/  MUFU.EX2 R106, R208 ;  /* 0x000000d0006a7308 */ /* 0x000ea20000000800 */
        /* <DEDUP_REMOVED lines=10> */
[----:B--2---:R-:W-:Y:S01]  /*11f20*/  F2FP.PACK_AB R163, R106, R107 ;  /* 0x0000006b6aa3723e */ /* 0x004fe200000000ff */
[----:B------:R-:W-:Y:S02]  /*11f30*/  FADD.FTZ R0, R129, R100 ;  /* 0x0000006481007221 */ /* 0x000fe40000010000 */
[----:B------:R-:W-:Y:S01]  /*11f40*/  FADD.FTZ R100, R132, R2 ;  /* 0x0000000284647221 */ /* 0x000fe20000010000 */
[C---:B------:R-:W-:Y:S01]  /*11f50*/  HMMA.16816.F32 R64, R108.reuse, R118, R64 ;  /* 0x000000766c40723c */ /* 0x040fe20000001840 */
[----:B------:R-:W1:Y:S03]  /*11f60*/  LDSM.16.MT88.4 R116, [R185+0x1800] ;  /* 0x00180000b974783b */ /* 0x000e660000004200 */
[----:B------:R-:W-:Y:S01]  /*11f70*/  FADD.FTZ R2, R223, R105 ;  /* 0x00000069df027221 */ /* 0x000fe20000010000 */
[----:B------:R-:W-:Y:S01]  /*11f80*/  MOV R105, R102 ;  /* 0x0000006600697202 */ /* 0x000fe20000000f00 */
[----:B------:R-:W-:Y:S02]  /*11f90*/  FADD.FTZ R0, R221, R0 ;  /* 0x00000000dd007221 */ /* 0x000fe40000010000 */
[----:B------:R-:W-:Y:S04]  /*11fa0*/  FADD.FTZ R2, R224, R2 ;  /* 0x00000002e0027221 */ /* 0x000fe80000010000 */
        /* <DEDUP_REMOVED lines=11> */
[----:B------:R-:W-:Y:S04]  /*12060*/  F2FP.PACK_AB R117, R221, R129 ;  /* 0x00000081dd75723e */ /* 0x000fe800000000ff */
        /* <DEDUP_REMOVED lines=81> */
[----:B------:R-:W-:Y:S01]  /*12580*/  FADD.FTZ R2, R107, R0 ;  /* 0x000000006b027221 */ /* 0x000fe20000010000 */
[----:B------:R-:W-:Y:S01]  /*12590*/  IADD3 R0, R201, -0x1, RZ ;  /* 0xffffffffc9007810 */ /* 0x000fe20007ffe0ff */
[----:B------:R-:W-:Y:S01]  /*125a0*/  FADD.FTZ R221, R180, R3 ;  /* 0x00000003b4dd7221 */ /* 0x000fe20000010000 */
[----:B------:R-:W-:Y:S01]  /*125b0*/  MOV R107, R103 ;  /* 0x00000067006b7202 */ /* 0x000fe20000000f00 */
[----:B------:R-:W-:Y:S04]  /*125c0*/  HMMA.16816.F32 R96, R108, R14, R96 ;  /* 0x0000000e6c60723c */ /* 0x000fe80000001860 */
[----:B------:R-:W-:Y:S01]  /*125d0*/  MOV R201, R0 ;  /* 0x0000000000c97202 */ /* 0x000fe20000000f00 */
[----:B------:R-:W-:Y:S02]  /*125e0*/  FADD.FTZ R224, R179, R5 ;  /* 0x00000005b3e07221 */ /* 0x000fe40000010000 */
[----:B------:R-:W-:Y:S01]  /*125f0*/  MOV R108, R101 ;  /* 0x00000065006c7202 */ /* 0x000fe20000000f00 */
[----:B------:R-:W-:Y:S04]  /*12600*/  FADD.FTZ R213, R166, R4 ;  /* 0x00000004a6d57221 */ /* 0x000fe80000010000 */
[----:B------:R-:W-:Y:S01]  /*12610*/  FADD.FTZ R214, R106, R2 ;  /* 0x000000026ad67221 */ /* 0x000fe20000010000 */
[----:B------:R-:W-:Y:S01]  /*12620*/  MOV R106, R104 ;  /* 0x00000068006a7202 */ /* 0x000fe20000000f00 */
[----:B------:R-:W-:-:S05]  /*12630*/  @P0 BRA `(.L_x_705) ;  /* 0xffffbda000000947 */ /* 0x000fca000383ffff */
.L_x_673:
[----:B------:R-:W-:Y:S05]  /*12640*/  BRA.DIV ~URZ, `(.L_x_706) ;  /* 0x000078427f007947 */ /* 0x000fea000b800000 */
[----:B------:R1:W2:Y:S02]  /*12650*/  SHFL.BFLY PT, R0, R221, 0x2, 0x1f ;  /* 0x0c401f00dd007f89 */ /* 0x0002a400000e0000 */
.L_x_827:
[----:B--2---:R-:W-:Y:S01]  /*12660*/  FADD.FTZ R7, R0, R221 ;  /* 0x000000dd00077221 */ /* 0x004fe20000010000 */
[----:B------:R-:W-:Y:S05]  /*12670*/  BRA.DIV ~URZ, `(.L_x_707) ;  /* 0x000078627f007947 */ /* 0x000fea000b800000 */
[----:B------:R-:W2:Y:S04]  /*12680*/  SHFL.BFLY PT, R2, R224, 0x2, 0x1f ;  /* 0x0c401f00e0027f89 */ /* 0x000ea800000e0000 */
[----:B------:R-:W3:Y:S04]  /*12690*/  SHFL.BFLY PT, R0, R213, 0x2, 0x1f ;  /* 0x0c401f00d5007f89 */ /* 0x000ee800000e0000 */
[----:B------:R-:W4:Y:S04]  /*126a0*/  SHFL.BFLY PT, R4, R214, 0x2, 0x1f ;  /* 0x0c401f00d6047f89 */ /* 0x000f2800000e0000 */
[----:B------:R-:W5:Y:S01]  /*126b0*/  SHFL.BFLY PT, R3, R7, 0x1, 0x1f ;  /* 0x0c201f0007037f89 */ /* 0x000f6200000e0000 */
[----:B--2---:R-:W-:-:S02]  /*126c0*/  FADD.FTZ R2, R2, R224 ;  /* 0x000000e002027221 */ /* 0x004fc40000010000 */
[----:B---3--:R-:W-:-:S03]  /*126d0*/  FADD.FTZ R0, R0, R213 ;  /* 0x000000d500007221 */ /* 0x008fc60000010000 */
[----:B------:R-:W2:Y:S01]  /*126e0*/  SHFL.BFLY PT, R6, R2, 0x1, 0x1f ;  /* 0x0c201f0002067f89 */ /* 0x000ea200000e0000 */
[----:B----4-:R-:W-:-:S03]  /*126f0*/  FADD.FTZ R4, R4, R214 ;  /* 0x000000d604047221 */ /* 0x010fc60000010000 */
[----:B------:R-:W3:Y:S01]  /*12700*/  SHFL.BFLY PT, R5, R0, 0x1, 0x1f ;  /* 0x0c201f0000057f89 */ /* 0x000ee200000e0000 */
[----:B-----5:R-:W-:-:S03]  /*12710*/  FADD.FTZ R7, R7, R3 ;  /* 0x0000000307077221 */ /* 0x020fc60000010000 */
[----:B------:R4:W1:Y:S01]  /*12720*/  SHFL.BFLY PT, R8, R4, 0x1, 0x1f ;  /* 0x0c201f0004087f89 */ /* 0x00086200000e0000 */
[----:B--2---:R-:W-:Y:S02]  /*12730*/  FADD.FTZ R6, R2, R6 ;  /* 0x0000000602067221 */ /* 0x004fe40000010000 */
[----:B---3--:R-:W-:Y:S02]  /*12740*/  FADD.FTZ R5, R0, R5 ;  /* 0x0000000500057221 */ /* 0x008fe40000010000 */
.L_x_828:
[----:B------:R-:W-:Y:S01]  /*12750*/  FSETP.NE.FTZ.AND P3, PT, R7, RZ, PT ;  /* 0x000000ff0700720b */ /* 0x000fe20003f75000 */
[----:B------:R-:W-:Y:S01]  /*12760*/  CS2R R2, SRZ ;  /* 0x0000000000027805 */ /* 0x000fe2000001ff00 */
[----:B------:R-:W-:Y:S01]  /*12770*/  MOV R0, RZ ;  /* 0x000000ff00007202 */ /* 0x000fe20000000f00 */
[----:B-1--4-:R-:W-:Y:S01]  /*12780*/  FADD.FTZ R4, R8, R4 ;  /* 0x0000000408047221 */ /* 0x012fe20000010000 */
[----:B------:R-:W-:Y:S02]  /*12790*/  FSETP.NE.FTZ.AND P2, PT, R6, RZ, PT ;  /* 0x000000ff0600720b */ /* 0x000fe40003f55000 */
[----:B------:R-:W-:Y:S02]  /*127a0*/  FSETP.NE.FTZ.AND P1, PT, R5, RZ, PT ;  /* 0x000000ff0500720b */ /* 0x000fe40003f35000 */
[----:B------:R-:W-:-:S02]  /*127b0*/  FSETP.NE.FTZ.AND P0, PT, R4, RZ, PT ;  /* 0x000000ff0400720b */ /* 0x000fc40003f15000 */
        /* <DEDUP_REMOVED lines=47> */
[----:B------:R-:W-:Y:S02]  /*12ab0*/  FMUL.FTZ R151, R3, R83 ;  /* 0x0000005303977220 */ /* 0x000fe40000410000 */
[C---:B------:R-:W-:Y:S01]  /*12ac0*/  FMUL.FTZ R46, R2.reuse, R60 ;  /* 0x0000003c022e7220 */ /* 0x040fe20000410000 */
[----:B------:R-:W1:Y:S01]  /*12ad0*/  @P0 MUFU.RCP R0, R4 ;  /* 0x0000000400000308 */ /* 0x000e620000001000 */
        /* <DEDUP_REMOVED lines=77> */
.L_x_572:
[----:B------:R3:W5:Y:S04]  /*12fb0*/  LDL R6, [R1] ;  /* 0x0000000001067983 */ /* 0x0007680000100800 */
[----:B------:R-:W4:Y:S01]  /*12fc0*/  S2R R2, SR_TID.X ;  /* 0x0000000000027919 */ /* 0x000f220000002100 */
[----:B------:R-:W-:Y:S01]  /*12fd0*/  BSSY B0, `(.L_x_708) ;  /* 0x0000011000007945 */ /* 0x000fe20003800000 */
[----:B----4-:R-:W-:-:S13]  /*12fe0*/  LOP3.LUT P0, RZ, R2, 0x7f, RZ, 0xc0, !PT ;  /* 0x0000007f02ff7812 */ /* 0x010fda000780c0ff */
[----:B------:R-:W-:Y:S05]  /*12ff0*/  @P0 BRA `(.L_x_709) ;  /* 0x000000e000000947 */ /* 0x000fea0003800000 */
[----:B---3--:R-:W3:Y:S01]  /*13000*/  S2R R4, SR_LANEID ;  /* 0x0000000000047919 */ /* 0x008ee20000000000 */
[----:B------:R-:W-:Y:S01]  /*13010*/  VOTEU.ANY UR4, UPT, PT ;  /* 0x0000000000047886 */ /* 0x000fe200038e0100 */
[----:B--2---:R-:W-:Y:S01]  /*13020*/  IMAD.MOV.U32 R5, RZ, RZ, c[0x0][0x564] ;  /* 0x00015900ff057624 */ /* 0x004fe200078e00ff */
[----:B------:R-:W3:Y:S08]  /*13030*/  FLO.U32 R3, UR4 ;  /* 0x0000000400037d00 */ /* 0x000ef000080e0000 */
[----:B------:R-:W2:Y:S01]  /*13040*/  POPC R2, UR4 ;  /* 0x0000000400027d09 */ /* 0x000ea20008000000 */
[----:B---3--:R-:W-:Y:S01]  /*13050*/  ISETP.EQ.U32.AND P0, PT, R3, R4, PT ;  /* 0x000000040300720c */ /* 0x008fe20003f02070 */
[----:B------:R-:W-:-:S12]  /*13060*/  IMAD.MOV.U32 R4, RZ, RZ, c[0x0][0x560] ;  /* 0x00015800ff047624 */ /* 0x000fd800078e00ff */
[----:B--2---:R2:W3:Y:S04]  /*13070*/  @P0 ATOMG.E.ADD.STRONG.GPU PT, R2, [R4.64], R2 ;  /* 0x00000002040209a8 */ /* 0x0044e800081ee1c6 */
[----:B--2---:R-:W2:Y:S04]  /*13080*/  S2R R4, SR_LTMASK ;  /* 0x0000000000047919 */ /* 0x004ea80000003900 */
[----:B---3--:R2:W3:Y:S02]  /*13090*/  SHFL.IDX PT, R3, R2, R3, 0x1f ;  /* 0x00001f0302037589 */ /* 0x0084e400000e0000 */
[----:B--2---:R-:W-:-:S06]  /*130a0*/  LOP3.LUT R2, R4, UR4, RZ, 0xc0, !PT ;  /* 0x0000000404027c12 */ /* 0x004fcc000f8ec0ff */
[----:B------:R-:W3:Y:S02]  /*130b0*/  POPC R2, R2 ;  /* 0x0000000200027309 */ /* 0x000ee40000000000 */
[----:B---3-5:R-:W-:-:S05]  /*130c0*/  IADD3 R6, R3, c[0x0][0xc], R2 ;  /* 0x0000030003067a10 */ /* 0x028fca0007ffe002 */
[----:B------:R2:W-:Y:S02]  /*130d0*/  STL [R1], R6 ;  /* 0x0000000601007387 */ /* 0x0005e40000100800 */
.L_x_709:
[----:B---3--:R-:W-:Y:S05]  /*130e0*/  BSYNC B0 ;  /* 0x0000000000007941 */ /* 0x008fea0003800000 */
.L_x_708:
[----:B------:R-:W-:Y:S01]  /*130f0*/  PRMT R0, R0, 0x9910, RZ ;  /* 0x0000991000007816 */ /* 0x000fe200000000ff */
[----:B------:R-:W-:Y:S01]  /*13100*/  BSSY B1, `(.L_x_710) ;  /* 0x00003b4000017945 */ /* 0x000fe20003800000 */
[----:B-----5:R-:W-:Y:S02]  /*13110*/  IMAD.MOV.U32 R74, RZ, RZ, R6 ;  /* 0x000000ffff4a7224 */ /* 0x020fe400078e0006 */
[----:B------:R-:W-:-:S13]  /*13120*/  ISETP.NE.AND P0, PT, R0, RZ, PT ;  /* 0x000000ff0000720c */ /* 0x000fda0003f05270 */
[----:B------:R-:W-:Y:S05]  /*13130*/  @!P0 BRA `(.L_x_711) ;  /* 0x00002e4000008947 */ /* 0x000fea0003800000 */
[----:B------:R-:W3:Y:S04]  /*13140*/  LDL R8, [R1+0x14] ;  /* 0x0000140001087983 */ /* 0x000ee80000100800 */
[----:B-1----:R-:W4:Y:S04]  /*13150*/  LDL R7, [R1+0x18] ;  /* 0x0000180001077983 */ /* 0x002f280000100800 */
[----:B--2---:R-:W2:Y:S04]  /*13160*/  LDL R6, [R1+0x20] ;  /* 0x0000200001067983 */ /* 0x004ea80000100800 */
[----:B------:R-:W2:Y:S04]  /*13170*/  LDL R9, [R1+0x1c] ;  /* 0x00001c0001097983 */ /* 0x000ea80000100800 */
[----:B------:R-:W2:Y:S01]  /*13180*/  LDL R10, [R1+0xc] ;  /* 0x00000c00010a7983 */ /* 0x000ea20000100800 */
[----:B------:R-:W-:Y:S01]  /*13190*/  WARPSYNC 0xffffffff ;  /* 0xffffffff00007948 */ /* 0x000fe20003800000 */
[----:B------:R-:W-:-:S02]  /*131a0*/  F2FP.PACK_AB R0, R161, R160 ;  /* 0x000000a0a100723e */ /* 0x000fc400000000ff */
[----:B------:R-:W-:Y:S01]  /*131b0*/  BAR.SYNC.DEFER_BLOCKING 0x1, 0x80 ;  /* 0x0042000000007b1d */ /* 0x000fe20000010000 */
[----:B------:R-:W-:Y:S02]  /*131c0*/  F2FP.PACK_AB R3, R145, R144 ;  /* 0x000000909103723e */ /* 0x000fe400000000ff */
[----:B------:R-:W-:Y:S02]  /*131d0*/  F2FP.PACK_AB R2, R163, R162 ;  /* 0x000000a2a302723e */ /* 0x000fe400000000ff */
[----:B------:R-:W-:Y:S02]  /*131e0*/  F2FP.PACK_AB R4, R31, R30 ;  /* 0x0000001e1f04723e */ /* 0x000fe400000000ff */
[----:B------:R-:W-:Y:S02]  /*131f0*/  F2FP.PACK_AB R5, R61, R60 ;  /* 0x0000003c3d05723e */ /* 0x000fe400000000ff */
[----:B------:R-:W-:Y:S02]  /*13200*/  ISETP.NE.U32.AND P0, PT, RZ, c[0x0][0x508], PT ;  /* 0x00014200ff007a0c */ /* 0x000fe40003f05070 */
[----:B------:R-:W-:-:S02]  /*13210*/  ISETP.NE.U32.AND P2, PT, RZ, c[0x0][0x500], PT ;  /* 0x00014000ff007a0c */ /* 0x000fc40003f45070 */
[----:B------:R-:W-:Y:S02]  /*13220*/  ISETP.NE.AND.EX P1, PT, RZ, c[0x0][0x50c], PT, P0 ;  /* 0x00014300ff007a0c */ /* 0x000fe40003f25300 */
[----:B------:R-:W-:Y:S01]  /*13230*/  ISETP.NE.AND.EX P2, PT, RZ, c[0x0][0x504], PT, P2 ;  /* 0x00014100ff007a0c */ /* 0x000fe20003f45320 */
[----:B------:R-:W-:Y:S01]  /*13240*/  IMAD.MOV.U32 R11, RZ, RZ, c[0x0][0x388] ;  /* 0x0000e200ff0b7624 */ /* 0x000fe200078e00ff */
[----:B---3--:R1:W-:Y:S04]  /*13250*/  STS [R8+0x80], R0 ;  /* 0x0000800008007388 */ /* 0x0083e80000000800 */
[----:B------:R3:W-:Y:S04]  /*13260*/  STS [R8+0x280], R3 ;  /* 0x0002800308007388 */ /* 0x0007e80000000800 */
[----:B----4-:R4:W-:Y:S01]  /*13270*/  STS [R7], R2 ;  /* 0x0000000207007388 */ /* 0x0109e20000000800 */
[----:B-1----:R-:W-:-:S02]  /*13280*/  F2FP.PACK_AB R0, R143, R142 ;  /* 0x0000008e8f00723e */ /* 0x002fc400000000ff */
[----:B---3--:R-:W-:-:S03]  /*13290*/  F2FP.PACK_AB R3, R35, R34 ;  /* 0x000000222303723e */ /* 0x008fc600000000ff */
[----:B------:R1:W-:Y:S01]  /*132a0*/  STS [R7+0x200], R0 ;  /* 0x0002000007007388 */ /* 0x0003e20000000800 */
[----:B----4-:R-:W-:-:S03]  /*132b0*/  F2FP.PACK_AB R2, R53, R52 ;  /* 0x000000343502723e */ /* 0x010fc600000000ff */
        /* <DEDUP_REMOVED lines=54> */
[----:B---3--:R-:W-:Y:S02]  /*13620*/  F2FP.PACK_AB R0, R107, R106 ;  /* 0x0000006a6b00723e */ /* 0x008fe400000000ff */
[----:B----4-:R-:W-:-:S03]  /*13630*/  F2FP.PACK_AB R2, R155, R154 ;  /* 0x0000009a9b02723e */ /* 0x010fc600000000ff */
[----:B------:R2:W-:Y:S04]  /*13640*/  STS [R8+0x4080], R0 ;  /* 0x0040800008007388 */ /* 0x0005e80000000800 */
[----:B------:R3:W-:Y:S01]  /*13650*/  STS [R8+0x4280], R2 ;  /* 0x0042800208007388 */ /* 0x0007e20000000800 */
[----:B-1----:R-:W-:-:S05]  /*13660*/  F2FP.PACK_AB R3, R173, R172 ;  /* 0x000000acad03723e */ /* 0x002fca00000000ff */
[----:B------:R1:W-:Y:S01]  /*13670*/  STS [R7+0x4000], R3 ;  /* 0x0040000307007388 */ /* 0x0003e20000000800 */
[----:B--2---:R-:W-:Y:S02]  /*13680*/  F2FP.PACK_AB R0, R151, R150 ;  /* 0x000000969700723e */ /* 0x004fe400000000ff */
[----:B---3--:R-:W-:-:S03]  /*13690*/  F2FP.PACK_AB R2, R69, R68 ;  /* 0x000000444502723e */ /* 0x008fc600000000ff */
[----:B------:R2:W-:Y:S04]  /*136a0*/  STS [R7+0x4200], R0 ;  /* 0x0042000007007388 */ /* 0x0005e80000000800 */
[----:B------:R3:W-:Y:S04]  /*136b0*/  STS [R8+0x5080], R2 ;  /* 0x0050800208007388 */ /* 0x0007e80000000800 */
[----:B------:R4:W-:Y:S04]  /*136c0*/  STS [R8+0x5280], R4 ;  /* 0x0052800408007388 */ /* 0x0009e80000000800 */
[----:B------:R-:W-:Y:S01]  /*136d0*/  STS [R7+0x5000], R5 ;  /* 0x0050000507007388 */ /* 0x000fe20000000800 */
[----:B-1----:R-:W-:-:S05]  /*136e0*/  F2FP.PACK_AB R3, R63, R62 ;  /* 0x0000003e3f03723e */ /* 0x002fca00000000ff */
[----:B------:R1:W-:Y:S01]  /*136f0*/  STS [R7+0x5200], R3 ;  /* 0x0052000307007388 */ /* 0x0003e20000000800 */
[----:B--2---:R-:W-:Y:S02]  /*13700*/  F2FP.PACK_AB R0, R83, R82 ;  /* 0x000000525300723e */ /* 0x004fe400000000ff */
[----:B---3--:R-:W-:Y:S02]  /*13710*/  F2FP.PACK_AB R2, R171, R170 ;  /* 0x000000aaab02723e */ /* 0x008fe400000000ff */
[----:B----4-:R-:W-:-:S03]  /*13720*/  F2FP.PACK_AB R4, R49, R48 ;  /* 0x000000303104723e */ /* 0x010fc600000000ff */
[----:B------:R2:W-:Y:S04]  /*13730*/  STS [R6+0x4080], R2 ;  /* 0x0040800206007388 */ /* 0x0005e80000000800 */
[----:B------:R3:W-:Y:S04]  /*13740*/  STS [R6+0x4280], R0 ;  /* 0x0042800006007388 */ /* 0x0007e80000000800 */
[----:B------:R-:W4:Y:S01]  /*13750*/  LDL.LU R8, [R1+0x28] ;  /* 0x0000280001087983 */ /* 0x000f220000300800 */
[----:B-1----:R-:W-:Y:S02]  /*13760*/  F2FP.PACK_AB R3, R51, R50 ;  /* 0x000000323303723e */ /* 0x002fe400000000ff */
[----:B--2---:R-:W-:-:S02]  /*13770*/  F2FP.PACK_AB R2, R85, R84 ;  /* 0x000000545502723e */ /* 0x004fc400000000ff */
[----:B---3--:R-:W-:-:S03]  /*13780*/  F2FP.PACK_AB R0, R81, R80 ;  /* 0x000000505100723e */ /* 0x008fc600000000ff */
[----:B------:R1:W-:Y:S04]  /*13790*/  STS [R9+0x4000], R2 ;  /* 0x0040000209007388 */ /* 0x0003e80000000800 */
[----:B------:R2:W-:Y:S04]  /*137a0*/  STS [R9+0x4200], R0 ;  /* 0x0042000009007388 */ /* 0x0005e80000000800 */
[----:B------:R3:W-:Y:S04]  /*137b0*/  STS [R6+0x5080], R4 ;  /* 0x0050800406007388 */ /* 0x0007e80000000800 */
[----:B------:R3:W-:Y:S01]  /*137c0*/  STS [R6+0x5280], R3 ;  /* 0x0052800306007388 */ /* 0x0007e20000000800 */
[----:B-1----:R-:W-:Y:S01]  /*137d0*/  F2FP.PACK_AB R2, R29, R28 ;  /* 0x0000001c1d02723e */ /* 0x002fe200000000ff */
[----:B--2---:R-:W-:-:S02]  /*137e0*/  IMAD.MOV.U32 R0, RZ, RZ, RZ ;  /* 0x000000ffff007224 */ /* 0x004fc400078e00ff */
[----:B---3--:R-:W-:Y:S01]  /*137f0*/  IMAD.MOV.U32 R4, RZ, RZ, 0x4 ;  /* 0x00000004ff047424 */ /* 0x008fe200078e00ff */
[----:B------:R-:W-:-:S03]  /*13800*/  F2FP.PACK_AB R3, R27, R26 ;  /* 0x0000001a1b03723e */ /* 0x000fc600000000ff */
[CC--:B------:R-:W-:Y:S02]  /*13810*/  @P1 IMAD.WIDE R6, R10.reuse, R4.reuse, c[0x0][0x508] ;  /* 0x000142000a061625 */ /* 0x0c0fe400078e0204 */
[----:B------:R1:W-:Y:S02]  /*13820*/  STS [R9+0x5000], R3 ;  /* 0x0050000309007388 */ /* 0x0003e40000000800 */
[----:B------:R-:W-:Y:S02]  /*13830*/  IMAD.WIDE R4, R10, R4, c[0x0][0x500] ;  /* 0x000140000a047625 */ /* 0x000fe400078e0204 */
[----:B------:R2:W-:Y:S04]  /*13840*/  STS [R9+0x5200], R2 ;  /* 0x0052000209007388 */ /* 0x0005e80000000800 */
[----:B------:R-:W-:Y:S06]  /*13850*/  BAR.SYNC.DEFER_BLOCKING 0x1, 0x80 ;  /* 0x0042000000007b1d */ /* 0x000fec0000010000 */
[----:B------:R2:W5:Y:S04]  /*13860*/  @P1 LDG.E R11, [R6.64] ;  /* 0x00000006060b1981 */ /* 0x000568000c1e1900 */
[----:B------:R2:W5:Y:S01]  /*13870*/  @P2 LDG.E R0, [R4.64] ;  /* 0x0000000604002981 */ /* 0x000562000c1e1900 */
[----:B----4-:R-:W-:-:S04]  /*13880*/  ISETP.NE.AND P0, PT, R8, RZ, PT ;  /* 0x000000ff0800720c */ /* 0x010fc80003f05270 */
[----:B-1----:R-:W-:Y:S01]  /*13890*/  SEL R3, R8, c[0x0][0x3d4], P0 ;  /* 0x0000f50008037a07 */ /* 0x002fe20000000000 */
[----:B------:R-:W-:Y:S05]  /*138a0*/  @P1 BRA `(.L_x_712) ;  /* 0x0000004000001947 */ /* 0x000fea0003800000 */
[----:B--2---:R-:W-:Y:S05]  /*138b0*/  @!P2 BRA `(.L_x_712) ;  /* 0x000000300000a947 */ /* 0x004fea0003800000 */
[----:B------:R1:W2:Y:S04]  /*138c0*/  LDG.E R2, [R4.64] ;  /* 0x0000000604027981 */ /* 0x0002a8000c1e1900 */
[----:B-1----:R-:W2:Y:S02]  /*138d0*/  LDG.E R4, [R4.64+0x4] ;  /* 0x0000040604047981 */ /* 0x002ea4000c1e1900 */
[----:B--2--5:R-:W-:Y:S02]  /*138e0*/  IADD3 R11, -R2, R4, RZ ;  /* 0x00000004020b7210 */ /* 0x024fe40007ffe1ff */
.L_x_712:
[----:B--2---:R-:W2:Y:S04]  /*138f0*/  LDL R4, [R1+0x10] ;  /* 0x0000100001047983 */ /* 0x004ea80000100800 */
[----:B------:R-:W3:Y:S04]  /*13900*/  LDL.LU R7, [R1+0x8] ;  /* 0x0000080001077983 */ /* 0x000ee80000300800 */
[----:B------:R-:W4:Y:S01]  /*13910*/  LDL R16, [R1+0x30] ;  /* 0x0000300001107983 */ /* 0x000f220000100800 */
[----:B------:R-:W-:Y:S01]  /*13920*/  IMAD.MOV.U32 R2, RZ, RZ, 0x368 ;  /* 0x00000368ff027424 */ /* 0x000fe200078e00ff */
[----:B------:R-:W-:-:S02]  /*13930*/  ISETP.GT.AND P2, PT, R3, 0x1, PT ;  /* 0x000000010300780c */ /* 0x000fc40003f44270 */
[----:B------:R-:W4:Y:S01]  /*13940*/  LDL R75, [R1+0x38] ;  /* 0x00003800014b7983 */ /* 0x000f220000100800 */
[----:B------:R-:W-:Y:S02]  /*13950*/  ISETP.NE.U32.AND P0, PT, RZ, c[0x0][0x500], PT ;  /* 0x00014000ff007a0c */ /* 0x000fe40003f05070 */
[----:B------:R-:W-:Y:S02]  /*13960*/  SEL R2, R2, 0x328, P2 ;  /* 0x0000032802027807 */ /* 0x000fe40001000000 */
[----:B------:R-:W-:Y:S02]  /*13970*/  ISETP.NE.AND.EX P0, PT, RZ, c[0x0][0x504], PT, P0 ;  /* 0x00014100ff007a0c */ /* 0x000fe40003f05300 */
[----:B------:R1:W2:Y:S01]  /*13980*/  LDC.64 R8, c[0x0][R2+0x170] ;  /* 0x00005c0002087b82 */ /* 0x0002a20000000a00 */
[----:B------:R-:W-:-:S04]  /*13990*/  SHF.R.S32.HI R3, RZ, 0x1f, R10 ;  /* 0x0000001fff037819 */ /* 0x000fc8000001140a */
[----:B------:R-:W-:-:S03]  /*139a0*/  SEL R6, R3, RZ, !P0 ;  /* 0x000000ff03067207 */ /* 0x000fc60004000000 */
[----:B------:R1:W2:Y:S08]  /*139b0*/  LDC.64 R14, c[0x0][R2+0x168] ;  /* 0x00005a00020e7b82 */ /* 0x0002b00000000a00 */
[----:B------:R1:W2:Y:S08]  /*139c0*/  LDC.64 R18, c[0x0][R2+0x178] ;  /* 0x00005e0002127b82 */ /* 0x0002b00000000a00 */
[----:B------:R1:W2:Y:S02]  /*139d0*/  LDC.64 R20, c[0x0][R2+0x160] ;  /* 0x0000580002147b82 */ /* 0x0002a40000000a00 */
[----:B-1----:R-:W-:-:S05]  /*139e0*/  IMAD.MOV.U32 R2, RZ, RZ, c[0x0][0x4e8] ;  /* 0x00013a00ff027624 */ /* 0x002fca00078e00ff */
[----:B------:R-:W-:Y:S02]  /*139f0*/  ISETP.NE.AND P5, PT, R2, 0x1, PT ;  /* 0x000000010200780c */ /* 0x000fe40003fa5270 */
[----:B------:R-:W-:Y:S01]  /*13a00*/  SEL R2, R10, RZ, !P0 ;  /* 0x000000ff0a027207 */ /* 0x000fe20004000000 */
[----:B------:R-:W1:Y:S01]  /*13a10*/  S2R R76, SR_TID.X ;  /* 0x00000000004c7919 */ /* 0x000e620000002100 */
[----:B-----5:R-:W-:Y:S02]  /*13a20*/  SHF.R.S32.HI R17, RZ, 0x1f, R0 ;  /* 0x0000001fff117819 */ /* 0x020fe40000011400 */
[----:B------:R-:W-:-:S04]  /*13a30*/  LOP3.LUT R198, R198, 0xfffffffd, RZ, 0xc0, !PT ;  /* 0xfffffffdc6c67812 */ /* 0x000fc800078ec0ff */
[----:B------:R-:W-:Y:S01]  /*13a40*/  LOP3.LUT R198, R198, 0xfffffffe, RZ, 0xc0, !PT ;  /* 0xfffffffec6c67812 */ /* 0x000fe200078ec0ff */
[----:B--2---:R-:W-:Y:S02]  /*13a50*/  IMAD.IADD R5, R4, 0x1, R252 ;  /* 0x0000000104057824 */ /* 0x004fe400078e02fc */
[----:B------:R-:W-:Y:S01]  /*13a60*/  IMAD R4, R9, R2, RZ ;  /* 0x0000000209047224 */ /* 0x000fe200078e02ff */
[----:B---3--:R-:W-:Y:S01]  /*13a70*/  LOP3.LUT R3, R7, 0xffff, RZ, 0xc0, !PT ;  /* 0x0000ffff07037812 */ /* 0x008fe200078ec0ff */
[----:B------:R-:W-:-:S04]  /*13a80*/  @P5 IMAD.HI.U32 R10, R5, c[0x0][0x4ec], RZ ;  /* 0x00013b00050a5a27 */ /* 0x000fc800078e00ff */
[C---:B------:R-:W-:Y:S02]  /*13a90*/  IMAD R12, R8.reuse, R6, R4 ;  /* 0x00000006080c7224 */ /* 0x040fe400078e0204 */
[----:B------:R-:W-:-:S04]  /*13aa0*/  IMAD.WIDE.U32 R6, R8, R2, RZ ;  /* 0x0000000208067225 */ /* 0x000fc800078e00ff */
[----:B------:R-:W-:-:S04]  /*13ab0*/  IMAD.WIDE.U32 R8, R14, R3, RZ ;  /* 0x000000030e087225 */ /* 0x000fc800078e00ff */
[----:B------:R-:W-:Y:S01]  /*13ac0*/  IMAD.MOV.U32 R4, RZ, RZ, R5 ;  /* 0x000000ffff047224 */ /* 0x000fe200078e0005 */
[----:B------:R-:W-:Y:S01]  /*13ad0*/  @P5 SHF.R.U32.HI R4, RZ, c[0x0][0x4f0], R10 ;  /* 0x00013c00ff045a19 */ /* 0x000fe2000001160a */
[----:B------:R-:W-:Y:S01]  /*13ae0*/  IMAD R13, R15, R3, RZ ;  /* 0x000000030f0d7224 */ /* 0x000fe200078e02ff */
[----:B----4-:R-:W-:Y:S01]  /*13af0*/  SEL R10, R16, RZ, P2 ;  /* 0x000000ff100a7207 */ /* 0x010fe20001000000 */
[----:B------:R-:W-:Y:S01]  /*13b00*/  IMAD.IADD R14, R7, 0x1, R12 ;  /* 0x00000001070e7824 */ /* 0x000fe200078e020c */
[----:B------:R-:W-:Y:S01]  /*13b10*/  IADD3 R15, P1, P0, R6, R8, R0 ;  /* 0x00000008060f7210 */ /* 0x000fe2000783e000 */
[----:B------:R-:W-:Y:S02]  /*13b20*/  IMAD.IADD R6, R9, 0x1, R13 ;  /* 0x0000000109067824 */ /* 0x000fe400078e020d */
[----:B------:R-:W-:Y:S02]  /*13b30*/  IMAD R12, R19, R10, RZ ;  /* 0x0000000a130c7224 */ /* 0x000fe400078e02ff */
[----:B------:R-:W-:-:S02]  /*13b40*/  IMAD.MOV R7, RZ, RZ, -R4 ;  /* 0x000000ffff077224 */ /* 0x000fc400078e0a04 */
        /* <DEDUP_REMOVED lines=14> */
[----:B-1----:R-:W-:Y:S01]  /*13c30*/  SHF.R.S32.HI R16, RZ, 0x1f, R76 ;  /* 0x0000001fff107819 */ /* 0x002fe2000001144c */
[----:B------:R-:W-:Y:S01]  /*13c40*/  IMAD.IADD R4, R7, 0x1, R4 ;  /* 0x0000000107047824 */ /* 0x000fe200078e0204 */
[----:B------:R-:W-:Y:S02]  /*13c50*/  LEA R7, P0, R6, R8, 0x2 ;  /* 0x0000000806077211 */ /* 0x000fe400078010ff */
[----:B------:R-:W-:Y:S02]  /*13c60*/  SEL R9, R9, c[0x0][0x454], P2 ;  /* 0x0001150009097a07 */ /* 0x000fe40001000000 */
[----:B------:R-:W-:Y:S02]  /*13c70*/  LEA.HI R16, R16, R76, RZ, 0x5 ;  /* 0x0000004c10107211 */ /* 0x000fe400078f28ff */
[----:B------:R-:W-:Y:S02]  /*13c80*/  LEA.HI.X R6, R6, R9, R4, 0x2, P0 ;  /* 0x0000000906067211 */ /* 0x000fe400000f1404 */
[----:B------:R-:W-:Y:S01]  /*13c90*/  LOP3.LUT R16, R16, 0xffffffe0, RZ, 0xc0, !PT ;  /* 0xffffffe010107812 */ /* 0x000fe200078ec0ff */
[----:B------:R-:W-:Y:S01]  /*13ca0*/  SHFL.IDX PT, R14, R7, RZ, 0x1c1f ;  /* 0x001c1fff070e7589 */ /* 0x000fe200000e0000 */
[----:B------:R-:W-:-:S03]  /*13cb0*/  IMAD R4, R11, c[0x0][0x4e8], RZ ;  /* 0x00013a000b047a24 */ /* 0x000fc600078e02ff */
        /* <DEDUP_REMOVED lines=8> */
[----:B------:R1:W1:Y:S01]  /*13d40*/  SHFL.IDX PT, R8, R7, 0x3, 0x1c1f ;  /* 0x007c1f0007087f89 */ /* 0x00026200000e0000 */
[----:B---3--:R-:W-:-:S05]  /*13d50*/  IMAD.IADD R6, R75, 0x1, R252 ;  /* 0x000000014b067824 */ /* 0x008fca00078e02fc */
[C---:B------:R-:W-:Y:S02]  /*13d60*/  IADD3 R18, R6.reuse, 0x8, RZ ;  /* 0x0000000806127810 */ /* 0x040fe40007ffe0ff */
[CC--:B------:R-:W-:Y:S02]  /*13d70*/  ISETP.GE.OR P4, PT, R6.reuse, R4.reuse, P0 ;  /* 0x000000040600720c */ /* 0x0c0fe40000786670 */
[----:B------:R-:W-:Y:S02]  /*13d80*/  IADD3 R16, R6, 0x40, RZ ;  /* 0x0000004006107810 */ /* 0x000fe40007ffe0ff */
[-C--:B------:R-:W-:Y:S02]  /*13d90*/  ISETP.GE.OR P3, PT, R18, R4.reuse, P0 ;  /* 0x000000041200720c */ /* 0x080fe40000766670 */
[----:B------:R-:W-:Y:S02]  /*13da0*/  ISETP.GE.OR P1, PT, R16, R4, P0 ;  /* 0x000000041000720c */ /* 0x000fe40000726670 */
[----:B-1----:R-:W-:-:S05]  /*13db0*/  IADD3 R7, R6, 0x48, RZ ;  /* 0x0000004806077810 */ /* 0x002fca0007ffe0ff */
[----:B------:R1:W-:Y:S04]  /*13dc0*/  @!P4 ST.E [R14.64], R23 ;  /* 0x000000170e00c985 */ /* 0x0003e8000c101906 */
        /* <DEDUP_REMOVED lines=11> */
[----:B------:R-:W2:Y:S01]  /*13e80*/  LDL R19, [R1+0x2c] ;  /* 0x00002c0001137983 */ /* 0x000ea20000100800 */
[----:B------:R-:W-:Y:S01]  /*13e90*/  IMAD R17, R17, c[0x0][0x3a0], RZ ;  /* 0x0000e80011117a24 */ /* 0x000fe200078e02ff */
[----:B-1----:R-:W-:Y:S01]  /*13ea0*/  IADD3 R8, R240, R252, RZ ;  /* 0x000000fcf0087210 */ /* 0x002fe20007ffe0ff */
[----:B------:R-:W-:-:S03]  /*13eb0*/  IMAD.WIDE.U32 R6, R0, c[0x0][0x3a0], RZ ;  /* 0x0000e80000067a25 */ /* 0x000fc600078e00ff */
[----:B------:R-:W-:Y:S01]  /*13ec0*/  MOV R5, R8 ;  /* 0x0000000800057202 */ /* 0x000fe20000000f00 */
[----:B------:R-:W-:Y:S02]  /*13ed0*/  IMAD R0, R0, c[0x0][0x3a4], R17 ;  /* 0x0000e90000007a24 */ /* 0x000fe400078e0211 */
[----:B------:R-:W-:-:S03]  /*13ee0*/  @P5 IMAD.HI.U32 R9, R8, c[0x0][0x4ec], RZ ;  /* 0x00013b0008095a27 */ /* 0x000fc600078e00ff */
        /* <DEDUP_REMOVED lines=38> */
.L_x_829:
[----:B------:R-:W-:Y:S05]  /*14150*/  BRA.DIV ~URZ, `(.L_x_715) ;  /* 0x000060227f007947 */ /* 0x000fea000b800000 */
[----:B------:R3:W4:Y:S02]  /*14160*/  SHFL.IDX PT, R0, R12, RZ, 0x1c1f ;  /* 0x001c1fff0c007589 */ /* 0x00072400000e0000 */
.L_x_830:
[----:B------:R-:W-:Y:S01]  /*14170*/  IADD3 R11, R241, R252, RZ ;  /* 0x000000fcf10b7210 */ /* 0x000fe20007ffe0ff */
        /* <DEDUP_REMOVED lines=18> */
.L_x_717:
[----:B------:R-:W-:Y:S05]  /*142a0*/  BSYNC B0 ;  /* 0x0000000000007941 */ /* 0x000fea0003800000 */
.L_x_716:
[----:B------:R-:W-:Y:S05]  /*142b0*/  BRA.DIV ~URZ, `(.L_x_718) ;  /* 0x00005f327f007947 */ /* 0x000fea000b800000 */
[----:B--2---:R2:W1:Y:S04]  /*142c0*/  SHFL.IDX PT, R5, R10, 0x1, 0x1c1f ;  /* 0x003c1f000a057f89 */ /* 0x00446800000e0000 */
[----:B----4-:R2:W4:Y:S02]  /*142d0*/  SHFL.IDX PT, R0, R12, 0x1, 0x1c1f ;  /* 0x003c1f000c007f89 */ /* 0x01052400000e0000 */
.L_x_831:
        /* <DEDUP_REMOVED lines=19> */
.L_x_720:
[----:B------:R-:W-:Y:S05]  /*14410*/  BSYNC B0 ;  /* 0x0000000000007941 */ /* 0x000fea0003800000 */
.L_x_719:
[----:B------:R-:W-:Y:S05]  /*14420*/  BRA.DIV ~URZ, `(.L_x_721) ;  /* 0x00005e927f007947 */ /* 0x000fea000b800000 */
[----:B-1----:R1:W2:Y:S02]  /*14430*/  SHFL.IDX PT, R5, R10, 0x2, 0x1c1f ;  /* 0x005c1f000a057f89 */ /* 0x0022a400000e0000 */
.L_x_832:
[----:B------:R-:W-:Y:S05]  /*14440*/  BRA.DIV ~URZ, `(.L_x_722) ;  /* 0x00005ee27f007947 */ /* 0x000fea000b800000 */
[----:B----4-:R4:W1:Y:S02]  /*14450*/  SHFL.IDX PT, R0, R12, 0x2, 0x1c1f ;  /* 0x005c1f000c007f89 */ /* 0x01086400000e0000 */
.L_x_833:
        /* <DEDUP_REMOVED lines=19> */
.L_x_724:
[----:B------:R-:W-:Y:S05]  /*14590*/  BSYNC B0 ;  /* 0x0000000000007941 */ /* 0x000fea0003800000 */
.L_x_723:
[----:B------:R-:W-:Y:S05]  /*145a0*/  BRA.DIV ~URZ, `(.L_x_725) ;  /* 0x00005df27f007947 */ /* 0x000fea000b800000 */
[----:B-1----:R1:W3:Y:S04]  /*145b0*/  SHFL.IDX PT, R6, R10, 0x3, 0x1c1f ;  /* 0x007c1f000a067f89 */ /* 0x0022e800000e0000 */
[----:B------:R1:W4:Y:S02]  /*145c0*/  SHFL.IDX PT, R0, R12, 0x3, 0x1c1f ;  /* 0x007c1f000c007f89 */ /* 0x00032400000e0000 */
.L_x_834:
        /* <DEDUP_REMOVED lines=20> */
.L_x_713:
        /* <DEDUP_REMOVED lines=33> */
.L_x_835:
[----:B------:R-:W-:Y:S05]  /*14920*/  BRA.DIV ~URZ, `(.L_x_728) ;  /* 0x00005bb27f007947 */ /* 0x000fea000b800000 */
[----:B------:R3:W4:Y:S02]  /*14930*/  SHFL.IDX PT, R0, R12, RZ, 0x1c1f ;  /* 0x001c1fff0c007589 */ /* 0x00072400000e0000 */
.L_x_836:
[----:B------:R-:W-:Y:S01]  /*14940*/  BSSY B0, `(.L_x_729) ;  /* 0x0000054000007945 */ /* 0x000fe20003800000 */
[----:B------:R-:W-:Y:S05]  /*14950*/  @P0 BRA `(.L_x_730) ;  /* 0x0000052000000947 */ /* 0x000fea0003800000 */
[C---:B------:R-:W-:Y:S02]  /*14960*/  ISETP.GE.AND P1, PT, R236.reuse, c[0x0][0x3c8], PT ;  /* 0x0000f200ec007a0c */ /* 0x040fe40003f26270 */
[C---:B------:R-:W-:Y:S02]  /*14970*/  IADD3 R10, R236.reuse, 0x8, RZ ;  /* 0x00000008ec0a7810 */ /* 0x040fe40007ffe0ff */
[----:B------:R-:W-:Y:S02]  /*14980*/  IADD3 R11, R236, 0x10, RZ ;  /* 0x00000010ec0b7810 */ /* 0x000fe40007ffe0ff */
[----:B------:R-:W-:Y:S02]  /*14990*/  ISETP.GE.AND P2, PT, R10, c[0x0][0x3c8], PT ;  /* 0x0000f2000a007a0c */ /* 0x000fe40003f46270 */
[----:B------:R-:W-:-:S02]  /*149a0*/  SHF.R.S32.HI R6, RZ, 0x1f, R236 ;  /* 0x0000001fff067819 */ /* 0x000fc400000114ec */
[----:B------:R-:W-:Y:S02]  /*149b0*/  ISETP.GE.AND P4, PT, R11, c[0x0][0x3c8], PT ;  /* 0x0000f2000b007a0c */ /* 0x000fe40003f86270 */
[C---:B------:R-:W-:Y:S02]  /*149c0*/  IADD3 R13, R236.reuse, 0x8, RZ ;  /* 0x00000008ec0d7810 */ /* 0x040fe40007ffe0ff */
[C---:B----4-:R-:W-:Y:S02]  /*149d0*/  @!P1 LEA R2, P0, R236.reuse, R0, 0x2 ;  /* 0x00000000ec029211 */ /* 0x050fe400078010ff */
[----:B------:R-:W-:Y:S02]  /*149e0*/  SHF.R.S32.HI R13, RZ, 0x1f, R13 ;  /* 0x0000001fff0d7819 */ /* 0x000fe4000001140d */
[----:B--2---:R-:W-:Y:S02]  /*149f0*/  @!P1 LEA.HI.X R3, R236, R4, R6, 0x2, P0 ;  /* 0x00000004ec039211 */ /* 0x004fe400000f1406 */
[----:B------:R-:W-:-:S02]  /*14a00*/  @!P2 LEA R6, P0, R10, R0, 0x2 ;  /* 0x000000000a06a211 */ /* 0x000fc400078010ff */
[----:B------:R-:W-:Y:S01]  /*14a10*/  IADD3 R9, R236, 0x18, RZ ;  /* 0x00000018ec097810 */ /* 0x000fe20007ffe0ff */
[----:B------:R2:W-:Y:S01]  /*14a20*/  @!P1 ST.E.64 [R2.64], R160 ;  /* 0x000000a002009985 */ /* 0x0005e2000c101b06 */
[----:B------:R-:W-:Y:S02]  /*14a30*/  @!P2 LEA.HI.X R7, R10, R4, R13, 0x2, P0 ;  /* 0x000000040a07a211 */ /* 0x000fe400000f140d */
[----:B------:R-:W-:Y:S02]  /*14a40*/  ISETP.GE.AND P3, PT, R9, c[0x0][0x3c8], PT ;  /* 0x0000f20009007a0c */ /* 0x000fe40003f66270 */
[C---:B------:R-:W-:Y:S01]  /*14a50*/  IADD3 R13, R236.reuse, 0x10, RZ ;  /* 0x00000010ec0d7810 */ /* 0x040fe20007ffe0ff */
[----:B------:R4:W-:Y:S01]  /*14a60*/  @!P2 ST.E.64 [R6.64], R162 ;  /* 0x000000a20600a985 */ /* 0x0009e2000c101b06 */
[----:B------:R-:W-:Y:S02]  /*14a70*/  IADD3 R8, R236, 0x20, RZ ;  /* 0x00000020ec087810 */ /* 0x000fe40007ffe0ff */
[----:B------:R-:W-:-:S02]  /*14a80*/  SHF.R.S32.HI R13, RZ, 0x1f, R13 ;  /* 0x0000001fff0d7819 */ /* 0x000fc4000001140d */
[----:B------:R-:W-:Y:S02]  /*14a90*/  ISETP.GE.AND P1, PT, R8, c[0x0][0x3c8], PT ;  /* 0x0000f20008007a0c */ /* 0x000fe40003f26270 */
[C---:B------:R-:W-:Y:S02]  /*14aa0*/  IADD3 R10, R236.reuse, 0x28, RZ ;  /* 0x00000028ec0a7810 */ /* 0x040fe40007ffe0ff */
[----:B------:R-:W-:-:S04]  /*14ab0*/  IADD3 R14, R236, 0x48, RZ ;  /* 0x00000048ec0e7810 */ /* 0x000fc80007ffe0ff */
[----:B------:R-:W-:Y:S02]  /*14ac0*/  SHF.R.S32.HI R14, RZ, 0x1f, R14 ;  /* 0x0000001fff0e7819 */ /* 0x000fe4000001140e */
[----:B--2---:R-:W-:-:S04]  /*14ad0*/  @!P4 LEA R2, P0, R11, R0, 0x2 ;  /* 0x000000000b02c211 */ /* 0x004fc800078010ff */
[----:B------:R-:W-:Y:S02]  /*14ae0*/  @!P4 LEA.HI.X R3, R11, R4, R13, 0x2, P0 ;  /* 0x000000040b03c211 */ /* 0x000fe400000f140d */
[----:B------:R-:W-:Y:S02]  /*14af0*/  IADD3 R13, R236, 0x18, RZ ;  /* 0x00000018ec0d7810 */ /* 0x000fe40007ffe0ff */
[C---:B----4-:R-:W-:Y:S01]  /*14b00*/  @!P3 LEA R6, P0, R9.reuse, R0, 0x2 ;  /* 0x000000000906b211 */ /* 0x050fe200078010ff */
[----:B------:R2:W-:Y:S01]  /*14b10*/  @!P4 ST.E.64 [R2.64], R164 ;  /* 0x000000a40200c985 */ /* 0x0005e2000c101b06 */
[----:B------:R-:W-:Y:S02]  /*14b20*/  SHF.R.S32.HI R13, RZ, 0x1f, R13 ;  /* 0x0000001fff0d7819 */ /* 0x000fe4000001140d */
[----:B------:R-:W-:Y:S02]  /*14b30*/  ISETP.GE.AND P4, PT, R10, c[0x0][0x3c8], PT ;  /* 0x0000f2000a007a0c */ /* 0x000fe40003f86270 */
[----:B------:R-:W-:-:S02]  /*14b40*/  @!P3 LEA.HI.X R7, R9, R4, R13, 0x2, P0 ;  /* 0x000000040907b211 */ /* 0x000fc400000f140d */
[C---:B------:R-:W-:Y:S02]  /*14b50*/  IADD3 R13, R236.reuse, 0x20, RZ ;  /* 0x00000020ec0d7810 */ /* 0x040fe40007ffe0ff */
[C---:B------:R-:W-:Y:S01]  /*14b60*/  IADD3 R11, R236.reuse, 0x30, RZ ;  /* 0x00000030ec0b7810 */ /* 0x040fe20007ffe0ff */
[----:B------:R4:W-:Y:S01]  /*14b70*/  @!P3 ST.E.64 [R6.64], R148 ;  /* 0x000000940600b985 */ /* 0x0009e2000c101b06 */
[----:B------:R-:W-:Y:S02]  /*14b80*/  SHF.R.S32.HI R13, RZ, 0x1f, R13 ;  /* 0x0000001fff0d7819 */ /* 0x000fe4000001140d */
[----:B------:R-:W-:Y:S02]  /*14b90*/  ISETP.GE.AND P2, PT, R11, c[0x0][0x3c8], PT ;  /* 0x0000f2000b007a0c */ /* 0x000fe40003f46270 */
[----:B------:R-:W-:Y:S02]  /*14ba0*/  IADD3 R9, R236, 0x38, RZ ;  /* 0x00000038ec097810 */ /* 0x000fe40007ffe0ff */
[----:B--2---:R-:W-:-:S04]  /*14bb0*/  @!P1 LEA R2, P0, R8, R0, 0x2 ;  /* 0x0000000008029211 */ /* 0x004fc800078010ff */
[----:B------:R-:W-:Y:S02]  /*14bc0*/  @!P1 LEA.HI.X R3, R8, R4, R13, 0x2, P0 ;  /* 0x0000000408039211 */ /* 0x000fe400000f140d */
[C---:B------:R-:W-:Y:S02]  /*14bd0*/  IADD3 R13, R236.reuse, 0x28, RZ ;  /* 0x00000028ec0d7810 */ /* 0x040fe40007ffe0ff */
[----:B------:R-:W-:Y:S01]  /*14be0*/  IADD3 R8, R236, 0x40, RZ ;  /* 0x00000040ec087810 */ /* 0x000fe20007ffe0ff */
[----:B------:R2:W-:Y:S01]  /*14bf0*/  @!P1 ST.E.64 [R2.64], R152 ;  /* 0x0000009802009985 */ /* 0x0005e2000c101b06 */
[----:B----4-:R-:W-:Y:S02]  /*14c00*/  @!P4 LEA R6, P0, R10, R0, 0x2 ;  /* 0x000000000a06c211 */ /* 0x010fe400078010ff */
[----:B------:R-:W-:Y:S02]  /*14c10*/  SHF.R.S32.HI R13, RZ, 0x1f, R13 ;  /* 0x0000001fff0d7819 */ /* 0x000fe4000001140d */
[----:B------:R-:W-:-:S02]  /*14c20*/  ISETP.GE.AND P1, PT, R9, c[0x0][0x3c8], PT ;  /* 0x0000f20009007a0c */ /* 0x000fc40003f26270 */
[----:B------:R-:W-:Y:S02]  /*14c30*/  @!P4 LEA.HI.X R7, R10, R4, R13, 0x2, P0 ;  /* 0x000000040a07c211 */ /* 0x000fe400000f140d */
[C---:B------:R-:W-:Y:S02]  /*14c40*/  IADD3 R13, R236.reuse, 0x30, RZ ;  /* 0x00000030ec0d7810 */ /* 0x040fe40007ffe0ff */
[----:B------:R-:W-:Y:S01]  /*14c50*/  IADD3 R10, R236, 0x38, RZ ;  /* 0x00000038ec0a7810 */ /* 0x000fe20007ffe0ff */
[----:B------:R4:W-:Y:S01]  /*14c60*/  @!P4 ST.E.64 [R6.64], R156 ;  /* 0x0000009c0600c985 */ /* 0x0009e2000c101b06 */
[----:B------:R-:W-:Y:S02]  /*14c70*/  SHF.R.S32.HI R13, RZ, 0x1f, R13 ;  /* 0x0000001fff0d7819 */ /* 0x000fe4000001140d */
[----:B------:R-:W-:Y:S02]  /*14c80*/  ISETP.GE.AND P4, PT, R8, c[0x0][0x3c8], PT ;  /* 0x0000f20008007a0c */ /* 0x000fe40003f86270 */
[----:B------:R-:W-:-:S02]  /*14c90*/  SHF.R.S32.HI R10, RZ, 0x1f, R10 ;  /* 0x0000001fff0a7819 */ /* 0x000fc4000001140a */
[----:B--2---:R-:W-:-:S04]  /*14ca0*/  @!P2 LEA R2, P0, R11, R0, 0x2 ;  /* 0x000000000b02a211 */ /* 0x004fc800078010ff */
[----:B------:R-:W-:Y:S02]  /*14cb0*/  @!P2 LEA.HI.X R3, R11, R4, R13, 0x2, P0 ;  /* 0x000000040b03a211 */ /* 0x000fe400000f140d */
[C---:B------:R-:W-:Y:S02]  /*14cc0*/  IADD3 R11, R236.reuse, 0x48, RZ ;  /* 0x00000048ec0b7810 */ /* 0x040fe40007ffe0ff */
[----:B------:R-:W-:Y:S01]  /*14cd0*/  IADD3 R13, R236, 0x50, RZ ;  /* 0x00000050ec0d7810 */ /* 0x000fe20007ffe0ff */
[----:B------:R2:W-:Y:S01]  /*14ce0*/  @!P2 ST.E.64 [R2.64], R166 ;  /* 0x000000a60200a985 */ /* 0x0005e2000c101b06 */
[----:B------:R-:W-:Y:S02]  /*14cf0*/  ISETP.GE.AND P3, PT, R11, c[0x0][0x3c8], PT ;  /* 0x0000f2000b007a0c */ /* 0x000fe40003f66270 */
[----:B----4-:R-:W-:Y:S02]  /*14d00*/  @!P1 LEA R6, P0, R9, R0, 0x2 ;  /* 0x0000000009069211 */ /* 0x010fe400078010ff */
[----:B------:R-:W-:-:S02]  /*14d10*/  ISETP.GE.AND P2, PT, R13, c[0x0][0x3c8], PT ;  /* 0x0000f2000d007a0c */ /* 0x000fc40003f46270 */
[----:B------:R-:W-:Y:S02]  /*14d20*/  @!P1 LEA.HI.X R7, R9, R4, R10, 0x2, P0 ;  /* 0x0000000409079211 */ /* 0x000fe400000f140a */
[C---:B------:R-:W-:Y:S02]  /*14d30*/  IADD3 R9, R236.reuse, 0x40, RZ ;  /* 0x00000040ec097810 */ /* 0x040fe40007ffe0ff */
[----:B------:R-:W-:Y:S01]  /*14d40*/  IADD3 R10, R236, 0x58, RZ ;  /* 0x00000058ec0a7810 */ /* 0x000fe20007ffe0ff */
[----:B------:R4:W-:Y:S01]  /*14d50*/  @!P1 ST.E.64 [R6.64], R168 ;  /* 0x000000a806009985 */ /* 0x0009e2000c101b06 */
[----:B------:R-:W-:Y:S02]  /*14d60*/  SHF.R.S32.HI R9, RZ, 0x1f, R9 ;  /* 0x0000001fff097819 */ /* 0x000fe40000011409 */
[----:B------:R-:W-:Y:S02]  /*14d70*/  ISETP.GE.AND P1, PT, R10, c[0x0][0x3c8], PT ;  /* 0x0000f2000a007a0c */ /* 0x000fe40003f26270 */
[----:B--2---:R-:W-:-:S04]  /*14d80*/  @!P4 LEA R2, P0, R8, R0, 0x2 ;  /* 0x000000000802c211 */ /* 0x004fc800078010ff */
[----:B------:R-:W-:Y:S02]  /*14d90*/  @!P4 LEA.HI.X R3, R8, R4, R9, 0x2, P0 ;  /* 0x000000040803c211 */ /* 0x000fe400000f1409 */
[----:B------:R-:W-:-:S03]  /*14da0*/  @!P3 LEA R8, P0, R11, R0, 0x2 ;  /* 0x000000000b08b211 */ /* 0x000fc600078010ff */
[----:B------:R2:W-:Y:S01]  /*14db0*/  @!P4 ST.E.64 [R2.64], R106 ;  /* 0x0000006a0200c985 */ /* 0x0005e2000c101b06 */
[----:B------:R-:W-:Y:S02]  /*14dc0*/  @!P3 LEA.HI.X R9, R11, R4, R14, 0x2, P0 ;  /* 0x000000040b09b211 */ /* 0x000fe400000f140e */
[C---:B------:R-:W-:Y:S02]  /*14dd0*/  IADD3 R14, R236.reuse, 0x50, RZ ;  /* 0x00000050ec0e7810 */ /* 0x040fe40007ffe0ff */
[C---:B----4-:R-:W-:Y:S01]  /*14de0*/  @!P2 LEA R6, P0, R13.reuse, R0, 0x2 ;  /* 0x000000000d06a211 */ /* 0x050fe200078010ff */
[----:B------:R4:W-:Y:S01]  /*14df0*/  @!P3 ST.E.64 [R8.64], R172 ;  /* 0x000000ac0800b985 */ /* 0x0009e2000c101b06 */
[----:B------:R-:W-:Y:S02]  /*14e00*/  SHF.R.S32.HI R14, RZ, 0x1f, R14 ;  /* 0x0000001fff0e7819 */ /* 0x000fe4000001140e */
[----:B------:R-:W-:Y:S02]  /*14e10*/  IADD3 R11, R236, 0x58, RZ ;  /* 0x00000058ec0b7810 */ /* 0x000fe40007ffe0ff */
[----:B------:R-:W-:-:S02]  /*14e20*/  @!P2 LEA.HI.X R7, R13, R4, R14, 0x2, P0 ;  /* 0x000000040d07a211 */ /* 0x000fc400000f140e */
[----:B------:R-:W-:-:S03]  /*14e30*/  SHF.R.S32.HI R11, RZ, 0x1f, R11 ;  /* 0x0000001fff0b7819 */ /* 0x000fc6000001140b */
[----:B------:R4:W-:Y:S01]  /*14e40*/  @!P2 ST.E.64 [R6.64], R170 ;  /* 0x000000aa0600a985 */ /* 0x0009e2000c101b06 */
[----:B--2---:R-:W-:-:S04]  /*14e50*/  @!P1 LEA R2, P0, R10, R0, 0x2 ;  /* 0x000000000a029211 */ /* 0x004fc800078010ff */
[----:B------:R-:W-:-:S05]  /*14e60*/  @!P1 LEA.HI.X R3, R10, R4, R11, 0x2, P0 ;  /* 0x000000040a039211 */ /* 0x000fca00000f140b */
[----:B------:R4:W-:Y:S04]  /*14e70*/  @!P1 ST.E.64 [R2.64], R84 ;  /* 0x0000005402009985 */ /* 0x0009e8000c101b06 */
.L_x_730:
[----:B------:R-:W-:Y:S05]  /*14e80*/  BSYNC B0 ;  /* 0x0000000000007941 */ /* 0x000fea0003800000 */
.L_x_729:
[----:B------:R-:W-:Y:S05]  /*14e90*/  BRA.DIV ~URZ, `(.L_x_731) ;  /* 0x000056b27f007947 */ /* 0x000fea000b800000 */
[----:B--2---:R2:W1:Y:S04]  /*14ea0*/  SHFL.IDX PT, R4, R5, 0x1, 0x1c1f ;  /* 0x003c1f0005047f89 */ /* 0x00446800000e0000 */
[----:B----4-:R2:W4:Y:S02]  /*14eb0*/  SHFL.IDX PT, R0, R12, 0x1, 0x1c1f ;  /* 0x003c1f000c007f89 */ /* 0x01052400000e0000 */
.L_x_837:
[----:B------:R-:W-:Y:S01]  /*14ec0*/  BSSY B0, `(.L_x_732) ;  /* 0x0000054000007945 */ /* 0x000fe20003800000 */
[----:B------:R-:W-:Y:S05]  /*14ed0*/  @P6 BRA `(.L_x_733) ;  /* 0x0000052000006947 */ /* 0x000fea0003800000 */
[C---:B------:R-:W-:Y:S02]  /*14ee0*/  ISETP.GE.AND P1, PT, R236.reuse, c[0x0][0x3c8], PT ;  /* 0x0000f200ec007a0c */ /* 0x040fe40003f26270 */
[C---:B------:R-:W-:Y:S02]  /*14ef0*/  IADD3 R10, R236.reuse, 0x8, RZ ;  /* 0x00000008ec0a7810 */ /* 0x040fe40007ffe0ff */
[----:B------:R-:W-:Y:S02]  /*14f00*/  IADD3 R13, R236, 0x10, RZ ;  /* 0x00000010ec0d7810 */ /* 0x000fe40007ffe0ff */
[----:B------:R-:W-:-:S02]  /*14f10*/  ISETP.GE.AND P0, PT, R10, c[0x0][0x3c8], PT ;  /* 0x0000f2000a007a0c */ /* 0x000fc40003f06270 */
[C---:B------:R-:W-:Y:S02]  /*14f20*/  IADD3 R9, R236.reuse, 0x18, RZ ;  /* 0x00000018ec097810 */ /* 0x040fe40007ffe0ff */
[----:B------:R-:W-:Y:S02]  /*14f30*/  SHF.R.S32.HI R6, RZ, 0x1f, R236 ;  /* 0x0000001fff067819 */ /* 0x000fe400000114ec */
[----:B------:R-:W-:Y:S02]  /*14f40*/  ISETP.GE.AND P3, PT, R13, c[0x0][0x3c8], PT ;  /* 0x0000f2000d007a0c */ /* 0x000fe40003f66270 */
[C---:B----4-:R-:W-:Y:S02]  /*14f50*/  @!P1 LEA R2, P2, R236.reuse, R0, 0x2 ;  /* 0x00000000ec029211 */ /* 0x050fe400078410ff */
[----:B------:R-:W-:Y:S02]  /*14f60*/  IADD3 R11, R236, 0x8, RZ ;  /* 0x00000008ec0b7810 */ /* 0x000fe40007ffe0ff */
[----:B------:R-:W-:-:S02]  /*14f70*/  ISETP.GE.AND P5, PT, R9, c[0x0][0x3c8], PT ;  /* 0x0000f20009007a0c */ /* 0x000fc40003fa6270 */
[----:B-1----:R-:W-:Y:S02]  /*14f80*/  @!P1 LEA.HI.X R3, R236, R4, R6, 0x2, P2 ;  /* 0x00000004ec039211 */ /* 0x002fe400010f1406 */
[----:B------:R-:W-:Y:S02]  /*14f90*/  SHF.R.S32.HI R11, RZ, 0x1f, R11 ;  /* 0x0000001fff0b7819 */ /* 0x000fe4000001140b */
[----:B------:R-:W-:Y:S01]  /*14fa0*/  @!P0 LEA R6, P2, R10, R0, 0x2 ;  /* 0x000000000a068211 */ /* 0x000fe200078410ff */
[----:B------:R1:W-:Y:S01]  /*14fb0*/  @!P1 ST.E.64 [R2.64], R144 ;  /* 0x0000009002009985 */ /* 0x0003e2000c101b06 */
[----:B------:R-:W-:Y:S02]  /*14fc0*/  IADD3 R8, R236, 0x20, RZ ;  /* 0x00000020ec087810 */ /* 0x000fe40007ffe0ff */
[----:B------:R-:W-:Y:S02]  /*14fd0*/  @!P0 LEA.HI.X R7, R10, R4, R11, 0x2, P2 ;  /* 0x000000040a078211 */ /* 0x000fe400010f140b */
[----:B------:R-:W-:-:S02]  /*14fe0*/  IADD3 R14, R236, 0x10, RZ ;  /* 0x00000010ec0e7810 */ /* 0x000fc40007ffe0ff */
[----:B------:R-:W-:Y:S01]  /*14ff0*/  ISETP.GE.AND P2, PT, R8, c[0x0][0x3c8], PT ;  /* 0x0000f20008007a0c */ /* 0x000fe20003f46270 */
[----:B------:R4:W-:Y:S01]  /*15000*/  @!P0 ST.E.64 [R6.64], R142 ;  /* 0x0000008e06008985 */ /* 0x0009e2000c101b06 */
[C---:B------:R-:W-:Y:S02]  /*15010*/  IADD3 R10, R236.reuse, 0x18, RZ ;  /* 0x00000018ec0a7810 */ /* 0x040fe40007ffe0ff */
[----:B------:R-:W-:Y:S02]  /*15020*/  IADD3 R11, R236, 0x28, RZ ;  /* 0x00000028ec0b7810 */ /* 0x000fe40007ffe0ff */
[----:B------:R-:W-:Y:S02]  /*15030*/  SHF.R.S32.HI R14, RZ, 0x1f, R14 ;  /* 0x0000001fff0e7819 */ /* 0x000fe4000001140e */
[----:B------:R-:W-:Y:S02]  /*15040*/  SHF.R.S32.HI R10, RZ, 0x1f, R10 ;  /* 0x0000001fff0a7819 */ /* 0x000fe4000001140a */
[----:B------:R-:W-:-:S02]  /*15050*/  ISETP.GE.AND P1, PT, R11, c[0x0][0x3c8], PT ;  /* 0x0000f2000b007a0c */ /* 0x000fc40003f26270 */
[C---:B------:R-:W-:Y:S02]  /*15060*/  IADD3 R17, R236.reuse, 0x40, RZ ;  /* 0x00000040ec117810 */ /* 0x040fe40007ffe0ff */
[C---:B------:R-:W-:Y:S02]  /*15070*/  IADD3 R15, R236.reuse, 0x30, RZ ;  /* 0x00000030ec0f7810 */ /* 0x040fe40007ffe0ff */
[----:B------:R-:W-:Y:S02]  /*15080*/  IADD3 R18, R236, 0x40, RZ ;  /* 0x00000040ec127810 */ /* 0x000fe40007ffe0ff */
[----:B------:R-:W-:Y:S02]  /*15090*/  SHF.R.S32.HI R15, RZ, 0x1f, R15 ;  /* 0x0000001fff0f7819 */ /* 0x000fe4000001140f */
[----:B------:R-:W-:Y:S02]  /*150a0*/  SHF.R.S32.HI R18, RZ, 0x1f, R18 ;  /* 0x0000001fff127819 */ /* 0x000fe40000011412 */
[----:B-1----:R-:W-:-:S02]  /*150b0*/  @!P3 LEA R2, P4, R13, R0, 0x2 ;  /* 0x000000000d02b211 */ /* 0x002fc400078810ff */
[C---:B------:R-:W-:Y:S02]  /*150c0*/  IADD3 R16, R236.reuse, 0x48, RZ ;  /* 0x00000048ec107810 */ /* 0x040fe40007ffe0ff */
[----:B------:R-:W-:Y:S02]  /*150d0*/  @!P3 LEA.HI.X R3, R13, R4, R14, 0x2, P4 ;  /* 0x000000040d03b211 */ /* 0x000fe400020f140e */
[C---:B------:R-:W-:Y:S02]  /*150e0*/  IADD3 R13, R236.reuse, 0x30, RZ ;  /* 0x00000030ec0d7810 */ /* 0x040fe40007ffe0ff */
[C---:B----4-:R-:W-:Y:S01]  /*150f0*/  @!P5 LEA R6, P0, R9.reuse, R0, 0x2 ;  /* 0x000000000906d211 */ /* 0x050fe200078010ff */
[----:B------:R1:W-:Y:S01]  /*15100*/  @!P3 ST.E.64 [R2.64], R146 ;  /* 0x000000920200b985 */ /* 0x0003e2000c101b06 */
[----:B------:R-:W-:Y:S02]  /*15110*/  IADD3 R14, R236, 0x28, RZ ;  /* 0x00000028ec0e7810 */ /* 0x000fe40007ffe0ff */
[----:B------:R-:W-:-:S02]  /*15120*/  @!P5 LEA.HI.X R7, R9, R4, R10, 0x2, P0 ;  /* 0x000000040907d211 */ /* 0x000fc400000f140a */
[C---:B------:R-:W-:Y:S02]  /*15130*/  IADD3 R9, R236.reuse, 0x20, RZ ;  /* 0x00000020ec097810 */ /* 0x040fe40007ffe0ff */
[----:B------:R-:W-:Y:S01]  /*15140*/  ISETP.GE.AND P0, PT, R13, c[0x0][0x3c8], PT ;  /* 0x0000f2000d007a0c */ /* 0x000fe20003f06270 */
[----:B------:R4:W-:Y:S01]  /*15150*/  @!P5 ST.E.64 [R6.64], R96 ;  /* 0x000000600600d985 */ /* 0x0009e2000c101b06 */
[----:B------:R-:W-:Y:S02]  /*15160*/  IADD3 R10, R236, 0x38, RZ ;  /* 0x00000038ec0a7810 */ /* 0x000fe40007ffe0ff */
[----:B------:R-:W-:Y:S02]  /*15170*/  SHF.R.S32.HI R9, RZ, 0x1f, R9 ;  /* 0x0000001fff097819 */ /* 0x000fe40000011409 */
[----:B------:R-:W-:Y:S02]  /*15180*/  ISETP.GE.AND P4, PT, R10, c[0x0][0x3c8], PT ;  /* 0x0000f2000a007a0c */ /* 0x000fe40003f86270 */
[----:B------:R-:W-:-:S02]  /*15190*/  SHF.R.S32.HI R14, RZ, 0x1f, R14 ;  /* 0x0000001fff0e7819 */ /* 0x000fc4000001140e */
[----:B------:R-:W-:Y:S02]  /*151a0*/  ISETP.GE.AND P5, PT, R17, c[0x0][0x3c8], PT ;  /* 0x0000f20011007a0c */ /* 0x000fe40003fa6270 */
[----:B------:R-:W-:Y:S02]  /*151b0*/  SHF.R.S32.HI R16, RZ, 0x1f, R16 ;  /* 0x0000001fff107819 */ /* 0x000fe40000011410 */
[----:B-1----:R-:W-:-:S04]  /*151c0*/  @!P2 LEA R2, P3, R8, R0, 0x2 ;  /* 0x000000000802a211 */ /* 0x002fc800078610ff */
[----:B------:R-:W-:Y:S02]  /*151d0*/  @!P2 LEA.HI.X R3, R8, R4, R9, 0x2, P3 ;  /* 0x000000040803a211 */ /* 0x000fe400018f1409 */
[----:B------:R-:W-:-:S03]  /*151e0*/  @!P1 LEA R8, P3, R11, R0, 0x2 ;  /* 0x000000000b089211 */ /* 0x000fc600078610ff */
[----:B------:R1:W-:Y:S01]  /*151f0*/  @!P2 ST.E.64 [R2.64], R110 ;  /* 0x0000006e0200a985 */ /* 0x0003e2000c101b06 */
[----:B------:R-:W-:Y:S02]  /*15200*/  @!P1 LEA.HI.X R9, R11, R4, R14, 0x2, P3 ;  /* 0x000000040b099211 */ /* 0x000fe400018f140e */
[C---:B------:R-:W-:Y:S02]  /*15210*/  IADD3 R14, R236.reuse, 0x48, RZ ;  /* 0x00000048ec0e7810 */ /* 0x040fe40007ffe0ff */
[C---:B----4-:R-:W-:Y:S01]  /*15220*/  @!P0 LEA R6, P2, R13.reuse, R0, 0x2 ;  /* 0x000000000d068211 */ /* 0x050fe200078410ff */
[----:B------:R4:W-:Y:S01]  /*15230*/  @!P1 ST.E.64 [R8.64], R136 ;  /* 0x0000008808009985 */ /* 0x0009e2000c101b06 */
[----:B------:R-:W-:Y:S02]  /*15240*/  IADD3 R11, R236, 0x38, RZ ;  /* 0x00000038ec0b7810 */ /* 0x000fe40007ffe0ff */
[----:B------:R-:W-:Y:S02]  /*15250*/  ISETP.GE.AND P3, PT, R14, c[0x0][0x3c8], PT ;  /* 0x0000f2000e007a0c */ /* 0x000fe40003f66270 */
[----:B------:R-:W-:-:S02]  /*15260*/  @!P0 LEA.HI.X R7, R13, R4, R15, 0x2, P2 ;  /* 0x000000040d078211 */ /* 0x000fc400010f140f */
[----:B------:R-:W-:Y:S02]  /*15270*/  SHF.R.S32.HI R11, RZ, 0x1f, R11 ;  /* 0x0000001fff0b7819 */ /* 0x000fe4000001140b */
[C---:B------:R-:W-:Y:S01]  /*15280*/  IADD3 R15, R236.reuse, 0x50, RZ ;  /* 0x00000050ec0f7810 */ /* 0x040fe20007ffe0ff */
[----:B------:R5:W-:Y:S01]  /*15290*/  @!P0 ST.E.64 [R6.64], R138 ;  /* 0x0000008a06008985 */ /* 0x000be2000c101b06 */
[----:B------:R-:W-:Y:S02]  /*152a0*/  IADD3 R13, R236, 0x58, RZ ;  /* 0x00000058ec0d7810 */ /* 0x000fe40007ffe0ff */
[----:B------:R-:W-:Y:S02]  /*152b0*/  ISETP.GE.AND P2, PT, R15, c[0x0][0x3c8], PT ;  /* 0x0000f2000f007a0c */ /* 0x000fe40003f46270 */
[----:B-1----:R-:W-:-:S04]  /*152c0*/  @!P4 LEA R2, P1, R10, R0, 0x2 ;  /* 0x000000000a02c211 */ /* 0x002fc800078210ff */
[----:B------:R-:W-:Y:S02]  /*152d0*/  @!P4 LEA.HI.X R3, R10, R4, R11, 0x2, P1 ;  /* 0x000000040a03c211 */ /* 0x000fe400008f140b */
[----:B------:R-:W-:Y:S02]  /*152e0*/  @!P5 LEA R10, P0, R17, R0, 0x2 ;  /* 0x00000000110ad211 */ /* 0x000fe400078010ff */
[----:B------:R-:W-:Y:S01]  /*152f0*/  ISETP.GE.AND P1, PT, R13, c[0x0][0x3c8], PT ;  /* 0x0000f2000d007a0c */ /* 0x000fe20003f26270 */
[----:B------:R1:W-:Y:S01]  /*15300*/  @!P4 ST.E.64 [R2.64], R140 ;  /* 0x0000008c0200c985 */ /* 0x0003e2000c101b06 */
[----:B------:R-:W-:Y:S02]  /*15310*/  @!P5 LEA.HI.X R11, R17, R4, R18, 0x2, P0 ;  /* 0x00000004110bd211 */ /* 0x000fe400000f1412 */
[----:B----4-:R-:W-:-:S03]  /*15320*/  @!P3 LEA R8, P0, R14, R0, 0x2 ;  /* 0x000000000e08b211 */ /* 0x010fc600078010ff */
[----:B------:R4:W-:Y:S01]  /*15330*/  @!P5 ST.E.64 [R10.64], R154 ;  /* 0x0000009a0a00d985 */ /* 0x0009e2000c101b06 */
[----:B------:R-:W-:Y:S02]  /*15340*/  @!P3 LEA.HI.X R9, R14, R4, R16, 0x2, P0 ;  /* 0x000000040e09b211 */ /* 0x000fe400000f1410 */
[C---:B------:R-:W-:Y:S02]  /*15350*/  IADD3 R16, R236.reuse, 0x50, RZ ;  /* 0x00000050ec107810 */ /* 0x040fe40007ffe0ff */
[C---:B-----5:R-:W-:Y:S01]  /*15360*/  @!P2 LEA R6, P0, R15.reuse, R0, 0x2 ;  /* 0x000000000f06a211 */ /* 0x060fe200078010ff */
[----:B------:R4:W-:Y:S01]  /*15370*/  @!P3 ST.E.64 [R8.64], R150 ;  /* 0x000000960800b985 */ /* 0x0009e2000c101b06 */
[----:B------:R-:W-:Y:S02]  /*15380*/  SHF.R.S32.HI R16, RZ, 0x1f, R16 ;  /* 0x0000001fff107819 */ /* 0x000fe40000011410 */
[----:B------:R-:W-:Y:S02]  /*15390*/  IADD3 R14, R236, 0x58, RZ ;  /* 0x00000058ec0e7810 */ /* 0x000fe40007ffe0ff */
[----:B------:R-:W-:-:S02]  /*153a0*/  @!P2 LEA.HI.X R7, R15, R4, R16, 0x2, P0 ;  /* 0x000000040f07a211 */ /* 0x000fc400000f1410 */
[----:B------:R-:W-:-:S03]  /*153b0*/  SHF.R.S32.HI R14, RZ, 0x1f, R14 ;  /* 0x0000001fff0e7819 */ /* 0x000fc6000001140e */
[----:B------:R4:W-:Y:S01]  /*153c0*/  @!P2 ST.E.64 [R6.64], R82 ;  /* 0x000000520600a985 */ /* 0x0009e2000c101b06 */
[----:B-1----:R-:W-:-:S04]  /*153d0*/  @!P1 LEA R2, P0, R13, R0, 0x2 ;  /* 0x000000000d029211 */ /* 0x002fc800078010ff */
[----:B------:R-:W-:-:S05]  /*153e0*/  @!P1 LEA.HI.X R3, R13, R4, R14, 0x2, P0 ;  /* 0x000000040d039211 */ /* 0x000fca00000f140e */
[----:B------:R4:W-:Y:S04]  /*153f0*/  @!P1 ST.E.64 [R2.64], R80 ;  /* 0x0000005002009985 */ /* 0x0009e8000c101b06 */
.L_x_733:
[----:B------:R-:W-:Y:S05]  /*15400*/  BSYNC B0 ;  /* 0x0000000000007941 */ /* 0x000fea0003800000 */
.L_x_732:
[----:B------:R-:W-:Y:S05]  /*15410*/  BRA.DIV ~URZ, `(.L_x_734) ;  /* 0x000052027f007947 */ /* 0x000fea000b800000 */
[----:B-1----:R1:W2:Y:S02]  /*15420*/  SHFL.IDX PT, R4, R5, 0x2, 0x1c1f ;  /* 0x005c1f0005047f89 */ /* 0x0022a400000e0000 */
.L_x_838:
[----:B------:R-:W-:Y:S05]  /*15430*/  BRA.DIV ~URZ, `(.L_x_735) ;  /* 0x000052527f007947 */ /* 0x000fea000b800000 */
[----:B----4-:R4:W1:Y:S02]  /*15440*/  SHFL.IDX PT, R0, R12, 0x2, 0x1c1f ;  /* 0x005c1f000c007f89 */ /* 0x01086400000e0000 */
.L_x_839:
[----:B------:R-:W-:Y:S01]  /*15450*/  LOP3.LUT P0, RZ, R198, 0x1, RZ, 0xc0, !PT ;  /* 0x00000001c6ff7812 */ /* 0x000fe2000780c0ff */
[----:B------:R-:W-:-:S12]  /*15460*/  BSSY B0, `(.L_x_736) ;  /* 0x0000054000007945 */ /* 0x000fd80003800000 */
[----:B------:R-:W-:Y:S05]  /*15470*/  @P0 BRA `(.L_x_737) ;  /* 0x0000052000000947 */ /* 0x000fea0003800000 */
[C---:B------:R-:W-:Y:S02]  /*15480*/  IADD3 R6, R236.reuse, 0x8, RZ ;  /* 0x00000008ec067810 */ /* 0x040fe40007ffe0ff */
[----:B------:R-:W-:Y:S02]  /*15490*/  ISETP.GE.AND P0, PT, R236, c[0x0][0x3c8], PT ;  /* 0x0000f200ec007a0c */ /* 0x000fe40003f06270 */
[----:B------:R-:W-:Y:S02]  /*154a0*/  ISETP.GE.AND P2, PT, R6, c[0x0][0x3c8], PT ;  /* 0x0000f20006007a0c */ /* 0x000fe40003f46270 */
[C---:B------:R-:W-:Y:S02]  /*154b0*/  IADD3 R16, R236.reuse, 0x10, RZ ;  /* 0x00000010ec107810 */ /* 0x040fe40007ffe0ff */
[----:B------:R-:W-:Y:S02]  /*154c0*/  IADD3 R10, R236, 0x18, RZ ;  /* 0x00000018ec0a7810 */ /* 0x000fe40007ffe0ff */
[----:B------:R-:W-:-:S02]  /*154d0*/  ISETP.GE.AND P4, PT, R16, c[0x0][0x3c8], PT ;  /* 0x0000f20010007a0c */ /* 0x000fc40003f86270 */
[----:B------:R-:W-:Y:S02]  /*154e0*/  IADD3 R7, R236, 0x8, RZ ;  /* 0x00000008ec077810 */ /* 0x000fe40007ffe0ff */
[----:B------:R-:W-:Y:S02]  /*154f0*/  ISETP.GE.AND P3, PT, R10, c[0x0][0x3c8], PT ;  /* 0x0000f2000a007a0c */ /* 0x000fe40003f66270 */
[-C--:B-1----:R-:W-:Y:S02]  /*15500*/  @!P0 LEA R2, P5, R236, R0.reuse, 0x2 ;  /* 0x00000000ec028211 */ /* 0x082fe400078a10ff */
[----:B------:R-:W-:Y:S02]  /*15510*/  SHF.R.S32.HI R11, RZ, 0x1f, R236 ;  /* 0x0000001fff0b7819 */ /* 0x000fe400000114ec */
[----:B------:R-:W-:Y:S02]  /*15520*/  SHF.R.S32.HI R7, RZ, 0x1f, R7 ;  /* 0x0000001fff077819 */ /* 0x000fe40000011407 */
[----:B------:R-:W-:-:S02]  /*15530*/  @!P2 LEA R8, P1, R6, R0, 0x2 ;  /* 0x000000000608a211 */ /* 0x000fc400078210ff */
[CC--:B--2---:R-:W-:Y:S02]  /*15540*/  @!P0 LEA.HI.X R3, R236.reuse, R4.reuse, R11, 0x2, P5 ;  /* 0x00000004ec038211 */ /* 0x0c4fe400028f140b */
[C---:B------:R-:W-:Y:S02]  /*15550*/  IADD3 R13, R236.reuse, 0x28, RZ ;  /* 0x00000028ec0d7810 */ /* 0x040fe40007ffe0ff */
[----:B------:R-:W-:Y:S01]  /*15560*/  IADD3 R14, R236, 0x20, RZ ;  /* 0x00000020ec0e7810 */ /* 0x000fe20007ffe0ff */
[----:B------:R1:W-:Y:S01]  /*15570*/  @!P0 ST.E.64 [R2.64], R34 ;  /* 0x0000002202008985 */ /* 0x0003e2000c101b06 */
[----:B------:R-:W-:Y:S02]  /*15580*/  @!P2 LEA.HI.X R9, R6, R4, R7, 0x2, P1 ;  /* 0x000000040609a211 */ /* 0x000fe400008f1407 */
[C---:B------:R-:W-:Y:S02]  /*15590*/  IADD3 R17, R236.reuse, 0x10, RZ ;  /* 0x00000010ec117810 */ /* 0x040fe40007ffe0ff */
[----:B------:R-:W-:Y:S01]  /*155a0*/  IADD3 R15, R236, 0x18, RZ ;  /* 0x00000018ec0f7810 */ /* 0x000fe20007ffe0ff */
[----:B------:R2:W-:Y:S01]  /*155b0*/  @!P2 ST.E.64 [R8.64], R36 ;  /* 0x000000240800a985 */ /* 0x0005e2000c101b06 */
[----:B------:R-:W-:-:S02]  /*155c0*/  ISETP.GE.AND P0, PT, R13, c[0x0][0x3c8], PT ;  /* 0x0000f2000d007a0c */ /* 0x000fc40003f06270 */
[----:B------:R-:W-:Y:S02]  /*155d0*/  ISETP.GE.AND P1, PT, R14, c[0x0][0x3c8], PT ;  /* 0x0000f2000e007a0c */ /* 0x000fe40003f26270 */
[----:B------:R-:W-:Y:S02]  /*155e0*/  @!P4 LEA R6, P5, R16, R0, 0x2 ;  /* 0x000000001006c211 */ /* 0x000fe400078a10ff */
[----:B------:R-:W-:Y:S02]  /*155f0*/  SHF.R.S32.HI R17, RZ, 0x1f, R17 ;  /* 0x0000001fff117819 */ /* 0x000fe40000011411 */
[----:B------:R-:W-:Y:S02]  /*15600*/  SHF.R.S32.HI R15, RZ, 0x1f, R15 ;  /* 0x0000001fff0f7819 */ /* 0x000fe4000001140f */
[----:B------:R-:W-:Y:S02]  /*15610*/  IADD3 R11, R236, 0x30, RZ ;  /* 0x00000030ec0b7810 */ /* 0x000fe40007ffe0ff */
[----:B------:R-:W-:-:S02]  /*15620*/  @!P4 LEA.HI.X R7, R16, R4, R17, 0x2, P5 ;  /* 0x000000041007c211 */ /* 0x000fc400028f1411 */
[----:B------:R-:W-:Y:S02]  /*15630*/  ISETP.GE.AND P6, PT, R11, c[0x0][0x3c8], PT ;  /* 0x0000f2000b007a0c */ /* 0x000fe40003fc6270 */
[C---:B------:R-:W-:Y:S01]  /*15640*/  IADD3 R16, R236.reuse, 0x20, RZ ;  /* 0x00000020ec107810 */ /* 0x040fe20007ffe0ff */
[----:B------:R5:W-:Y:S01]  /*15650*/  @!P4 ST.E.64 [R6.64], R38 ;  /* 0x000000260600c985 */ /* 0x000be2000c101b06 */
[----:B------:R-:W-:Y:S02]  /*15660*/  IADD3 R17, R236, 0x48, RZ ;  /* 0x00000048ec117810 */ /* 0x000fe40007ffe0ff */
[----:B------:R-:W-:Y:S02]  /*15670*/  SHF.R.S32.HI R16, RZ, 0x1f, R16 ;  /* 0x0000001fff107819 */ /* 0x000fe40000011410 */
[----:B-1----:R-:W-:Y:S02]  /*15680*/  @!P3 LEA R2, P2, R10, R0, 0x2 ;  /* 0x000000000a02b211 */ /* 0x002fe400078410ff */
[----:B------:R-:W-:-:S02]  /*15690*/  IADD3 R18, R236, 0x48, RZ ;  /* 0x00000048ec127810 */ /* 0x000fc40007ffe0ff */
[----:B------:R-:W-:Y:S02]  /*156a0*/  @!P3 LEA.HI.X R3, R10, R4, R15, 0x2, P2 ;  /* 0x000000040a03b211 */ /* 0x000fe400010f140f */
[C---:B------:R-:W-:Y:S02]  /*156b0*/  IADD3 R15, R236.reuse, 0x28, RZ ;  /* 0x00000028ec0f7810 */ /* 0x040fe40007ffe0ff */
[----:B------:R-:W-:Y:S01]  /*156c0*/  IADD3 R10, R236, 0x38, RZ ;  /* 0x00000038ec0a7810 */ /* 0x000fe20007ffe0ff */
[----:B------:R1:W-:Y:S01]  /*156d0*/  @!P3 ST.E.64 [R2.64], R40 ;  /* 0x000000280200b985 */ /* 0x0003e2000c101b06 */
[----:B------:R-:W-:Y:S02]  /*156e0*/  SHF.R.S32.HI R15, RZ, 0x1f, R15 ;  /* 0x0000001fff0f7819 */ /* 0x000fe4000001140f */
[----:B--2---:R-:W-:Y:S02]  /*156f0*/  @!P1 LEA R8, P5, R14, R0, 0x2 ;  /* 0x000000000e089211 */ /* 0x004fe400078a10ff */
[----:B------:R-:W-:-:S02]  /*15700*/  ISETP.GE.AND P4, PT, R10, c[0x0][0x3c8], PT ;  /* 0x0000f2000a007a0c */ /* 0x000fc40003f86270 */
[----:B------:R-:W-:Y:S02]  /*15710*/  @!P1 LEA.HI.X R9, R14, R4, R16, 0x2, P5 ;  /* 0x000000040e099211 */ /* 0x000fe400028f1410 */
[C---:B------:R-:W-:Y:S02]  /*15720*/  IADD3 R14, R236.reuse, 0x40, RZ ;  /* 0x00000040ec0e7810 */ /* 0x040fe40007ffe0ff */
[----:B------:R-:W-:Y:S01]  /*15730*/  IADD3 R16, R236, 0x40, RZ ;  /* 0x00000040ec107810 */ /* 0x000fe20007ffe0ff */
[----:B------:R-:W-:Y:S01]  /*15740*/  @!P1 ST.E.64 [R8.64], R64 ;  /* 0x0000004008009985 */ /* 0x000fe2000c101b06 */
[----:B------:R-:W-:Y:S02]  /*15750*/  ISETP.GE.AND P3, PT, R14, c[0x0][0x3c8], PT ;  /* 0x0000f2000e007a0c */ /* 0x000fe40003f66270 */
[----:B-----5:R-:W-:Y:S02]  /*15760*/  @!P6 LEA R6, P5, R11, R0, 0x2 ;  /* 0x000000000b06e211 */ /* 0x020fe400078a10ff */
[----:B------:R-:W-:-:S02]  /*15770*/  SHF.R.S32.HI R16, RZ, 0x1f, R16 ;  /* 0x0000001fff107819 */ /* 0x000fc40000011410 */
[----:B------:R-:W-:Y:S02]  /*15780*/  SHF.R.S32.HI R18, RZ, 0x1f, R18 ;  /* 0x0000001fff127819 */ /* 0x000fe40000011412 */
[----:B-1----:R-:W-:-:S04]  /*15790*/  @!P0 LEA R2, P2, R13, R0, 0x2 ;  /* 0x000000000d028211 */ /* 0x002fc800078410ff */
[-C--:B------:R-:W-:Y:S02]  /*157a0*/  @!P0 LEA.HI.X R3, R13, R4.reuse, R15, 0x2, P2 ;  /* 0x000000040d038211 */ /* 0x080fe400010f140f */
[C---:B------:R-:W-:Y:S02]  /*157b0*/  IADD3 R13, R236.reuse, 0x30, RZ ;  /* 0x00000030ec0d7810 */ /* 0x040fe40007ffe0ff */
[----:B------:R-:W-:Y:S01]  /*157c0*/  IADD3 R15, R236, 0x50, RZ ;  /* 0x00000050ec0f7810 */ /* 0x000fe20007ffe0ff */
[----:B------:R1:W-:Y:S01]  /*157d0*/  @!P0 ST.E.64 [R2.64], R42 ;  /* 0x0000002a02008985 */ /* 0x0003e2000c101b06 */
[----:B------:R-:W-:Y:S02]  /*157e0*/  SHF.R.S32.HI R13, RZ, 0x1f, R13 ;  /* 0x0000001fff0d7819 */ /* 0x000fe4000001140d */
[----:B------:R-:W-:Y:S02]  /*157f0*/  ISETP.GE.AND P2, PT, R17, c[0x0][0x3c8], PT ;  /* 0x0000f20011007a0c */ /* 0x000fe40003f46270 */
[----:B------:R-:W-:-:S02]  /*15800*/  @!P6 LEA.HI.X R7, R11, R4, R13, 0x2, P5 ;  /* 0x000000040b07e211 */ /* 0x000fc400028f140d */
[C---:B------:R-:W-:Y:S02]  /*15810*/  IADD3 R11, R236.reuse, 0x38, RZ ;  /* 0x00000038ec0b7810 */ /* 0x040fe40007ffe0ff */
[----:B------:R-:W-:Y:S01]  /*15820*/  IADD3 R13, R236, 0x58, RZ ;  /* 0x00000058ec0d7810 */ /* 0x000fe20007ffe0ff */
[----:B------:R2:W-:Y:S01]  /*15830*/  @!P6 ST.E.64 [R6.64], R44 ;  /* 0x0000002c0600e985 */ /* 0x0005e2000c101b06 */
[----:B------:R-:W-:Y:S02]  /*15840*/  SHF.R.S32.HI R11, RZ, 0x1f, R11 ;  /* 0x0000001fff0b7819 */ /* 0x000fe4000001140b */
[----:B------:R-:W-:Y:S02]  /*15850*/  ISETP.GE.AND P1, PT, R15, c[0x0][0x3c8], PT ;  /* 0x0000f2000f007a0c */ /* 0x000fe40003f26270 */
[----:B------:R-:W-:Y:S02]  /*15860*/  ISETP.GE.AND P0, PT, R13, c[0x0][0x3c8], PT ;  /* 0x0000f2000d007a0c */ /* 0x000fe40003f06270 */
[----:B-1----:R-:W-:-:S04]  /*15870*/  @!P4 LEA R2, P5, R10, R0, 0x2 ;  /* 0x000000000a02c211 */ /* 0x002fc800078a10ff */
[----:B------:R-:W-:Y:S02]  /*15880*/  @!P4 LEA.HI.X R3, R10, R4, R11, 0x2, P5 ;  /* 0x000000040a03c211 */ /* 0x000fe400028f140b */
[----:B------:R-:W-:-:S03]  /*15890*/  @!P3 LEA R10, P5, R14, R0, 0x2 ;  /* 0x000000000e0ab211 */ /* 0x000fc600078a10ff */
[----:B------:R1:W-:Y:S01]  /*158a0*/  @!P4 ST.E.64 [R2.64], R46 ;  /* 0x0000002e0200c985 */ /* 0x0003e2000c101b06 */
[----:B------:R-:W-:Y:S02]  /*158b0*/  @!P3 LEA.HI.X R11, R14, R4, R16, 0x2, P5 ;  /* 0x000000040e0bb211 */ /* 0x000fe400028f1410 */
[-C--:B------:R-:W-:Y:S02]  /*158c0*/  @!P2 LEA R8, P4, R17, R0.reuse, 0x2 ;  /* 0x000000001108a211 */ /* 0x080fe400078810ff */
[C---:B------:R-:W-:Y:S01]  /*158d0*/  IADD3 R16, R236.reuse, 0x50, RZ ;  /* 0x00000050ec107810 */ /* 0x040fe20007ffe0ff */
[----:B------:R3:W-:Y:S01]  /*158e0*/  @!P3 ST.E.64 [R10.64], R68 ;  /* 0x000000440a00b985 */ /* 0x0007e2000c101b06 */
[----:B------:R-:W-:Y:S02]  /*158f0*/  IADD3 R14, R236, 0x58, RZ ;  /* 0x00000058ec0e7810 */ /* 0x000fe40007ffe0ff */
[----:B--2---:R-:W-:Y:S02]  /*15900*/  @!P1 LEA R6, P5, R15, R0, 0x2 ;  /* 0x000000000f069211 */ /* 0x004fe400078a10ff */
[----:B------:R-:W-:-:S02]  /*15910*/  SHF.R.S32.HI R16, RZ, 0x1f, R16 ;  /* 0x0000001fff107819 */ /* 0x000fc40000011410 */
[-C--:B------:R-:W-:Y:S02]  /*15920*/  @!P2 LEA.HI.X R9, R17, R4.reuse, R18, 0x2, P4 ;  /* 0x000000041109a211 */ /* 0x080fe400020f1412 */
[----:B------:R-:W-:Y:S02]  /*15930*/  SHF.R.S32.HI R14, RZ, 0x1f, R14 ;  /* 0x0000001fff0e7819 */ /* 0x000fe4000001140e */
[----:B------:R-:W-:Y:S01]  /*15940*/  @!P1 LEA.HI.X R7, R15, R4, R16, 0x2, P5 ;  /* 0x000000040f079211 */ /* 0x000fe200028f1410 */
[----:B------:R3:W-:Y:S04]  /*15950*/  @!P2 ST.E.64 [R8.64], R60 ;  /* 0x0000003c0800a985 */ /* 0x0007e8000c101b06 */
[----:B------:R3:W-:Y:S01]  /*15960*/  @!P1 ST.E.64 [R6.64], R48 ;  /* 0x0000003006009985 */ /* 0x0007e2000c101b06 */
[----:B-1----:R-:W-:-:S04]  /*15970*/  @!P0 LEA R2, P4, R13, R0, 0x2 ;  /* 0x000000000d028211 */ /* 0x002fc800078810ff */
[----:B------:R-:W-:-:S05]  /*15980*/  @!P0 LEA.HI.X R3, R13, R4, R14, 0x2, P4 ;  /* 0x000000040d038211 */ /* 0x000fca00020f140e */
[----:B------:R3:W-:Y:S04]  /*15990*/  @!P0 ST.E.64 [R2.64], R26 ;  /* 0x0000001a02008985 */ /* 0x0007e8000c101b06 */
.L_x_737:
[----:B------:R-:W-:Y:S05]  /*159a0*/  BSYNC B0 ;  /* 0x0000000000007941 */ /* 0x000fea0003800000 */
.L_x_736:
[----:B------:R-:W-:Y:S05]  /*159b0*/  BRA.DIV ~URZ, `(.L_x_738) ;  /* 0x00004d427f007947 */ /* 0x000fea000b800000 */
[----:B--2---:R2:W3:Y:S04]  /*159c0*/  SHFL.IDX PT, R4, R5, 0x3, 0x1c1f ;  /* 0x007c1f0005047f89 */ /* 0x0044e800000e0000 */
[----:B-1----:R2:W1:Y:S02]  /*159d0*/  SHFL.IDX PT, R0, R12, 0x3, 0x1c1f ;  /* 0x007c1f000c007f89 */ /* 0x00246400000e0000 */
.L_x_840:
[----:B------:R-:W-:-:S13]  /*159e0*/  LOP3.LUT P0, RZ, R198, 0x2, RZ, 0xc0, !PT ;  /* 0x00000002c6ff7812 */ /* 0x000fda000780c0ff */
[----:B------:R-:W-:Y:S05]  /*159f0*/  @P0 BRA `(.L_x_726) ;  /* 0x0000124000000947 */ /* 0x000fea0003800000 */
[C---:B------:R-:W-:Y:S02]  /*15a00*/  ISETP.GE.AND P4, PT, R236.reuse, c[0x0][0x3c8], PT ;  /* 0x0000f200ec007a0c */ /* 0x040fe40003f86270 */
[C---:B---3--:R-:W-:Y:S02]  /*15a10*/  IADD3 R8, R236.reuse, 0x8, RZ ;  /* 0x00000008ec087810 */ /* 0x048fe40007ffe0ff */
[----:B--2-4-:R-:W-:Y:S02]  /*15a20*/  IADD3 R12, R236, 0x18, RZ ;  /* 0x00000018ec0c7810 */ /* 0x014fe40007ffe0ff */
[----:B------:R-:W-:Y:S02]  /*15a30*/  ISETP.GE.AND P3, PT, R8, c[0x0][0x3c8], PT ;  /* 0x0000f20008007a0c */ /* 0x000fe40003f66270 */
[----:B------:R-:W-:Y:S02]  /*15a40*/  ISETP.GE.AND P1, PT, R12, c[0x0][0x3c8], PT ;  /* 0x0000f2000c007a0c */ /* 0x000fe40003f26270 */
[----:B------:R-:W-:-:S02]  /*15a50*/  SHF.R.S32.HI R10, RZ, 0x1f, R236 ;  /* 0x0000001fff0a7819 */ /* 0x000fc400000114ec */
[C---:B------:R-:W-:Y:S02]  /*15a60*/  IADD3 R11, R236.reuse, 0x10, RZ ;  /* 0x00000010ec0b7810 */ /* 0x040fe40007ffe0ff */
[C---:B-1----:R-:W-:Y:S02]  /*15a70*/  @!P4 LEA R6, P6, R236.reuse, R0, 0x2 ;  /* 0x00000000ec06c211 */ /* 0x042fe400078c10ff */
[C---:B------:R-:W-:Y:S02]  /*15a80*/  IADD3 R9, R236.reuse, 0x8, RZ ;  /* 0x00000008ec097810 */ /* 0x040fe40007ffe0ff */
[----:B------:R-:W-:Y:S02]  /*15a90*/  @!P4 LEA.HI.X R7, R236, R4, R10, 0x2, P6 ;  /* 0x00000004ec07c211 */ /* 0x000fe400030f140a */
[----:B------:R-:W-:Y:S02]  /*15aa0*/  ISETP.GE.AND P2, PT, R11, c[0x0][0x3c8], PT ;  /* 0x0000f2000b007a0c */ /* 0x000fe40003f46270 */
[----:B------:R-:W-:Y:S01]  /*15ab0*/  SHF.R.S32.HI R9, RZ, 0x1f, R9 ;  /* 0x0000001fff097819 */ /* 0x000fe20000011409 */
[----:B------:R1:W-:Y:S01]  /*15ac0*/  @!P4 ST.E.64 [R6.64], R52 ;  /* 0x000000340600c985 */ /* 0x0003e2000c101b06 */
[----:B------:R-:W-:-:S02]  /*15ad0*/  @!P3 LEA R2, P5, R8, R0, 0x2 ;  /* 0x000000000802b211 */ /* 0x000fc400078a10ff */
[----:B------:R-:W-:Y:S02]  /*15ae0*/  IADD3 R5, R236, 0x20, RZ ;  /* 0x00000020ec057810 */ /* 0x000fe40007ffe0ff */
[----:B------:R-:W-:Y:S02]  /*15af0*/  @!P3 LEA.HI.X R3, R8, R4, R9, 0x2, P5 ;  /* 0x000000040803b211 */ /* 0x000fe400028f1409 */
[----:B------:R-:W-:Y:S02]  /*15b00*/  IADD3 R13, R236, 0x10, RZ ;  /* 0x00000010ec0d7810 */ /* 0x000fe40007ffe0ff */
[----:B------:R-:W-:Y:S01]  /*15b10*/  ISETP.GE.AND P0, PT, R5, c[0x0][0x3c8], PT ;  /* 0x0000f20005007a0c */ /* 0x000fe20003f06270 */
[----:B------:R2:W-:Y:S01]  /*15b20*/  @!P3 ST.E.64 [R2.64], R30 ;  /* 0x0000001e0200b985 */ /* 0x0005e2000c101b06 */
[----:B------:R-:W-:Y:S02]  /*15b30*/  @!P2 LEA R8, P3, R11, R0, 0x2 ;  /* 0x000000000b08a211 */ /* 0x000fe400078610ff */
[----:B------:R-:W-:-:S02]  /*15b40*/  SHF.R.S32.HI R13, RZ, 0x1f, R13 ;  /* 0x0000001fff0d7819 */ /* 0x000fc4000001140d */
[C---:B------:R-:W-:Y:S02]  /*15b50*/  IADD3 R14, R236.reuse, 0x28, RZ ;  /* 0x00000028ec0e7810 */ /* 0x040fe40007ffe0ff */
[----:B------:R-:W-:Y:S02]  /*15b60*/  @!P2 LEA.HI.X R9, R11, R4, R13, 0x2, P3 ;  /* 0x000000040b09a211 */ /* 0x000fe400018f140d */
[C---:B------:R-:W-:Y:S02]  /*15b70*/  IADD3 R13, R236.reuse, 0x18, RZ ;  /* 0x00000018ec0d7810 */ /* 0x040fe40007ffe0ff */
[----:B------:R-:W-:Y:S01]  /*15b80*/  IADD3 R11, R236, 0x20, RZ ;  /* 0x00000020ec0b7810 */ /* 0x000fe20007ffe0ff */
[----:B------:R-:W-:Y:S01]  /*15b90*/  @!P2 ST.E.64 [R8.64], R66 ;  /* 0x000000420800a985 */ /* 0x000fe2000c101b06 */
[----:B------:R-:W-:Y:S02]  /*15ba0*/  ISETP.GE.AND P5, PT, R14, c[0x0][0x3c8], PT ;  /* 0x0000f2000e007a0c */ /* 0x000fe40003fa6270 */
[----:B------:R-:W-:-:S02]  /*15bb0*/  IADD3 R10, R236, 0x30, RZ ;  /* 0x00000030ec0a7810 */ /* 0x000fc40007ffe0ff */
[----:B------:R-:W-:Y:S02]  /*15bc0*/  SHF.R.S32.HI R13, RZ, 0x1f, R13 ;  /* 0x0000001fff0d7819 */ /* 0x000fe4000001140d */
[----:B-1----:R-:W-:Y:S02]  /*15bd0*/  @!P1 LEA R6, P4, R12, R0, 0x2 ;  /* 0x000000000c069211 */ /* 0x002fe400078810ff */
[----:B------:R-:W-:Y:S02]  /*15be0*/  SHF.R.S32.HI R11, RZ, 0x1f, R11 ;  /* 0x0000001fff0b7819 */ /* 0x000fe4000001140b */
[C---:B------:R-:W-:Y:S02]  /*15bf0*/  IADD3 R16, R236.reuse, 0x28, RZ ;  /* 0x00000028ec107810 */ /* 0x040fe40007ffe0ff */
[----:B------:R-:W-:Y:S02]  /*15c00*/  IADD3 R15, R236, 0x40, RZ ;  /* 0x00000040ec0f7810 */ /* 0x000fe40007ffe0ff */
[----:B------:R-:W-:-:S02]  /*15c10*/  SHF.R.S32.HI R16, RZ, 0x1f, R16 ;  /* 0x0000001fff107819 */ /* 0x000fc40000011410 */
[----:B--2---:R-:W-:Y:S02]  /*15c20*/  @!P0 LEA R2, P6, R5, R0, 0x2 ;  /* 0x0000000005028211 */ /* 0x004fe400078c10ff */
[----:B------:R-:W-:Y:S02]  /*15c30*/  ISETP.GE.AND P2, PT, R15, c[0x0][0x3c8], PT ;  /* 0x0000f2000f007a0c */ /* 0x000fe40003f46270 */
[----:B------:R-:W-:Y:S02]  /*15c40*/  P2R R3, PR, RZ, 0x10 ;  /* 0x00000010ff037803 */ /* 0x000fe40000000000 */
[----:B------:R-:W-:Y:S02]  /*15c50*/  ISETP.GE.AND P4, PT, R10, c[0x0][0x3c8], PT ;  /* 0x0000f2000a007a0c */ /* 0x000fe40003f86270 */
[----:B------:R-:W-:Y:S02]  /*15c60*/  ISETP.NE.AND P3, PT, R3, RZ, PT ;  /* 0x000000ff0300720c */ /* 0x000fe40003f65270 */
[----:B------:R-:W-:-:S02]  /*15c70*/  @!P0 LEA.HI.X R3, R5, R4, R11, 0x2, P6 ;  /* 0x0000000405038211 */ /* 0x000fc400030f140b */
[----:B------:R-:W-:Y:S02]  /*15c80*/  @!P1 LEA.HI.X R7, R12, R4, R13, 0x2, P3 ;  /* 0x000000040c079211 */ /* 0x000fe400018f140d */
[C---:B------:R-:W-:Y:S02]  /*15c90*/  IADD3 R12, R236.reuse, 0x38, RZ ;  /* 0x00000038ec0c7810 */ /* 0x040fe40007ffe0ff */
[----:B------:R-:W-:Y:S01]  /*15ca0*/  IADD3 R11, R236, 0x30, RZ ;  /* 0x00000030ec0b7810 */ /* 0x000fe20007ffe0ff */
[----:B------:R1:W-:Y:S01]  /*15cb0*/  @!P1 ST.E.64 [R6.64], R56 ;  /* 0x0000003806009985 */ /* 0x0003e2000c101b06 */
[----:B------:R-:W-:Y:S02]  /*15cc0*/  ISETP.GE.AND P3, PT, R12, c[0x0][0x3c8], PT ;  /* 0x0000f2000c007a0c */ /* 0x000fe40003f66270 */
[----:B------:R-:W-:Y:S01]  /*15cd0*/  SHF.R.S32.HI R11, RZ, 0x1f, R11 ;  /* 0x0000001fff0b7819 */ /* 0x000fe2000001140b */
[----:B------:R2:W-:Y:S01]  /*15ce0*/  @!P0 ST.E.64 [R2.64], R32 ;  /* 0x0000002002008985 */ /* 0x0005e2000c101b06 */
[----:B------:R-:W-:-:S02]  /*15cf0*/  IADD3 R13, R236, 0x48, RZ ;  /* 0x00000048ec0d7810 */ /* 0x000fc40007ffe0ff */
[----:B------:R-:W-:Y:S02]  /*15d00*/  IADD3 R5, R236, 0x50, RZ ;  /* 0x00000050ec057810 */ /* 0x000fe40007ffe0ff */
[----:B------:R-:W-:Y:S02]  /*15d10*/  ISETP.GE.AND P1, PT, R13, c[0x0][0x3c8], PT ;  /* 0x0000f2000d007a0c */ /* 0x000fe40003f26270 */
[----:B-1----:R-:W-:-:S04]  /*15d20*/  @!P5 LEA R6, P0, R14, R0, 0x2 ;  /* 0x000000000e06d211 */ /* 0x002fc800078010ff */
[----:B------:R-:W-:Y:S02]  /*15d30*/  @!P5 LEA.HI.X R7, R14, R4, R16, 0x2, P0 ;  /* 0x000000040e07d211 */ /* 0x000fe400000f1410 */
[----:B--2---:R-:W-:Y:S02]  /*15d40*/  @!P4 LEA R2, P6, R10, R0, 0x2 ;  /* 0x000000000a02c211 */ /* 0x004fe400078c10ff */
[----:B------:R-:W-:Y:S01]  /*15d50*/  IADD3 R14, R236, 0x38, RZ ;  /* 0x00000038ec0e7810 */ /* 0x000fe20007ffe0ff */
[----:B------:R-:W-:Y:S01]  /*15d60*/  @!P5 ST.E.64 [R6.64], R54 ;  /* 0x000000360600d985 */ /* 0x000fe2000c101b06 */
[----:B------:R-:W-:Y:S02]  /*15d70*/  @!P4 LEA.HI.X R3, R10, R4, R11, 0x2, P6 ;  /* 0x000000040a03c211 */ /* 0x000fe400030f140b */
[----:B------:R-:W-:Y:S02]  /*15d80*/  @!P3 LEA R10, P5, R12, R0, 0x2 ;  /* 0x000000000c0ab211 */ /* 0x000fe400078a10ff */
[----:B------:R-:W-:Y:S01]  /*15d90*/  ISETP.GE.AND P0, PT, R5, c[0x0][0x3c8], PT ;  /* 0x0000f20005007a0c */ /* 0x000fe20003f06270 */
[----:B------:R1:W-:Y:S01]  /*15da0*/  @!P4 ST.E.64 [R2.64], R58 ;  /* 0x0000003a0200c985 */ /* 0x0003e2000c101b06 */
[----:B------:R-:W-:-:S02]  /*15db0*/  SHF.R.S32.HI R14, RZ, 0x1f, R14 ;  /* 0x0000001fff0e7819 */ /* 0x000fc4000001140e */
[----:B------:R-:W-:Y:S02]  /*15dc0*/  IADD3 R16, R236, 0x40, RZ ;  /* 0x00000040ec107810 */ /* 0x000fe40007ffe0ff */
[----:B------:R-:W-:Y:S02]  /*15dd0*/  @!P2 LEA R8, P6, R15, R0, 0x2 ;  /* 0x000000000f08a211 */ /* 0x000fe400078c10ff */
[----:B------:R-:W-:-:S04]  /*15de0*/  SHF.R.S32.HI R16, RZ, 0x1f, R16 ;  /* 0x0000001fff107819 */ /* 0x000fc80000011410 */
[----:B------:R-:W-:Y:S02]  /*15df0*/  @!P2 LEA.HI.X R9, R15, R4, R16, 0x2, P6 ;  /* 0x000000040f09a211 */ /* 0x000fe400030f1410 */
[----:B-1----:R-:W-:Y:S02]  /*15e00*/  P2R R2, PR, RZ, 0x20 ;  /* 0x00000020ff027803 */ /* 0x002fe40000000000 */
[----:B------:R-:W-:Y:S02]  /*15e10*/  @!P1 LEA R6, P5, R13, R0, 0x2 ;  /* 0x000000000d069211 */ /* 0x000fe400078a10ff */
[----:B------:R-:W-:-:S04]  /*15e20*/  ISETP.NE.AND P4, PT, R2, RZ, PT ;  /* 0x000000ff0200720c */ /* 0x000fc80003f85270 */
[----:B------:R-:W-:Y:S02]  /*15e30*/  @!P3 LEA.HI.X R11, R12, R4, R14, 0x2, P4 ;  /* 0x000000040c0bb211 */ /* 0x000fe400020f140e */
[C---:B------:R-:W-:Y:S02]  /*15e40*/  IADD3 R14, R236.reuse, 0x48, RZ ;  /* 0x00000048ec0e7810 */ /* 0x040fe40007ffe0ff */
[----:B------:R-:W-:Y:S01]  /*15e50*/  IADD3 R12, R236, 0x50, RZ ;  /* 0x00000050ec0c7810 */ /* 0x000fe20007ffe0ff */
[----:B------:R1:W-:Y:S01]  /*15e60*/  @!P3 ST.E.64 [R10.64], R72 ;  /* 0x000000480a00b985 */ /* 0x0003e2000c101b06 */
[----:B------:R-:W-:Y:S02]  /*15e70*/  SHF.R.S32.HI R14, RZ, 0x1f, R14 ;  /* 0x0000001fff0e7819 */ /* 0x000fe4000001140e */
[----:B------:R-:W-:Y:S01]  /*15e80*/  SHF.R.S32.HI R12, RZ, 0x1f, R12 ;  /* 0x0000001fff0c7819 */ /* 0x000fe2000001140c */
[----:B------:R1:W-:Y:S01]  /*15e90*/  @!P2 ST.E.64 [R8.64], R70 ;  /* 0x000000460800a985 */ /* 0x0003e2000c101b06 */
[----:B------:R-:W-:-:S02]  /*15ea0*/  @!P0 LEA R2, P4, R5, R0, 0x2 ;  /* 0x0000000005028211 */ /* 0x000fc400078810ff */
[-C--:B------:R-:W-:Y:S02]  /*15eb0*/  @!P1 LEA.HI.X R7, R13, R4.reuse, R14, 0x2, P5 ;  /* 0x000000040d079211 */ /* 0x080fe400028f140e */
[----:B------:R-:W-:Y:S02]  /*15ec0*/  @!P0 LEA.HI.X R3, R5, R4, R12, 0x2, P4 ;  /* 0x0000000405038211 */ /* 0x000fe400020f140c */
[----:B------:R-:W-:Y:S01]  /*15ed0*/  IADD3 R5, R236, 0x58, RZ ;  /* 0x00000058ec057810 */ /* 0x000fe20007ffe0ff */
[----:B------:R1:W-:Y:S04]  /*15ee0*/  @!P1 ST.E.64 [R6.64], R62 ;  /* 0x0000003e06009985 */ /* 0x0003e8000c101b06 */
[----:B------:R1:W-:Y:S01]  /*15ef0*/  @!P0 ST.E.64 [R2.64], R50 ;  /* 0x0000003202008985 */ /* 0x0003e2000c101b06 */
[----:B------:R-:W-:-:S13]  /*15f00*/  ISETP.GE.AND P0, PT, R5, c[0x0][0x3c8], PT ;  /* 0x0000f20005007a0c */ /* 0x000fda0003f06270 */
[----:B------:R-:W-:Y:S05]  /*15f10*/  @P0 BRA `(.L_x_726) ;  /* 0x00000d2000000947 */ /* 0x000fea0003800000 */
[----:B------:R-:W-:Y:S02]  /*15f20*/  IADD3 R12, R236, 0x58, RZ ;  /* 0x00000058ec0c7810 */ /* 0x000fe40007ffe0ff */
[----:B-1----:R-:W-:Y:S02]  /*15f30*/  LEA R2, P0, R5, R0, 0x2 ;  /* 0x0000000005027211 */ /* 0x002fe400078010ff */
[----:B------:R-:W-:-:S04]  /*15f40*/  SHF.R.S32.HI R12, RZ, 0x1f, R12 ;  /* 0x0000001fff0c7819 */ /* 0x000fc8000001140c */
[----:B------:R-:W-:-:S05]  /*15f50*/  LEA.HI.X R3, R5, R4, R12, 0x2, P0 ;  /* 0x0000000405037211 */ /* 0x000fca00000f140c */
[----:B------:R1:W-:Y:S01]  /*15f60*/  ST.E.64 [R2.64], R28 ;  /* 0x0000001c02007985 */ /* 0x0003e2000c101b06 */
[----:B------:R-:W-:Y:S05]  /*15f70*/  BRA `(.L_x_726) ;  /* 0x00000cc000007947 */ /* 0x000fea0003800000 */
.L_x_711:
[----:B-1----:R-:W3:Y:S04]  /*15f80*/  LDL.LU R7, [R1+0x28] ;  /* 0x0000280001077983 */ /* 0x002ee80000300800 */
[----:B--2---:R-:W2:Y:S01]  /*15f90*/  LDL R6, [R1+0xc] ;  /* 0x00000c0001067983 */ /* 0x004ea20000100800 */
[----:B------:R-:W-:Y:S01]  /*15fa0*/  ISETP.NE.U32.AND P0, PT, RZ, c[0x0][0x508], PT ;  /* 0x00014200ff007a0c */ /* 0x000fe20003f05070 */
[----:B------:R-:W-:Y:S01]  /*15fb0*/  IMAD.MOV.U32 R4, RZ, RZ, 0x4 ;  /* 0x00000004ff047424 */ /* 0x000fe200078e00ff */
[----:B------:R-:W-:Y:S01]  /*15fc0*/  ISETP.NE.U32.AND P2, PT, RZ, c[0x0][0x500], PT ;  /* 0x00014000ff007a0c */ /* 0x000fe20003f45070 */
[----:B------:R-:W-:Y:S01]  /*15fd0*/  IMAD.MOV.U32 R20, RZ, RZ, c[0x0][0x388] ;  /* 0x0000e200ff147624 */ /* 0x000fe200078e00ff */
[----:B------:R-:W-:Y:S01]  /*15fe0*/  ISETP.NE.AND.EX P0, PT, RZ, c[0x0][0x50c], PT, P0 ;  /* 0x00014300ff007a0c */ /* 0x000fe20003f05300 */
[----:B------:R-:W-:Y:S01]  /*15ff0*/  IMAD.MOV.U32 R0, RZ, RZ, RZ ;  /* 0x000000ffff007224 */ /* 0x000fe200078e00ff */
[----:B------:R-:W-:Y:S01]  /*16000*/  ISETP.NE.AND.EX P2, PT, RZ, c[0x0][0x504], PT, P2 ;  /* 0x00014100ff007a0c */ /* 0x000fe20003f45320 */
[----:B--2---:R-:W-:-:S10]  /*16010*/  IMAD.WIDE R2, R6, R4, c[0x0][0x500] ;  /* 0x0001400006027625 */ /* 0x004fd400078e0204 */
[----:B------:R-:W-:Y:S02]  /*16020*/  @P0 IMAD.WIDE R4, R6, R4, c[0x0][0x508] ;  /* 0x0001420006040625 */ /* 0x000fe400078e0204 */
[----:B------:R1:W5:Y:S04]  /*16030*/  @P2 LDG.E R0, [R2.64] ;  /* 0x0000000602002981 */ /* 0x000368000c1e1900 */
[----:B------:R1:W5:Y:S01]  /*16040*/  @P0 LDG.E R20, [R4.64] ;  /* 0x0000000604140981 */ /* 0x000362000c1e1900 */
[----:B---3--:R-:W-:-:S04]  /*16050*/  ISETP.NE.AND P1, PT, R7, RZ, PT ;  /* 0x000000ff0700720c */ /* 0x008fc80003f25270 */
[----:B------:R-:W-:Y:S01]  /*16060*/  SEL R19, R7, c[0x0][0x3d4], P1 ;  /* 0x0000f50007137a07 */ /* 0x000fe20000800000 */
[----:B------:R-:W-:Y:S05]  /*16070*/  @P0 BRA `(.L_x_739) ;  /* 0x0000004000000947 */ /* 0x000fea0003800000 */
[----:B------:R-:W-:Y:S05]  /*16080*/  @!P2 BRA `(.L_x_739) ;  /* 0x000000300000a947 */ /* 0x000fea0003800000 */
[----:B-1----:R1:W2:Y:S04]  /*16090*/  LDG.E R4, [R2.64] ;  /* 0x0000000602047981 */ /* 0x0022a8000c1e1900 */
[----:B-1----:R-:W2:Y:S02]  /*160a0*/  LDG.E R2, [R2.64+0x4] ;  /* 0x0000040602027981 */ /* 0x002ea4000c1e1900 */
[----:B--2--5:R-:W-:Y:S02]  /*160b0*/  IADD3 R20, -R4, R2, RZ ;  /* 0x0000000204147210 */ /* 0x024fe40007ffe1ff */
.L_x_739:
[----:B-1----:R-:W2:Y:S01]  /*160c0*/  LDL.LU R4, [R1+0x8] ;  /* 0x0000080001047983 */ /* 0x002ea20000300800 */
[----:B------:R-:W-:Y:S01]  /*160d0*/  SHF.R.S32.HI R2, RZ, 0x1f, R6 ;  /* 0x0000001fff027819 */ /* 0x000fe20000011406 */
[----:B------:R-:W-:Y:S01]  /*160e0*/  BSSY B0, `(.L_x_740) ;  /* 0x0000038000007945 */ /* 0x000fe20003800000 */
[----:B-----5:R-:W-:Y:S01]  /*160f0*/  SHF.R.S32.HI R18, RZ, 0x1f, R0 ;  /* 0x0000001fff127819 */ /* 0x020fe20000011400 */
[----:B------:R-:W1:Y:S01]  /*16100*/  S2R R3, SR_TID.X ;  /* 0x0000000000037919 */ /* 0x000e620000002100 */
[----:B------:R-:W-:-:S02]  /*16110*/  SEL R13, R6, RZ, !P2 ;  /* 0x000000ff060d7207 */ /* 0x000fc40005000000 */
[----:B------:R-:W-:Y:S02]  /*16120*/  SEL R21, R2, RZ, !P2 ;  /* 0x000000ff02157207 */ /* 0x000fe40005000000 */
[----:B-1----:R-:W-:Y:S02]  /*16130*/  ISETP.GT.AND P0, PT, R3, 0x7f, PT ;  /* 0x0000007f0300780c */ /* 0x002fe40003f04270 */
[----:B--2---:R-:W-:-:S11]  /*16140*/  LOP3.LUT R12, R4, 0xffff, RZ, 0xc0, !PT ;  /* 0x0000ffff040c7812 */ /* 0x004fd600078ec0ff */
[----:B------:R-:W-:Y:S05]  /*16150*/  @P0 BRA `(.L_x_741) ;  /* 0x0000030000000947 */ /* 0x000fea0003800000 */
[----:B------:R-:W-:Y:S01]  /*16160*/  IMAD R2, R20, c[0x0][0x4e8], RZ ;  /* 0x00013a0014027a24 */ /* 0x000fe200078e02ff */
[----:B------:R-:W-:-:S04]  /*16170*/  IADD3 R16, R252, R3, RZ ;  /* 0x00000003fc107210 */ /* 0x000fc80007ffe0ff */
        /* <DEDUP_REMOVED lines=24> */
[----:B------:R-:W-:Y:S02]  /*16300*/  IADD3.X R9, R7, R9, R18, P1, P0 ;  /* 0x0000000907097210 */ /* 0x000fe40000fe0412 */
[----:B--2---:R-:W-:-:S05]  /*16310*/  SEL R3, R22, RZ, P2 ;  /* 0x000000ff16037207 */ /* 0x004fca0001000000 */
[-C--:B-----5:R-:W-:Y:S02]  /*16320*/  IMAD R8, R15, R3.reuse, RZ ;  /* 0x000000030f087224 */ /* 0x0a0fe400078e02ff */
[----:B------:R-:W-:-:S04]  /*16330*/  IMAD.WIDE.U32 R4, R14, R3, RZ ;  /* 0x000000030e047225 */ /* 0x000fc800078e00ff */
[----:B------:R-:W-:Y:S01]  /*16340*/  IMAD R3, R6, c[0x0][0x4e8], R16 ;  /* 0x00013a0006037a24 */ /* 0x000fe200078e0210 */
        /* <DEDUP_REMOVED lines=17> */
.L_x_741:
[----:B------:R-:W-:Y:S05]  /*16460*/  BSYNC B0 ;  /* 0x0000000000007941 */ /* 0x000fea0003800000 */
.L_x_740:
[----:B------:R-:W-:-:S13]  /*16470*/  ISETP.GT.AND P0, PT, R19, 0x1, PT ;  /* 0x000000011300780c */ /* 0x000fda0003f04270 */
[----:B------:R-:W-:Y:S05]  /*16480*/  @P0 BRA `(.L_x_726) ;  /* 0x000007b000000947 */ /* 0x000fea0003800000 */
[----:B-1----:R-:W-:Y:S01]  /*16490*/  MOV R2, c[0x0][0x4e8] ;  /* 0x00013a0000027a02 */ /* 0x002fe20000000f00 */
[----:B------:R-:W-:Y:S02]  /*164a0*/  IMAD R4, R18, c[0x0][0x3a0], RZ ;  /* 0x0000e80012047a24 */ /* 0x000fe400078e02ff */
[----:B------:R-:W-:Y:S01]  /*164b0*/  IMAD R5, R21, c[0x0][0x3f0], RZ ;  /* 0x0000fc0015057a24 */ /* 0x000fe200078e02ff */
[----:B------:R-:W-:Y:S01]  /*164c0*/  ISETP.NE.AND P0, PT, R2, 0x1, PT ;  /* 0x000000010200780c */ /* 0x000fe20003f05270 */
[----:B------:R-:W-:-:S04]  /*164d0*/  IMAD.WIDE.U32 R2, R0, c[0x0][0x3a0], RZ ;  /* 0x0000e80000027a25 */ /* 0x000fc800078e00ff */
[----:B------:R-:W-:Y:S01]  /*164e0*/  IMAD R0, R0, c[0x0][0x3a4], R4 ;  /* 0x0000e90000007a24 */ /* 0x000fe200078e0204 */
[----:B------:R-:W-:Y:S01]  /*164f0*/  IADD3 R4, R240, R252, RZ ;  /* 0x000000fcf0047210 */ /* 0x000fe20007ffe0ff */
[----:B------:R-:W-:-:S03]  /*16500*/  IMAD R7, R13, c[0x0][0x3f4], R5 ;  /* 0x0000fd000d077a24 */ /* 0x000fc600078e0205 */
[----:B------:R-:W-:Y:S02]  /*16510*/  IADD3 R3, R3, R0, RZ ;  /* 0x0000000003037210 */ /* 0x000fe40007ffe0ff */
[----:B------:R-:W-:Y:S01]  /*16520*/  MOV R0, R4 ;  /* 0x0000000400007202 */ /* 0x000fe20000000f00 */
        /* <DEDUP_REMOVED lines=22> */
.L_x_841:
[----:B------:R-:W-:Y:S05]  /*16690*/  BRA.DIV ~URZ, `(.L_x_743) ;  /* 0x000041a27f007947 */ /* 0x000fea000b800000 */
[----:B------:R3:W4:Y:S02]  /*166a0*/  SHFL.IDX PT, R0, R12, RZ, 0x1c1f ;  /* 0x001c1fff0c007589 */ /* 0x00072400000e0000 */
.L_x_842:
[----:B------:R-:W-:Y:S01]  /*166b0*/  IMAD R11, R20, c[0x0][0x4e8], RZ ;  /* 0x00013a00140b7a24 */ /* 0x000fe200078e02ff */
        /* <DEDUP_REMOVED lines=19> */
.L_x_745:
[----:B------:R-:W-:Y:S05]  /*167f0*/  BSYNC B0 ;  /* 0x0000000000007941 */ /* 0x000fea0003800000 */
.L_x_744:
[----:B------:R-:W-:Y:S05]  /*16800*/  BRA.DIV ~URZ, `(.L_x_746) ;  /* 0x000040a27f007947 */ /* 0x000fea000b800000 */
[----:B--2---:R2:W1:Y:S04]  /*16810*/  SHFL.IDX PT, R4, R5, 0x1, 0x1c1f ;  /* 0x003c1f0005047f89 */ /* 0x00446800000e0000 */
[----:B----4-:R2:W4:Y:S02]  /*16820*/  SHFL.IDX PT, R0, R12, 0x1, 0x1c1f ;  /* 0x003c1f000c007f89 */ /* 0x01052400000e0000 */
.L_x_843:
        /* <DEDUP_REMOVED lines=19> */
.L_x_748:
[----:B------:R-:W-:Y:S05]  /*16960*/  BSYNC B0 ;  /* 0x0000000000007941 */ /* 0x000fea0003800000 */
.L_x_747:
[----:B------:R-:W-:Y:S05]  /*16970*/  BRA.DIV ~URZ, `(.L_x_749) ;  /* 0x000040027f007947 */ /* 0x000fea000b800000 */
[----:B-1----:R1:W2:Y:S02]  /*16980*/  SHFL.IDX PT, R4, R5, 0x2, 0x1c1f ;  /* 0x005c1f0005047f89 */ /* 0x0022a400000e0000 */
.L_x_844:
[----:B------:R-:W-:Y:S05]  /*16990*/  BRA.DIV ~URZ, `(.L_x_750) ;  /* 0x000040527f007947 */ /* 0x000fea000b800000 */
[----:B----4-:R4:W1:Y:S02]  /*169a0*/  SHFL.IDX PT, R0, R12, 0x2, 0x1c1f ;  /* 0x005c1f000c007f89 */ /* 0x01086400000e0000 */
.L_x_845:
        /* <DEDUP_REMOVED lines=19> */
.L_x_752:
[----:B------:R-:W-:Y:S05]  /*16ae0*/  BSYNC B0 ;  /* 0x0000000000007941 */ /* 0x000fea0003800000 */
.L_x_751:
[----:B------:R-:W-:Y:S05]  /*16af0*/  BRA.DIV ~URZ, `(.L_x_753) ;  /* 0x00003f627f007947 */ /* 0x000fea000b800000 */
[----:B--2---:R2:W3:Y:S04]  /*16b00*/  SHFL.IDX PT, R4, R5, 0x3, 0x1c1f ;  /* 0x007c1f0005047f89 */ /* 0x0044e800000e0000 */
[----:B-1----:R2:W1:Y:S02]  /*16b10*/  SHFL.IDX PT, R0, R12, 0x3, 0x1c1f ;  /* 0x007c1f000c007f89 */ /* 0x00246400000e0000 */
.L_x_846:
        /* <DEDUP_REMOVED lines=18> */
.L_x_726:
[----:B------:R-:W-:Y:S05]  /*16c40*/  BSYNC B1 ;  /* 0x0000000000017941 */ /* 0x000fea0003800000 */
.L_x_710:
[----:B-1--4-:R-:W4:Y:S02]  /*16c50*/  LDL R0, [R1+0x34] ;  /* 0x0000340001007983 */ /* 0x012f240000100800 */
[----:B----4-:R-:W-:-:S13]  /*16c60*/  ISETP.NE.AND P0, PT, R0, RZ, PT ;  /* 0x000000ff0000720c */ /* 0x010fda0003f05270 */
[----:B------:R-:W-:Y:S01]  /*16c70*/  @P0 WARPSYNC 0xffffffff ;  /* 0xffffffff00000948 */ /* 0x000fe20003800000 */
[----:B------:R-:W-:Y:S06]  /*16c80*/  @P0 BAR.SYNC.DEFER_BLOCKING 0x5, 0x80 ;  /* 0x0142000000000b1d */ /* 0x000fec0000010000 */
[----:B--23--:R-:W1:Y:S04]  /*16c90*/  @P0 LDS.128 R4, [0xc080] ;  /* 0x00c08000ff040984 */ /* 0x00ce680000000c00 */
[----:B-1----:R1:W-:Y:S04]  /*16ca0*/  @P0 STL.64 [R1], R4 ;  /* 0x0000000401000387 */ /* 0x0023e80000100a00 */
[----:B------:R1:W-:Y:S04]  /*16cb0*/  @P0 STL.64 [R1+0x8], R6 ;  /* 0x0000080601000387 */ /* 0x0003e80000100a00 */
[----:B------:R-:W-:Y:S06]  /*16cc0*/  @P0 BAR.ARV 0x4, 0x80 ;  /* 0x0102000000000b1d */ /* 0x000fec0000002000 */
[----:B------:R-:W-:Y:S05]  /*16cd0*/  @P0 BRA `(.L_x_754) ;  /* 0x0000104000000947 */ /* 0x000fea0003800000 */
[----:B------:R-:W2:Y:S01]  /*16ce0*/  S2R R0, SR_TID.X ;  /* 0x0000000000007919 */ /* 0x000ea20000002100 */
[----:B-1----:R-:W-:Y:S01]  /*16cf0*/  IMAD.MOV.U32 R7, RZ, RZ, RZ ;  /* 0x000000ffff077224 */ /* 0x002fe200078e00ff */
[----:B--2---:R-:W-:-:S04]  /*16d00*/  LOP3.LUT R12, R0, 0x1f, RZ, 0xc0, !PT ;  /* 0x0000001f000c7812 */ /* 0x004fc800078ec0ff */
[----:B------:R-:W-:Y:S01]  /*16d10*/  ISETP.NE.AND P6, PT, R12, 0x1f, PT ;  /* 0x0000001f0c00780c */ /* 0x000fe20003fc5270 */
[----:B------:R-:W-:Y:S10]  /*16d20*/  BRA.DIV ~URZ, `(.L_x_755) ;  /* 0x00003e027f007947 */ /* 0x000ff4000b800000 */
[----:B------:R1:W2:Y:S02]  /*16d30*/  SHFL.IDX PT, R9, R74, RZ, 0x1f ;  /* 0x00001fff4a097589 */ /* 0x0002a400000e0000 */
.L_x_847:
[----:B------:R-:W-:Y:S05]  /*16d40*/  BRA.DIV ~URZ, `(.L_x_756) ;  /* 0x00003e527f007947 */ /* 0x000fea000b800000 */
[----:B------:R3:W4:Y:S02]  /*16d50*/  SHFL.IDX PT, R8, R74, 0x1, 0x1f ;  /* 0x00201f004a087f89 */ /* 0x00072400000e0000 */
.L_x_848:
[----:B------:R-:W5:Y:S01]  /*16d60*/  LDL R0, [R1+0xc] ;  /* 0x00000c0001007983 */ /* 0x000f620000100800 */
[----:B------:R-:W-:Y:S02]  /*16d70*/  IMAD.MOV.U32 R6, RZ, RZ, RZ ;  /* 0x000000ffff067224 */ /* 0x000fe400078e00ff */
[----:B-----5:R-:W-:-:S05]  /*16d80*/  IMAD.IADD R0, R0, 0x1, R12 ;  /* 0x0000000100007824 */ /* 0x020fca00078e020c */
[----:B------:R-:W-:-:S13]  /*16d90*/  ISETP.GE.OR P0, PT, R0, c[0x0][0x53c], !P6 ;  /* 0x00014f0000007a0c */ /* 0x000fda0007706670 */
[----:B------:R-:W-:Y:S01]  /*16da0*/  @!P0 IMAD.MOV.U32 R2, RZ, RZ, 0x4 ;  /* 0x00000004ff028424 */ /* 0x000fe200078e00ff */
[----:B------:R-:W-:-:S03]  /*16db0*/  @!P0 MOV R3, 0x4 ;  /* 0x0000000400038802 */ /* 0x000fc60000000f00 */
[----:B------:R-:W-:-:S04]  /*16dc0*/  @!P0 IMAD.WIDE R4, R0, R2, c[0x0][0x580] ;  /* 0x0001600000048625 */ /* 0x000fc800078e0202 */
[----:B------:R-:W-:Y:S01]  /*16dd0*/  @!P0 IMAD.WIDE R2, R0, R3, c[0x0][0x578] ;  /* 0x00015e0000028625 */ /* 0x000fe200078e0203 */
[----:B------:R-:W5:Y:S04]  /*16de0*/  @!P0 LDG.E R6, [R4.64] ;  /* 0x0000000604068981 */ /* 0x000f68000c1e1900 */
[----:B------:R-:W5:Y:S01]  /*16df0*/  @!P0 LDG.E R7, [R2.64] ;  /* 0x0000000602078981 */ /* 0x000f62000c1e1900 */
[C---:B------:R-:W-:Y:S02]  /*16e00*/  ISETP.GE.U32.AND P4, PT, R12.reuse, 0x10, PT ;  /* 0x000000100c00780c */ /* 0x040fe40003f86070 */
[C---:B------:R-:W-:Y:S02]  /*16e10*/  ISETP.GE.U32.AND P3, PT, R12.reuse, 0x8, PT ;  /* 0x000000080c00780c */ /* 0x040fe40003f66070 */
[----:B------:R-:W-:-:S02]  /*16e20*/  ISETP.GE.U32.AND P2, PT, R12, 0x4, PT ;  /* 0x000000040c00780c */ /* 0x000fc40003f46070 */
[C---:B------:R-:W-:Y:S02]  /*16e30*/  ISETP.GE.U32.AND P1, PT, R12.reuse, 0x2, PT ;  /* 0x000000020c00780c */ /* 0x040fe40003f26070 */
[----:B------:R-:W-:Y:S02]  /*16e40*/  ISETP.NE.AND P5, PT, R12, RZ, PT ;  /* 0x000000ff0c00720c */ /* 0x000fe40003fa5270 */
[----:B------:R-:W-:Y:S01]  /*16e50*/  MOV R11, RZ ;  /* 0x000000ff000b7202 */ /* 0x000fe20000000f00 */
[----:B-----5:R-:W-:Y:S01]  /*16e60*/  IMAD R0, R7, R6, RZ ;  /* 0x0000000607007224 */ /* 0x020fe200078e02ff */
[----:B------:R-:W-:Y:S07]  /*16e70*/  BRA.DIV ~URZ, `(.L_x_757) ;  /* 0x00003d927f007947 */ /* 0x000fee000b800000 */
[----:B------:R1:W3:Y:S02]  /*16e80*/  SHFL.UP PT, R4, R0, 0x1, RZ ;  /* 0x0420000000047989 */ /* 0x0002e400000e00ff */
.L_x_849:
        /* <DEDUP_REMOVED lines=16> */
.L_x_850:
[----:B---3--:R-:W-:Y:S01]  /*16f90*/  IMAD R0, R0, c[0x0][0x538], RZ ;  /* 0x00014e0000007a24 */ /* 0x008fe200078e02ff */
[----:B------:R-:W-:Y:S04]  /*16fa0*/  BSSY B1, `(.L_x_759) ;  /* 0x00000ce000017945 */ /* 0x000fe80003800000 */
[----:B----4-:R-:W-:-:S04]  /*16fb0*/  IADD3 R8, R0, R8, RZ ;  /* 0x0000000800087210 */ /* 0x010fc80007ffe0ff */
[----:B--2---:R-:W-:-:S13]  /*16fc0*/  ISETP.GT.AND P0, PT, R8, R9, PT ;  /* 0x000000090800720c */ /* 0x004fda0003f04270 */
[----:B------:R-:W-:Y:S05]  /*16fd0*/  @P0 BRA `(.L_x_760) ;  /* 0x0000025000000947 */ /* 0x000fea0003800000 */
.L_x_764:
[----:B------:R-:W2:Y:S02]  /*16fe0*/  LDL.LU R0, [R1+0xc] ;  /* 0x00000c0001007983 */ /* 0x000ea40000300800 */
[----:B--2---:R-:W-:-:S04]  /*16ff0*/  IADD3 R0, R0, 0x1f, RZ ;  /* 0x0000001f00007810 */ /* 0x004fc80007ffe0ff */
[----:B------:R-:W-:-:S13]  /*17000*/  ISETP.GE.AND P0, PT, R0, c[0x0][0x53c], PT ;  /* 0x00014f0000007a0c */ /* 0x000fda0003f06270 */
[----:B------:R-:W-:Y:S05]  /*17010*/  @P0 BRA `(.L_x_761) ;  /* 0x00000c1000000947 */ /* 0x000fea0003800000 */
[----:B------:R2:W-:Y:S01]  /*17020*/  STL [R1+0xc], R0 ;  /* 0x00000c0001007387 */ /* 0x0005e20000100800 */
[----:B------:R-:W-:Y:S01]  /*17030*/  CS2R R6, SRZ ;  /* 0x0000000000067805 */ /* 0x000fe2000001ff00 */
[----:B--2---:R-:W-:-:S04]  /*17040*/  IADD3 R0, R0, R12, RZ ;  /* 0x0000000c00007210 */ /* 0x004fc80007ffe0ff */
        /* <DEDUP_REMOVED lines=10> */
.L_x_851:
        /* <DEDUP_REMOVED lines=16> */
.L_x_852:
[----:B--2---:R-:W-:-:S05]  /*171f0*/  IMAD R0, R0, c[0x0][0x538], RZ ;  /* 0x00014e0000007a24 */ /* 0x004fca00078e02ff */
[----:B------:R-:W-:-:S04]  /*17200*/  IADD3 R8, R0, R8, RZ ;  /* 0x0000000800087210 */ /* 0x000fc80007ffe0ff */
[----:B------:R-:W-:-:S13]  /*17210*/  ISETP.GT.AND P0, PT, R8, R9, PT ;  /* 0x000000090800720c */ /* 0x000fda0003f04270 */
[----:B-1----:R-:W-:Y:S05]  /*17220*/  @!P0 BRA `(.L_x_764) ;  /* 0xfffffdb000008947 */ /* 0x002fea000383ffff */
.L_x_760:
[----:B------:R-:W-:-:S05]  /*17230*/  IADD3 R5, -R0, R8, RZ ;  /* 0x0000000800057210 */ /* 0x000fca0007ffe1ff */
[----:B------:R-:W-:-:S05]  /*17240*/  IMAD R0, R4, c[0x0][0x538], R5 ;  /* 0x00014e0004007a24 */ /* 0x000fca00078e0205 */
[----:B------:R-:W-:Y:S01]  /*17250*/  ISETP.GT.AND P0, PT, R0, R9, PT ;  /* 0x000000090000720c */ /* 0x000fe20003f04270 */
[----:B------:R-:W-:-:S12]  /*17260*/  BRA.DIV ~URZ, `(.L_x_765) ;  /* 0x00003d927f007947 */ /* 0x000fd8000b800000 */
[----:B------:R-:W-:-:S03]  /*17270*/  VOTE.ANY R10, PT, !P0 ;  /* 0x00000000000a7806 */ /* 0x000fc600040e0100 */
.L_x_853:
[----:B------:R-:W2:Y:S01]  /*17280*/  LDL.LU R2, [R1+0xc] ;  /* 0x00000c0001027983 */ /* 0x000ea20000300800 */
[----:B------:R-:W2:Y:S02]  /*17290*/  POPC R0, R10 ;  /* 0x0000000a00007309 */ /* 0x000ea40000000000 */
[----:B--2---:R-:W-:-:S05]  /*172a0*/  IADD3 R2, R0, R2, RZ ;  /* 0x0000000200027210 */ /* 0x004fca0007ffe0ff */
[----:B------:R2:W-:Y:S01]  /*172b0*/  STL [R1+0xc], R2 ;  /* 0x00000c0201007387 */ /* 0x0005e20000100800 */
[----:B------:R-:W-:Y:S05]  /*172c0*/  BRA.DIV ~URZ, `(.L_x_766) ;  /* 0x00003d827f007947 */ /* 0x000fea000b800000 */
[----:B------:R3:W4:Y:S04]  /*172d0*/  SHFL.IDX PT, R8, R6, R0, 0x1f ;  /* 0x00001f0006087589 */ /* 0x00072800000e0000 */
[----:B------:R3:W1:Y:S02]  /*172e0*/  SHFL.IDX PT, R7, R7, R0, 0x1f ;  /* 0x00001f0007077589 */ /* 0x00066400000e0000 */
.L_x_854:
[----:B------:R-:W-:Y:S01]  /*172f0*/  ISETP.NE.AND P0, PT, R10, RZ, PT ;  /* 0x000000ff0a00720c */ /* 0x000fe20003f05270 */
[----:B------:R-:W-:-:S12]  /*17300*/  BSSY B0, `(.L_x_767) ;  /* 0x0000005000007945 */ /* 0x000fd80003800000 */
[----:B------:R-:W-:Y:S05]  /*17310*/  @!P0 BRA `(.L_x_768) ;  /* 0x0000003000008947 */ /* 0x000fea0003800000 */
[----:B---3--:R-:W-:Y:S01]  /*17320*/  IADD3 R0, R0, -0x1, RZ ;  /* 0xffffffff00007810 */ /* 0x008fe20007ffe0ff */
[----:B------:R-:W-:Y:S05]  /*17330*/  BRA.DIV ~URZ, `(.L_x_769) ;  /* 0x00003de27f007947 */ /* 0x000fea000b800000 */
[----:B------:R3:W2:Y:S02]  /*17340*/  SHFL.IDX PT, R11, R4, R0, 0x1f ;  /* 0x00001f00040b7589 */ /* 0x0006a400000e0000 */
.L_x_768:
[----:B------:R-:W-:Y:S05]  /*17350*/  BSYNC B0 ;  /* 0x0000000000007941 */ /* 0x000fea0003800000 */
.L_x_767:
[----:B--23--:R-:W-:Y:S01]  /*17360*/  IMAD R0, R11, c[0x0][0x538], R5 ;  /* 0x00014e000b007a24 */ /* 0x00cfe200078e0205 */
[----:B-1----:R-:W-:Y:S01]  /*17370*/  ISETP.NE.AND P0, PT, R7, 0x1, PT ;  /* 0x000000010700780c */ /* 0x002fe20003f05270 */
[----:B------:R-:W-:Y:S03]  /*17380*/  BSSY B0, `(.L_x_770) ;  /* 0x0000086000007945 */ /* 0x000fe60003800000 */
[----:B------:R1:W-:Y:S01]  /*17390*/  STL [R1], R0 ;  /* 0x0000000001007387 */ /* 0x0003e20000100800 */
[----:B------:R-:W-:-:S08]  /*173a0*/  IADD3 R9, -R0, R9, RZ ;  /* 0x0000000900097210 */ /* 0x000fd00007ffe1ff */
[----:B------:R-:W-:Y:S05]  /*173b0*/  @!P0 BRA `(.L_x_771) ;  /* 0x000003e000008947 */ /* 0x000fea0003800000 */
[-C--:B----4-:R-:W-:Y:S02]  /*173c0*/  IABS R2, R8.reuse ;  /* 0x0000000800027213 */ /* 0x090fe40000000000 */
[----:B------:R-:W-:Y:S02]  /*173d0*/  IABS R10, R8 ;  /* 0x00000008000a7213 */ /* 0x000fe40000000000 */
[----:B-1----:R-:W1:Y:S08]  /*173e0*/  I2F.RP R0, R2 ;  /* 0x0000000200007306 */ /* 0x002e700000209400 */
[----:B-1----:R-:W1:Y:S02]  /*173f0*/  MUFU.RCP R0, R0 ;  /* 0x0000000000007308 */ /* 0x002e640000001000 */
[----:B-1----:R-:W-:-:S06]  /*17400*/  IADD3 R0, R0, 0xffffffe, RZ ;  /* 0x0ffffffe00007810 */ /* 0x002fcc0007ffe0ff */
[----:B------:R-:W1:Y:S02]  /*17410*/  F2I.FTZ.U32.TRUNC.NTZ R5, R0 ;  /* 0x0000000000057305 */ /* 0x000e64000021f000 */
[----:B-1----:R-:W-:Y:S01]  /*17420*/  IMAD.MOV R3, RZ, RZ, -R5 ;  /* 0x000000ffff037224 */ /* 0x002fe200078e0a05 */
[----:B------:R-:W-:-:S03]  /*17430*/  IABS R0, R7 ;  /* 0x0000000700007213 */ /* 0x000fc60000000000 */
[----:B------:R-:W-:Y:S01]  /*17440*/  IMAD.MOV.U32 R4, RZ, RZ, R3 ;  /* 0x000000ffff047224 */ /* 0x000fe200078e0003 */
[----:B------:R-:W-:Y:S01]  /*17450*/  IABS R3, R9 ;  /* 0x0000000900037213 */ /* 0x000fe20000000000 */
[----:B------:R-:W-:Y:S02]  /*17460*/  IMAD.MOV.U32 R6, RZ, RZ, R0 ;  /* 0x000000ffff067224 */ /* 0x000fe400078e0000 */
[----:B------:R-:W-:Y:S02]  /*17470*/  IMAD R0, R4, R2, RZ ;  /* 0x0000000204007224 */ /* 0x000fe400078e02ff */
[----:B------:R-:W-:Y:S01]  /*17480*/  IMAD.MOV.U32 R4, RZ, RZ, RZ ;  /* 0x000000ffff047224 */ /* 0x000fe200078e00ff */
[----:B------:R-:W1:Y:S03]  /*17490*/  I2F.RP R11, R6 ;  /* 0x00000006000b7306 */ /* 0x000e660000209400 */
[----:B------:R-:W-:-:S04]  /*174a0*/  IMAD.HI.U32 R5, R5, R0, R4 ;  /* 0x0000000005057227 */ /* 0x000fc800078e0004 */
[----:B------:R-:W-:-:S05]  /*174b0*/  IMAD.MOV R0, RZ, RZ, -R10 ;  /* 0x000000ffff007224 */ /* 0x000fca00078e0a0a */
[----:B------:R-:W-:Y:S01]  /*174c0*/  MOV R4, R0 ;  /* 0x0000000000047202 */ /* 0x000fe20000000f00 */
[----:B------:R-:W-:-:S04]  /*174d0*/  IMAD.HI.U32 R0, R5, R3, RZ ;  /* 0x0000000305007227 */ /* 0x000fc800078e00ff */
[----:B------:R-:W-:Y:S02]  /*174e0*/  IMAD R3, R0, R4, R3 ;  /* 0x0000000400037224 */ /* 0x000fe400078e0203 */
[----:B-1----:R-:W1:Y:S03]  /*174f0*/  MUFU.RCP R4, R11 ;  /* 0x0000000b00047308 */ /* 0x002e660000001000 */
        /* <DEDUP_REMOVED lines=9> */
[----:B------:R-:W-:Y:S01]  /*17590*/  @P2 IADD3 R0, R0, 0x1, RZ ;  /* 0x0000000100002810 */ /* 0x000fe20007ffe0ff */
[----:B-1----:R-:W-:-:S06]  /*175a0*/  IMAD.MOV R2, RZ, RZ, -R3 ;  /* 0x000000ffff027224 */ /* 0x002fcc00078e0a03 */
[----:B------:R-:W-:Y:S01]  /*175b0*/  @!P1 IMAD.MOV R0, RZ, RZ, -R0 ;  /* 0x000000ffff009224 */ /* 0x000fe200078e0a00 */
[----:B------:R-:W-:Y:S02]  /*175c0*/  @!P0 LOP3.LUT R0, RZ, R8, RZ, 0x33, !PT ;  /* 0x00000008ff008212 */ /* 0x000fe400078e33ff */
[----:B------:R-:W-:Y:S02]  /*175d0*/  MOV R4, R2 ;  /* 0x0000000200047202 */ /* 0x000fe40000000f00 */
[----:B------:R-:W-:Y:S02]  /*175e0*/  IABS R2, R7 ;  /* 0x0000000700027213 */ /* 0x000fe40000000000 */
[----:B------:R-:W-:Y:S01]  /*175f0*/  IABS R10, R0 ;  /* 0x00000000000a7213 */ /* 0x000fe20000000000 */
[----:B------:R-:W-:Y:S02]  /*17600*/  IMAD R4, R4, R6, RZ ;  /* 0x0000000604047224 */ /* 0x000fe400078e02ff */
[----:B------:R-:W-:-:S02]  /*17610*/  IMAD.MOV R5, RZ, RZ, -R2 ;  /* 0x000000ffff057224 */ /* 0x000fc400078e0a02 */
[----:B------:R-:W-:-:S04]  /*17620*/  IMAD.MOV.U32 R2, RZ, RZ, RZ ;  /* 0x000000ffff027224 */ /* 0x000fc800078e00ff */
[----:B------:R-:W-:Y:S01]  /*17630*/  IMAD.HI.U32 R2, R3, R4, R2 ;  /* 0x0000000403027227 */ /* 0x000fe200078e0002 */
[----:B------:R-:W-:-:S03]  /*17640*/  MOV R4, R5 ;  /* 0x0000000500047202 */ /* 0x000fc60000000f00 */
[----:B------:R-:W-:-:S04]  /*17650*/  IMAD.MOV.U32 R3, RZ, RZ, R10 ;  /* 0x000000ffff037224 */ /* 0x000fc800078e000a */
[----:B------:R-:W-:-:S04]  /*17660*/  IMAD.HI.U32 R2, R2, R3, RZ ;  /* 0x0000000302027227 */ /* 0x000fc800078e00ff */
[----:B------:R-:W-:Y:S01]  /*17670*/  IMAD R3, R2, R4, R3 ;  /* 0x0000000402037224 */ /* 0x000fe200078e0203 */
[----:B------:R-:W-:-:S04]  /*17680*/  IADD3 R4, -R0, RZ, RZ ;  /* 0x000000ff00047210 */ /* 0x000fc80007ffe1ff */
        /* <DEDUP_REMOVED lines=9> */
[----:B------:R-:W-:-:S05]  /*17720*/  @!P0 LOP3.LUT R2, RZ, R7, RZ, 0x33, !PT ;  /* 0x00000007ff028212 */ /* 0x000fca00078e33ff */
[----:B------:R-:W-:-:S04]  /*17730*/  IMAD.MOV R3, RZ, RZ, -R2 ;  /* 0x000000ffff037224 */ /* 0x000fc800078e0a02 */
[C---:B------:R-:W-:Y:S02]  /*17740*/  IMAD R3, R7.reuse, R3, R0 ;  /* 0x0000000307037224 */ /* 0x040fe400078e0200 */
[----:B------:R-:W-:Y:S02]  /*17750*/  IMAD R0, R7, 0x1000000, R2 ;  /* 0x0100000007007824 */ /* 0x000fe400078e0202 */
[----:B------:R-:W-:Y:S02]  /*17760*/  IMAD R2, R8, R4, R9 ;  /* 0x0000000408027224 */ /* 0x000fe400078e0209 */
[----:B------:R-:W-:-:S05]  /*17770*/  IMAD R0, R3, 0x10000, R0 ;  /* 0x0001000003007824 */ /* 0x000fca00078e0200 */
[----:B------:R1:W-:Y:S01]  /*17780*/  STL [R1+0x8], R0 ;  /* 0x0000080001007387 */ /* 0x0003e20000100800 */
[----:B------:R-:W-:Y:S05]  /*17790*/  BRA `(.L_x_772) ;  /* 0x0000044000007947 */ /* 0x000fea0003800000 */
.L_x_771:
[----:B-1----:R-:W2:Y:S01]  /*177a0*/  LDL R0, [R1+0xc] ;  /* 0x00000c0001007983 */ /* 0x002ea20000100800 */
[----:B------:R-:W-:-:S04]  /*177b0*/  IMAD.MOV.U32 R2, RZ, RZ, 0x4 ;  /* 0x00000004ff027424 */ /* 0x000fc800078e00ff */
[----:B--2---:R-:W-:-:S05]  /*177c0*/  IMAD.WIDE R2, R0, R2, c[0x0][0x590] ;  /* 0x0001640000027625 */ /* 0x004fca00078e0202 */
[----:B------:R-:W2:Y:S02]  /*177d0*/  LDG.E R4, [R2.64] ;  /* 0x0000000602047981 */ /* 0x000ea4000c1e1900 */
[----:B--2-4-:R-:W-:-:S05]  /*177e0*/  IMAD R10, R4, R8, RZ ;  /* 0x00000008040a7224 */ /* 0x014fca00078e02ff */
[-C--:B------:R-:W-:Y:S02]  /*177f0*/  IABS R0, R10.reuse ;  /* 0x0000000a00007213 */ /* 0x080fe40000000000 */
        /* <DEDUP_REMOVED lines=27> */
[----:B------:R-:W-:Y:S02]  /*179b0*/  IMAD R11, R4, R2, RZ ;  /* 0x00000002040b7224 */ /* 0x000fe400078e02ff */
[----:B------:R-:W-:-:S03]  /*179c0*/  IMAD.MOV R2, RZ, RZ, -R2 ;  /* 0x000000ffff027224 */ /* 0x000fc600078e0a02 */
[----:B------:R-:W-:Y:S01]  /*179d0*/  IADD3 R0, -R11, c[0x0][0x538], RZ ;  /* 0x00014e000b007a10 */ /* 0x000fe20007ffe1ff */
[----:B------:R-:W-:-:S03]  /*179e0*/  IMAD R6, R10, R2, R9 ;  /* 0x000000020a067224 */ /* 0x000fc600078e0209 */
[----:B------:R-:W-:Y:S02]  /*179f0*/  IMNMX R0, R4, R0, PT ;  /* 0x0000000004007217 */ /* 0x000fe40003800200 */
[----:B------:R-:W-:Y:S02]  /*17a00*/  IABS R2, R6 ;  /* 0x0000000600027213 */ /* 0x000fe40000000000 */
[-C--:B------:R-:W-:Y:S02]  /*17a10*/  IABS R3, R0.reuse ;  /* 0x0000000000037213 */ /* 0x080fe40000000000 */
[----:B------:R-:W-:Y:S02]  /*17a20*/  IABS R10, R0 ;  /* 0x00000000000a7213 */ /* 0x000fe40000000000 */
[----:B------:R-:W1:Y:S01]  /*17a30*/  I2F.RP R4, R3 ;  /* 0x0000000300047306 */ /* 0x000e620000209400 */
[----:B------:R-:W-:Y:S02]  /*17a40*/  MOV R7, R2 ;  /* 0x0000000200077202 */ /* 0x000fe40000000f00 */
[----:B------:R-:W-:-:S05]  /*17a50*/  IMAD.MOV R2, RZ, RZ, -R10 ;  /* 0x000000ffff027224 */ /* 0x000fca00078e0a0a */
[----:B-1----:R-:W1:Y:S02]  /*17a60*/  MUFU.RCP R4, R4 ;  /* 0x0000000400047308 */ /* 0x002e640000001000 */
[----:B-1----:R-:W-:-:S06]  /*17a70*/  IADD3 R4, R4, 0xffffffe, RZ ;  /* 0x0ffffffe04047810 */ /* 0x002fcc0007ffe0ff */
[----:B------:R-:W1:Y:S02]  /*17a80*/  F2I.FTZ.U32.TRUNC.NTZ R5, R4 ;  /* 0x0000000400057305 */ /* 0x000e64000021f000 */
[----:B-1----:R-:W-:-:S04]  /*17a90*/  IMAD.MOV R4, RZ, RZ, -R5 ;  /* 0x000000ffff047224 */ /* 0x002fc800078e0a05 */
[----:B------:R-:W-:Y:S02]  /*17aa0*/  IMAD R9, R4, R3, RZ ;  /* 0x0000000304097224 */ /* 0x000fe400078e02ff */
[----:B------:R-:W-:-:S04]  /*17ab0*/  IMAD.MOV.U32 R4, RZ, RZ, RZ ;  /* 0x000000ffff047224 */ /* 0x000fc800078e00ff */
[----:B------:R-:W-:-:S04]  /*17ac0*/  IMAD.HI.U32 R5, R5, R9, R4 ;  /* 0x0000000905057227 */ /* 0x000fc800078e0004 */
[----:B------:R-:W-:Y:S02]  /*17ad0*/  IMAD.MOV.U32 R4, RZ, RZ, R2 ;  /* 0x000000ffff047224 */ /* 0x000fe400078e0002 */
[----:B------:R-:W-:-:S04]  /*17ae0*/  IMAD.HI.U32 R2, R5, R7, RZ ;  /* 0x0000000705027227 */ /* 0x000fc800078e00ff */
[----:B------:R-:W-:-:S05]  /*17af0*/  IMAD R4, R2, R4, R7 ;  /* 0x0000000402047224 */ /* 0x000fca00078e0207 */
[----:B------:R-:W-:-:S13]  /*17b00*/  ISETP.GT.U32.AND P0, PT, R3, R4, PT ;  /* 0x000000040300720c */ /* 0x000fda0003f04070 */
[-C--:B------:R-:W-:Y:S02]  /*17b10*/  @!P0 IADD3 R4, R4, -R3.reuse, RZ ;  /* 0x8000000304048210 */ /* 0x080fe40007ffe0ff */
[----:B------:R-:W-:Y:S02]  /*17b20*/  @!P0 IADD3 R2, R2, 0x1, RZ ;  /* 0x0000000102028810 */ /* 0x000fe40007ffe0ff */
[----:B------:R-:W-:Y:S02]  /*17b30*/  ISETP.GE.U32.AND P2, PT, R4, R3, PT ;  /* 0x000000030400720c */ /* 0x000fe40003f46070 */
[----:B------:R-:W-:Y:S02]  /*17b40*/  LOP3.LUT R3, R6, R0, RZ, 0x3c, !PT ;  /* 0x0000000006037212 */ /* 0x000fe400078e3cff */
[----:B------:R-:W-:Y:S02]  /*17b50*/  ISETP.NE.AND P0, PT, R0, RZ, PT ;  /* 0x000000ff0000720c */ /* 0x000fe40003f05270 */
[----:B------:R-:W-:Y:S01]  /*17b60*/  ISETP.GE.AND P1, PT, R3, RZ, PT ;  /* 0x000000ff0300720c */ /* 0x000fe20003f26270 */
[----:B------:R-:W-:Y:S01]  /*17b70*/  IMAD.MOV R3, RZ, RZ, -R0 ;  /* 0x000000ffff037224 */ /* 0x000fe200078e0a00 */
[----:B------:R-:W-:-:S05]  /*17b80*/  IADD3 R6, R11, 0x1000000, R6 ;  /* 0x010000000b067810 */ /* 0x000fca0007ffe006 */
[----:B------:R-:W-:-:S06]  /*17b90*/  @P2 IADD3 R2, R2, 0x1, RZ ;  /* 0x0000000102022810 */ /* 0x000fcc0007ffe0ff */
[----:B------:R-:W-:Y:S01]  /*17ba0*/  @!P1 IMAD.MOV R2, RZ, RZ, -R2 ;  /* 0x000000ffff029224 */ /* 0x000fe200078e0a02 */
[----:B------:R-:W-:-:S05]  /*17bb0*/  @!P0 LOP3.LUT R2, RZ, R0, RZ, 0x33, !PT ;  /* 0x00000000ff028212 */ /* 0x000fca00078e33ff */
[----:B------:R-:W-:-:S05]  /*17bc0*/  IMAD R0, R2, R3, R6 ;  /* 0x0000000302007224 */ /* 0x000fca00078e0206 */
[----:B------:R1:W-:Y:S02]  /*17bd0*/  STL [R1+0x8], R0 ;  /* 0x0000080001007387 */ /* 0x0003e40000100800 */
.L_x_772:
[----:B------:R-:W-:Y:S05]  /*17be0*/  BSYNC B0 ;  /* 0x0000000000007941 */ /* 0x000fea0003800000 */
.L_x_770:
[----:B------:R-:W-:-:S04]  /*17bf0*/  LOP3.LUT R2, RZ, R2, RZ, 0x33, !PT ;  /* 0x00000002ff027212 */ /* 0x000fc800078e33ff */
[----:B-1----:R-:W-:-:S05]  /*17c00*/  IADD3 R0, R2, R8, RZ ;  /* 0x0000000802007210 */ /* 0x002fca0007ffe0ff */
[----:B------:R1:W-:Y:S01]  /*17c10*/  STL [R1+0x4], R0 ;  /* 0x0000040001007387 */ /* 0x0003e20000100800 */
[----:B------:R-:W-:Y:S05]  /*17c20*/  BRA `(.L_x_773) ;  /* 0x0000005000007947 */ /* 0x000fea0003800000 */
.L_x_761:
[----:B------:R-:W-:Y:S01]  /*17c30*/  MOV R0, c[0x0][0x53c] ;  /* 0x00014f0000007a02 */ /* 0x000fe20000000f00 */
[----:B------:R2:W-:Y:S04]  /*17c40*/  STL [R1], R9 ;  /* 0x0000000901007387 */ /* 0x0005e80000100800 */
[----:B------:R2:W-:Y:S04]  /*17c50*/  STL [R1+0x4], RZ ;  /* 0x000004ff01007387 */ /* 0x0005e80000100800 */
[----:B------:R2:W-:Y:S04]  /*17c60*/  STL [R1+0x8], RZ ;  /* 0x000008ff01007387 */ /* 0x0005e80000100800 */
[----:B------:R2:W-:Y:S02]  /*17c70*/  STL [R1+0xc], R0 ;  /* 0x00000c0001007387 */ /* 0x0005e40000100800 */
.L_x_773:
[----:B------:R-:W-:Y:S05]  /*17c80*/  BSYNC B1 ;  /* 0x0000000000017941 */ /* 0x000fea0003800000 */
.L_x_759:
[----:B-1----:R-:W3:Y:S04]  /*17c90*/  LDL R4, [R1] ;  /* 0x0000000001047983 */ /* 0x002ee80000100800 */
[----:B------:R-:W3:Y:S04]  /*17ca0*/  LDL R5, [R1+0x4] ;  /* 0x0000040001057983 */ /* 0x000ee80000100800 */
[----:B------:R-:W3:Y:S04]  /*17cb0*/  LDL R6, [R1+0x8] ;  /* 0x0000080001067983 */ /* 0x000ee80000100800 */
[----:B------:R-:W3:Y:S01]  /*17cc0*/  LDL R7, [R1+0xc] ;  /* 0x00000c0001077983 */ /* 0x000ee20000100800 */
[----:B------:R-:W-:Y:S03]  /*17cd0*/  WARPSYNC 0xffffffff ;  /* 0xffffffff00007948 */ /* 0x000fe60003800000 */
[----:B------:R-:W-:Y:S01]  /*17ce0*/  BAR.SYNC.DEFER_BLOCKING 0x4, 0x80 ;  /* 0x0102000000007b1d */ /* 0x000fe20000010000 */
[----:B------:R-:W-:-:S13]  /*17cf0*/  ISETP.NE.AND P0, PT, R12, RZ, PT ;  /* 0x000000ff0c00720c */ /* 0x000fda0003f05270 */
[----:B---3--:R1:W-:Y:S04]  /*17d00*/  @!P0 STS.128 [0xc080], R4 ;  /* 0x00c08004ff008388 */ /* 0x0083e80000000c00 */
[----:B------:R-:W-:Y:S06]  /*17d10*/  BAR.ARV 0x5, 0x80 ;  /* 0x0142000000007b1d */ /* 0x000fec0000002000 */
.L_x_754:
[----:B--2---:R-:W2:Y:S02]  /*17d20*/  LDL R0, [R1+0xc] ;  /* 0x00000c0001007983 */ /* 0x004ea40000100800 */
[----:B--2---:R-:W-:-:S13]  /*17d30*/  ISETP.GE.AND P0, PT, R0, c[0x0][0x53c], PT ;  /* 0x00014f0000007a0c */ /* 0x004fda0003f06270 */
[----:B-1----:R-:W-:Y:S01]  /*17d40*/  @P0 CALL.REL.NOINC `(.L_x_774) ;  /* 0x0000001000000944 */ /* 0x002fe20003c00000 */
[----:B------:R-:W-:Y:S05]  /*17d50*/  BRA `(.L_x_775) ;  /* 0xfffe9df000007947 */ /* 0x000fea000383ffff */
.L_x_774:
[----:B------:R-:W-:Y:S05]  /*17d60*/  EXIT ;  /* 0x000000000000794d */ /* 0x000fea0003800000 */
.L_x_547:
[----:B------:R-:W-:Y:S01]  /*17d70*/  IMAD.MOV.U32 R0, RZ, RZ, R5 ;  /* 0x000000ffff007224 */ /* 0x000fe200078e0005 */
[----:B------:R-:W-:Y:S02]  /*17d80*/  MOV R2, 0x1 ;  /* 0x0000000100027802 */ /* 0x000fe40000000f00 */
[----:B------:R-:W-:Y:S02]  /*17d90*/  MOV R3, 0x17db0 ;  /* 0x00017db000037802 */ /* 0x000fe40000000f00 */
[----:B------:R-:W-:Y:S05]  /*17da0*/  CALL.REL.NOINC `($__internal_11_$__cuda_sm70_shflsync_up_p) ;  /* 0x000034a000007944 */ /* 0x000fea0003c00000 */
[----:B------:R-:W-:Y:S01]  /*17db0*/  MOV R0, R4 ;  /* 0x0000000400007202 */ /* 0x000fe20000000f00 */
[----:B------:R-:W-:Y:S05]  /*17dc0*/  BRA `(.L_x_776) ;  /* 0xfffe869000007947 */ /* 0x000fea000383ffff */
.L_x_548:
[----:B------:R-:W-:Y:S01]  /*17dd0*/  IMAD.MOV.U32 R0, RZ, RZ, R5 ;  /* 0x000000ffff007224 */ /* 0x000fe200078e0005 */
[----:B------:R-:W-:Y:S02]  /*17de0*/  MOV R2, 0x2 ;  /* 0x0000000200027802 */ /* 0x000fe40000000f00 */
[----:B------:R-:W-:Y:S02]  /*17df0*/  MOV R3, 0x17e10 ;  /* 0x00017e1000037802 */ /* 0x000fe40000000f00 */
[----:B------:R-:W-:Y:S05]  /*17e00*/  CALL.REL.NOINC `($__internal_11_$__cuda_sm70_shflsync_up_p) ;  /* 0x0000344000007944 */ /* 0x000fea0003c00000 */
[----:B------:R-:W-:Y:S01]  /*17e10*/  SEL R0, R4, RZ, P4 ;  /* 0x000000ff04007207 */ /* 0x000fe20002000000 */
[----:B------:R-:W-:Y:S01]  /*17e20*/  IMAD.MOV.U32 R2, RZ, RZ, 0x4 ;  /* 0x00000004ff027424 */ /* 0x000fe200078e00ff */
[----:B------:R-:W-:-:S03]  /*17e30*/  MOV R3, 0x17e60 ;  /* 0x00017e6000037802 */ /* 0x000fc60000000f00 */
[----:B------:R-:W-:Y:S02]  /*17e40*/  IMAD.IADD R0, R5, 0x1, R0 ;  /* 0x0000000105007824 */ /* 0x000fe400078e0200 */
        /* <DEDUP_REMOVED lines=13> */
[----:B------:R-:W-:Y:S02]  /*17f20*/  MOV R204, 0x1f ;  /* 0x0000001f00cc7802 */ /* 0x000fe40000000f00 */
[----:B------:R-:W-:Y:S01]  /*17f30*/  MOV R3, 0x17f70 ;  /* 0x00017f7000037802 */ /* 0x000fe20000000f00 */
[----:B------:R-:W-:-:S04]  /*17f40*/  IMAD.IADD R4, R0, 0x1, R4 ;  /* 0x0000000100047824 */ /* 0x000fc800078e0204 */
[----:B------:R-:W-:Y:S02]  /*17f50*/  IMAD.MOV.U32 R109, RZ, RZ, R4 ;  /* 0x000000ffff6d7224 */ /* 0x000fe400078e0004 */
[----:B------:R-:W-:Y:S05]  /*17f60*/  CALL.REL.NOINC `($__internal_10_$__cuda_sm70_shflsync_idx_p) ;  /* 0x0000328000007944 */ /* 0x000fea0003c00000 */
[----:B------:R-:W-:Y:S01]  /*17f70*/  MOV R0, R204 ;  /* 0x000000cc00007202 */ /* 0x000fe20000000f00 */
[----:B------:R-:W-:Y:S05]  /*17f80*/  BRA `(.L_x_777) ;  /* 0xfffe85d000007947 */ /* 0x000fea000383ffff */
.L_x_550:
[----:B------:R-:W-:Y:S02]  /*17f90*/  SEL R0, RZ, 0x1, P0 ;  /* 0x00000001ff007807 */ /* 0x000fe40000000000 */
[----:B------:R-:W-:Y:S02]  /*17fa0*/  MOV R2, 0x17fc0 ;  /* 0x00017fc000027802 */ /* 0x000fe40000000f00 */
[----:B------:R-:W-:Y:S05]  /*17fb0*/  CALL.REL.NOINC `($__internal_12_$__cuda_sm70_votesync_ballot) ;  /* 0x0000330000007944 */ /* 0x000fea0003c00000 */
[----:B------:R-:W-:Y:S01]  /*17fc0*/  MOV R7, R0 ;  /* 0x0000000000077202 */ /* 0x000fe20000000f00 */
[----:B------:R-:W-:Y:S05]  /*17fd0*/  BRA `(.L_x_778) ;  /* 0xfffe861000007947 */ /* 0x000fea000383ffff */
.L_x_551:
[----:B------:R-:W-:Y:S01]  /*17fe0*/  IMAD.MOV.U32 R109, RZ, RZ, R9 ;  /* 0x000000ffff6d7224 */ /* 0x000fe200078e0009 */
[----:B-1----:R-:W-:Y:S01]  /*17ff0*/  MOV R2, R0 ;  /* 0x0000000000027202 */ /* 0x002fe20000000f00 */
[----:B------:R-:W-:Y:S01]  /*18000*/  IMAD.MOV.U32 R204, RZ, RZ, 0x1f ;  /* 0x0000001fffcc7424 */ /* 0x000fe200078e00ff */
[----:B------:R-:W-:Y:S02]  /*18010*/  MOV R3, 0x18030 ;  /* 0x0001803000037802 */ /* 0x000fe40000000f00 */
[----:B------:R-:W-:Y:S05]  /*18020*/  CALL.REL.NOINC `($__internal_10_$__cuda_sm70_shflsync_idx_p) ;  /* 0x000031c000007944 */ /* 0x000fea0003c00000 */
[----:B------:R-:W-:Y:S01]  /*18030*/  IMAD.MOV.U32 R12, RZ, RZ, R204 ;  /* 0x000000ffff0c7224 */ /* 0x000fe200078e00cc */
[----:B------:R-:W-:Y:S01]  /*18040*/  MOV R109, R8 ;  /* 0x00000008006d7202 */ /* 0x000fe20000000f00 */
[----:B------:R-:W-:Y:S01]  /*18050*/  IMAD.MOV.U32 R5, RZ, RZ, RZ ;  /* 0x000000ffff057224 */ /* 0x000fe200078e00ff */
[----:B------:R-:W-:Y:S01]  /*18060*/  MOV R2, R0 ;  /* 0x0000000000027202 */ /* 0x000fe20000000f00 */
[----:B------:R-:W-:Y:S01]  /*18070*/  IMAD.MOV.U32 R204, RZ, RZ, 0x1f ;  /* 0x0000001fffcc7424 */ /* 0x000fe200078e00ff */
[----:B------:R-:W-:-:S02]  /*18080*/  MOV R3, 0x180a0 ;  /* 0x000180a000037802 */ /* 0x000fc40000000f00 */
[----:B------:R-:W-:Y:S05]  /*18090*/  CALL.REL.NOINC `($__internal_10_$__cuda_sm70_shflsync_idx_p) ;  /* 0x0000315000007944 */ /* 0x000fea0003c00000 */
[----:B------:R-:W-:Y:S01]  /*180a0*/  MOV R9, R204 ;  /* 0x000000cc00097202 */ /* 0x000fe20000000f00 */
[----:B------:R-:W-:Y:S05]  /*180b0*/  BRA `(.L_x_779) ;  /* 0xfffe85a000007947 */ /* 0x000fea000383ffff */
.L_x_554:
[----:B------:R-:W-:Y:S01]  /*180c0*/  IMAD.MOV.U32 R109, RZ, RZ, R4 ;  /* 0x000000ffff6d7224 */ /* 0x000fe200078e0004 */
[----:B-1----:R-:W-:Y:S01]  /*180d0*/  MOV R2, R0 ;  /* 0x0000000000027202 */ /* 0x002fe20000000f00 */
[----:B------:R-:W-:Y:S01]  /*180e0*/  IMAD.MOV.U32 R204, RZ, RZ, 0x1f ;  /* 0x0000001fffcc7424 */ /* 0x000fe200078e00ff */
[----:B------:R-:W-:-:S02]  /*180f0*/  MOV R3, 0x18110 ;  /* 0x0001811000037802 */ /* 0x000fc40000000f00 */
[----:B---34-:R-:W-:Y:S05]  /*18100*/  CALL.REL.NOINC `($__internal_10_$__cuda_sm70_shflsync_idx_p) ;  /* 0x000030e000007944 */ /* 0x018fea0003c00000 */
[----:B------:R-:W-:Y:S01]  /*18110*/  MOV R5, R204 ;  /* 0x000000cc00057202 */ /* 0x000fe20000000f00 */
[----:B------:R-:W-:Y:S05]  /*18120*/  BRA `(.L_x_553) ;  /* 0xfffe859000007947 */ /* 0x000fea000383ffff */
.L_x_573:
[----:B------:R-:W-:Y:S01]  /*18130*/  IMAD.MOV.U32 R109, RZ, RZ, R5 ;  /* 0x000000ffff6d7224 */ /* 0x000fe200078e0005 */
[----:B------:R-:W-:Y:S01]  /*18140*/  MOV R2, RZ ;  /* 0x000000ff00027202 */ /* 0x000fe20000000f00 */
[----:B------:R-:W-:Y:S01]  /*18150*/  IMAD.MOV.U32 R204, RZ, RZ, 0x1c1f ;  /* 0x00001c1fffcc7424 */ /* 0x000fe200078e00ff */
[----:B------:R-:W-:-:S02]  /*18160*/  MOV R3, 0x18180 ;  /* 0x0001818000037802 */ /* 0x000fc40000000f00 */
[----:B-----5:R-:W-:Y:S05]  /*18170*/  CALL.REL.NOINC `($__internal_10_$__cuda_sm70_shflsync_idx_p) ;  /* 0x0000307000007944 */ /* 0x020fea0003c00000 */
[----:B------:R-:W-:Y:S01]  /*18180*/  MOV R4, R204 ;  /* 0x000000cc00047202 */ /* 0x000fe20000000f00 */
[----:B------:R-:W-:Y:S05]  /*18190*/  BRA `(.L_x_780) ;  /* 0xfffea98000007947 */ /* 0x000fea000383ffff */
.L_x_574:
[----:B------:R-:W-:Y:S01]  /*181a0*/  IMAD.MOV.U32 R109, RZ, RZ, R12 ;  /* 0x000000ffff6d7224 */ /* 0x000fe200078e000c */
[----:B------:R-:W-:Y:S01]  /*181b0*/  MOV R2, RZ ;  /* 0x000000ff00027202 */ /* 0x000fe20000000f00 */
[----:B------:R-:W-:Y:S01]  /*181c0*/  IMAD.MOV.U32 R204, RZ, RZ, 0x1c1f ;  /* 0x00001c1fffcc7424 */ /* 0x000fe200078e00ff */
[----:B------:R-:W-:-:S02]  /*181d0*/  MOV R3, 0x181f0 ;  /* 0x000181f000037802 */ /* 0x000fc40000000f00 */
[----:B-12--5:R-:W-:Y:S05]  /*181e0*/  CALL.REL.NOINC `($__internal_10_$__cuda_sm70_shflsync_idx_p) ;  /* 0x0000300000007944 */ /* 0x026fea0003c00000 */
[----:B------:R-:W-:Y:S01]  /*181f0*/  MOV R0, R204 ;  /* 0x000000cc00007202 */ /* 0x000fe20000000f00 */
[----:B------:R-:W-:Y:S05]  /*18200*/  BRA `(.L_x_781) ;  /* 0xfffea93000007947 */ /* 0x000fea000383ffff */
.L_x_577:
[----:B------:R-:W-:Y:S01]  /*18210*/  IMAD.MOV.U32 R109, RZ, RZ, R5 ;  /* 0x000000ffff6d7224 */ /* 0x000fe200078e0005 */
[----:B--2---:R-:W-:Y:S01]  /*18220*/  MOV R2, 0x1 ;  /* 0x0000000100027802 */ /* 0x004fe20000000f00 */
[----:B------:R-:W-:Y:S01]  /*18230*/  IMAD.MOV.U32 R204, RZ, RZ, 0x1c1f ;  /* 0x00001c1fffcc7424 */ /* 0x000fe200078e00ff */
[----:B------:R-:W-:-:S02]  /*18240*/  MOV R3, 0x18260 ;  /* 0x0001826000037802 */ /* 0x000fc40000000f00 */
[----:B-1-345:R-:W-:Y:S05]  /*18250*/  CALL.REL.NOINC `($__internal_10_$__cuda_sm70_shflsync_idx_p) ;  /* 0x00002f9000007944 */ /* 0x03afea0003c00000 */
[----:B------:R-:W-:Y:S01]  /*18260*/  IMAD.MOV.U32 R4, RZ, RZ, R204 ;  /* 0x000000ffff047224 */ /* 0x000fe200078e00cc */
[----:B------:R-:W-:Y:S01]  /*18270*/  MOV R2, 0x1 ;  /* 0x0000000100027802 */ /* 0x000fe20000000f00 */
[----:B------:R-:W-:Y:S01]  /*18280*/  IMAD.MOV.U32 R109, RZ, RZ, R12 ;  /* 0x000000ffff6d7224 */ /* 0x000fe200078e000c */
[----:B------:R-:W-:-:S02]  /*18290*/  MOV R204, 0x1c1f ;  /* 0x00001c1f00cc7802 */ /* 0x000fc40000000f00 */
[----:B------:R-:W-:Y:S02]  /*182a0*/  MOV R3, 0x182c0 ;  /* 0x000182c000037802 */ /* 0x000fe40000000f00 */
[----:B------:R-:W-:Y:S05]  /*182b0*/  CALL.REL.NOINC `($__internal_10_$__cuda_sm70_shflsync_idx_p) ;  /* 0x00002f3000007944 */ /* 0x000fea0003c00000 */
[----:B------:R-:W-:Y:S01]  /*182c0*/  MOV R0, R204 ;  /* 0x000000cc00007202 */ /* 0x000fe20000000f00 */
[----:B------:R-:W-:Y:S05]  /*182d0*/  BRA `(.L_x_782) ;  /* 0xfffeaa0000007947 */ /* 0x000fea000383ffff */
.L_x_580:
[----:B------:R-:W-:Y:S01]  /*182e0*/  IMAD.MOV.U32 R109, RZ, RZ, R5 ;  /* 0x000000ffff6d7224 */ /* 0x000fe200078e0005 */
[----:B-1----:R-:W-:Y:S01]  /*182f0*/  MOV R2, 0x2 ;  /* 0x0000000200027802 */ /* 0x002fe20000000f00 */
[----:B------:R-:W-:Y:S01]  /*18300*/  IMAD.MOV.U32 R204, RZ, RZ, 0x1c1f ;  /* 0x00001c1fffcc7424 */ /* 0x000fe200078e00ff */
[----:B------:R-:W-:Y:S02]  /*18310*/  MOV R3, 0x18330 ;  /* 0x0001833000037802 */ /* 0x000fe40000000f00 */
[----:B--2345:R-:W-:Y:S05]  /*18320*/  CALL.REL.NOINC `($__internal_10_$__cuda_sm70_shflsync_idx_p) ;  /* 0x00002ec000007944 */ /* 0x03cfea0003c00000 */
[----:B------:R-:W-:Y:S01]  /*18330*/  MOV R4, R204 ;  /* 0x000000cc00047202 */ /* 0x000fe20000000f00 */
[----:B------:R-:W-:Y:S05]  /*18340*/  BRA `(.L_x_783) ;  /* 0xfffeab1000007947 */ /* 0x000fea000383ffff */
.L_x_581:
[----:B------:R-:W-:Y:S01]  /*18350*/  IMAD.MOV.U32 R109, RZ, RZ, R12 ;  /* 0x000000ffff6d7224 */ /* 0x000fe200078e000c */
[----:B------:R-:W-:Y:S01]  /*18360*/  MOV R2, 0x2 ;  /* 0x0000000200027802 */ /* 0x000fe20000000f00 */
[----:B------:R-:W-:Y:S01]  /*18370*/  IMAD.MOV.U32 R204, RZ, RZ, 0x1c1f ;  /* 0x00001c1fffcc7424 */ /* 0x000fe200078e00ff */
[----:B------:R-:W-:Y:S02]  /*18380*/  MOV R3, 0x183a0 ;  /* 0x000183a000037802 */ /* 0x000fe40000000f00 */
[----:B-12345:R-:W-:Y:S05]  /*18390*/  CALL.REL.NOINC `($__internal_10_$__cuda_sm70_shflsync_idx_p) ;  /* 0x00002e5000007944 */ /* 0x03efea0003c00000 */
[----:B------:R-:W-:Y:S01]  /*183a0*/  MOV R0, R204 ;  /* 0x000000cc00007202 */ /* 0x000fe20000000f00 */
[----:B------:R-:W-:Y:S05]  /*183b0*/  BRA `(.L_x_784) ;  /* 0xfffeaac000007947 */ /* 0x000fea000383ffff */
.L_x_584:
[----:B------:R-:W-:Y:S01]  /*183c0*/  IMAD.MOV.U32 R109, RZ, RZ, R5 ;  /* 0x000000ffff6d7224 */ /* 0x000fe200078e0005 */
[----:B-1----:R-:W-:Y:S01]  /*183d0*/  MOV R2, 0x3 ;  /* 0x0000000300027802 */ /* 0x002fe20000000f00 */
[----:B------:R-:W-:Y:S01]  /*183e0*/  IMAD.MOV.U32 R204, RZ, RZ, 0x1c1f ;  /* 0x00001c1fffcc7424 */ /* 0x000fe200078e00ff */
[----:B------:R-:W-:-:S02]  /*183f0*/  MOV R3, 0x18410 ;  /* 0x0001841000037802 */ /* 0x000fc40000000f00 */
[----:B--2345:R-:W-:Y:S05]  /*18400*/  CALL.REL.NOINC `($__internal_10_$__cuda_sm70_shflsync_idx_p) ;  /* 0x00002de000007944 */ /* 0x03cfea0003c00000 */
        /* <DEDUP_REMOVED lines=8> */
.L_x_587:
[----:B------:R-:W-:Y:S01]  /*18490*/  IMAD.MOV.U32 R109, RZ, RZ, R24 ;  /* 0x000000ffff6d7224 */ /* 0x000fe200078e0018 */
[----:B-1----:R-:W-:Y:S01]  /*184a0*/  MOV R2, 0x1 ;  /* 0x0000000100027802 */ /* 0x002fe20000000f00 */
[----:B------:R-:W-:Y:S01]  /*184b0*/  IMAD.MOV.U32 R204, RZ, RZ, 0x1c1f ;  /* 0x00001c1fffcc7424 */ /* 0x000fe200078e00ff */
[----:B------:R-:W-:Y:S02]  /*184c0*/  MOV R3, 0x184e0 ;  /* 0x000184e000037802 */ /* 0x000fe40000000f00 */
[----:B------:R-:W-:Y:S05]  /*184d0*/  CALL.REL.NOINC `($__internal_10_$__cuda_sm70_shflsync_idx_p) ;  /* 0x00002d1000007944 */ /* 0x000fea0003c00000 */
[----:B------:R-:W-:Y:S01]  /*184e0*/  IMAD.MOV.U32 R20, RZ, RZ, R204 ;  /* 0x000000ffff147224 */ /* 0x000fe200078e00cc */
[----:B------:R-:W-:Y:S01]  /*184f0*/  MOV R2, 0x1 ;  /* 0x0000000100027802 */ /* 0x000fe20000000f00 */
[----:B------:R-:W-:Y:S01]  /*18500*/  IMAD.MOV.U32 R109, RZ, RZ, R25 ;  /* 0x000000ffff6d7224 */ /* 0x000fe200078e0019 */
[----:B------:R-:W-:Y:S02]  /*18510*/  MOV R204, 0x1c1f ;  /* 0x00001c1f00cc7802 */ /* 0x000fe40000000f00 */
[----:B------:R-:W-:Y:S02]  /*18520*/  MOV R3, 0x18540 ;  /* 0x0001854000037802 */ /* 0x000fe40000000f00 */
[----:B------:R-:W-:Y:S05]  /*18530*/  CALL.REL.NOINC `($__internal_10_$__cuda_sm70_shflsync_idx_p) ;  /* 0x00002cb000007944 */ /* 0x000fea0003c00000 */
[----:B------:R-:W-:Y:S01]  /*18540*/  MOV R2, R204 ;  /* 0x000000cc00027202 */ /* 0x000fe20000000f00 */
[----:B------:R-:W-:Y:S05]  /*18550*/  BRA `(.L_x_786) ;  /* 0xfffeb50000007947 */ /* 0x000fea000383ffff */
.L_x_590:
[----:B------:R-:W-:Y:S01]  /*18560*/  IMAD.MOV.U32 R109, RZ, RZ, R5 ;  /* 0x000000ffff6d7224 */ /* 0x000fe200078e0005 */
[----:B------:R-:W-:Y:S01]  /*18570*/  MOV R2, RZ ;  /* 0x000000ff00027202 */ /* 0x000fe20000000f00 */
[----:B------:R-:W-:Y:S01]  /*18580*/  IMAD.MOV.U32 R204, RZ, RZ, 0x1c1f ;  /* 0x00001c1fffcc7424 */ /* 0x000fe200078e00ff */
[----:B------:R-:W-:-:S02]  /*18590*/  MOV R3, 0x185b0 ;  /* 0x000185b000037802 */ /* 0x000fc40000000f00 */
[----:B------:R-:W-:Y:S05]  /*185a0*/  CALL.REL.NOINC `($__internal_10_$__cuda_sm70_shflsync_idx_p) ;  /* 0x00002c4000007944 */ /* 0x000fea0003c00000 */
[----:B------:R-:W-:Y:S01]  /*185b0*/  MOV R4, R204 ;  /* 0x000000cc00047202 */ /* 0x000fe20000000f00 */
[----:B------:R-:W-:Y:S05]  /*185c0*/  BRA `(.L_x_787) ;  /* 0xfffebe1000007947 */ /* 0x000fea000383ffff */
.L_x_591:
[----:B------:R-:W-:Y:S01]  /*185d0*/  IMAD.MOV.U32 R109, RZ, RZ, R8 ;  /* 0x000000ffff6d7224 */ /* 0x000fe200078e0008 */
[----:B------:R-:W-:Y:S01]  /*185e0*/  MOV R2, RZ ;  /* 0x000000ff00027202 */ /* 0x000fe20000000f00 */
[----:B------:R-:W-:Y:S01]  /*185f0*/  IMAD.MOV.U32 R204, RZ, RZ, 0x1c1f ;  /* 0x00001c1fffcc7424 */ /* 0x000fe200078e00ff */
[----:B------:R-:W-:-:S02]  /*18600*/  MOV R3, 0x18620 ;  /* 0x0001862000037802 */ /* 0x000fc40000000f00 */
[----:B-12---:R-:W-:Y:S05]  /*18610*/  CALL.REL.NOINC `($__internal_10_$__cuda_sm70_shflsync_idx_p) ;  /* 0x00002bd000007944 */ /* 0x006fea0003c00000 */
[----:B------:R-:W-:Y:S01]  /*18620*/  MOV R0, R204 ;  /* 0x000000cc00007202 */ /* 0x000fe20000000f00 */
[----:B------:R-:W-:Y:S05]  /*18630*/  BRA `(.L_x_788) ;  /* 0xfffebdc000007947 */ /* 0x000fea000383ffff */
.L_x_594:
[----:B------:R-:W-:Y:S01]  /*18640*/  IMAD.MOV.U32 R109, RZ, RZ, R5 ;  /* 0x000000ffff6d7224 */ /* 0x000fe200078e0005 */
[----:B----4-:R-:W-:Y:S01]  /*18650*/  MOV R2, 0x1 ;  /* 0x0000000100027802 */ /* 0x010fe20000000f00 */
[----:B------:R-:W-:Y:S01]  /*18660*/  IMAD.MOV.U32 R204, RZ, RZ, 0x1c1f ;  /* 0x00001c1fffcc7424 */ /* 0x000fe200078e00ff */
[----:B------:R-:W-:-:S03]  /*18670*/  MOV R3, 0x18690 ;  /* 0x0001869000037802 */ /* 0x000fc60000000f00 */
[----:B-123--:R-:W-:Y:S05]  /*18680*/  CALL.REL.NOINC `($__internal_10_$__cuda_sm70_shflsync_idx_p) ;  /* 0x00002b6000007944 */ /* 0x00efea0003c00000 */
        /* <DEDUP_REMOVED lines=8> */
.L_x_595:
[----:B------:R-:W-:Y:S01]  /*18710*/  IMAD.MOV.U32 R109, RZ, RZ, R7 ;  /* 0x000000ffff6d7224 */ /* 0x000fe200078e0007 */
[----:B------:R-:W-:Y:S01]  /*18720*/  MOV R2, RZ ;  /* 0x000000ff00027202 */ /* 0x000fe20000000f00 */
[----:B------:R-:W-:Y:S01]  /*18730*/  IMAD.MOV.U32 R204, RZ, RZ, 0x1c1f ;  /* 0x00001c1fffcc7424 */ /* 0x000fe200078e00ff */
[----:B------:R-:W-:Y:S02]  /*18740*/  MOV R3, 0x18760 ;  /* 0x0001876000037802 */ /* 0x000fe40000000f00 */
[----:B-1----:R-:W-:Y:S05]  /*18750*/  CALL.REL.NOINC `($__internal_10_$__cuda_sm70_shflsync_idx_p) ;  /* 0x00002a9000007944 */ /* 0x002fea0003c00000 */
[----:B------:R-:W-:Y:S01]  /*18760*/  MOV R2, R204 ;  /* 0x000000cc00027202 */ /* 0x000fe20000000f00 */
[----:B------:R-:W-:Y:S05]  /*18770*/  BRA `(.L_x_790) ;  /* 0xfffec07000007947 */ /* 0x000fea000383ffff */
.L_x_600:
[----:B------:R-:W-:Y:S01]  /*18780*/  IMAD.MOV.U32 R109, RZ, RZ, R7 ;  /* 0x000000ffff6d7224 */ /* 0x000fe200078e0007 */
[----:B------:R-:W-:Y:S01]  /*18790*/  MOV R2, 0x1 ;  /* 0x0000000100027802 */ /* 0x000fe20000000f00 */
[----:B------:R-:W-:Y:S01]  /*187a0*/  IMAD.MOV.U32 R204, RZ, RZ, 0x1c1f ;  /* 0x00001c1fffcc7424 */ /* 0x000fe200078e00ff */
[----:B------:R-:W-:Y:S02]  /*187b0*/  MOV R3, 0x187d0 ;  /* 0x000187d000037802 */ /* 0x000fe40000000f00 */
[----:B--2---:R-:W-:Y:S05]  /*187c0*/  CALL.REL.NOINC `($__internal_10_$__cuda_sm70_shflsync_idx_p) ;  /* 0x00002a2000007944 */ /* 0x004fea0003c00000 */
[----:B------:R-:W-:Y:S01]  /*187d0*/  MOV R2, R204 ;  /* 0x000000cc00027202 */ /* 0x000fe20000000f00 */
[----:B------:R-:W-:Y:S05]  /*187e0*/  BRA `(.L_x_791) ;  /* 0xfffec1c000007947 */ /* 0x000fea000383ffff */
.L_x_605:
[----:B------:R-:W-:Y:S01]  /*187f0*/  IMAD.MOV.U32 R109, RZ, RZ, R7 ;  /* 0x000000ffff6d7224 */ /* 0x000fe200078e0007 */
[----:B------:R-:W-:Y:S01]  /*18800*/  MOV R2, 0x2 ;  /* 0x0000000200027802 */ /* 0x000fe20000000f00 */
[----:B------:R-:W-:Y:S01]  /*18810*/  IMAD.MOV.U32 R204, RZ, RZ, 0x1c1f ;  /* 0x00001c1fffcc7424 */ /* 0x000fe200078e00ff */
[----:B------:R-:W-:-:S02]  /*18820*/  MOV R3, 0x18840 ;  /* 0x0001884000037802 */ /* 0x000fc40000000f00 */
[----:B-12---:R-:W-:Y:S05]  /*18830*/  CALL.REL.NOINC `($__internal_10_$__cuda_sm70_shflsync_idx_p) ;  /* 0x000029b000007944 */ /* 0x006fea0003c00000 */
[----:B------:R-:W-:Y:S01]  /*18840*/  MOV R3, R204 ;  /* 0x000000cc00037202 */ /* 0x000fe20000000f00 */
[----:B------:R-:W-:Y:S05]  /*18850*/  BRA `(.L_x_792) ;  /* 0xfffec6d000007947 */ /* 0x000fea000383ffff */
.L_x_610:
[----:B------:R-:W-:Y:S01]  /*18860*/  IMAD.MOV.U32 R109, RZ, RZ, R7 ;  /* 0x000000ffff6d7224 */ /* 0x000fe200078e0007 */
[----:B------:R-:W-:Y:S01]  /*18870*/  MOV R2, 0x3 ;  /* 0x0000000300027802 */ /* 0x000fe20000000f00 */
[----:B------:R-:W-:Y:S01]  /*18880*/  IMAD.MOV.U32 R204, RZ, RZ, 0x1c1f ;  /* 0x00001c1fffcc7424 */ /* 0x000fe200078e00ff */
[----:B------:R-:W-:-:S02]  /*18890*/  MOV R3, 0x188b0 ;  /* 0x000188b000037802 */ /* 0x000fc40000000f00 */
[----:B-123--:R-:W-:Y:S05]  /*188a0*/  CALL.REL.NOINC `($__internal_10_$__cuda_sm70_shflsync_idx_p) ;  /* 0x0000294000007944 */ /* 0x00efea0003c00000 */
[----:B------:R-:W-:Y:S01]  /*188b0*/  MOV R3, R204 ;  /* 0x000000cc00037202 */ /* 0x000fe20000000f00 */
[----:B------:R-:W-:Y:S05]  /*188c0*/  BRA `(.L_x_793) ;  /* 0xfffecd7000007947 */ /* 0x000fea000383ffff */
.L_x_615:
[----:B------:R-:W-:Y:S01]  /*188d0*/  IMAD.MOV.U32 R100, RZ, RZ, R4 ;  /* 0x000000ffff647224 */ /* 0x000fe200078e0004 */
[----:B------:R-:W-:-:S02]  /*188e0*/  MOV R0, 0x2 ;  /* 0x0000000200007802 */ /* 0x000fc40000000f00 */
[----:B------:R-:W-:Y:S02]  /*188f0*/  MOV R2, 0x18910 ;  /* 0x0001891000027802 */ /* 0x000fe40000000f00 */
[----:B------:R-:W-:Y:S05]  /*18900*/  CALL.REL.NOINC `($__internal_9_$__cuda_sm70_shflsync_bfly_p) ;  /* 0x0000288000007944 */ /* 0x000fea0003c00000 */
[----:B------:R-:W-:Y:S05]  /*18910*/  BRA `(.L_x_794) ;  /* 0xfffed44000007947 */ /* 0x000fea000383ffff */
.L_x_616:
[----:B------:R-:W-:Y:S01]  /*18920*/  IMAD.MOV.U32 R100, RZ, RZ, R4 ;  /* 0x000000ffff647224 */ /* 0x000fe200078e0004 */
[----:B------:R-:W-:Y:S02]  /*18930*/  MOV R0, 0x1 ;  /* 0x0000000100007802 */ /* 0x000fe40000000f00 */
[----:B------:R-:W-:Y:S02]  /*18940*/  MOV R2, 0x18960 ;  /* 0x0001896000027802 */ /* 0x000fe40000000f00 */
[----:B------:R-:W-:Y:S05]  /*18950*/  CALL.REL.NOINC `($__internal_9_$__cuda_sm70_shflsync_bfly_p) ;  /* 0x0000283000007944 */ /* 0x000fea0003c00000 */
[----:B------:R-:W-:Y:S01]  /*18960*/  FMNMX.FTZ R104, R4, R0, !PT ;  /* 0x0000000004687209 */ /* 0x000fe20007810000 */
[----:B------:R-:W-:Y:S01]  /*18970*/  IMAD.MOV.U32 R100, RZ, RZ, R5 ;  /* 0x000000ffff647224 */ /* 0x000fe200078e0005 */
[----:B------:R-:W-:Y:S01]  /*18980*/  MOV R2, 0x189b0 ;  /* 0x000189b000027802 */ /* 0x000fe20000000f00 */
[----:B------:R-:W-:Y:S02]  /*18990*/  IMAD.MOV.U32 R0, RZ, RZ, 0x2 ;  /* 0x00000002ff007424 */ /* 0x000fe400078e00ff */
[----:B------:R-:W-:Y:S05]  /*189a0*/  CALL.REL.NOINC `($__internal_9_$__cuda_sm70_shflsync_bfly_p) ;  /* 0x000027e000007944 */ /* 0x000fea0003c00000 */
[----:B------:R-:W-:Y:S01]  /*189b0*/  FMNMX.FTZ R5, R5, R0, !PT ;  /* 0x0000000005057209 */ /* 0x000fe20007810000 */
[----:B------:R-:W-:Y:S01]  /*189c0*/  IMAD.MOV.U32 R0, RZ, RZ, 0x1 ;  /* 0x00000001ff007424 */ /* 0x000fe200078e00ff */
[----:B------:R-:W-:-:S03]  /*189d0*/  MOV R2, 0x18a00 ;  /* 0x00018a0000027802 */ /* 0x000fc60000000f00 */
[----:B------:R-:W-:Y:S02]  /*189e0*/  IMAD.MOV.U32 R100, RZ, RZ, R5 ;  /* 0x000000ffff647224 */ /* 0x000fe400078e0005 */
        /* <DEDUP_REMOVED lines=21> */
[----:B------:R-:W-:Y:S01]  /*18b40*/  MOV R8, R0 ;  /* 0x0000000000087202 */ /* 0x000fe20000000f00 */
[----:B------:R-:W-:Y:S05]  /*18b50*/  BRA `(.L_x_795) ;  /* 0xfffed2f000007947 */ /* 0x000fea000383ffff */
.L_x_624:
[----:B------:R-:W-:Y:S01]  /*18b60*/  MOV R2, RZ ;  /* 0x000000ff00027202 */ /* 0x000fe20000000f00 */
[----:B------:R-:W-:Y:S01]  /*18b70*/  IMAD.MOV.U32 R109, RZ, RZ, R5 ;  /* 0x000000ffff6d7224 */ /* 0x000fe200078e0005 */
[----:B------:R-:W-:Y:S01]  /*18b80*/  MOV R3, 0x18bb0 ;  /* 0x00018bb000037802 */ /* 0x000fe20000000f00 */
[----:B------:R-:W-:Y:S02]  /*18b90*/  IMAD.MOV.U32 R204, RZ, RZ, 0x1c1f ;  /* 0x00001c1fffcc7424 */ /* 0x000fe400078e00ff */
[----:B-1234-:R-:W-:Y:S05]  /*18ba0*/  CALL.REL.NOINC `($__internal_10_$__cuda_sm70_shflsync_idx_p) ;  /* 0x0000264000007944 */ /* 0x01efea0003c00000 */
[----:B------:R-:W-:Y:S01]  /*18bb0*/  MOV R4, R204 ;  /* 0x000000cc00047202 */ /* 0x000fe20000000f00 */
[----:B------:R-:W-:-:S05]  /*18bc0*/  BRA `(.L_x_796) ;  /* 0xfffee85000007947 */ /* 0x000fca000383ffff */
.L_x_625:
[----:B------:R-:W-:Y:S01]  /*18bd0*/  MOV R2, RZ ;  /* 0x000000ff00027202 */ /* 0x000fe20000000f00 */
[----:B------:R-:W-:Y:S01]  /*18be0*/  IMAD.MOV.U32 R109, RZ, RZ, R10 ;  /* 0x000000ffff6d7224 */ /* 0x000fe200078e000a */
[----:B------:R-:W-:Y:S01]  /*18bf0*/  MOV R3, 0x18c20 ;  /* 0x00018c2000037802 */ /* 0x000fe20000000f00 */
[----:B------:R-:W-:Y:S02]  /*18c00*/  IMAD.MOV.U32 R204, RZ, RZ, 0x1c1f ;  /* 0x00001c1fffcc7424 */ /* 0x000fe400078e00ff */
[----:B-1234-:R-:W-:Y:S05]  /*18c10*/  CALL.REL.NOINC `($__internal_10_$__cuda_sm70_shflsync_idx_p) ;  /* 0x000025d000007944 */ /* 0x01efea0003c00000 */
[----:B------:R-:W-:Y:S01]  /*18c20*/  MOV R0, R204 ;  /* 0x000000cc00007202 */ /* 0x000fe20000000f00 */
[----:B------:R-:W-:-:S05]  /*18c30*/  BRA `(.L_x_797) ;  /* 0xfffee80000007947 */ /* 0x000fca000383ffff */
.L_x_626:
[----:B---3--:R-:W-:Y:S01]  /*18c40*/  MOV R2, 0x1 ;  /* 0x0000000100027802 */ /* 0x008fe20000000f00 */
[----:B------:R-:W-:Y:S01]  /*18c50*/  IMAD.MOV.U32 R109, RZ, RZ, R5 ;  /* 0x000000ffff6d7224 */ /* 0x000fe200078e0005 */
[----:B------:R-:W-:Y:S01]  /*18c60*/  MOV R3, 0x18c90 ;  /* 0x00018c9000037802 */ /* 0x000fe20000000f00 */
[----:B------:R-:W-:Y:S02]  /*18c70*/  IMAD.MOV.U32 R204, RZ, RZ, 0x1c1f ;  /* 0x00001c1fffcc7424 */ /* 0x000fe400078e00ff */
[----:B-12-4-:R-:W-:Y:S05]  /*18c80*/  CALL.REL.NOINC `($__internal_10_$__cuda_sm70_shflsync_idx_p) ;  /* 0x0000256000007944 */ /* 0x016fea0003c00000 */
[----:B------:R-:W-:Y:S01]  /*18c90*/  MOV R2, 0x1 ;  /* 0x0000000100027802 */ /* 0x000fe20000000f00 */
[----:B------:R-:W-:Y:S01]  /*18ca0*/  IMAD.MOV.U32 R4, RZ, RZ, R204 ;  /* 0x000000ffff047224 */ /* 0x000fe200078e00cc */
[----:B------:R-:W-:Y:S01]  /*18cb0*/  MOV R204, 0x1c1f ;  /* 0x00001c1f00cc7802 */ /* 0x000fe20000000f00 */
[----:B------:R-:W-:Y:S01]  /*18cc0*/  IMAD.MOV.U32 R109, RZ, RZ, R10 ;  /* 0x000000ffff6d7224 */ /* 0x000fe200078e000a */
[----:B------:R-:W-:Y:S02]  /*18cd0*/  MOV R3, 0x18cf0 ;  /* 0x00018cf000037802 */ /* 0x000fe40000000f00 */
[----:B------:R-:W-:Y:S05]  /*18ce0*/  CALL.REL.NOINC `($__internal_10_$__cuda_sm70_shflsync_idx_p) ;  /* 0x0000250000007944 */ /* 0x000fea0003c00000 */
[----:B------:R-:W-:Y:S01]  /*18cf0*/  MOV R0, R204 ;  /* 0x000000cc00007202 */ /* 0x000fe20000000f00 */
[----:B------:R-:W-:-:S05]  /*18d00*/  BRA `(.L_x_798) ;  /* 0xfffee8b000007947 */ /* 0x000fca000383ffff */
.L_x_629:
[----:B------:R-:W-:Y:S01]  /*18d10*/  MOV R2, RZ ;  /* 0x000000ff00027202 */ /* 0x000fe20000000f00 */
[----:B------:R-:W-:Y:S01]  /*18d20*/  IMAD.MOV.U32 R109, RZ, RZ, R102 ;  /* 0x000000ffff6d7224 */ /* 0x000fe200078e0066 */
[----:B------:R-:W-:Y:S01]  /*18d30*/  MOV R3, 0x18d60 ;  /* 0x00018d6000037802 */ /* 0x000fe20000000f00 */
[----:B------:R-:W-:Y:S02]  /*18d40*/  IMAD.MOV.U32 R204, RZ, RZ, 0x1c1f ;  /* 0x00001c1fffcc7424 */ /* 0x000fe400078e00ff */
[----:B------:R-:W-:Y:S05]  /*18d50*/  CALL.REL.NOINC `($__internal_10_$__cuda_sm70_shflsync_idx_p) ;  /* 0x0000249000007944 */ /* 0x000fea0003c00000 */
[----:B------:R-:W-:Y:S01]  /*18d60*/  MOV R100, R204 ;  /* 0x000000cc00647202 */ /* 0x000fe20000000f00 */
[----:B------:R-:W-:-:S05]  /*18d70*/  BRA `(.L_x_799) ;  /* 0xfffef19000007947 */ /* 0x000fca000383ffff */
.L_x_630:
[----:B------:R-:W-:Y:S01]  /*18d80*/  MOV R2, RZ ;  /* 0x000000ff00027202 */ /* 0x000fe20000000f00 */
[----:B------:R-:W-:Y:S01]  /*18d90*/  IMAD.MOV.U32 R109, RZ, RZ, R103 ;  /* 0x000000ffff6d7224 */ /* 0x000fe200078e0067 */
[----:B------:R-:W-:Y:S01]  /*18da0*/  MOV R3, 0x18dd0 ;  /* 0x00018dd000037802 */ /* 0x000fe20000000f00 */
[----:B------:R-:W-:Y:S02]  /*18db0*/  IMAD.MOV.U32 R204, RZ, RZ, 0x1c1f ;  /* 0x00001c1fffcc7424 */ /* 0x000fe400078e00ff */
[----:B-12---:R-:W-:Y:S05]  /*18dc0*/  CALL.REL.NOINC `($__internal_10_$__cuda_sm70_shflsync_idx_p) ;  /* 0x0000242000007944 */ /* 0x006fea0003c00000 */
[----:B------:R-:W-:Y:S01]  /*18dd0*/  MOV R0, R204 ;  /* 0x000000cc00007202 */ /* 0x000fe20000000f00 */
[----:B------:R-:W-:-:S05]  /*18de0*/  BRA `(.L_x_800) ;  /* 0xfffef14000007947 */ /* 0x000fca000383ffff */
.L_x_631:
[----:B--2---:R-:W-:Y:S01]  /*18df0*/  MOV R2, 0x1 ;  /* 0x0000000100027802 */ /* 0x004fe20000000f00 */
[----:B------:R-:W-:Y:S01]  /*18e00*/  IMAD.MOV.U32 R109, RZ, RZ, R102 ;  /* 0x000000ffff6d7224 */ /* 0x000fe200078e0066 */
[----:B------:R-:W-:Y:S01]  /*18e10*/  MOV R3, 0x18e40 ;  /* 0x00018e4000037802 */ /* 0x000fe20000000f00 */
[----:B------:R-:W-:Y:S03]  /*18e20*/  IMAD.MOV.U32 R204, RZ, RZ, 0x1c1f ;  /* 0x00001c1fffcc7424 */ /* 0x000fe600078e00ff */
[----:B-1-3--:R-:W-:Y:S05]  /*18e30*/  CALL.REL.NOINC `($__internal_10_$__cuda_sm70_shflsync_idx_p) ;  /* 0x000023b000007944 */ /* 0x00afea0003c00000 */
        /* <DEDUP_REMOVED lines=8> */
.L_x_632:
[----:B------:R-:W-:Y:S01]  /*18ec0*/  MOV R204, 0x1c1f ;  /* 0x00001c1f00cc7802 */ /* 0x000fe20000000f00 */
[----:B------:R-:W-:Y:S01]  /*18ed0*/  IMAD.MOV.U32 R2, RZ, RZ, RZ ;  /* 0x000000ffff027224 */ /* 0x000fe200078e00ff */
[----:B------:R-:W-:Y:S02]  /*18ee0*/  MOV R3, 0x18f00 ;  /* 0x00018f0000037802 */ /* 0x000fe40000000f00 */
[----:B------:R-:W-:Y:S05]  /*18ef0*/  CALL.REL.NOINC `($__internal_10_$__cuda_sm70_shflsync_idx_p) ;  /* 0x000022f000007944 */ /* 0x000fea0003c00000 */
[----:B------:R-:W-:Y:S01]  /*18f00*/  MOV R0, R204 ;  /* 0x000000cc00007202 */ /* 0x000fe20000000f00 */
[----:B------:R-:W-:-:S05]  /*18f10*/  BRA `(.L_x_802) ;  /* 0xfffef3e000007947 */ /* 0x000fca000383ffff */
.L_x_637:
[----:B------:R-:W-:Y:S01]  /*18f20*/  MOV R204, 0x1c1f ;  /* 0x00001c1f00cc7802 */ /* 0x000fe20000000f00 */
[----:B------:R-:W-:Y:S01]  /*18f30*/  IMAD.MOV.U32 R2, RZ, RZ, 0x1 ;  /* 0x00000001ff027424 */ /* 0x000fe200078e00ff */
[----:B------:R-:W-:Y:S02]  /*18f40*/  MOV R3, 0x18f60 ;  /* 0x00018f6000037802 */ /* 0x000fe40000000f00 */
[----:B-1----:R-:W-:Y:S05]  /*18f50*/  CALL.REL.NOINC `($__internal_10_$__cuda_sm70_shflsync_idx_p) ;  /* 0x0000229000007944 */ /* 0x002fea0003c00000 */
[----:B------:R-:W-:Y:S01]  /*18f60*/  MOV R2, R204 ;  /* 0x000000cc00027202 */ /* 0x000fe20000000f00 */
[----:B------:R-:W-:-:S05]  /*18f70*/  BRA `(.L_x_803) ;  /* 0xfffef58000007947 */ /* 0x000fca000383ffff */
.L_x_642:
[----:B------:R-:W-:Y:S01]  /*18f80*/  MOV R204, 0x1c1f ;  /* 0x00001c1f00cc7802 */ /* 0x000fe20000000f00 */
[----:B------:R-:W-:Y:S01]  /*18f90*/  IMAD.MOV.U32 R2, RZ, RZ, 0x2 ;  /* 0x00000002ff027424 */ /* 0x000fe200078e00ff */
[----:B------:R-:W-:Y:S02]  /*18fa0*/  MOV R3, 0x18fc0 ;  /* 0x00018fc000037802 */ /* 0x000fe40000000f00 */
[----:B-12---:R-:W-:Y:S05]  /*18fb0*/  CALL.REL.NOINC `($__internal_10_$__cuda_sm70_shflsync_idx_p) ;  /* 0x0000223000007944 */ /* 0x006fea0003c00000 */
[----:B------:R-:W-:Y:S01]  /*18fc0*/  MOV R104, R204 ;  /* 0x000000cc00687202 */ /* 0x000fe20000000f00 */
[----:B------:R-:W-:-:S05]  /*18fd0*/  BRA `(.L_x_804) ;  /* 0xfffef72000007947 */ /* 0x000fca000383ffff */
.L_x_647:
[----:B------:R-:W-:Y:S01]  /*18fe0*/  MOV R204, 0x1c1f ;  /* 0x00001c1f00cc7802 */ /* 0x000fe20000000f00 */
[----:B------:R-:W-:Y:S01]  /*18ff0*/  IMAD.MOV.U32 R2, RZ, RZ, 0x3 ;  /* 0x00000003ff027424 */ /* 0x000fe200078e00ff */
[----:B------:R-:W-:Y:S02]  /*19000*/  MOV R3, 0x19020 ;  /* 0x0001902000037802 */ /* 0x000fe40000000f00 */
[----:B-123--:R-:W-:Y:S05]  /*19010*/  CALL.REL.NOINC `($__internal_10_$__cuda_sm70_shflsync_idx_p) ;  /* 0x000021d000007944 */ /* 0x00efea0003c00000 */
[----:B------:R-:W-:Y:S01]  /*19020*/  MOV R3, R204 ;  /* 0x000000cc00037202 */ /* 0x000fe20000000f00 */
[----:B------:R-:W-:-:S05]  /*19030*/  BRA `(.L_x_805) ;  /* 0xffff040000007947 */ /* 0x000fca000383ffff */
.L_x_652:
[----:B------:R-:W-:Y:S02]  /*19040*/  MOV R0, 0x2 ;  /* 0x0000000200007802 */ /* 0x000fe40000000f00 */
[----:B------:R-:W-:Y:S02]  /*19050*/  MOV R2, 0x19070 ;  /* 0x0001907000027802 */ /* 0x000fe40000000f00 */
[----:B--234-:R-:W-:Y:S05]  /*19060*/  CALL.REL.NOINC `($__internal_9_$__cuda_sm70_shflsync_bfly_p) ;  /* 0x0000212000007944 */ /* 0x01cfea0003c00000 */
[----:B------:R-:W-:-:S05]  /*19070*/  BRA `(.L_x_806) ;  /* 0xffff0ba000007947 */ /* 0x000fca000383ffff */
.L_x_653:
[----:B------:R-:W-:Y:S02]  /*19080*/  MOV R0, 0x1 ;  /* 0x0000000100007802 */ /* 0x000fe40000000f00 */
[----:B------:R-:W-:Y:S02]  /*19090*/  MOV R2, 0x190b0 ;  /* 0x000190b000027802 */ /* 0x000fe40000000f00 */
[----:B---34-:R-:W-:Y:S05]  /*190a0*/  CALL.REL.NOINC `($__internal_9_$__cuda_sm70_shflsync_bfly_p) ;  /* 0x000020e000007944 */ /* 0x018fea0003c00000 */
[----:B------:R-:W-:Y:S01]  /*190b0*/  FMNMX.FTZ R104, R100, R0, !PT ;  /* 0x0000000064687209 */ /* 0x000fe20007810000 */
[----:B------:R-:W-:Y:S01]  /*190c0*/  IMAD.MOV.U32 R100, RZ, RZ, R4 ;  /* 0x000000ffff647224 */ /* 0x000fe200078e0004 */
[----:B------:R-:W-:Y:S01]  /*190d0*/  MOV R2, 0x19100 ;  /* 0x0001910000027802 */ /* 0x000fe20000000f00 */
[----:B------:R-:W-:Y:S02]  /*190e0*/  IMAD.MOV.U32 R0, RZ, RZ, 0x2 ;  /* 0x00000002ff007424 */ /* 0x000fe400078e00ff */
[----:B------:R-:W-:Y:S05]  /*190f0*/  CALL.REL.NOINC `($__internal_9_$__cuda_sm70_shflsync_bfly_p) ;  /* 0x0000209000007944 */ /* 0x000fea0003c00000 */
[----:B------:R-:W-:Y:S01]  /*19100*/  FMNMX.FTZ R100, R4, R0, !PT ;  /* 0x0000000004647209 */ /* 0x000fe20007810000 */
[----:B------:R-:W-:Y:S01]  /*19110*/  IMAD.MOV.U32 R0, RZ, RZ, 0x1 ;  /* 0x00000001ff007424 */ /* 0x000fe200078e00ff */
        /* <DEDUP_REMOVED lines=20> */
[----:B------:R-:W-:-:S05]  /*19260*/  BRA `(.L_x_807) ;  /* 0xffff0aa000007947 */ /* 0x000fca000383ffff */
.L_x_662:
[----:B------:R-:W-:Y:S01]  /*19270*/  MOV R2, RZ ;  /* 0x000000ff00027202 */ /* 0x000fe20000000f00 */
[----:B------:R-:W-:Y:S01]  /*19280*/  IMAD.MOV.U32 R109, RZ, RZ, R5 ;  /* 0x000000ffff6d7224 */ /* 0x000fe200078e0005 */
[----:B------:R-:W-:Y:S01]  /*19290*/  MOV R3, 0x192c0 ;  /* 0x000192c000037802 */ /* 0x000fe20000000f00 */
[----:B------:R-:W-:Y:S02]  /*192a0*/  IMAD.MOV.U32 R204, RZ, RZ, 0x1c1f ;  /* 0x00001c1fffcc7424 */ /* 0x000fe400078e00ff */
[----:B-1234-:R-:W-:Y:S05]  /*192b0*/  CALL.REL.NOINC `($__internal_10_$__cuda_sm70_shflsync_idx_p) ;  /* 0x00001f3000007944 */ /* 0x01efea0003c00000 */
[----:B------:R-:W-:Y:S01]  /*192c0*/  MOV R4, R204 ;  /* 0x000000cc00047202 */ /* 0x000fe20000000f00 */
[----:B------:R-:W-:-:S05]  /*192d0*/  BRA `(.L_x_808) ;  /* 0xffff26f000007947 */ /* 0x000fca000383ffff */
.L_x_663:
[----:B------:R-:W-:Y:S01]  /*192e0*/  MOV R2, RZ ;  /* 0x000000ff00027202 */ /* 0x000fe20000000f00 */
[----:B------:R-:W-:Y:S01]  /*192f0*/  IMAD.MOV.U32 R109, RZ, RZ, R10 ;  /* 0x000000ffff6d7224 */ /* 0x000fe200078e000a */
[----:B------:R-:W-:Y:S01]  /*19300*/  MOV R3, 0x19330 ;  /* 0x0001933000037802 */ /* 0x000fe20000000f00 */
[----:B------:R-:W-:Y:S02]  /*19310*/  IMAD.MOV.U32 R204, RZ, RZ, 0x1c1f ;  /* 0x00001c1fffcc7424 */ /* 0x000fe400078e00ff */
[----:B-1234-:R-:W-:Y:S05]  /*19320*/  CALL.REL.NOINC `($__internal_10_$__cuda_sm70_shflsync_idx_p) ;  /* 0x00001ec000007944 */ /* 0x01efea0003c00000 */
[----:B------:R-:W-:Y:S01]  /*19330*/  MOV R0, R204 ;  /* 0x000000cc00007202 */ /* 0x000fe20000000f00 */
[----:B------:R-:W-:-:S05]  /*19340*/  BRA `(.L_x_809) ;  /* 0xffff26a000007947 */ /* 0x000fca000383ffff */
.L_x_664:
        /* <DEDUP_REMOVED lines=13> */
.L_x_667:
[----:B------:R-:W-:Y:S01]  /*19420*/  MOV R2, RZ ;  /* 0x000000ff00027202 */ /* 0x000fe20000000f00 */
[----:B------:R-:W-:Y:S01]  /*19430*/  IMAD.MOV.U32 R109, RZ, RZ, R110 ;  /* 0x000000ffff6d7224 */ /* 0x000fe200078e006e */
[----:B------:R-:W-:Y:S01]  /*19440*/  MOV R3, 0x19470 ;  /* 0x0001947000037802 */ /* 0x000fe20000000f00 */
[----:B------:R-:W-:Y:S02]  /*19450*/  IMAD.MOV.U32 R204, RZ, RZ, 0x1c1f ;  /* 0x00001c1fffcc7424 */ /* 0x000fe400078e00ff */
[----:B------:R-:W-:Y:S05]  /*19460*/  CALL.REL.NOINC `($__internal_10_$__cuda_sm70_shflsync_idx_p) ;  /* 0x00001d8000007944 */ /* 0x000fea0003c00000 */
[----:B------:R-:W-:Y:S01]  /*19470*/  MOV R100, R204 ;  /* 0x000000cc00647202 */ /* 0x000fe20000000f00 */
[----:B------:R-:W-:-:S05]  /*19480*/  BRA `(.L_x_811) ;  /* 0xffff303000007947 */ /* 0x000fca000383ffff */
.L_x_668:
[----:B------:R-:W-:Y:S01]  /*19490*/  MOV R2, RZ ;  /* 0x000000ff00027202 */ /* 0x000fe20000000f00 */
[----:B------:R-:W-:Y:S01]  /*194a0*/  IMAD.MOV.U32 R109, RZ, RZ, R111 ;  /* 0x000000ffff6d7224 */ /* 0x000fe200078e006f */
[----:B------:R-:W-:Y:S01]  /*194b0*/  MOV R3, 0x194e0 ;  /* 0x000194e000037802 */ /* 0x000fe20000000f00 */
[----:B------:R-:W-:Y:S02]  /*194c0*/  IMAD.MOV.U32 R204, RZ, RZ, 0x1c1f ;  /* 0x00001c1fffcc7424 */ /* 0x000fe400078e00ff */
[----:B-12---:R-:W-:Y:S05]  /*194d0*/  CALL.REL.NOINC `($__internal_10_$__cuda_sm70_shflsync_idx_p) ;  /* 0x00001d1000007944 */ /* 0x006fea0003c00000 */
[----:B------:R-:W-:Y:S01]  /*194e0*/  MOV R0, R204 ;  /* 0x000000cc00007202 */ /* 0x000fe20000000f00 */
[----:B------:R-:W-:-:S05]  /*194f0*/  BRA `(.L_x_812) ;  /* 0xffff2fe000007947 */ /* 0x000fca000383ffff */
.L_x_669:
        /* <DEDUP_REMOVED lines=13> */
.L_x_670:
[----:B------:R-:W-:Y:S02]  /*195d0*/  MOV R0, 0x2 ;  /* 0x0000000200007802 */ /* 0x000fe40000000f00 */
[----:B------:R-:W-:Y:S02]  /*195e0*/  MOV R2, 0x19600 ;  /* 0x0001960000027802 */ /* 0x000fe40000000f00 */
[----:B---34-:R-:W-:Y:S05]  /*195f0*/  CALL.REL.NOINC `($__internal_9_$__cuda_sm70_shflsync_bfly_p) ;  /* 0x00001b9000007944 */ /* 0x018fea0003c00000 */
[----:B------:R-:W-:-:S05]  /*19600*/  BRA `(.L_x_814) ;  /* 0xffff34f000007947 */ /* 0x000fca000383ffff */
.L_x_671:
        /* <DEDUP_REMOVED lines=31> */
.L_x_674:
[----:B------:R-:W-:Y:S01]  /*19800*/  MOV R204, 0x1c1f ;  /* 0x00001c1f00cc7802 */ /* 0x000fe20000000f00 */
[----:B------:R-:W-:Y:S01]  /*19810*/  IMAD.MOV.U32 R2, RZ, RZ, RZ ;  /* 0x000000ffff027224 */ /* 0x000fe200078e00ff */
[----:B------:R-:W-:Y:S02]  /*19820*/  MOV R3, 0x19840 ;  /* 0x0001984000037802 */ /* 0x000fe40000000f00 */
[----:B-1234-:R-:W-:Y:S05]  /*19830*/  CALL.REL.NOINC `($__internal_10_$__cuda_sm70_shflsync_idx_p) ;  /* 0x000019b000007944 */ /* 0x01efea0003c00000 */
[----:B------:R-:W-:Y:S01]  /*19840*/  MOV R0, R204 ;  /* 0x000000cc00007202 */ /* 0x000fe20000000f00 */
[----:B------:R-:W-:-:S05]  /*19850*/  BRA `(.L_x_816) ;  /* 0xffff4d4000007947 */ /* 0x000fca000383ffff */
.L_x_677:
[----:B------:R-:W-:Y:S01]  /*19860*/  MOV R204, 0x1c1f ;  /* 0x00001c1f00cc7802 */ /* 0x000fe20000000f00 */
[----:B---3--:R-:W-:Y:S01]  /*19870*/  IMAD.MOV.U32 R2, RZ, RZ, 0x1 ;  /* 0x00000001ff027424 */ /* 0x008fe200078e00ff */
[----:B------:R-:W-:Y:S02]  /*19880*/  MOV R3, 0x198a0 ;  /* 0x000198a000037802 */ /* 0x000fe40000000f00 */
[----:B-12---:R-:W-:Y:S05]  /*19890*/  CALL.REL.NOINC `($__internal_10_$__cuda_sm70_shflsync_idx_p) ;  /* 0x0000195000007944 */ /* 0x006fea0003c00000 */
        /* <DEDUP_REMOVED lines=8> */
.L_x_680:
[----:B------:R-:W-:Y:S01]  /*19920*/  MOV R2, RZ ;  /* 0x000000ff00027202 */ /* 0x000fe20000000f00 */
[----:B------:R-:W-:Y:S01]  /*19930*/  IMAD.MOV.U32 R109, RZ, RZ, R102 ;  /* 0x000000ffff6d7224 */ /* 0x000fe200078e0066 */
[----:B------:R-:W-:Y:S01]  /*19940*/  MOV R3, 0x19970 ;  /* 0x0001997000037802 */ /* 0x000fe20000000f00 */
[----:B------:R-:W-:Y:S02]  /*19950*/  IMAD.MOV.U32 R204, RZ, RZ, 0x1c1f ;  /* 0x00001c1fffcc7424 */ /* 0x000fe400078e00ff */
[----:B------:R-:W-:Y:S05]  /*19960*/  CALL.REL.NOINC `($__internal_10_$__cuda_sm70_shflsync_idx_p) ;  /* 0x0000188000007944 */ /* 0x000fea0003c00000 */
[----:B------:R-:W-:Y:S01]  /*19970*/  MOV R100, R204 ;  /* 0x000000cc00647202 */ /* 0x000fe20000000f00 */
[----:B------:R-:W-:-:S05]  /*19980*/  BRA `(.L_x_818) ;  /* 0xffff56f000007947 */ /* 0x000fca000383ffff */
.L_x_681:
[----:B------:R-:W-:Y:S01]  /*19990*/  MOV R2, RZ ;  /* 0x000000ff00027202 */ /* 0x000fe20000000f00 */
[----:B------:R-:W-:Y:S01]  /*199a0*/  IMAD.MOV.U32 R109, RZ, RZ, R103 ;  /* 0x000000ffff6d7224 */ /* 0x000fe200078e0067 */
[----:B------:R-:W-:Y:S01]  /*199b0*/  MOV R3, 0x199e0 ;  /* 0x000199e000037802 */ /* 0x000fe20000000f00 */
[----:B------:R-:W-:Y:S02]  /*199c0*/  IMAD.MOV.U32 R204, RZ, RZ, 0x1c1f ;  /* 0x00001c1fffcc7424 */ /* 0x000fe400078e00ff */
[----:B-12---:R-:W-:Y:S05]  /*199d0*/  CALL.REL.NOINC `($__internal_10_$__cuda_sm70_shflsync_idx_p) ;  /* 0x0000181000007944 */ /* 0x006fea0003c00000 */
[----:B------:R-:W-:Y:S01]  /*199e0*/  MOV R0, R204 ;  /* 0x000000cc00007202 */ /* 0x000fe20000000f00 */
[----:B------:R-:W-:-:S05]  /*199f0*/  BRA `(.L_x_819) ;  /* 0xffff56a000007947 */ /* 0x000fca000383ffff */
.L_x_682:
        /* <DEDUP_REMOVED lines=13> */
.L_x_683:
[----:B------:R-:W-:Y:S01]  /*19ad0*/  MOV R204, 0x1c1f ;  /* 0x00001c1f00cc7802 */ /* 0x000fe20000000f00 */
[----:B------:R-:W-:Y:S01]  /*19ae0*/  IMAD.MOV.U32 R2, RZ, RZ, RZ ;  /* 0x000000ffff027224 */ /* 0x000fe200078e00ff */
[----:B------:R-:W-:Y:S02]  /*19af0*/  MOV R3, 0x19b10 ;  /* 0x00019b1000037802 */ /* 0x000fe40000000f00 */
[----:B------:R-:W-:Y:S05]  /*19b00*/  CALL.REL.NOINC `($__internal_10_$__cuda_sm70_shflsync_idx_p) ;  /* 0x000016e000007944 */ /* 0x000fea0003c00000 */
[----:B------:R-:W-:Y:S01]  /*19b10*/  MOV R0, R204 ;  /* 0x000000cc00007202 */ /* 0x000fe20000000f00 */
[----:B------:R-:W-:-:S05]  /*19b20*/  BRA `(.L_x_821) ;  /* 0xffff588000007947 */ /* 0x000fca000383ffff */
.L_x_688:
[----:B------:R-:W-:Y:S01]  /*19b30*/  MOV R204, 0x1c1f ;  /* 0x00001c1f00cc7802 */ /* 0x000fe20000000f00 */
[----:B------:R-:W-:Y:S01]  /*19b40*/  IMAD.MOV.U32 R2, RZ, RZ, 0x1 ;  /* 0x00000001ff027424 */ /* 0x000fe200078e00ff */
[----:B------:R-:W-:Y:S02]  /*19b50*/  MOV R3, 0x19b70 ;  /* 0x00019b7000037802 */ /* 0x000fe40000000f00 */
[----:B-1----:R-:W-:Y:S05]  /*19b60*/  CALL.REL.NOINC `($__internal_10_$__cuda_sm70_shflsync_idx_p) ;  /* 0x0000168000007944 */ /* 0x002fea0003c00000 */
[----:B------:R-:W-:Y:S01]  /*19b70*/  MOV R2, R204 ;  /* 0x000000cc00027202 */ /* 0x000fe20000000f00 */
[----:B------:R-:W-:-:S05]  /*19b80*/  BRA `(.L_x_822) ;  /* 0xffff5a2000007947 */ /* 0x000fca000383ffff */
.L_x_693:
[----:B------:R-:W-:Y:S01]  /*19b90*/  MOV R204, 0x1c1f ;  /* 0x00001c1f00cc7802 */ /* 0x000fe20000000f00 */
[----:B------:R-:W-:Y:S01]  /*19ba0*/  IMAD.MOV.U32 R2, RZ, RZ, 0x2 ;  /* 0x00000002ff027424 */ /* 0x000fe200078e00ff */
[----:B------:R-:W-:Y:S02]  /*19bb0*/  MOV R3, 0x19bd0 ;  /* 0x00019bd000037802 */ /* 0x000fe40000000f00 */
[----:B-12---:R-:W-:Y:S05]  /*19bc0*/  CALL.REL.NOINC `($__internal_10_$__cuda_sm70_shflsync_idx_p) ;  /* 0x0000162000007944 */ /* 0x006fea0003c00000 */
[----:B------:R-:W-:Y:S01]  /*19bd0*/  MOV R104, R204 ;  /* 0x000000cc00687202 */ /* 0x000fe20000000f00 */
[----:B------:R-:W-:-:S05]  /*19be0*/  BRA `(.L_x_823) ;  /* 0xffff5bc000007947 */ /* 0x000fca000383ffff */
.L_x_698:
[----:B------:R-:W-:Y:S01]  /*19bf0*/  MOV R204, 0x1c1f ;  /* 0x00001c1f00cc7802 */ /* 0x000fe20000000f00 */
[----:B------:R-:W-:Y:S01]  /*19c00*/  IMAD.MOV.U32 R2, RZ, RZ, 0x3 ;  /* 0x00000003ff027424 */ /* 0x000fe200078e00ff */
[----:B------:R-:W-:Y:S02]  /*19c10*/  MOV R3, 0x19c30 ;  /* 0x00019c3000037802 */ /* 0x000fe40000000f00 */
[----:B-123--:R-:W-:Y:S05]  /*19c20*/  CALL.REL.NOINC `($__internal_10_$__cuda_sm70_shflsync_idx_p) ;  /* 0x000015c000007944 */ /* 0x00efea0003c00000 */
[----:B------:R-:W-:Y:S01]  /*19c30*/  MOV R3, R204 ;  /* 0x000000cc00037202 */ /* 0x000fe20000000f00 */
[----:B------:R-:W-:-:S05]  /*19c40*/  BRA `(.L_x_824) ;  /* 0xffff68a000007947 */ /* 0x000fca000383ffff */
.L_x_703:
[----:B------:R-:W-:Y:S02]  /*19c50*/  MOV R0, 0x2 ;  /* 0x0000000200007802 */ /* 0x000fe40000000f00 */
[----:B------:R-:W-:Y:S02]  /*19c60*/  MOV R2, 0x19c80 ;  /* 0x00019c8000027802 */ /* 0x000fe40000000f00 */
[----:B--234-:R-:W-:Y:S05]  /*19c70*/  CALL.REL.NOINC `($__internal_9_$__cuda_sm70_shflsync_bfly_p) ;  /* 0x0000151000007944 */ /* 0x01cfea0003c00000 */
[----:B------:R-:W-:-:S05]  /*19c80*/  BRA `(.L_x_825) ;  /* 0xffff704000007947 */ /* 0x000fca000383ffff */
.L_x_704:
        /* <DEDUP_REMOVED lines=28> */
[----:B------:R-:W-:Y:S03]  /*19e50*/  MOV R2, 0x19e80 ;  /* 0x00019e8000027802 */ /* 0x000fe60000000f00 */
[----:B------:R-:W-:Y:S02]  /*19e60*/  IMAD.MOV.U32 R100, RZ, RZ, R4 ;  /* 0x000000ffff647224 */ /* 0x000fe400078e0004 */
[----:B------:R-:W-:Y:S05]  /*19e70*/  CALL.REL.NOINC `($__internal_9_$__cuda_sm70_shflsync_bfly_p) ;  /* 0x0000131000007944 */ /* 0x000fea0003c00000 */
[----:B------:R-:W-:-:S05]  /*19e80*/  BRA `(.L_x_826) ;  /* 0xffff6f3000007947 */ /* 0x000fca000383ffff */
.L_x_706:
[----:B------:R-:W-:Y:S01]  /*19e90*/  IMAD.MOV.U32 R100, RZ, RZ, R221 ;  /* 0x000000ffff647224 */ /* 0x000fe200078e00dd */
[----:B------:R-:W-:-:S02]  /*19ea0*/  MOV R0, 0x2 ;  /* 0x0000000200007802 */ /* 0x000fc40000000f00 */
[----:B------:R-:W-:Y:S02]  /*19eb0*/  MOV R2, 0x19ed0 ;  /* 0x00019ed000027802 */ /* 0x000fe40000000f00 */
[----:B------:R-:W-:Y:S05]  /*19ec0*/  CALL.REL.NOINC `($__internal_9_$__cuda_sm70_shflsync_bfly_p) ;  /* 0x000012c000007944 */ /* 0x000fea0003c00000 */
[----:B------:R-:W-:Y:S05]  /*19ed0*/  BRA `(.L_x_827) ;  /* 0xffff878000007947 */ /* 0x000fea000383ffff */
.L_x_707:
[----:B------:R-:W-:Y:S01]  /*19ee0*/  IMAD.MOV.U32 R100, RZ, RZ, R7 ;  /* 0x000000ffff647224 */ /* 0x000fe200078e0007 */
[----:B------:R-:W-:Y:S02]  /*19ef0*/  MOV R0, 0x1 ;  /* 0x0000000100007802 */ /* 0x000fe40000000f00 */
[----:B------:R-:W-:Y:S02]  /*19f00*/  MOV R2, 0x19f20 ;  /* 0x00019f2000027802 */ /* 0x000fe40000000f00 */
[----:B-1----:R-:W-:Y:S05]  /*19f10*/  CALL.REL.NOINC `($__internal_9_$__cuda_sm70_shflsync_bfly_p) ;  /* 0x0000127000007944 */ /* 0x002fea0003c00000 */
[----:B------:R-:W-:Y:S01]  /*19f20*/  FADD.FTZ R7, R7, R0 ;  /* 0x0000000007077221 */ /* 0x000fe20000010000 */
[----:B------:R-:W-:Y:S02]  /*19f30*/  MOV R100, R224 ;  /* 0x000000e000647202 */ /* 0x000fe40000000f00 */
[----:B------:R-:W-:Y:S02]  /*19f40*/  MOV R0, 0x2 ;  /* 0x0000000200007802 */ /* 0x000fe40000000f00 */
[----:B------:R-:W-:Y:S02]  /*19f50*/  MOV R2, 0x19f70 ;  /* 0x00019f7000027802 */ /* 0x000fe40000000f00 */
[----:B------:R-:W-:Y:S05]  /*19f60*/  CALL.REL.NOINC `($__internal_9_$__cuda_sm70_shflsync_bfly_p) ;  /* 0x0000122000007944 */ /* 0x000fea0003c00000 */
[----:B------:R-:W-:Y:S01]  /*19f70*/  FADD.FTZ R100, R224, R0 ;  /* 0x00000000e0647221 */ /* 0x000fe20000010000 */
[----:B------:R-:W-:Y:S02]  /*19f80*/  MOV R0, 0x1 ;  /* 0x0000000100007802 */ /* 0x000fe40000000f00 */
[----:B------:R-:W-:-:S02]  /*19f90*/  MOV R2, 0x19fb0 ;  /* 0x00019fb000027802 */ /* 0x000fc40000000f00 */
[----:B------:R-:W-:Y:S05]  /*19fa0*/  CALL.REL.NOINC `($__internal_9_$__cuda_sm70_shflsync_bfly_p) ;  /* 0x000011e000007944 */ /* 0x000fea0003c00000 */
[----:B------:R-:W-:Y:S01]  /*19fb0*/  FADD.FTZ R6, R100, R0 ;  /* 0x0000000064067221 */ /* 0x000fe20000010000 */
[----:B------:R-:W-:-:S02]  /*19fc0*/  MOV R100, R213 ;  /* 0x000000d500647202 */ /* 0x000fc40000000f00 */
[----:B------:R-:W-:Y:S02]  /*19fd0*/  MOV R0, 0x2 ;  /* 0x0000000200007802 */ /* 0x000fe40000000f00 */
[----:B------:R-:W-:Y:S02]  /*19fe0*/  MOV R2, 0x1a000 ;  /* 0x0001a00000027802 */ /* 0x000fe40000000f00 */
[----:B------:R-:W-:Y:S05]  /*19ff0*/  CALL.REL.NOINC `($__internal_9_$__cuda_sm70_shflsync_bfly_p) ;  /* 0x0000119000007944 */ /* 0x000fea0003c00000 */
[----:B------:R-:W-:Y:S01]  /*1a000*/  FADD.FTZ R5, R213, R0 ;  /* 0x00000000d5057221 */ /* 0x000fe20000010000 */
[----:B------:R-:W-:Y:S02]  /*1a010*/  MOV R0, 0x1 ;  /* 0x0000000100007802 */ /* 0x000fe40000000f00 */
[----:B------:R-:W-:Y:S02]  /*1a020*/  MOV R2, 0x1a050 ;  /* 0x0001a05000027802 */ /* 0x000fe40000000f00 */
[----:B------:R-:W-:Y:S02]  /*1a030*/  MOV R100, R5 ;  /* 0x0000000500647202 */ /* 0x000fe40000000f00 */
[----:B------:R-:W-:Y:S05]  /*1a040*/  CALL.REL.NOINC `($__internal_9_$__cuda_sm70_shflsync_bfly_p) ;  /* 0x0000114000007944 */ /* 0x000fea0003c00000 */
[----:B------:R-:W-:Y:S01]  /*1a050*/  FADD.FTZ R5, R5, R0 ;  /* 0x0000000005057221 */ /* 0x000fe20000010000 */
[----:B------:R-:W-:Y:S02]  /*1a060*/  MOV R100, R214 ;  /* 0x000000d600647202 */ /* 0x000fe40000000f00 */
[----:B------:R-:W-:-:S02]  /*1a070*/  MOV R0, 0x2 ;  /* 0x0000000200007802 */ /* 0x000fc40000000f00 */
[----:B------:R-:W-:Y:S02]  /*1a080*/  MOV R2, 0x1a0a0 ;  /* 0x0001a0a000027802 */ /* 0x000fe40000000f00 */
[----:B------:R-:W-:Y:S05]  /*1a090*/  CALL.REL.NOINC `($__internal_9_$__cuda_sm70_shflsync_bfly_p) ;  /* 0x000010f000007944 */ /* 0x000fea0003c00000 */
[----:B------:R-:W-:Y:S01]  /*1a0a0*/  FADD.FTZ R4, R214, R0 ;  /* 0x00000000d6047221 */ /* 0x000fe20000010000 */
[----:B------:R-:W-:Y:S02]  /*1a0b0*/  MOV R0, 0x1 ;  /* 0x0000000100007802 */ /* 0x000fe40000000f00 */
[----:B------:R-:W-:Y:S02]  /*1a0c0*/  MOV R2, 0x1a0f0 ;  /* 0x0001a0f000027802 */ /* 0x000fe40000000f00 */
[----:B------:R-:W-:Y:S02]  /*1a0d0*/  MOV R100, R4 ;  /* 0x0000000400647202 */ /* 0x000fe40000000f00 */
[----:B------:R-:W-:Y:S05]  /*1a0e0*/  CALL.REL.NOINC `($__internal_9_$__cuda_sm70_shflsync_bfly_p) ;  /* 0x000010a000007944 */ /* 0x000fea0003c00000 */
[----:B------:R-:W-:Y:S01]  /*1a0f0*/  MOV R8, R0 ;  /* 0x0000000000087202 */ /* 0x000fe20000000f00 */
[----:B------:R-:W-:Y:S05]  /*1a100*/  BRA `(.L_x_828) ;  /* 0xffff864000007947 */ /* 0x000fea000383ffff */
.L_x_714:
[----:B-1234-:R-:W-:Y:S01]  /*1a110*/  IMAD.MOV.U32 R109, RZ, RZ, R10 ;  /* 0x000000ffff6d7224 */ /* 0x01efe200078e000a */
[----:B------:R-:W-:Y:S01]  /*1a120*/  MOV R2, RZ ;  /* 0x000000ff00027202 */ /* 0x000fe20000000f00 */
[----:B------:R-:W-:Y:S01]  /*1a130*/  IMAD.MOV.U32 R204, RZ, RZ, 0x1c1f ;  /* 0x00001c1fffcc7424 */ /* 0x000fe200078e00ff */
[----:B------:R-:W-:Y:S02]  /*1a140*/  MOV R3, 0x1a160 ;  /* 0x0001a16000037802 */ /* 0x000fe40000000f00 */
[----:B------:R-:W-:Y:S05]  /*1a150*/  CALL.REL.NOINC `($__internal_10_$__cuda_sm70_shflsync_idx_p) ;  /* 0x0000109000007944 */ /* 0x000fea0003c00000 */
[----:B------:R-:W-:Y:S01]  /*1a160*/  MOV R5, R204 ;  /* 0x000000cc00057202 */ /* 0x000fe20000000f00 */
[----:B------:R-:W-:Y:S05]  /*1a170*/  BRA `(.L_x_829) ;  /* 0xffff9fd000007947 */ /* 0x000fea000383ffff */
.L_x_715:
[----:B------:R-:W-:Y:S01]  /*1a180*/  IMAD.MOV.U32 R109, RZ, RZ, R12 ;  /* 0x000000ffff6d7224 */ /* 0x000fe200078e000c */
[----:B------:R-:W-:Y:S01]  /*1a190*/  MOV R2, RZ ;  /* 0x000000ff00027202 */ /* 0x000fe20000000f00 */
[----:B------:R-:W-:Y:S01]  /*1a1a0*/  IMAD.MOV.U32 R204, RZ, RZ, 0x1c1f ;  /* 0x00001c1fffcc7424 */ /* 0x000fe200078e00ff */
[----:B------:R-:W-:-:S02]  /*1a1b0*/  MOV R3, 0x1a1d0 ;  /* 0x0001a1d000037802 */ /* 0x000fc40000000f00 */
[----:B-12---:R-:W-:Y:S05]  /*1a1c0*/  CALL.REL.NOINC `($__internal_10_$__cuda_sm70_shflsync_idx_p) ;  /* 0x0000102000007944 */ /* 0x006fea0003c00000 */
[----:B------:R-:W-:Y:S01]  /*1a1d0*/  MOV R0, R204 ;  /* 0x000000cc00007202 */ /* 0x000fe20000000f00 */
[----:B------:R-:W-:Y:S05]  /*1a1e0*/  BRA `(.L_x_830) ;  /* 0xffff9f8000007947 */ /* 0x000fea000383ffff */
.L_x_718:
[----:B------:R-:W-:Y:S01]  /*1a1f0*/  IMAD.MOV.U32 R109, RZ, RZ, R10 ;  /* 0x000000ffff6d7224 */ /* 0x000fe200078e000a */
[----:B--2---:R-:W-:Y:S01]  /*1a200*/  MOV R2, 0x1 ;  /* 0x0000000100027802 */ /* 0x004fe20000000f00 */
[----:B------:R-:W-:Y:S01]  /*1a210*/  IMAD.MOV.U32 R204, RZ, RZ, 0x1c1f ;  /* 0x00001c1fffcc7424 */ /* 0x000fe200078e00ff */
[----:B------:R-:W-:-:S02]  /*1a220*/  MOV R3, 0x1a240 ;  /* 0x0001a24000037802 */ /* 0x000fc40000000f00 */
[----:B-1-34-:R-:W-:Y:S05]  /*1a230*/  CALL.REL.NOINC `($__internal_10_$__cuda_sm70_shflsync_idx_p) ;  /* 0x00000fb000007944 */ /* 0x01afea0003c00000 */
        /* <DEDUP_REMOVED lines=8> */
.L_x_721:
[----:B------:R-:W-:Y:S01]  /*1a2c0*/  IMAD.MOV.U32 R109, RZ, RZ, R10 ;  /* 0x000000ffff6d7224 */ /* 0x000fe200078e000a */
[----:B-1----:R-:W-:Y:S01]  /*1a2d0*/  MOV R2, 0x2 ;  /* 0x0000000200027802 */ /* 0x002fe20000000f00 */
[----:B------:R-:W-:Y:S01]  /*1a2e0*/  IMAD.MOV.U32 R204, RZ, RZ, 0x1c1f ;  /* 0x00001c1fffcc7424 */ /* 0x000fe200078e00ff */
[----:B------:R-:W-:Y:S02]  /*1a2f0*/  MOV R3, 0x1a310 ;  /* 0x0001a31000037802 */ /* 0x000fe40000000f00 */
[----:B--234-:R-:W-:Y:S05]  /*1a300*/  CALL.REL.NOINC `($__internal_10_$__cuda_sm70_shflsync_idx_p) ;  /* 0x00000ee000007944 */ /* 0x01cfea0003c00000 */
[----:B------:R-:W-:Y:S01]  /*1a310*/  MOV R5, R204 ;  /* 0x000000cc00057202 */ /* 0x000fe20000000f00 */
[----:B------:R-:W-:Y:S05]  /*1a320*/  BRA `(.L_x_832) ;  /* 0xffffa11000007947 */ /* 0x000fea000383ffff */
.L_x_722:
[----:B------:R-:W-:Y:S01]  /*1a330*/  IMAD.MOV.U32 R109, RZ, RZ, R12 ;  /* 0x000000ffff6d7224 */ /* 0x000fe200078e000c */
[----:B------:R-:W-:Y:S01]  /*1a340*/  MOV R2, 0x2 ;  /* 0x0000000200027802 */ /* 0x000fe20000000f00 */
[----:B------:R-:W-:Y:S01]  /*1a350*/  IMAD.MOV.U32 R204, RZ, RZ, 0x1c1f ;  /* 0x00001c1fffcc7424 */ /* 0x000fe200078e00ff */
[----:B------:R-:W-:Y:S02]  /*1a360*/  MOV R3, 0x1a380 ;  /* 0x0001a38000037802 */ /* 0x000fe40000000f00 */
[----:B-1234-:R-:W-:Y:S05]  /*1a370*/  CALL.REL.NOINC `($__internal_10_$__cuda_sm70_shflsync_idx_p) ;  /* 0x00000e7000007944 */ /* 0x01efea0003c00000 */
[----:B------:R-:W-:Y:S01]  /*1a380*/  MOV R0, R204 ;  /* 0x000000cc00007202 */ /* 0x000fe20000000f00 */
[----:B------:R-:W-:Y:S05]  /*1a390*/  BRA `(.L_x_833) ;  /* 0xffffa0c000007947 */ /* 0x000fea000383ffff */
.L_x_725:
[----:B------:R-:W-:Y:S01]  /*1a3a0*/  IMAD.MOV.U32 R109, RZ, RZ, R10 ;  /* 0x000000ffff6d7224 */ /* 0x000fe200078e000a */
[----:B-1----:R-:W-:Y:S01]  /*1a3b0*/  MOV R2, 0x3 ;  /* 0x0000000300027802 */ /* 0x002fe20000000f00 */
[----:B------:R-:W-:Y:S01]  /*1a3c0*/  IMAD.MOV.U32 R204, RZ, RZ, 0x1c1f ;  /* 0x00001c1fffcc7424 */ /* 0x000fe200078e00ff */
[----:B------:R-:W-:-:S02]  /*1a3d0*/  MOV R3, 0x1a3f0 ;  /* 0x0001a3f000037802 */ /* 0x000fc40000000f00 */
[----:B--234-:R-:W-:Y:S05]  /*1a3e0*/  CALL.REL.NOINC `($__internal_10_$__cuda_sm70_shflsync_idx_p) ;  /* 0x00000e0000007944 */ /* 0x01cfea0003c00000 */
        /* <DEDUP_REMOVED lines=8> */
.L_x_727:
[----:B------:R-:W-:Y:S01]  /*1a470*/  IMAD.MOV.U32 R109, RZ, RZ, R5 ;  /* 0x000000ffff6d7224 */ /* 0x000fe200078e0005 */
[----:B------:R-:W-:Y:S01]  /*1a480*/  MOV R2, RZ ;  /* 0x000000ff00027202 */ /* 0x000fe20000000f00 */
[----:B------:R-:W-:Y:S01]  /*1a490*/  IMAD.MOV.U32 R204, RZ, RZ, 0x1c1f ;  /* 0x00001c1fffcc7424 */ /* 0x000fe200078e00ff */
[----:B------:R-:W-:Y:S02]  /*1a4a0*/  MOV R3, 0x1a4c0 ;  /* 0x0001a4c000037802 */ /* 0x000fe40000000f00 */
[----:B------:R-:W-:Y:S05]  /*1a4b0*/  CALL.REL.NOINC `($__internal_10_$__cuda_sm70_shflsync_idx_p) ;  /* 0x00000d3000007944 */ /* 0x000fea0003c00000 */
[----:B------:R-:W-:Y:S01]  /*1a4c0*/  MOV R4, R204 ;  /* 0x000000cc00047202 */ /* 0x000fe20000000f00 */
[----:B------:R-:W-:Y:S05]  /*1a4d0*/  BRA `(.L_x_835) ;  /* 0xffffa44000007947 */ /* 0x000fea000383ffff */
.L_x_728:
[----:B------:R-:W-:Y:S01]  /*1a4e0*/  IMAD.MOV.U32 R109, RZ, RZ, R12 ;  /* 0x000000ffff6d7224 */ /* 0x000fe200078e000c */
[----:B------:R-:W-:Y:S01]  /*1a4f0*/  MOV R2, RZ ;  /* 0x000000ff00027202 */ /* 0x000fe20000000f00 */
[----:B------:R-:W-:Y:S01]  /*1a500*/  IMAD.MOV.U32 R204, RZ, RZ, 0x1c1f ;  /* 0x00001c1fffcc7424 */ /* 0x000fe200078e00ff */
[----:B------:R-:W-:Y:S02]  /*1a510*/  MOV R3, 0x1a530 ;  /* 0x0001a53000037802 */ /* 0x000fe40000000f00 */
[----:B-12---:R-:W-:Y:S05]  /*1a520*/  CALL.REL.NOINC `($__internal_10_$__cuda_sm70_shflsync_idx_p) ;  /* 0x00000cc000007944 */ /* 0x006fea0003c00000 */
[----:B------:R-:W-:Y:S01]  /*1a530*/  MOV R0, R204 ;  /* 0x000000cc00007202 */ /* 0x000fe20000000f00 */
[----:B------:R-:W-:Y:S05]  /*1a540*/  BRA `(.L_x_836) ;  /* 0xffffa3f000007947 */ /* 0x000fea000383ffff */
.L_x_731:
[----:B------:R-:W-:Y:S01]  /*1a550*/  IMAD.MOV.U32 R109, RZ, RZ, R5 ;  /* 0x000000ffff6d7224 */ /* 0x000fe200078e0005 */
[----:B----4-:R-:W-:Y:S01]  /*1a560*/  MOV R2, 0x1 ;  /* 0x0000000100027802 */ /* 0x010fe20000000f00 */
[----:B------:R-:W-:Y:S01]  /*1a570*/  IMAD.MOV.U32 R204, RZ, RZ, 0x1c1f ;  /* 0x00001c1fffcc7424 */ /* 0x000fe200078e00ff */
[----:B------:R-:W-:-:S02]  /*1a580*/  MOV R3, 0x1a5a0 ;  /* 0x0001a5a000037802 */ /* 0x000fc40000000f00 */
        /* <DEDUP_REMOVED lines=9> */
.L_x_734:
[----:B------:R-:W-:Y:S01]  /*1a620*/  IMAD.MOV.U32 R109, RZ, RZ, R5 ;  /* 0x000000ffff6d7224 */ /* 0x000fe200078e0005 */
[----:B----4-:R-:W-:Y:S01]  /*1a630*/  MOV R2, 0x2 ;  /* 0x0000000200027802 */ /* 0x010fe20000000f00 */
[----:B------:R-:W-:Y:S01]  /*1a640*/  IMAD.MOV.U32 R204, RZ, RZ, 0x1c1f ;  /* 0x00001c1fffcc7424 */ /* 0x000fe200078e00ff */
[----:B------:R-:W-:Y:S02]  /*1a650*/  MOV R3, 0x1a670 ;  /* 0x0001a67000037802 */ /* 0x000fe40000000f00 */
[----:B-123--:R-:W-:Y:S05]  /*1a660*/  CALL.REL.NOINC `($__internal_10_$__cuda_sm70_shflsync_idx_p) ;  /* 0x00000b8000007944 */ /* 0x00efea0003c00000 */
[----:B------:R-:W-:Y:S01]  /*1a670*/  MOV R4, R204 ;  /* 0x000000cc00047202 */ /* 0x000fe20000000f00 */
[----:B------:R-:W-:Y:S05]  /*1a680*/  BRA `(.L_x_838) ;  /* 0xffffada000007947 */ /* 0x000fea000383ffff */
.L_x_735:
[----:B------:R-:W-:Y:S01]  /*1a690*/  IMAD.MOV.U32 R109, RZ, RZ, R12 ;  /* 0x000000ffff6d7224 */ /* 0x000fe200078e000c */
[----:B----4-:R-:W-:Y:S01]  /*1a6a0*/  MOV R2, 0x2 ;  /* 0x0000000200027802 */ /* 0x010fe20000000f00 */
[----:B------:R-:W-:Y:S01]  /*1a6b0*/  IMAD.MOV.U32 R204, RZ, RZ, 0x1c1f ;  /* 0x00001c1fffcc7424 */ /* 0x000fe200078e00ff */
[----:B------:R-:W-:Y:S02]  /*1a6c0*/  MOV R3, 0x1a6e0 ;  /* 0x0001a6e000037802 */ /* 0x000fe40000000f00 */
[----:B-123--:R-:W-:Y:S05]  /*1a6d0*/  CALL.REL.NOINC `($__internal_10_$__cuda_sm70_shflsync_idx_p) ;  /* 0x00000b1000007944 */ /* 0x00efea0003c00000 */
[----:B------:R-:W-:Y:S01]  /*1a6e0*/  MOV R0, R204 ;  /* 0x000000cc00007202 */ /* 0x000fe20000000f00 */
[----:B------:R-:W-:Y:S05]  /*1a6f0*/  BRA `(.L_x_839) ;  /* 0xffffad5000007947 */ /* 0x000fea000383ffff */
.L_x_738:
[----:B------:R-:W-:Y:S01]  /*1a700*/  IMAD.MOV.U32 R109, RZ, RZ, R5 ;  /* 0x000000ffff6d7224 */ /* 0x000fe200078e0005 */
[----:B---3--:R-:W-:Y:S01]  /*1a710*/  MOV R2, 0x3 ;  /* 0x0000000300027802 */ /* 0x008fe20000000f00 */
        /* <DEDUP_REMOVED lines=11> */
.L_x_742:
[----:B------:R-:W-:Y:S01]  /*1a7d0*/  IMAD.MOV.U32 R109, RZ, RZ, R5 ;  /* 0x000000ffff6d7224 */ /* 0x000fe200078e0005 */
[----:B------:R-:W-:Y:S01]  /*1a7e0*/  MOV R2, RZ ;  /* 0x000000ff00027202 */ /* 0x000fe20000000f00 */
[----:B------:R-:W-:Y:S01]  /*1a7f0*/  IMAD.MOV.U32 R204, RZ, RZ, 0x1c1f ;  /* 0x00001c1fffcc7424 */ /* 0x000fe200078e00ff */
[----:B------:R-:W-:Y:S02]  /*1a800*/  MOV R3, 0x1a820 ;  /* 0x0001a82000037802 */ /* 0x000fe40000000f00 */
[----:B------:R-:W-:Y:S05]  /*1a810*/  CALL.REL.NOINC `($__internal_10_$__cuda_sm70_shflsync_idx_p) ;  /* 0x000009d000007944 */ /* 0x000fea0003c00000 */
[----:B------:R-:W-:Y:S01]  /*1a820*/  MOV R4, R204 ;  /* 0x000000cc00047202 */ /* 0x000fe20000000f00 */
[----:B------:R-:W-:Y:S05]  /*1a830*/  BRA `(.L_x_841) ;  /* 0xffffbe5000007947 */ /* 0x000fea000383ffff */
.L_x_743:
[----:B------:R-:W-:Y:S01]  /*1a840*/  IMAD.MOV.U32 R109, RZ, RZ, R12 ;  /* 0x000000ffff6d7224 */ /* 0x000fe200078e000c */
[----:B------:R-:W-:Y:S01]  /*1a850*/  MOV R2, RZ ;  /* 0x000000ff00027202 */ /* 0x000fe20000000f00 */
[----:B------:R-:W-:Y:S01]  /*1a860*/  IMAD.MOV.U32 R204, RZ, RZ, 0x1c1f ;  /* 0x00001c1fffcc7424 */ /* 0x000fe200078e00ff */
[----:B------:R-:W-:Y:S02]  /*1a870*/  MOV R3, 0x1a890 ;  /* 0x0001a89000037802 */ /* 0x000fe40000000f00 */
[----:B-12---:R-:W-:Y:S05]  /*1a880*/  CALL.REL.NOINC `($__internal_10_$__cuda_sm70_shflsync_idx_p) ;  /* 0x0000096000007944 */ /* 0x006fea0003c00000 */
[----:B------:R-:W-:Y:S01]  /*1a890*/  MOV R0, R204 ;  /* 0x000000cc00007202 */ /* 0x000fe20000000f00 */
[----:B------:R-:W-:Y:S05]  /*1a8a0*/  BRA `(.L_x_842) ;  /* 0xffffbe0000007947 */ /* 0x000fea000383ffff */
.L_x_746:
        /* <DEDUP_REMOVED lines=13> */
.L_x_749:
[----:B------:R-:W-:Y:S01]  /*1a980*/  IMAD.MOV.U32 R109, RZ, RZ, R5 ;  /* 0x000000ffff6d7224 */ /* 0x000fe200078e0005 */
[----:B-1----:R-:W-:Y:S01]  /*1a990*/  MOV R2, 0x2 ;  /* 0x0000000200027802 */ /* 0x002fe20000000f00 */
[----:B------:R-:W-:Y:S01]  /*1a9a0*/  IMAD.MOV.U32 R204, RZ, RZ, 0x1c1f ;  /* 0x00001c1fffcc7424 */ /* 0x000fe200078e00ff */
[----:B------:R-:W-:Y:S02]  /*1a9b0*/  MOV R3, 0x1a9d0 ;  /* 0x0001a9d000037802 */ /* 0x000fe40000000f00 */
[----:B--234-:R-:W-:Y:S05]  /*1a9c0*/  CALL.REL.NOINC `($__internal_10_$__cuda_sm70_shflsync_idx_p) ;  /* 0x0000082000007944 */ /* 0x01cfea0003c00000 */
[----:B------:R-:W-:Y:S01]  /*1a9d0*/  MOV R4, R204 ;  /* 0x000000cc00047202 */ /* 0x000fe20000000f00 */
[----:B------:R-:W-:Y:S05]  /*1a9e0*/  BRA `(.L_x_844) ;  /* 0xffffbfa000007947 */ /* 0x000fea000383ffff */
.L_x_750:
[----:B------:R-:W-:Y:S01]  /*1a9f0*/  IMAD.MOV.U32 R109, RZ, RZ, R12 ;  /* 0x000000ffff6d7224 */ /* 0x000fe200078e000c */
[----:B------:R-:W-:Y:S01]  /*1aa00*/  MOV R2, 0x2 ;  /* 0x0000000200027802 */ /* 0x000fe20000000f00 */
[----:B------:R-:W-:Y:S01]  /*1aa10*/  IMAD.MOV.U32 R204, RZ, RZ, 0x1c1f ;  /* 0x00001c1fffcc7424 */ /* 0x000fe200078e00ff */
[----:B------:R-:W-:Y:S02]  /*1aa20*/  MOV R3, 0x1aa40 ;  /* 0x0001aa4000037802 */ /* 0x000fe40000000f00 */
[----:B-1234-:R-:W-:Y:S05]  /*1aa30*/  CALL.REL.NOINC `($__internal_10_$__cuda_sm70_shflsync_idx_p) ;  /* 0x000007b000007944 */ /* 0x01efea0003c00000 */
[----:B------:R-:W-:Y:S01]  /*1aa40*/  MOV R0, R204 ;  /* 0x000000cc00007202 */ /* 0x000fe20000000f00 */
[----:B------:R-:W-:Y:S05]  /*1aa50*/  BRA `(.L_x_845) ;  /* 0xffffbf5000007947 */ /* 0x000fea000383ffff */
.L_x_753:
        /* <DEDUP_REMOVED lines=13> */
.L_x_755:
[----:B------:R-:W-:Y:S01]  /*1ab30*/  IMAD.MOV.U32 R109, RZ, RZ, R74 ;  /* 0x000000ffff6d7224 */ /* 0x000fe200078e004a */
[----:B------:R-:W-:Y:S01]  /*1ab40*/  MOV R2, RZ ;  /* 0x000000ff00027202 */ /* 0x000fe20000000f00 */
[----:B------:R-:W-:Y:S01]  /*1ab50*/  IMAD.MOV.U32 R204, RZ, RZ, 0x1f ;  /* 0x0000001fffcc7424 */ /* 0x000fe200078e00ff */
[----:B------:R-:W-:Y:S02]  /*1ab60*/  MOV R3, 0x1ab80 ;  /* 0x0001ab8000037802 */ /* 0x000fe40000000f00 */
[----:B------:R-:W-:Y:S05]  /*1ab70*/  CALL.REL.NOINC `($__internal_10_$__cuda_sm70_shflsync_idx_p) ;  /* 0x0000067000007944 */ /* 0x000fea0003c00000 */
[----:B------:R-:W-:Y:S01]  /*1ab80*/  MOV R9, R204 ;  /* 0x000000cc00097202 */ /* 0x000fe20000000f00 */
[----:B------:R-:W-:Y:S05]  /*1ab90*/  BRA `(.L_x_847) ;  /* 0xffffc1a000007947 */ /* 0x000fea000383ffff */
.L_x_756:
[----:B------:R-:W-:Y:S01]  /*1aba0*/  IMAD.MOV.U32 R109, RZ, RZ, R74 ;  /* 0x000000ffff6d7224 */ /* 0x000fe200078e004a */
[----:B------:R-:W-:Y:S01]  /*1abb0*/  MOV R2, 0x1 ;  /* 0x0000000100027802 */ /* 0x000fe20000000f00 */
[----:B------:R-:W-:Y:S01]  /*1abc0*/  IMAD.MOV.U32 R204, RZ, RZ, 0x1f ;  /* 0x0000001fffcc7424 */ /* 0x000fe200078e00ff */
[----:B------:R-:W-:Y:S02]  /*1abd0*/  MOV R3, 0x1abf0 ;  /* 0x0001abf000037802 */ /* 0x000fe40000000f00 */
[----:B-12---:R-:W-:Y:S05]  /*1abe0*/  CALL.REL.NOINC `($__internal_10_$__cuda_sm70_shflsync_idx_p) ;  /* 0x0000060000007944 */ /* 0x006fea0003c00000 */
[----:B------:R-:W-:Y:S01]  /*1abf0*/  MOV R8, R204 ;  /* 0x000000cc00087202 */ /* 0x000fe20000000f00 */
[----:B------:R-:W-:Y:S05]  /*1ac00*/  BRA `(.L_x_848) ;  /* 0xffffc15000007947 */ /* 0x000fea000383ffff */
.L_x_757:
[----:B------:R-:W-:Y:S02]  /*1ac10*/  MOV R2, 0x1 ;  /* 0x0000000100027802 */ /* 0x000fe40000000f00 */
[----:B------:R-:W-:-:S02]  /*1ac20*/  MOV R3, 0x1ac40 ;  /* 0x0001ac4000037802 */ /* 0x000fc40000000f00 */
[----:B-1234-:R-:W-:Y:S05]  /*1ac30*/  CALL.REL.NOINC `($__internal_11_$__cuda_sm70_shflsync_up_p) ;  /* 0x0000061000007944 */ /* 0x01efea0003c00000 */
[----:B------:R-:W-:Y:S05]  /*1ac40*/  BRA `(.L_x_849) ;  /* 0xffffc24000007947 */ /* 0x000fea000383ffff */
.L_x_758:
[----:B------:R-:W-:Y:S02]  /*1ac50*/  MOV R2, 0x2 ;  /* 0x0000000200027802 */ /* 0x000fe40000000f00 */
[----:B------:R-:W-:-:S02]  /*1ac60*/  MOV R3, 0x1ac80 ;  /* 0x0001ac8000037802 */ /* 0x000fc40000000f00 */
[----:B--2-4-:R-:W-:Y:S05]  /*1ac70*/  CALL.REL.NOINC `($__internal_11_$__cuda_sm70_shflsync_up_p) ;  /* 0x000005d000007944 */ /* 0x014fea0003c00000 */
        /* <DEDUP_REMOVED lines=24> */
.L_x_762:
[----:B------:R-:W-:Y:S02]  /*1ae00*/  MOV R2, 0x1 ;  /* 0x0000000100027802 */ /* 0x000fe40000000f00 */
[----:B------:R-:W-:Y:S02]  /*1ae10*/  MOV R3, 0x1ae30 ;  /* 0x0001ae3000037802 */ /* 0x000fe40000000f00 */
[----:B------:R-:W-:Y:S05]  /*1ae20*/  CALL.REL.NOINC `($__internal_11_$__cuda_sm70_shflsync_up_p) ;  /* 0x0000042000007944 */ /* 0x000fea0003c00000 */
[----:B------:R-:W-:Y:S01]  /*1ae30*/  MOV R2, R4 ;  /* 0x0000000400027202 */ /* 0x000fe20000000f00 */
[----:B------:R-:W-:Y:S05]  /*1ae40*/  BRA `(.L_x_851) ;  /* 0xffffc2a000007947 */ /* 0x000fea000383ffff */
.L_x_763:
        /* <DEDUP_REMOVED lines=27> */
.L_x_765:
[----:B------:R-:W-:Y:S02]  /*1b000*/  SEL R0, RZ, 0x1, P0 ;  /* 0x00000001ff007807 */ /* 0x000fe40000000000 */
[----:B------:R-:W-:Y:S02]  /*1b010*/  MOV R2, 0x1b030 ;  /* 0x0001b03000027802 */ /* 0x000fe40000000f00 */
[----:B-1----:R-:W-:Y:S05]  /*1b020*/  CALL.REL.NOINC `($__internal_12_$__cuda_sm70_votesync_ballot) ;  /* 0x0000029000007944 */ /* 0x002fea0003c00000 */
[----:B------:R-:W-:Y:S01]  /*1b030*/  MOV R10, R0 ;  /* 0x00000000000a7202 */ /* 0x000fe20000000f00 */
[----:B------:R-:W-:Y:S05]  /*1b040*/  BRA `(.L_x_853) ;  /* 0xffffc23000007947 */ /* 0x000fea000383ffff */
.L_x_766:
[----:B------:R-:W-:Y:S01]  /*1b050*/  IMAD.MOV.U32 R109, RZ, RZ, R6 ;  /* 0x000000ffff6d7224 */ /* 0x000fe200078e0006 */
[----:B--2---:R-:W-:Y:S01]  /*1b060*/  MOV R2, R0 ;  /* 0x0000000000027202 */ /* 0x004fe20000000f00 */
[----:B------:R-:W-:Y:S01]  /*1b070*/  IMAD.MOV.U32 R204, RZ, RZ, 0x1f ;  /* 0x0000001fffcc7424 */ /* 0x000fe200078e00ff */
[----:B------:R-:W-:Y:S02]  /*1b080*/  MOV R3, 0x1b0a0 ;  /* 0x0001b0a000037802 */ /* 0x000fe40000000f00 */
[----:B-1----:R-:W-:Y:S05]  /*1b090*/  CALL.REL.NOINC `($__internal_10_$__cuda_sm70_shflsync_idx_p) ;  /* 0x0000015000007944 */ /* 0x002fea0003c00000 */
[----:B------:R-:W-:Y:S01]  /*1b0a0*/  IMAD.MOV.U32 R8, RZ, RZ, R204 ;  /* 0x000000ffff087224 */ /* 0x000fe200078e00cc */
[----:B------:R-:W-:Y:S01]  /*1b0b0*/  MOV R2, R0 ;  /* 0x0000000000027202 */ /* 0x000fe20000000f00 */
[----:B------:R-:W-:Y:S01]  /*1b0c0*/  IMAD.MOV.U32 R109, RZ, RZ, R7 ;  /* 0x000000ffff6d7224 */ /* 0x000fe200078e0007 */
[----:B------:R-:W-:-:S02]  /*1b0d0*/  MOV R204, 0x1f ;  /* 0x0000001f00cc7802 */ /* 0x000fc40000000f00 */
[----:B------:R-:W-:Y:S02]  /*1b0e0*/  MOV R3, 0x1b100 ;  /* 0x0001b10000037802 */ /* 0x000fe40000000f00 */
[----:B------:R-:W-:Y:S05]  /*1b0f0*/  CALL.REL.NOINC `($__internal_10_$__cuda_sm70_shflsync_idx_p) ;  /* 0x000000f000007944 */ /* 0x000fea0003c00000 */
[----:B------:R-:W-:Y:S01]  /*1b100*/  MOV R7, R204 ;  /* 0x000000cc00077202 */ /* 0x000fe20000000f00 */
[----:B------:R-:W-:Y:S05]  /*1b110*/  BRA `(.L_x_854) ;  /* 0xffffc1d000007947 */ /* 0x000fea000383ffff */
.L_x_769:
[----:B------:R-:W-:Y:S01]  /*1b120*/  IMAD.MOV.U32 R109, RZ, RZ, R4 ;  /* 0x000000ffff6d7224 */ /* 0x000fe200078e0004 */
[----:B--2---:R-:W-:Y:S01]  /*1b130*/  MOV R2, R0 ;  /* 0x0000000000027202 */ /* 0x004fe20000000f00 */
[----:B------:R-:W-:Y:S01]  /*1b140*/  IMAD.MOV.U32 R204, RZ, RZ, 0x1f ;  /* 0x0000001fffcc7424 */ /* 0x000fe200078e00ff */
[----:B------:R-:W-:Y:S02]  /*1b150*/  MOV R3, 0x1b170 ;  /* 0x0001b17000037802 */ /* 0x000fe40000000f00 */
[----:B-1--4-:R-:W-:Y:S05]  /*1b160*/  CALL.REL.NOINC `($__internal_10_$__cuda_sm70_shflsync_idx_p) ;  /* 0x0000008000007944 */ /* 0x012fea0003c00000 */
[----:B------:R-:W-:Y:S01]  /*1b170*/  MOV R11, R204 ;  /* 0x000000cc000b7202 */ /* 0x000fe20000000f00 */
[----:B------:R-:W-:Y:S05]  /*1b180*/  BRA `(.L_x_768) ;  /* 0xffffc1c000007947 */ /* 0x000fea000383ffff */
        .weak           $__internal_9_$__cuda_sm70_shflsync_bfly_p
        .type           $__internal_9_$__cuda_sm70_shflsync_bfly_p,@function
        .size           $__internal_9_$__cuda_sm70_shflsync_bfly_p,($__internal_10_$__cuda_sm70_shflsync_idx_p - $__internal_9_$__cuda_sm70_shflsync_bfly_p)
$__internal_9_$__cuda_sm70_shflsync_bfly_p:
[----:B------:R-:W-:Y:S02]  /*1b190*/  MOV R110, 0xffffffff ;  /* 0xffffffff006e7802 */ /* 0x000fe40000000f00 */
[----:B------:R-:W-:Y:S02]  /*1b1a0*/  MOV R3, 0x1f ;  /* 0x0000001f00037802 */ /* 0x000fe40000000f00 */
[----:B------:R-:W-:Y:S04]  /*1b1b0*/  WARPSYNC R110 ;  /* 0x0000006e00007348 */ /* 0x000fe80003800000 */
[----:B------:R1:W2:Y:S02]  /*1b1c0*/  SHFL.BFLY PT, R0, R100, R0, R3 ;  /* 0x0c00000064007389 */ /* 0x0002a400000e0003 */
[----:B-1----:R-:W-:-:S04]  /*1b1d0*/  MOV R3, 0x0 ;  /* 0x0000000000037802 */ /* 0x002fc80000000f00 */
[----:B--2---:R-:W-:Y:S05]  /*1b1e0*/  RET.REL.NODEC R2 `(_ZN7cutlass13device_kernelIN5flash19enable_sm80_to_sm89INS1_16FlashAttnFwdSm80INS1_25CollectiveMainloopFwdSm80ILi4ELi1ELb0EN4cute5tupleIJNS5_1CILi128EEENS7_ILi48EEENS7_ILi96EEEEEELi96ENS_6half_tEfNS_4arch4Sm80ELb0ELb1ELb0ELb1ELb1ELb0ELb1ELb1EEENS1_21CollectiveEpilogueFwdINS6_IJS8_SA_S9_EEENS6_IJNS7_ILi1EEESI_SI_EEESC_SE_Li128ELb1ELb1ELb1ELb0EEENS1_36VarlenDynamicPersistentTileSchedulerILi128ELi48ELi128ELi128ELb1ELb1ELb0ELb1ELb0ELb1EEEEEEEEEvNT_6ParamsE) ;  /* 0xfffe4e1002007950 */ /* 0x004fea0003c3ffff */
        .weak           $__internal_10_$__cuda_sm70_shflsync_idx_p
        .type           $__internal_10_$__cuda_sm70_shflsync_idx_p,@function
        .size           $__internal_10_$__cuda_sm70_shflsync_idx_p,($__internal_11_$__cuda_sm70_shflsync_up_p - $__internal_10_$__cuda_sm70_shflsync_idx_p)
$__internal_10_$__cuda_sm70_shflsync_idx_p:
[----:B------:R-:W-:-:S04]  /*1b1f0*/  MOV R205, 0xffffffff ;  /* 0xffffffff00cd7802 */ /* 0x000fc80000000f00 */
[----:B------:R-:W-:Y:S04]  /*1b200*/  WARPSYNC R205 ;  /* 0x000000cd00007348 */ /* 0x000fe80003800000 */
[----:B------:R1:W2:Y:S02]  /*1b210*/  SHFL.IDX PT, R204, R109, R2, R204 ;  /* 0x000000026dcc7389 */ /* 0x0002a400000e00cc */
[----:B-1----:R-:W-:Y:S02]  /*1b220*/  MOV R2, R3 ;  /* 0x0000000300027202 */ /* 0x002fe40000000f00 */
[----:B------:R-:W-:-:S04]  /*1b230*/  MOV R3, 0x0 ;  /* 0x0000000000037802 */ /* 0x000fc80000000f00 */
[----:B--2---:R-:W-:Y:S05]  /*1b240*/  RET.REL.NODEC R2 `(_ZN7cutlass13device_kernelIN5flash19enable_sm80_to_sm89INS1_16FlashAttnFwdSm80INS1_25CollectiveMainloopFwdSm80ILi4ELi1ELb0EN4cute5tupleIJNS5_1CILi128EEENS7_ILi48EEENS7_ILi96EEEEEELi96ENS_6half_tEfNS_4arch4Sm80ELb0ELb1ELb0ELb1ELb1ELb0ELb1ELb1EEENS1_21CollectiveEpilogueFwdINS6_IJS8_SA_S9_EEENS6_IJNS7_ILi1EEESI_SI_EEESC_SE_Li128ELb1ELb1ELb1ELb0EEENS1_36VarlenDynamicPersistentTileSchedulerILi128ELi48ELi128ELi128ELb1ELb1ELb0ELb1ELb0ELb1EEEEEEEEEvNT_6ParamsE) ;  /* 0xfffe4db002007950 */ /* 0x004fea0003c3ffff */
        .weak           $__internal_11_$__cuda_sm70_shflsync_up_p
        .type           $__internal_11_$__cuda_sm70_shflsync_up_p,@function
        .size           $__internal_11_$__cuda_sm70_shflsync_up_p,($__internal_12_$__cuda_sm70_votesync_ballot - $__internal_11_$__cuda_sm70_shflsync_up_p)
$__internal_11_$__cuda_sm70_shflsync_up_p:
[----:B------:R-:W-:Y:S02]  /*1b250*/  IMAD.MOV.U32 R4, RZ, RZ, RZ ;  /* 0x000000ffff047224 */ /* 0x000fe400078e00ff */
[----:B------:R-:W-:-:S04]  /*1b260*/  IMAD.MOV.U32 R10, RZ, RZ, -0x1 ;  /* 0xffffffffff0a7424 */ /* 0x000fc800078e00ff */
[----:B------:R-:W-:Y:S04]  /*1b270*/  WARPSYNC R10 ;  /* 0x0000000a00007348 */ /* 0x000fe80003800000 */
[----:B------:R1:W2:Y:S02]  /*1b280*/  SHFL.UP PT, R4, R0, R2, R4 ;  /* 0x0400000200047389 */ /* 0x0002a400000e0004 */
[----:B-1----:R-:W-:Y:S02]  /*1b290*/  MOV R2, R3 ;  /* 0x0000000300027202 */ /* 0x002fe40000000f00 */
[----:B------:R-:W-:-:S04]  /*1b2a0*/  MOV R3, 0x0 ;  /* 0x0000000000037802 */ /* 0x000fc80000000f00 */
[----:B--2---:R-:W-:Y:S05]  /*1b2b0*/  RET.REL.NODEC R2 `(_ZN7cutlass13device_kernelIN5flash19enable_sm80_to_sm89INS1_16FlashAttnFwdSm80INS1_25CollectiveMainloopFwdSm80ILi4ELi1ELb0EN4cute5tupleIJNS5_1CILi128EEENS7_ILi48EEENS7_ILi96EEEEEELi96ENS_6half_tEfNS_4arch4Sm80ELb0ELb1ELb0ELb1ELb1ELb0ELb1ELb1EEENS1_21CollectiveEpilogueFwdINS6_IJS8_SA_S9_EEENS6_IJNS7_ILi1EEESI_SI_EEESC_SE_Li128ELb1ELb1ELb1ELb0EEENS1_36VarlenDynamicPersistentTileSchedulerILi128ELi48ELi128ELi128ELb1ELb1ELb0ELb1ELb0ELb1EEEEEEEEEvNT_6ParamsE) ;  /* 0xfffe4d4002007950 */ /* 0x004fea0003c3ffff */
        .weak           $__internal_12_$__cuda_sm70_votesync_ballot
        .type           $__internal_12_$__cuda_sm70_votesync_ballot,@function
        .size           $__internal_12_$__cuda_sm70_votesync_ballot,(.L_x_1827 - $__internal_12_$__cuda_sm70_votesync_ballot)
$__internal_12_$__cuda_sm70_votesync_ballot:
[----:B------:R-:W-:Y:S01]  /*1b2c0*/  ISETP.NE.U32.AND P0, PT, R0, 0x1, PT ;  /* 0x000000010000780c */ /* 0x000fe20003f05070 */
[----:B------:R-:W-:-:S04]  /*1b2d0*/  IMAD.MOV.U32 R3, RZ, RZ, -0x1 ;  /* 0xffffffffff037424 */ /* 0x000fc800078e00ff */
[----:B------:R-:W-:Y:S08]  /*1b2e0*/  WARPSYNC R3 ;  /* 0x0000000300007348 */ /* 0x000ff00003800000 */
[----:B------:R-:W-:-:S04]  /*1b2f0*/  VOTE.ANY R0, PT, !P0 ;  /* 0x0000000000007806 */ /* 0x000fc800040e0100 */
[----:B------:R-:W-:Y:S01]  /*1b300*/  LOP3.LUT R0, R0, R3, RZ, 0xc0, !PT ;  /* 0x0000000300007212 */ /* 0x000fe200078ec0ff */
[----:B------:R-:W-:-:S04]  /*1b310*/  IMAD.MOV.U32 R3, RZ, RZ, 0x0 ;  /* 0x00000000ff037424 */ /* 0x000fc800078e00ff */
[----:B------:R-:W-:Y:S05]  /*1b320*/  RET.REL.NODEC R2 `(_ZN7cutlass13device_kernelIN5flash19enable_sm80_to_sm89INS1_16FlashAttnFwdSm80INS1_25CollectiveMainloopFwdSm80ILi4ELi1ELb0EN4cute5tupleIJNS5_1CILi128EEENS7_ILi48EEENS7_ILi96EEEEEELi96ENS_6half_tEfNS_4arch4Sm80ELb0ELb1ELb0ELb1ELb1ELb0ELb1ELb1EEENS1_21CollectiveEpilogueFwdINS6_IJS8_SA_S9_EEENS6_IJNS7_ILi1EEESI_SI_EEESC_SE_Li128ELb1ELb1ELb1ELb0EEENS1_36VarlenDynamicPersistentTileSchedulerILi128ELi48ELi128ELi128ELb1ELb1ELb0ELb1ELb0ELb1EEEEEEEEEvNT_6ParamsE) ;  /* 0xfffe4cd002007950 */ /* 0x000fea0003c3ffff */
.L_x_855:
        /* <DEDUP_REMOVED lines=13> */
.L_x_1827:


//--------------------- .text._ZN7cutlass13device_kernelIN5flash19enable_sm80_to_sm89INS1_16FlashAttnFwdSm80INS1_25CollectiveMainloopFwdSm80ILi4ELi1ELb0EN4cute5tupleIJNS5_1CILi128EEENS7_ILi48EEENS7_ILi96EEEEEELi96ENS_6half_tEfNS_4arch4Sm80ELb0ELb1ELb0ELb1ELb1ELb1ELb1ELb1EEENS1_21CollectiveEpilogueFwdINS6_IJS8_SA_S9_EEENS6_IJNS7_ILi1EEESI_SI_EEESC_SE_Li128ELb1ELb1ELb1ELb0EEENS1_36VarlenDynamicPersistentTileSchedulerILi128ELi48ELi128ELi128ELb1ELb1ELb0ELb1ELb0ELb1EEEEEEEEEvNT_6ParamsE --------------------------
	.section	.text._ZN7cutlass13device_kernelIN5flash19enable_sm80_to_sm89INS1_16FlashAttnFwdSm80INS1_25CollectiveMainloopFwdSm80ILi4ELi1ELb0EN4cute5tupleIJNS5_1CILi128EEENS7_ILi48EEENS7_ILi96EEEEEELi96ENS_6half_tEfNS_4arch4Sm80ELb0ELb1ELb0ELb1ELb1ELb1ELb1ELb1EEENS1_21CollectiveEpilogueFwdINS6_IJS8_SA_S9_EEENS6_IJNS7_ILi1EEESI_SI_EEESC_SE_Li128ELb1ELb1ELb1ELb0EEENS1_36VarlenDynamicPersistentTileSchedulerILi128ELi48ELi128ELi128ELb1ELb1ELb0ELb1ELb0ELb1EEEEEEEEEvNT_6ParamsE,"ax",@progbits
	.sectioninfo	@"SHI_REGISTERS=255"
	.align	128
.text._ZN7cutlass13device_kernelIN5flash19enable_sm80_to_sm89INS1_16FlashAttnFwdSm80INS1_25CollectiveMainloopFwdSm80ILi4ELi1ELb0EN4cute5tupleIJNS5_1CILi128EEENS7_ILi48EEENS7_ILi96EEEEEELi96ENS_6half_tEfNS_4arch4Sm80ELb0ELb1ELb0ELb1ELb1ELb1ELb1ELb1EEENS1_21CollectiveEpilogueFwdINS6_IJS8_SA_S9_EEENS6_IJNS7_ILi1EEESI_SI_EEESC_SE_Li128ELb1ELb1ELb1ELb0EEENS1_36VarlenDynamicPersistentTileSchedulerILi128ELi48ELi128ELi128ELb1ELb1ELb0ELb1ELb0ELb1EEEEEEEEEvNT_6ParamsE:
        .type           _ZN7cutlass13device_kernelIN5flash19enable_sm80_to_sm89INS1_16FlashAttnFwdSm80INS1_25CollectiveMainloopFwdSm80ILi4ELi1ELb0EN4cute5tupleIJNS5_1CILi128EEENS7_ILi48EEENS7_ILi96EEEEEELi96ENS_6half_tEfNS_4arch4Sm80ELb0ELb1ELb0ELb1ELb1ELb1ELb1ELb1EEENS1_21CollectiveEpilogueFwdINS6_IJS8_SA_S9_EEENS6_IJNS7_ILi1EEESI_SI_EEESC_SE_Li128ELb1ELb1ELb1ELb0EEENS1_36VarlenDynamicPersistentTileSchedulerILi128ELi48ELi128ELi128ELb1ELb1ELb0ELb1ELb0ELb1EEEEEEEEEvNT_6ParamsE,@function
        .size           _ZN7cutlass13device_kernelIN5flash19enable_sm80_to_sm89INS1_16FlashAttnFwdSm80INS1_25CollectiveMainloopFwdSm80ILi4ELi1ELb0EN4cute5tupleIJNS5_1CILi128EEENS7_ILi48EEENS7_ILi96EEEEEELi96ENS_6half_tEfNS_4arch4Sm80ELb0ELb1ELb0ELb1ELb1ELb1ELb1ELb1EEENS1_21CollectiveEpilogueFwdINS6_IJS8_SA_S9_EEENS6_IJNS7_ILi1EEESI_SI_EEESC_SE_Li128ELb1ELb1ELb1ELb0EEENS1_36VarlenDynamicPersistentTileSchedulerILi128ELi48ELi128ELi128ELb1ELb1ELb0ELb1ELb0ELb1EEEEEEEEEvNT_6ParamsE,(.L_x_1832 - _ZN7cutlass13device_kernelIN5flash19enable_sm80_to_sm89INS1_16FlashAttnFwdSm80INS1_25CollectiveMainloopFwdSm80ILi4ELi1ELb0EN4cute5tupleIJNS5_1CILi128EEENS7_ILi48EEENS7_ILi96EEEEEELi96ENS_6half_tEfNS_4arch4Sm80ELb0ELb1ELb0ELb1ELb1ELb1ELb1ELb1EEENS1_21CollectiveEpilogueFwdINS6_IJS8_SA_S9_EEENS6_IJNS7_ILi1EEESI_SI_EEESC_SE_Li128ELb1ELb1ELb1ELb0EEENS1_36VarlenDynamicPersistentTileSchedulerILi128ELi48ELi128ELi128ELb1ELb1ELb0ELb1ELb0ELb1EEEEEEEEEvNT_6ParamsE)
        .other          _ZN7cutlass13device_kernelIN5flash19enable_sm80_to_sm89INS1_16FlashAttnFwdSm80INS1_25CollectiveMainloopFwdSm80ILi4ELi1ELb0EN4cute5tupleIJNS5_1CILi128EEENS7_ILi48EEENS7_ILi96EEEEEELi96ENS_6half_tEfNS_4arch4Sm80ELb0ELb1ELb0ELb1ELb1ELb1ELb1ELb1EEENS1_21CollectiveEpilogueFwdINS6_IJS8_SA_S9_EEENS6_IJNS7_ILi1EEESI_SI_EEESC_SE_Li128ELb1ELb1ELb1ELb0EEENS1_36VarlenDynamicPersistentTileSchedulerILi128ELi48ELi128ELi128ELb1ELb1ELb0ELb1ELb0ELb1EEEEEEEEEvNT_6ParamsE,@"STO_CUDA_ENTRY STV_DEFAULT"
_ZN7cutlass13device_kernelIN5flash19enable_sm80_to_sm89INS1_16FlashAttnFwdSm80INS1_25CollectiveMainloopFwdSm80ILi4ELi1ELb0EN4cute5tupleIJNS5_1CILi128EEENS7_ILi48EEENS7_ILi96EEEEEELi96ENS_6half_tEfNS_4arch4Sm80ELb0ELb1ELb0ELb1ELb1ELb1ELb1ELb1EEENS1_21CollectiveEpilogueFwdINS6_IJS8_SA_S9_EEENS6_IJNS7_ILi1EEESI_SI_EEESC_SE_Li128ELb1ELb1ELb1ELb0EEENS1_36VarlenDynamicPersistentTileSchedulerILi128ELi48ELi128ELi128ELb1ELb1ELb0ELb1ELb0ELb1EEEEEEEEEvNT_6ParamsE:
        /* <DEDUP_REMOVED lines=54> */
.L_x_861:
        /* <DEDUP_REMOVED lines=16> */
.L_x_1170:
        /* <DEDUP_REMOVED lines=16> */
.L_x_1171:
[----:B--2---:R-:W-:-:S05]  /*0560*/  IMAD R0, R0, c[0x0][0x538], RZ ;  /* 0x00014e0000007a24 */ /* 0x004fca00078e02ff */
[----:B------:R-:W-:-:S04]  /*0570*/  IADD3 R7, R0, R7, RZ ;  /* 0x0000000700077210 */ /* 0x000fc80007ffe0ff */
[----:B------:R-:W-:-:S13]  /*0580*/  ISETP.GT.AND P0, PT, R7, UR4, PT ;  /* 0x0000000407007c0c */ /* 0x000fda000bf04270 */
[----:B-1----:R-:W-:Y:S05]  /*0590*/  @!P0 BRA `(.L_x_861) ;  /* 0xfffffdc000008947 */ /* 0x002fea000383ffff */
.L_x_857:
[----:B------:R-:W-:-:S05]  /*05a0*/  IADD3 R10, -R0, R7, RZ ;  /* 0x00000007000a7210 */ /* 0x000fca0007ffe1ff */
[----:B------:R-:W-:-:S05]  /*05b0*/  IMAD R0, R4, c[0x0][0x538], R10 ;  /* 0x00014e0004007a24 */ /* 0x000fca00078e020a */
[----:B------:R-:W-:Y:S01]  /*05c0*/  ISETP.GT.AND P0, PT, R0, UR4, PT ;  /* 0x0000000400007c0c */ /* 0x000fe2000bf04270 */
[----:B------:R-:W-:-:S12]  /*05d0*/  BRA.DIV ~URZ, `(.L_x_862) ;  /* 0x00024e327f007947 */ /* 0x000fd8000b800000 */
[----:B------:R-:W-:-:S04]  /*05e0*/  VOTE.ANY R7, PT, !P0 ;  /* 0x0000000000077806 */ /* 0x000fc800040e0100 */
.L_x_1172:
[----:B------:R-:W1:Y:S02]  /*05f0*/  POPC R0, R7 ;  /* 0x0000000700007309 */ /* 0x000e640000000000 */
[----:B-1----:R-:W-:-:S05]  /*0600*/  IADD3 R2, R0, R6, RZ ;  /* 0x0000000600027210 */ /* 0x002fca0007ffe0ff */
[----:B------:R1:W-:Y:S01]  /*0610*/  STL [R1+0x8c], R2 ;  /* 0x00008c0201007387 */ /* 0x0003e20000100800 */
[----:B------:R-:W-:Y:S05]  /*0620*/  BRA.DIV ~URZ, `(.L_x_863) ;  /* 0x00024e327f007947 */ /* 0x000fea000b800000 */
[----:B------:R2:W3:Y:S01]  /*0630*/  SHFL.IDX PT, R12, R9, R0, 0x1f ;  /* 0x00001f00090c7589 */ /* 0x0004e200000e0000 */
[----:B------:R-:W-:-:S03]  /*0640*/  MOV R5, RZ ;  /* 0x000000ff00057202 */ /* 0x000fc60000000f00 */
[----:B------:R2:W4:Y:S04]  /*0650*/  SHFL.IDX PT, R9, R8, R0, 0x1f ;  /* 0x00001f0008097589 */ /* 0x00052800000e0000 */
.L_x_1173:
[----:B------:R-:W-:Y:S01]  /*0660*/  ISETP.NE.AND P0, PT, R7, RZ, PT ;  /* 0x000000ff0700720c */ /* 0x000fe20003f05270 */
[----:B------:R-:W-:-:S12]  /*0670*/  BSSY B0, `(.L_x_864) ;  /* 0x0000005000007945 */ /* 0x000fd80003800000 */
[----:B------:R-:W-:Y:S05]  /*0680*/  @!P0 BRA `(.L_x_865) ;  /* 0x0000003000008947 */ /* 0x000fea0003800000 */
[----:B--2---:R-:W-:Y:S01]  /*0690*/  IADD3 R0, R0, -0x1, RZ ;  /* 0xffffffff00007810 */ /* 0x004fe20007ffe0ff */
[----:B------:R-:W-:Y:S05]  /*06a0*/  BRA.DIV ~URZ, `(.L_x_866) ;  /* 0x00024e927f007947 */ /* 0x000fea000b800000 */
[----:B------:R2:W1:Y:S02]  /*06b0*/  SHFL.IDX PT, R5, R4, R0, 0x1f ;  /* 0x00001f0004057589 */ /* 0x00046400000e0000 */
.L_x_865:
[----:B------:R-:W-:Y:S05]  /*06c0*/  BSYNC B0 ;  /* 0x0000000000007941 */ /* 0x000fea0003800000 */
.L_x_864:
[----:B-12---:R-:W-:Y:S01]  /*06d0*/  IMAD R0, R5, c[0x0][0x538], R10 ;  /* 0x00014e0005007a24 */ /* 0x006fe200078e020a */
[----:B----4-:R-:W-:Y:S01]  /*06e0*/  ISETP.NE.AND P0, PT, R9, 0x1, PT ;  /* 0x000000010900780c */ /* 0x010fe20003f05270 */
[----:B------:R-:W-:Y:S03]  /*06f0*/  BSSY B0, `(.L_x_867) ;  /* 0x0000089000007945 */ /* 0x000fe60003800000 */
[----:B------:R1:W-:Y:S01]  /*0700*/  STL [R1+0x80], R0 ;  /* 0x0000800001007387 */ /* 0x0003e20000100800 */
        /* <DEDUP_REMOVED lines=65> */
.L_x_868:
        /* <DEDUP_REMOVED lines=70> */
.L_x_869:
[----:B------:R-:W-:Y:S05]  /*0f80*/  BSYNC B0 ;  /* 0x0000000000007941 */ /* 0x000fea0003800000 */
.L_x_867:
[----:B------:R-:W-:-:S04]  /*0f90*/  LOP3.LUT R0, RZ, R0, RZ, 0x33, !PT ;  /* 0x00000000ff007212 */ /* 0x000fc800078e33ff */
[----:B------:R-:W-:-:S05]  /*0fa0*/  IADD3 R0, R0, R12, RZ ;  /* 0x0000000c00007210 */ /* 0x000fca0007ffe0ff */
[----:B------:R2:W-:Y:S01]  /*0fb0*/  STL [R1+0x84], R0 ;  /* 0x0000840001007387 */ /* 0x0005e20000100800 */
[----:B------:R-:W-:Y:S05]  /*0fc0*/  BRA `(.L_x_870) ;  /* 0x0000006000007947 */ /* 0x000fea0003800000 */
.L_x_858:
[----:B------:R-:W-:Y:S01]  /*0fd0*/  MOV R0, UR4 ;  /* 0x0000000400007c02 */ /* 0x000fe20008000f00 */
[----:B------:R-:W-:Y:S04]  /*0fe0*/  STL [R1+0x84], RZ ;  /* 0x000084ff01007387 */ /* 0x000fe80000100800 */
[----:B------:R-:W-:Y:S04]  /*0ff0*/  STL [R1+0x88], RZ ;  /* 0x000088ff01007387 */ /* 0x000fe80000100800 */
[----:B------:R1:W-:Y:S02]  /*1000*/  STL [R1+0x80], R0 ;  /* 0x0000800001007387 */ /* 0x0003e40000100800 */
[----:B-1----:R-:W-:-:S05]  /*1010*/  MOV R0, c[0x0][0x53c] ;  /* 0x00014f0000007a02 */ /* 0x002fca0000000f00 */
[----:B------:R1:W-:Y:S02]  /*1020*/  STL [R1+0x8c], R0 ;  /* 0x00008c0001007387 */ /* 0x0003e40000100800 */
.L_x_870:
[----:B------:R-:W3:Y:S04]  /*1030*/  LDL R4, [R1+0x80] ;  /* 0x0000800001047983 */ /* 0x000ee80000100800 */
[----:B------:R-:W3:Y:S04]  /*1040*/  LDL R5, [R1+0x84] ;  /* 0x0000840001057983 */ /* 0x000ee80000100800 */
[----:B------:R-:W3:Y:S04]  /*1050*/  LDL R6, [R1+0x88] ;  /* 0x0000880001067983 */ /* 0x000ee80000100800 */
[----:B------:R-:W3:Y:S01]  /*1060*/  LDL R7, [R1+0x8c] ;  /* 0x00008c0001077983 */ /* 0x000ee20000100800 */
[----:B------:R-:W-:Y:S01]  /*1070*/  ISETP.NE.AND P0, PT, R13, RZ, PT ;  /* 0x000000ff0d00720c */ /* 0x000fe20003f05270 */
[----:B------:R-:W-:-:S12]  /*1080*/  WARPSYNC 0xffffffff ;  /* 0xffffffff00007948 */ /* 0x000fd80003800000 */
[----:B---3--:R3:W-:Y:S04]  /*1090*/  @!P0 STS.128 [0xc080], R4 ;  /* 0x00c08004ff008388 */ /* 0x0087e80000000c00 */
[----:B------:R-:W-:Y:S06]  /*10a0*/  BAR.ARV 0x5, 0x80 ;  /* 0x0142000000007b1d */ /* 0x000fec0000002000 */
.L_x_856:
[----:B-12---:R-:W2:Y:S02]  /*10b0*/  LDL R0, [R1+0x8c] ;  /* 0x00008c0001007983 */ /* 0x006ea40000100800 */
[----:B--2---:R-:W-:-:S13]  /*10c0*/  ISETP.GE.AND P0, PT, R0, c[0x0][0x53c], PT ;  /* 0x00014f0000007a0c */ /* 0x004fda0003f06270 */
[----:B------:R-:W-:Y:S05]  /*10d0*/  @P0 EXIT ;  /* 0x000000000000094d */ /* 0x000fea0003800000 */
[----:B------:R-:W1:Y:S01]  /*10e0*/  S2R R24, SR_TID.X ;  /* 0x0000000000187919 */ /* 0x000e620000002100 */
[----:B------:R-:W-:Y:S02]  /*10f0*/  ULDC UR4, c[0x0][0x2ac] ;  /* 0x0000ab0000047ab9 */ /* 0x000fe40000000800 */
[----:B------:R-:W-:Y:S02]  /*1100*/  ULDC UR6, c[0x0][0x1d0] ;  /* 0x0000740000067ab9 */ /* 0x000fe40000000800 */
[----:B------:R-:W-:Y:S01]  /*1110*/  UIMAD UR6, UR4, UR6, URZ ;  /* 0x00000006040672a4 */ /* 0x000fe2000f8e023f */
[----:B-1----:R-:W-:Y:S02]  /*1120*/  SHF.R.S32.HI R11, RZ, 0x1f, R24 ;  /* 0x0000001fff0b7819 */ /* 0x002fe40000011418 */
[-C--:B------:R-:W-:Y:S02]  /*1130*/  LEA.HI R20, R24, R24.reuse, RZ, 0x1 ;  /* 0x0000001818147211 */ /* 0x080fe400078f08ff */
[----:B---3--:R-:W-:-:S02]  /*1140*/  LEA.HI R4, R11, R24, RZ, 0x4 ;  /* 0x000000180b047211 */ /* 0x008fc400078f20ff */
[----:B------:R-:W-:Y:S02]  /*1150*/  SHF.R.S32.HI R138, RZ, 0x1, R20 ;  /* 0x00000001ff8a7819 */ /* 0x000fe40000011414 */
[----:B------:R-:W-:Y:S02]  /*1160*/  SHF.R.S32.HI R0, RZ, 0x4, R4 ;  /* 0x00000004ff007819 */ /* 0x000fe40000011404 */
[----:B------:R-:W-:Y:S02]  /*1170*/  LEA.HI R2, R20, R138, RZ, 0x1 ;  /* 0x0000008a14027211 */ /* 0x000fe400078f08ff */
[----:B------:R-:W-:Y:S02]  /*1180*/  LEA.HI R3, R4, R0, RZ, 0x1 ;  /* 0x0000000004037211 */ /* 0x000fe400078f08ff */
[----:B------:R-:W-:Y:S02]  /*1190*/  LOP3.LUT R2, R2, 0x7fffffe, RZ, 0xc0, !PT ;  /* 0x07fffffe02027812 */ /* 0x000fe400078ec0ff */
[----:B------:R-:W-:-:S02]  /*11a0*/  LOP3.LUT R3, R3, 0xfffffffe, RZ, 0xc0, !PT ;  /* 0xfffffffe03037812 */ /* 0x000fc400078ec0ff */
[----:B------:R-:W-:Y:S01]  /*11b0*/  LOP3.LUT R4, R4, 0xfffffff0, RZ, 0xc0, !PT ;  /* 0xfffffff004047812 */ /* 0x000fe200078ec0ff */
[----:B------:R-:W-:Y:S01]  /*11c0*/  IMAD.IADD R2, R138, 0x1, -R2 ;  /* 0x000000018a027824 */ /* 0x000fe200078e0a02 */
[CC--:B------:R-:W-:Y:S01]  /*11d0*/  LEA.HI R21, R11.reuse, R24.reuse, RZ, 0x3 ;  /* 0x000000180b157211 */ /* 0x0c0fe200078f18ff */
[C---:B------:R-:W-:Y:S01]  /*11e0*/  IMAD.IADD R19, R0.reuse, 0x1, -R3 ;  /* 0x0000000100137824 */ /* 0x040fe200078e0a03 */
[----:B------:R-:W-:Y:S01]  /*11f0*/  LEA.HI R12, R11, R24, RZ, 0x2 ;  /* 0x000000180b0c7211 */ /* 0x000fe200078f10ff */
[----:B------:R-:W-:Y:S01]  /*1200*/  IMAD R0, R0, 0x8, R2 ;  /* 0x0000000800007824 */ /* 0x000fe200078e0202 */
[----:B------:R-:W-:Y:S01]  /*1210*/  LOP3.LUT R3, R21, 0xfffffff8, RZ, 0xc0, !PT ;  /* 0xfffffff815037812 */ /* 0x000fe200078ec0ff */
[----:B------:R-:W-:Y:S01]  /*1220*/  IMAD.IADD R2, R24, 0x1, -R4 ;  /* 0x0000000118027824 */ /* 0x000fe200078e0a04 */
[----:B------:R-:W-:Y:S02]  /*1230*/  SHF.R.S32.HI R6, RZ, 0x3, R21 ;  /* 0x00000003ff067819 */ /* 0x000fe40000011415 */
[----:B------:R-:W-:Y:S01]  /*1240*/  LOP3.LUT R9, R12, 0xfffffffc, RZ, 0xc0, !PT ;  /* 0xfffffffc0c097812 */ /* 0x000fe200078ec0ff */
[----:B------:R-:W-:Y:S01]  /*1250*/  IMAD.IADD R5, R24, 0x1, -R3 ;  /* 0x0000000118057824 */ /* 0x000fe200078e0a03 */
[----:B------:R-:W-:Y:S01]  /*1260*/  LEA.HI R8, R2, R2, RZ, 0x1 ;  /* 0x0000000202087211 */ /* 0x000fe200078f08ff */
[----:B------:R-:W-:Y:S01]  /*1270*/  IMAD.SHL.U32 R3, R6, 0x40, RZ ;  /* 0x0000004006037824 */ /* 0x000fe200078e00ff */
[----:B------:R-:W-:Y:S01]  /*1280*/  SHF.R.S32.HI R7, RZ, 0x1f, R2 ;  /* 0x0000001fff077819 */ /* 0x000fe20000011402 */
[----:B------:R-:W-:Y:S01]  /*1290*/  IMAD.IADD R13, R24, 0x1, -R9 ;  /* 0x00000001180d7824 */ /* 0x000fe200078e0a09 */
[----:B------:R-:W-:-:S02]  /*12a0*/  LOP3.LUT R4, R8, 0x7fffffe, RZ, 0xc0, !PT ;  /* 0x07fffffe08047812 */ /* 0x000fc400078ec0ff */
[----:B------:R-:W-:Y:S01]  /*12b0*/  LEA.HI R16, R7, R2, RZ, 0x3 ;  /* 0x0000000207107211 */ /* 0x000fe200078f18ff */
[----:B------:R-:W-:Y:S01]  /*12c0*/  IMAD.SHL.U32 R250, R13, 0x8, RZ ;  /* 0x000000080dfa7824 */ /* 0x000fe200078e00ff */
[----:B------:R-:W-:Y:S01]  /*12d0*/  SHF.R.S32.HI R30, RZ, 0x2, R12 ;  /* 0x00000002ff1e7819 */ /* 0x000fe2000001140c */
[----:B------:R-:W-:Y:S01]  /*12e0*/  IMAD.IADD R15, R2, 0x1, -R4 ;  /* 0x00000001020f7824 */ /* 0x000fe200078e0a04 */
[----:B------:R-:W-:Y:S02]  /*12f0*/  LOP3.LUT R2, R3, 0xc0, RZ, 0xc0, !PT ;  /* 0x000000c003027812 */ /* 0x000fe400078ec0ff */
[----:B------:R-:W-:Y:S02]  /*1300*/  LEA.HI R10, R5, R5, RZ, 0x1 ;  /* 0x00000005050a7211 */ /* 0x000fe400078f08ff */
[----:B------:R-:W-:Y:S02]  /*1310*/  SHF.R.U32.HI R3, RZ, 0x3, R2 ;  /* 0x00000003ff037819 */ /* 0x000fe40000011602 */
[----:B------:R-:W-:-:S02]  /*1320*/  LOP3.LUT R2, R2, 0x18, R250, 0xf8, !PT ;  /* 0x0000001802027812 */ /* 0x000fc400078ef8fa */
[----:B------:R-:W-:Y:S02]  /*1330*/  LEA.HI R6, R12, R30, RZ, 0x1 ;  /* 0x0000001e0c067211 */ /* 0x000fe400078f08ff */
[----:B------:R-:W-:Y:S02]  /*1340*/  LOP3.LUT R4, R10, 0x3fffffe, RZ, 0xc0, !PT ;  /* 0x03fffffe0a047812 */ /* 0x000fe400078ec0ff */
[----:B------:R-:W-:Y:S02]  /*1350*/  LOP3.LUT R9, R2, R3, RZ, 0x3c, !PT ;  /* 0x0000000302097212 */ /* 0x000fe400078e3cff */
[----:B------:R-:W-:Y:S01]  /*1360*/  LOP3.LUT R3, R6, 0x7fffffe, RZ, 0xc0, !PT ;  /* 0x07fffffe06037812 */ /* 0x000fe200078ec0ff */
[----:B------:R-:W-:Y:S01]  /*1370*/  IMAD.IADD R17, R5, 0x1, -R4 ;  /* 0x0000000105117824 */ /* 0x000fe200078e0a04 */
[----:B------:R-:W-:Y:S02]  /*1380*/  LEA.HI R11, R11, R24, RZ, 0x5 ;  /* 0x000000180b0b7211 */ /* 0x000fe400078f28ff */
[----:B------:R-:W-:Y:S01]  /*1390*/  LEA.HI R2, R13, R13, RZ, 0x1 ;  /* 0x0000000d0d027211 */ /* 0x000fe200078f08ff */
[----:B------:R-:W-:Y:S01]  /*13a0*/  IMAD.IADD R4, R30, 0x1, -R3 ;  /* 0x000000011e047824 */ /* 0x000fe200078e0a03 */
[----:B------:R-:W-:-:S02]  /*13b0*/  LOP3.LUT R5, R11, 0xffffffe0, RZ, 0xc0, !PT ;  /* 0xffffffe00b057812 */ /* 0x000fc400078ec0ff */
[C---:B------:R-:W-:Y:S01]  /*13c0*/  LOP3.LUT R3, R2.reuse, 0x1ffffffe, RZ, 0xc0, !PT ;  /* 0x1ffffffe02037812 */ /* 0x040fe200078ec0ff */
[----:B------:R-:W-:Y:S01]  /*13d0*/  IMAD.SHL.U32 R2, R2, 0x20, RZ ;  /* 0x0000002002027824 */ /* 0x000fe200078e00ff */
[----:B------:R-:W-:Y:S01]  /*13e0*/  SHF.R.S32.HI R7, RZ, 0x5, R11 ;  /* 0x00000005ff077819 */ /* 0x000fe2000001140b */
[----:B------:R-:W-:Y:S01]  /*13f0*/  IMAD.IADD R29, R24, 0x1, -R5 ;  /* 0x00000001181d7824 */ /* 0x000fe200078e0a05 */
[----:B------:R-:W-:Y:S02]  /*1400*/  SHF.R.S32.HI R6, RZ, 0x1f, R11 ;  /* 0x0000001fff067819 */ /* 0x000fe4000001140b */
[----:B------:R-:W-:Y:S01]  /*1410*/  LOP3.LUT R2, R2, 0xffffffc0, RZ, 0xc0, !PT ;  /* 0xffffffc002027812 */ /* 0x000fe200078ec0ff */
[----:B------:R-:W-:Y:S01]  /*1420*/  IMAD R5, R7, 0x8, R4 ;  /* 0x0000000807057824 */ /* 0x000fe200078e0204 */
[----:B------:R-:W-:Y:S01]  /*1430*/  IADD3 R23, R138, 0x40, RZ ;  /* 0x000000408a177810 */ /* 0x000fe20007ffe0ff */
[----:B------:R-:W-:Y:S01]  /*1440*/  IMAD.IADD R4, R13, 0x1, -R3 ;  /* 0x000000010d047824 */ /* 0x000fe200078e0a03 */
[----:B------:R-:W-:Y:S01]  /*1450*/  LEA.HI R3, R6, R7, RZ, 0x2 ;  /* 0x0000000706037211 */ /* 0x000fe200078f10ff */
[----:B------:R-:W-:Y:S01]  /*1460*/  IMAD.U32 R5, R5, 0x20, R9 ;  /* 0x0000002005057824 */ /* 0x000fe200078e0009 */
[----:B------:R-:W-:Y:S01]  /*1470*/  SHF.R.S32.HI R6, RZ, 0x1f, R29 ;  /* 0x0000001fff067819 */ /* 0x000fe2000001141d */
[----:B------:R-:W-:Y:S01]  /*1480*/  IMAD R22, R4, 0x8, R2 ;  /* 0x0000000804167824 */ /* 0x000fe200078e0202 */
[----:B------:R-:W-:-:S02]  /*1490*/  LOP3.LUT R2, R3, 0xffffffc, RZ, 0xc0, !PT ;  /* 0x0ffffffc03027812 */ /* 0x000fc400078ec0ff */
[----:B------:R-:W-:Y:S01]  /*14a0*/  LEA.HI R18, R6, R29, RZ, 0x2 ;  /* 0x0000001d06127211 */ /* 0x000fe200078f10ff */
[----:B------:R1:W-:Y:S01]  /*14b0*/  STL [R1+0x38], R5 ;  /* 0x0000380501007387 */ /* 0x0003e20000100800 */
[----:B------:R-:W-:Y:S01]  /*14c0*/  SHF.R.S32.HI R11, RZ, 0x1f, R12 ;  /* 0x0000001fff0b7819 */ /* 0x000fe2000001140c */
[----:B------:R-:W-:Y:S01]  /*14d0*/  IMAD.IADD R3, R7, 0x1, -R2 ;  /* 0x0000000107037824 */ /* 0x000fe200078e0a02 */
[----:B------:R-:W-:Y:S02]  /*14e0*/  SHF.R.S32.HI R2, RZ, 0x2, R18 ;  /* 0x00000002ff027819 */ /* 0x000fe40000011412 */
[----:B------:R-:W-:Y:S02]  /*14f0*/  LEA.HI R4, R11, R30, RZ, 0x3 ;  /* 0x0000001e0b047211 */ /* 0x000fe400078f18ff */
[----:B------:R-:W-:Y:S01]  /*1500*/  LEA.HI R14, R23, R23, RZ, 0x1 ;  /* 0x00000017170e7211 */ /* 0x000fe200078f08ff */
[----:B------:R-:W-:Y:S01]  /*1510*/  IMAD R27, R3, 0x10, R2 ;  /* 0x00000010031b7824 */ /* 0x000fe200078e0202 */
[----:B------:R-:W-:-:S02]  /*1520*/  LOP3.LUT R4, R4, 0xfffffff8, RZ, 0xc0, !PT ;  /* 0xfffffff804047812 */ /* 0x000fc400078ec0ff */
[----:B------:R-:W-:Y:S02]  /*1530*/  LOP3.LUT R9, R14, 0x7fffffe, RZ, 0xc0, !PT ;  /* 0x07fffffe0e097812 */ /* 0x000fe400078ec0ff */
[----:B------:R-:W-:Y:S01]  /*1540*/  SHF.R.S32.HI R6, RZ, 0x1, R8 ;  /* 0x00000001ff067819 */ /* 0x000fe20000011408 */
[----:B------:R-:W-:Y:S01]  /*1550*/  STL [R1+0xe4], R27 ;  /* 0x0000e41b01007387 */ /* 0x000fe20000100800 */
[----:B------:R-:W-:Y:S02]  /*1560*/  SHF.R.S32.HI R2, RZ, 0x1, R10 ;  /* 0x00000001ff027819 */ /* 0x000fe4000001140a */
[----:B------:R-:W-:Y:S02]  /*1570*/  SHF.R.S32.HI R251, RZ, 0x1f, R250 ;  /* 0x0000001ffffb7819 */ /* 0x000fe400000114fa */
[C---:B------:R-:W-:Y:S01]  /*1580*/  LOP3.LUT P3, RZ, R2.reuse, 0x2, RZ, 0xc0, !PT ;  /* 0x0000000202ff7812 */ /* 0x040fe2000786c0ff */
[----:B------:R-:W-:Y:S01]  /*1590*/  IMAD.SHL.U32 R2, R2, 0x40, RZ ;  /* 0x0000004002027824 */ /* 0x000fe200078e00ff */
[----:B-1----:R-:W-:-:S04]  /*15a0*/  SHF.R.S32.HI R5, RZ, 0x1f, R23 ;  /* 0x0000001fff057819 */ /* 0x002fc80000011417 */
[----:B------:R-:W-:Y:S02]  /*15b0*/  LOP3.LUT R2, R2, 0xc0, RZ, 0xc0, !PT ;  /* 0x000000c002027812 */ /* 0x000fe400078ec0ff */
[----:B------:R-:W-:Y:S02]  /*15c0*/  LEA.HI R3, R5, R23, RZ, 0x3 ;  /* 0x0000001705037211 */ /* 0x000fe400078f18ff */
[----:B------:R-:W-:Y:S01]  /*15d0*/  SHF.R.S32.HI R5, RZ, 0x1f, R8 ;  /* 0x0000001fff057819 */ /* 0x000fe20000011408 */
[----:B------:R-:W-:Y:S02]  /*15e0*/  IMAD.IADD R8, R30, 0x1, -R4 ;  /* 0x000000011e087824 */ /* 0x000fe400078e0a04 */
[----:B------:R-:W-:Y:S01]  /*15f0*/  IMAD.SHL.U32 R3, R3, 0x20, RZ ;  /* 0x0000002003037824 */ /* 0x000fe200078e00ff */
[----:B------:R-:W-:Y:S01]  /*1600*/  LEA.HI R5, R5, R6, RZ, 0x2 ;  /* 0x0000000605057211 */ /* 0x000fe200078f10ff */
[----:B------:R-:W-:Y:S01]  /*1610*/  IMAD.IADD R4, R23, 0x1, -R9 ;  /* 0x0000000117047824 */ /* 0x000fe200078e0a09 */
[----:B------:R-:W-:-:S02]  /*1620*/  LOP3.LUT R9, R2, 0x8, R21, 0xf8, !PT ;  /* 0x0000000802097812 */ /* 0x000fc400078ef815 */
[----:B------:R-:W-:Y:S02]  /*1630*/  LOP3.LUT R3, R3, 0xffffff00, RZ, 0xc0, !PT ;  /* 0xffffff0003037812 */ /* 0x000fe400078ec0ff */
[----:B------:R-:W-:-:S03]  /*1640*/  LOP3.LUT R5, R5, 0xfffffffc, RZ, 0xc0, !PT ;  /* 0xfffffffc05057812 */ /* 0x000fc600078ec0ff */
[----:B------:R-:W-:Y:S01]  /*1650*/  IMAD R23, R4, 0x20, R3 ;  /* 0x0000002004177824 */ /* 0x000fe200078e0203 */
[----:B------:R-:W-:Y:S01]  /*1660*/  LEA.HI R4, R8, R8, RZ, 0x1 ;  /* 0x0000000808047211 */ /* 0x000fe200078f08ff */
[----:B------:R-:W-:Y:S02]  /*1670*/  IMAD.SHL.U32 R3, R16, 0x20, RZ ;  /* 0x0000002010037824 */ /* 0x000fe400078e00ff */
[----:B------:R-:W-:Y:S01]  /*1680*/  IMAD.IADD R12, R6, 0x1, -R5 ;  /* 0x00000001060c7824 */ /* 0x000fe200078e0a05 */
[----:B------:R-:W-:Y:S01]  /*1690*/  SHF.R.U32.HI R5, RZ, 0x3, R2 ;  /* 0x00000003ff057819 */ /* 0x000fe20000011602 */
[----:B------:R-:W-:Y:S01]  /*16a0*/  IMAD.SHL.U32 R2, R7, 0x200, RZ ;  /* 0x0000020007027824 */ /* 0x000fe200078e00ff */
[----:B------:R-:W-:Y:S01]  /*16b0*/  LOP3.LUT R3, R3, 0xffffff00, RZ, 0xc0, !PT ;  /* 0xffffff0003037812 */ /* 0x000fe200078ec0ff */
[----:B------:R-:W-:Y:S01]  /*16c0*/  STL [R1+0xb0], R23 ;  /* 0x0000b01701007387 */ /* 0x000fe20000100800 */
[----:B------:R-:W-:Y:S02]  /*16d0*/  LOP3.LUT R6, R4, 0x3fffffe, RZ, 0xc0, !PT ;  /* 0x03fffffe04067812 */ /* 0x000fe400078ec0ff */
[----:B------:R-:W-:Y:S01]  /*16e0*/  LOP3.LUT R9, R9, R5, RZ, 0x3c, !PT ;  /* 0x0000000509097212 */ /* 0x000fe200078e3cff */
[----:B------:R-:W-:Y:S01]  /*16f0*/  IMAD.IADD R5, R3, 0x1, R2 ;  /* 0x0000000103057824 */ /* 0x000fe200078e0202 */
[----:B------:R-:W-:Y:S01]  /*1700*/  LOP3.LUT R7, R20, 0xfffffffe, RZ, 0xc0, !PT ;  /* 0xfffffffe14077812 */ /* 0x000fe200078ec0ff */
[----:B------:R-:W-:Y:S01]  /*1710*/  IMAD.IADD R6, R8, 0x1, -R6 ;  /* 0x0000000108067824 */ /* 0x000fe200078e0a06 */
[----:B------:R-:W-:Y:S01]  /*1720*/  SHF.R.S32.HI R4, RZ, 0x1, R4 ;  /* 0x00000001ff047819 */ /* 0x000fe20000011404 */
[----:B------:R-:W-:Y:S01]  /*1730*/  IMAD R2, R13, 0x2, R2 ;  /* 0x000000020d027824 */ /* 0x000fe200078e0202 */
[----:B------:R-:W-:Y:S01]  /*1740*/  LOP3.LUT P4, RZ, R12, 0x2, RZ, 0xc0, !PT ;  /* 0x000000020cff7812 */ /* 0x000fe2000788c0ff */
[----:B------:R-:W-:Y:S01]  /*1750*/  IMAD.IADD R170, R24, 0x1, -R7 ;  /* 0x0000000118aa7824 */ /* 0x000fe200078e0a07 */
[----:B------:R-:W-:Y:S01]  /*1760*/  LOP3.LUT P0, RZ, R4, 0x2, RZ, 0xc0, !PT ;  /* 0x0000000204ff7812 */ /* 0x000fe2000780c0ff */
[----:B------:R-:W-:Y:S01]  /*1770*/  IMAD R10, R6, 0x20, R2 ;  /* 0x00000020060a7824 */ /* 0x000fe200078e0202 */
[----:B------:R-:W-:Y:S01]  /*1780*/  LOP3.LUT R2, R4, 0x1, RZ, 0xc0, !PT ;  /* 0x0000000104027812 */ /* 0x000fe200078ec0ff */
[----:B------:R-:W-:-:S02]  /*1790*/  IMAD R16, R15, 0x20, R3 ;  /* 0x000000200f107824 */ /* 0x000fc400078e0203 */
[----:B------:R-:W-:Y:S01]  /*17a0*/  IMAD R15, R15, 0x20, R5 ;  /* 0x000000200f0f7824 */ /* 0x000fe200078e0205 */
[----:B------:R-:W-:Y:S01]  /*17b0*/  LEA.HI R5, R11, R30, RZ, 0x2 ;  /* 0x0000001e0b057211 */ /* 0x000fe200078f10ff */
[----:B------:R-:W-:Y:S01]  /*17c0*/  IMAD R3, R19, 0x8, R17 ;  /* 0x0000000813037824 */ /* 0x000fe200078e0211 */
[----:B------:R-:W-:Y:S01]  /*17d0*/  ISETP.NE.U32.AND P1, PT, R2, 0x1, PT ;  /* 0x000000010200780c */ /* 0x000fe20003f25070 */
[----:B------:R-:W-:Y:S02]  /*17e0*/  IMAD.SHL.U32 R164, R170, 0x4, RZ ;  /* 0x00000004aaa47824 */ /* 0x000fe400078e00ff */
[----:B------:R-:W-:Y:S01]  /*17f0*/  IMAD.U32 R2, R3, 0x20, R9 ;  /* 0x0000002003027824 */ /* 0x000fe200078e0009 */
[----:B------:R-:W-:Y:S01]  /*1800*/  LOP3.LUT R3, R5, 0xfffffffc, RZ, 0xc0, !PT ;  /* 0xfffffffc05037812 */ /* 0x000fe200078ec0ff */
[----:B------:R-:W-:Y:S01]  /*1810*/  IMAD.SHL.U32 R7, R0, 0x20, RZ ;  /* 0x0000002000077824 */ /* 0x000fe200078e00ff */
[----:B------:R-:W-:Y:S01]  /*1820*/  IADD3 R166, R164, 0x10, RZ ;  /* 0x00000010a4a67810 */ /* 0x000fe20007ffe0ff */
[----:B------:R-:W-:Y:S01]  /*1830*/  IMAD.SHL.U32 R8, R19, 0x8, RZ ;  /* 0x0000000813087824 */ /* 0x000fe200078e00ff */
[----:B------:R-:W-:Y:S01]  /*1840*/  SHF.R.S32.HI R5, RZ, 0x1, R14 ;  /* 0x00000001ff057819 */ /* 0x000fe2000001140e */
[----:B------:R-:W-:Y:S01]  /*1850*/  IMAD.IADD R3, R30, 0x1, -R3 ;  /* 0x000000011e037824 */ /* 0x000fe200078e0a03 */
[C---:B------:R-:W-:Y:S01]  /*1860*/  IADD3 R139, R164.reuse, 0x20, RZ ;  /* 0x00000020a48b7810 */ /* 0x040fe20007ffe0ff */
[C---:B------:R-:W-:Y:S01]  /*1870*/  IMAD.IADD R137, R164.reuse, 0x1, R166 ;  /* 0x00000001a4897824 */ /* 0x040fe200078e02a6 */
[C---:B------:R-:W-:Y:S01]  /*1880*/  IADD3 R169, R164.reuse, 0x8, RZ ;  /* 0x00000008a4a97810 */ /* 0x040fe20007ffe0ff */
[----:B------:R-:W-:Y:S01]  /*1890*/  IMAD.SHL.U32 R6, R5, 0x40, RZ ;  /* 0x0000004005067824 */ /* 0x000fe200078e00ff */
[C---:B------:R-:W-:Y:S01]  /*18a0*/  LOP3.LUT P2, RZ, R3.reuse, 0x2, RZ, 0xc0, !PT ;  /* 0x0000000203ff7812 */ /* 0x040fe2000784c0ff */
[----:B------:R-:W-:Y:S01]  /*18b0*/  IMAD.SHL.U32 R5, R3, 0x40, RZ ;  /* 0x0000004003057824 */ /* 0x000fe200078e00ff */
[----:B------:R-:W-:Y:S01]  /*18c0*/  SHF.R.S32.HI R3, RZ, 0x1f, R137 ;  /* 0x0000001fff037819 */ /* 0x000fe20000011489 */
[----:B------:R-:W-:Y:S01]  /*18d0*/  IMAD.IADD R136, R164, 0x1, R139 ;  /* 0x00000001a4887824 */ /* 0x000fe200078e028b */
[----:B------:R-:W-:Y:S01]  /*18e0*/  LOP3.LUT R28, R6, 0xc0, RZ, 0xc0, !PT ;  /* 0x000000c0061c7812 */ /* 0x000fe200078ec0ff */
[----:B------:R-:W-:Y:S01]  /*18f0*/  IMAD.SHL.U32 R110, R170, 0x8, RZ ;  /* 0x00000008aa6e7824 */ /* 0x000fe200078e00ff */
[----:B------:R-:W-:-:S02]  /*1900*/  LEA.HI R0, R3, R137, RZ, 0x5 ;  /* 0x0000008903007211 */ /* 0x000fc400078f28ff */
[----:B------:R-:W-:Y:S01]  /*1910*/  LOP3.LUT R26, R5, 0xc0, RZ, 0xc0, !PT ;  /* 0x000000c0051a7812 */ /* 0x000fe200078ec0ff */
[----:B------:R-:W-:Y:S01]  /*1920*/  IMAD.SHL.U32 R5, R4, 0x40, RZ ;  /* 0x0000004004057824 */ /* 0x000fe200078e00ff */
[----:B------:R-:W-:Y:S01]  /*1930*/  LEA.HI R9, R3, R137, RZ, 0x3 ;  /* 0x0000008903097211 */ /* 0x000fe200078f18ff */
[----:B------:R-:W-:Y:S01]  /*1940*/  IMAD.SHL.U32 R0, R0, 0x80, RZ ;  /* 0x0000008000007824 */ /* 0x000fe200078e00ff */
[----:B------:R-:W-:Y:S01]  /*1950*/  SHF.R.U32.HI R24, RZ, 0x3, R26 ;  /* 0x00000003ff187819 */ /* 0x000fe2000001161a */
[----:B------:R-:W-:Y:S01]  /*1960*/  STL [R1+0xa8], R28 ;  /* 0x0000a81c01007387 */ /* 0x000fe20000100800 */
[--C-:B------:R-:W-:Y:S02]  /*1970*/  LOP3.LUT R4, R26, 0x18, R9.reuse, 0xf8, !PT ;  /* 0x000000181a047812 */ /* 0x100fe400078ef809 */
[----:B------:R-:W-:Y:S01]  /*1980*/  SHF.R.U32.HI R25, RZ, 0x3, R28 ;  /* 0x00000003ff197819 */ /* 0x000fe2000001161c */
[----:B------:R-:W-:Y:S01]  /*1990*/  STL [R1+0x64], R26 ;  /* 0x0000641a01007387 */ /* 0x000fe20000100800 */
[----:B------:R-:W-:-:S02]  /*19a0*/  LOP3.LUT R3, R28, 0x18, R9, 0xf8, !PT ;  /* 0x000000181c037812 */ /* 0x000fc400078ef809 */
[----:B------:R-:W-:Y:S01]  /*19b0*/  LOP3.LUT R6, R4, R24, RZ, 0x3c, !PT ;  /* 0x0000001804067212 */ /* 0x000fe200078e3cff */
[----:B------:R-:W-:Y:S01]  /*19c0*/  STL [R1+0xac], R25 ;  /* 0x0000ac1901007387 */ /* 0x000fe20000100800 */
[----:B------:R-:W-:Y:S02]  /*19d0*/  LOP3.LUT R0, R0, 0xfffff000, RZ, 0xc0, !PT ;  /* 0xfffff00000007812 */ /* 0x000fe400078ec0ff */
[----:B------:R-:W-:Y:S01]  /*19e0*/  LOP3.LUT R4, R3, R25, RZ, 0x3c, !PT ;  /* 0x0000001903047212 */ /* 0x000fe200078e3cff */
[----:B------:R-:W-:Y:S01]  /*19f0*/  STL [R1+0x68], R24 ;  /* 0x0000681801007387 */ /* 0x000fe20000100800 */
[----:B------:R-:W-:Y:S02]  /*1a00*/  LOP3.LUT R5, R5, 0xc0, RZ, 0xc0, !PT ;  /* 0x000000c005057812 */ /* 0x000fe400078ec0ff */
[----:B------:R-:W-:Y:S02]  /*1a10*/  SHF.R.S32.HI R3, RZ, 0x1f, R136 ;  /* 0x0000001fff037819 */ /* 0x000fe40000011488 */
[----:B------:R-:W-:-:S02]  /*1a20*/  IADD3 R17, R6, R0, R7 ;  /* 0x0000000006117210 */ /* 0x000fc40007ffe007 */
[----:B------:R-:W-:Y:S01]  /*1a30*/  IADD3 R14, R4, R23, R0 ;  /* 0x00000017040e7210 */ /* 0x000fe20007ffe000 */
[----:B------:R-:W-:Y:S01]  /*1a40*/  IMAD.SHL.U32 R4, R12, 0x40, RZ ;  /* 0x000000400c047824 */ /* 0x000fe200078e00ff */
[----:B------:R-:W-:Y:S01]  /*1a50*/  LEA.HI R5, R5, R5, RZ, 0x1d ;  /* 0x0000000505057211 */ /* 0x000fe200078fe8ff */
[----:B------:R-:W-:Y:S01]  /*1a60*/  IMAD.MOV.U32 R12, RZ, RZ, 0x20 ;  /* 0x00000020ff0c7424 */ /* 0x000fe200078e00ff */
[CC--:B------:R-:W-:Y:S02]  /*1a70*/  LEA.HI R0, R3.reuse, R136.reuse, RZ, 0x5 ;  /* 0x0000008803007211 */ /* 0x0c0fe400078f28ff */
[----:B------:R-:W-:Y:S01]  /*1a80*/  LEA.HI R6, R3, R136, RZ, 0x3 ;  /* 0x0000008803067211 */ /* 0x000fe200078f18ff */
[----:B------:R-:W-:Y:S01]  /*1a90*/  IMAD.IADD R10, R5, 0x1, R10 ;  /* 0x00000001050a7824 */ /* 0x000fe200078e020a */
[----:B------:R-:W-:Y:S01]  /*1aa0*/  LOP3.LUT R3, R4, 0xc0, RZ, 0xc0, !PT ;  /* 0x000000c004037812 */ /* 0x000fe200078ec0ff */
[----:B------:R-:W-:Y:S01]  /*1ab0*/  IMAD.SHL.U32 R0, R0, 0x80, RZ ;  /* 0x0000008000007824 */ /* 0x000fe200078e00ff */
[----:B------:R-:W-:Y:S01]  /*1ac0*/  LOP3.LUT R5, R26, 0x18, R6, 0xf8, !PT ;  /* 0x000000181a057812 */ /* 0x000fe200078ef806 */
[----:B------:R-:W-:Y:S01]  /*1ad0*/  IMAD.SHL.U32 R21, R10, 0x2, RZ ;  /* 0x000000020a157824 */ /* 0x000fe200078e00ff */
[----:B------:R-:W-:-:S02]  /*1ae0*/  LOP3.LUT R8, R3, 0x8, R8, 0xf8, !PT ;  /* 0x0000000803087812 */ /* 0x000fc400078ef808 */
[----:B------:R-:W-:Y:S02]  /*1af0*/  LOP3.LUT R4, R28, 0x18, R6, 0xf8, !PT ;  /* 0x000000181c047812 */ /* 0x000fe400078ef806 */
[----:B------:R-:W-:Y:S01]  /*1b00*/  LOP3.LUT R0, R0, 0xfffff000, RZ, 0xc0, !PT ;  /* 0xfffff00000007812 */ /* 0x000fe200078ec0ff */
[----:B------:R-:W-:Y:S01]  /*1b10*/  STL [R1+0x94], R21 ;  /* 0x0000941501007387 */ /* 0x000fe20000100800 */
[----:B------:R-:W-:Y:S02]  /*1b20*/  SHF.R.U32.HI R3, RZ, 0x3, R3 ;  /* 0x00000003ff037819 */ /* 0x000fe40000011603 */
[----:B------:R-:W-:Y:S02]  /*1b30*/  LOP3.LUT R5, R5, R24, RZ, 0x3c, !PT ;  /* 0x0000001805057212 */ /* 0x000fe400078e3cff */
[----:B------:R-:W-:Y:S02]  /*1b40*/  LOP3.LUT R4, R4, R25, RZ, 0x3c, !PT ;  /* 0x0000001904047212 */ /* 0x000fe400078e3cff */
[----:B------:R-:W-:-:S02]  /*1b50*/  LOP3.LUT R3, R8, R3, RZ, 0x3c, !PT ;  /* 0x0000000308037212 */ /* 0x000fc400078e3cff */
[----:B------:R-:W-:Y:S02]  /*1b60*/  IADD3 R11, R5, R0, R7 ;  /* 0x00000000050b7210 */ /* 0x000fe40007ffe007 */
[----:B------:R-:W-:Y:S02]  /*1b70*/  IADD3 R5, R21, 0x80, RZ ;  /* 0x0000008015057810 */ /* 0x000fe40007ffe0ff */
[----:B------:R-:W-:Y:S01]  /*1b80*/  IADD3 R10, R4, R23, R0 ;  /* 0x00000017040a7210 */ /* 0x000fe20007ffe000 */
[----:B------:R-:W-:Y:S01]  /*1b90*/  IMAD.IADD R0, R3, 0x1, R15 ;  /* 0x0000000103007824 */ /* 0x000fe200078e020f */
[----:B------:R-:W-:Y:S01]  /*1ba0*/  IADD3 R20, R21, 0x70, RZ ;  /* 0x0000007015147810 */ /* 0x000fe20007ffe0ff */
[----:B------:R-:W-:Y:S01]  /*1bb0*/  IMAD.IADD R4, R3, 0x1, R16 ;  /* 0x0000000103047824 */ /* 0x000fe200078e0210 */
[----:B------:R-:W-:Y:S01]  /*1bc0*/  @P1 IADD3 R20, R5, 0x10, RZ ;  /* 0x0000001005141810 */ /* 0x000fe20007ffe0ff */
[----:B------:R-:W-:Y:S01]  /*1bd0*/  IMAD R3, R13, 0x20, R30 ;  /* 0x000000200d037824 */ /* 0x000fe200078e021e */
[----:B------:R-:W-:-:S02]  /*1be0*/  IADD3 R16, R110, 0x40, RZ ;  /* 0x000000406e107810 */ /* 0x000fc40007ffe0ff */
[----:B------:R-:W-:Y:S01]  /*1bf0*/  SHF.R.S32.HI R8, RZ, 0x1f, R169 ;  /* 0x0000001fff087819 */ /* 0x000fe200000114a9 */
[----:B------:R-:W-:Y:S01]  /*1c00*/  STL [R1+0x98], R20 ;  /* 0x0000981401007387 */ /* 0x000fe20000100800 */
[----:B------:R-:W-:Y:S02]  /*1c10*/  IADD3 R15, R110, 0x50, RZ ;  /* 0x000000506e0f7810 */ /* 0x000fe40007ffe0ff */
[----:B------:R-:W-:Y:S01]  /*1c20*/  SHF.R.S32.HI R5, RZ, 0x1f, R166 ;  /* 0x0000001fff057819 */ /* 0x000fe200000114a6 */
[----:B------:R1:W-:Y:S01]  /*1c30*/  STL [R1+0x24], R3 ;  /* 0x0000240301007387 */ /* 0x0003e20000100800 */
[C---:B------:R-:W-:Y:S02]  /*1c40*/  IADD3 R168, R164.reuse, 0x18, RZ ;  /* 0x00000018a4a87810 */ /* 0x040fe40007ffe0ff */
[----:B------:R-:W-:Y:S02]  /*1c50*/  IADD3 R167, R164, 0x28, RZ ;  /* 0x00000028a4a77810 */ /* 0x000fe40007ffe0ff */
[----:B------:R-:W-:-:S02]  /*1c60*/  LEA R171, R2, 0x3c80, 0x1 ;  /* 0x00003c8002ab7811 */ /* 0x000fc400078e08ff */
[----:B------:R-:W-:Y:S02]  /*1c70*/  SHF.R.S32.HI R13, RZ, 0x1f, R167 ;  /* 0x0000001fff0d7819 */ /* 0x000fe400000114a7 */
[----:B------:R-:W-:Y:S02]  /*1c80*/  LEA R2, R17, 0x6080, 0x1 ;  /* 0x0000608011027811 */ /* 0x000fe400078e08ff */
[----:B------:R-:W-:Y:S02]  /*1c90*/  LEA R10, R10, 0x6080, 0x1 ;  /* 0x000060800a0a7811 */ /* 0x000fe400078e08ff */
[----:B------:R-:W-:Y:S02]  /*1ca0*/  LEA R198, R0, 0x6080, 0x1 ;  /* 0x0000608000c67811 */ /* 0x000fe400078e08ff */
[----:B------:R-:W-:Y:S02]  /*1cb0*/  IADD3 R200, R171, 0x20, RZ ;  /* 0x00000020abc87810 */ /* 0x000fe40007ffe0ff */
[----:B------:R-:W-:-:S02]  /*1cc0*/  LEA R196, R4, 0x1880, 0x1 ;  /* 0x0000188004c47811 */ /* 0x000fc400078e08ff */
[----:B------:R-:W-:Y:S02]  /*1cd0*/  @P3 IADD3 R200, R171, -0x20, RZ ;  /* 0xffffffe0abc83810 */ /* 0x000fe40007ffe0ff */
[----:B------:R-:W-:Y:S02]  /*1ce0*/  SHF.R.S32.HI R111, RZ, 0x1f, R110 ;  /* 0x0000001fff6f7819 */ /* 0x000fe4000001146e */
[----:B------:R-:W-:Y:S02]  /*1cf0*/  IADD3 R208, R200, 0x400, RZ ;  /* 0x00000400c8d07810 */ /* 0x000fe40007ffe0ff */
[----:B-1----:R-:W-:Y:S02]  /*1d00*/  IADD3 R3, R110, 0x30, RZ ;  /* 0x000000306e037810 */ /* 0x002fe40007ffe0ff */
[C---:B------:R-:W-:Y:S02]  /*1d10*/  IADD3 R207, R200.reuse, 0x800, RZ ;  /* 0x00000800c8cf7810 */ /* 0x040fe40007ffe0ff */
        /* <DEDUP_REMOVED lines=8> */
[----:B------:R-:W-:-:S03]  /*1da0*/  IADD3 R201, R200, 0x2000, RZ ;  /* 0x00002000c8c97810 */ /* 0x000fc60007ffe0ff */
[----:B------:R-:W-:Y:S04]  /*1db0*/  STL [R1+0x10], R15 ;  /* 0x0000100f01007387 */ /* 0x000fe80000100800 */
[----:B------:R3:W-:Y:S01]  /*1dc0*/  STL [R1+0xc0], R5 ;  /* 0x0000c00501007387 */ /* 0x0007e20000100800 */
[----:B-1----:R-:W-:Y:S02]  /*1dd0*/  SHF.R.S32.HI R16, RZ, 0x1f, R16 ;  /* 0x0000001fff107819 */ /* 0x002fe40000011410 */
[----:B--2---:R-:W-:-:S05]  /*1de0*/  SHF.R.S32.HI R8, RZ, 0x1f, R168 ;  /* 0x0000001fff087819 */ /* 0x004fca00000114a8 */
[----:B------:R1:W-:Y:S01]  /*1df0*/  STL [R1+0xbc], R8 ;  /* 0x0000bc0801007387 */ /* 0x0003e20000100800 */
[----:B---3--:R-:W-:-:S05]  /*1e00*/  SHF.R.S32.HI R5, RZ, 0x1f, R139 ;  /* 0x0000001fff057819 */ /* 0x008fca000001148b */
[----:B------:R2:W-:Y:S04]  /*1e10*/  STL [R1+0xb8], R5 ;  /* 0x0000b80501007387 */ /* 0x0005e80000100800 */
[----:B------:R3:W-:Y:S01]  /*1e20*/  STL [R1+0xb4], R13 ;  /* 0x0000b40d01007387 */ /* 0x0007e20000100800 */
[----:B-1----:R-:W-:-:S05]  /*1e30*/  IADD3 R8, R250, 0x20, RZ ;  /* 0x00000020fa087810 */ /* 0x002fca0007ffe0ff */
[----:B------:R1:W-:Y:S01]  /*1e40*/  STL [R1], R8 ;  /* 0x0000000801007387 */ /* 0x0003e20000100800 */
[----:B--2---:R-:W-:Y:S02]  /*1e50*/  IADD3 R5, R250, 0x40, RZ ;  /* 0x00000040fa057810 */ /* 0x004fe40007ffe0ff */
[----:B---3--:R-:W-:Y:S02]  /*1e60*/  SHF.R.S32.HI R13, RZ, 0x1f, R3 ;  /* 0x0000001fff0d7819 */ /* 0x008fe40000011403 */
[----:B------:R-:W-:-:S03]  /*1e70*/  LOP3.LUT R3, R18, 0x7ffffffc, RZ, 0xc0, !PT ;  /* 0x7ffffffc12037812 */ /* 0x000fc600078ec0ff */
[----:B------:R2:W-:Y:S02]  /*1e80*/  STL [R1+0x74], R13 ;  /* 0x0000740d01007387 */ /* 0x0005e40000100800 */
[----:B------:R-:W-:Y:S02]  /*1e90*/  IMAD.IADD R3, R29, 0x1, -R3 ;  /* 0x000000011d037824 */ /* 0x000fe400078e0a03 */
[----:B------:R-:W-:Y:S02]  /*1ea0*/  STL [R1+0x4], R5 ;  /* 0x0000040501007387 */ /* 0x000fe40000100800 */
[----:B------:R-:W-:Y:S01]  /*1eb0*/  IMAD.SHL.U32 R252, R3, 0x2, RZ ;  /* 0x0000000203fc7824 */ /* 0x000fe200078e00ff */
[----:B------:R-:W-:Y:S01]  /*1ec0*/  SHF.R.S32.HI R3, RZ, 0x3, R9 ;  /* 0x00000003ff037819 */ /* 0x000fe20000011409 */
[----:B------:R3:W-:Y:S01]  /*1ed0*/  STL [R1+0x70], R16 ;  /* 0x0000701001007387 */ /* 0x0007e20000100800 */
[----:B------:R-:W-:Y:S02]  /*1ee0*/  LOP3.LUT R9, R26, 0x18, R110, 0xf8, !PT ;  /* 0x000000181a097812 */ /* 0x000fe400078ef86e */
[----:B------:R-:W-:-:S02]  /*1ef0*/  IADD3 R18, R252, 0x40, RZ ;  /* 0x00000040fc127810 */ /* 0x000fc40007ffe0ff */
[----:B-1----:R-:W-:Y:S02]  /*1f00*/  SHF.R.S32.HI R8, RZ, 0x1f, R8 ;  /* 0x0000001fff087819 */ /* 0x002fe40000011408 */
[----:B------:R-:W-:Y:S02]  /*1f10*/  LOP3.LUT R9, R9, R24, RZ, 0x3c, !PT ;  /* 0x0000001809097212 */ /* 0x000fe400078e3cff */
[----:B------:R-:W-:-:S03]  /*1f20*/  IADD3 R19, R252, 0x38, RZ ;  /* 0x00000038fc137810 */ /* 0x000fc60007ffe0ff */
[----:B------:R-:W-:Y:S01]  /*1f30*/  IMAD.IADD R9, R7, 0x1, R9 ;  /* 0x0000000107097824 */ /* 0x000fe200078e0209 */
[----:B--2---:R-:W-:Y:S02]  /*1f40*/  SHF.R.S32.HI R13, RZ, 0x1f, R15 ;  /* 0x0000001fff0d7819 */ /* 0x004fe4000001140f */
[----:B------:R-:W-:-:S03]  /*1f50*/  IADD3 R15, R252, 0x50, RZ ;  /* 0x00000050fc0f7810 */ /* 0x000fc60007ffe0ff */
[----:B------:R1:W-:Y:S01]  /*1f60*/  STL [R1+0x6c], R13 ;  /* 0x00006c0d01007387 */ /* 0x0003e20000100800 */
[----:B---3--:R-:W-:-:S03]  /*1f70*/  IADD3 R16, R252, 0x48, RZ ;  /* 0x00000048fc107810 */ /* 0x008fc60007ffe0ff */
[----:B------:R2:W-:Y:S01]  /*1f80*/  STL [R1+0x90], R8 ;  /* 0x0000900801007387 */ /* 0x0005e20000100800 */
[----:B------:R-:W-:Y:S02]  /*1f90*/  SHF.R.S32.HI R16, RZ, 0x1f, R16 ;  /* 0x0000001fff107819 */ /* 0x000fe40000011410 */
[----:B-1----:R-:W-:Y:S02]  /*1fa0*/  SHF.R.S32.HI R13, RZ, 0x1f, R5 ;  /* 0x0000001fff0d7819 */ /* 0x002fe40000011405 */
[----:B------:R-:W-:Y:S01]  /*1fb0*/  LOP3.LUT R5, R28, 0x18, R110, 0xf8, !PT ;  /* 0x000000181c057812 */ /* 0x000fe200078ef86e */
[----:B--2---:R-:W-:Y:S02]  /*1fc0*/  IMAD.IADD R8, R27, 0x1, R22 ;  /* 0x000000011b087824 */ /* 0x004fe400078e0216 */
[----:B------:R1:W-:Y:S01]  /*1fd0*/  STL [R1+0x7c], R13 ;  /* 0x00007c0d01007387 */ /* 0x0003e20000100800 */
[C---:B------:R-:W-:Y:S02]  /*1fe0*/  IADD3 R27, R252.reuse, 0x8, RZ ;  /* 0x00000008fc1b7810 */ /* 0x040fe40007ffe0ff */
[C---:B------:R-:W-:Y:S01]  /*1ff0*/  IADD3 R22, R252.reuse, 0x30, RZ ;  /* 0x00000030fc167810 */ /* 0x040fe20007ffe0ff */
[----:B------:R2:W-:Y:S03]  /*2000*/  STL [R1+0x78], R8 ;  /* 0x0000780801007387 */ /* 0x0005e60000100800 */
[----:B------:R-:W-:Y:S01]  /*2010*/  SHF.R.S32.HI R22, RZ, 0x1f, R22 ;  /* 0x0000001fff167819 */ /* 0x000fe20000011416 */
[----:B------:R3:W-:Y:S01]  /*2020*/  STL [R1+0x60], R3 ;  /* 0x0000600301007387 */ /* 0x0007e20000100800 */
[----:B-1----:R-:W-:-:S02]  /*2030*/  IADD3 R13, R252, 0x58, RZ ;  /* 0x00000058fc0d7810 */ /* 0x002fc40007ffe0ff */
[----:B--2---:R-:W-:Y:S02]  /*2040*/  LOP3.LUT R8, R26, 0x8, R110, 0xf8, !PT ;  /* 0x000000081a087812 */ /* 0x004fe400078ef86e */
[----:B------:R-:W-:Y:S02]  /*2050*/  IADD3 R26, R252, 0x10, RZ ;  /* 0x00000010fc1a7810 */ /* 0x000fe40007ffe0ff */
[----:B---3--:R-:W-:Y:S02]  /*2060*/  LOP3.LUT R3, R5, R25, RZ, 0x3c, !PT ;  /* 0x0000001905037212 */ /* 0x008fe400078e3cff */
[----:B------:R-:W-:Y:S02]  /*2070*/  SHF.R.S32.HI R5, RZ, 0x3, R6 ;  /* 0x00000003ff057819 */ /* 0x000fe40000011406 */
[----:B------:R-:W-:Y:S01]  /*2080*/  LOP3.LUT R8, R8, R24, RZ, 0x3c, !PT ;  /* 0x0000001808087212 */ /* 0x000fe200078e3cff */
[----:B------:R-:W-:Y:S01]  /*2090*/  IMAD.IADD R6, R23, 0x1, R3 ;  /* 0x0000000117067824 */ /* 0x000fe200078e0203 */
[----:B------:R-:W-:Y:S01]  /*20a0*/  IADD3 R23, R252, 0x28, RZ ;  /* 0x00000028fc177810 */ /* 0x000fe20007ffe0ff */
[----:B------:R1:W-:Y:S01]  /*20b0*/  STL [R1+0x5c], R5 ;  /* 0x00005c0501007387 */ /* 0x0003e20000100800 */
[----:B------:R-:W-:Y:S01]  /*20c0*/  SHF.R.S32.HI R3, RZ, 0x1f, R252 ;  /* 0x0000001fff037819 */ /* 0x000fe200000114fc */
[----:B------:R-:W-:Y:S01]  /*20d0*/  IMAD.IADD R8, R7, 0x1, R8 ;  /* 0x0000000107087824 */ /* 0x000fe200078e0208 */
[----:B------:R-:W-:-:S02]  /*20e0*/  LEA R28, R6, 0x6080, 0x1 ;  /* 0x00006080061c7811 */ /* 0x000fc400078e08ff */
[----:B------:R-:W-:Y:S02]  /*20f0*/  SHF.R.S32.HI R6, RZ, 0x1f, R26 ;  /* 0x0000001fff067819 */ /* 0x000fe4000001141a */
[----:B------:R-:W-:Y:S01]  /*2100*/  SHF.R.S32.HI R6, RZ, 0x1f, R23 ;  /* 0x0000001fff067819 */ /* 0x000fe20000011417 */
[----:B------:R-:W-:Y:S01]  /*2110*/  STL [R1+0xdc], R28 ;  /* 0x0000dc1c01007387 */ /* 0x000fe20000100800 */
[----:B------:R-:W-:Y:S02]  /*2120*/  SHF.R.S32.HI R6, RZ, 0x1f, R18 ;  /* 0x0000001fff067819 */ /* 0x000fe40000011412 */
[----:B------:R-:W-:Y:S01]  /*2130*/  SHF.R.S32.HI R6, RZ, 0x1f, R13 ;  /* 0x0000001fff067819 */ /* 0x000fe2000001140d */
[----:B------:R2:W-:Y:S01]  /*2140*/  STL [R1+0xd8], R2 ;  /* 0x0000d80201007387 */ /* 0x0005e20000100800 */
[----:B------:R-:W-:Y:S02]  /*2150*/  LEA R6, R8, 0x1880, 0x1 ;  /* 0x0000188008067811 */ /* 0x000fe400078e08ff */
[----:B------:R-:W-:-:S02]  /*2160*/  LEA R8, R14, 0x6080, 0x1 ;  /* 0x000060800e087811 */ /* 0x000fc400078e08ff */
[----:B------:R-:W-:Y:S02]  /*2170*/  IADD3 R24, R252, 0x20, RZ ;  /* 0x00000020fc187810 */ /* 0x000fe40007ffe0ff */
[----:B------:R-:W-:Y:S01]  /*2180*/  SEL R3, R12, 0xffffffe0, !P4 ;  /* 0xffffffe00c037807 */ /* 0x000fe20006000000 */
[----:B------:R3:W-:Y:S01]  /*2190*/  STL [R1+0xd4], R8 ;  /* 0x0000d40801007387 */ /* 0x0007e20000100800 */
[----:B------:R-:W-:-:S03]  /*21a0*/  IADD3 R25, R252, 0x18, RZ ;  /* 0x00000018fc197810 */ /* 0x000fc60007ffe0ff */
[----:B------:R-:W-:Y:S01]  /*21b0*/  STL [R1+0x8], R6 ;  /* 0x0000080601007387 */ /* 0x000fe20000100800 */
[----:B-1----:R-:W-:Y:S01]  /*21c0*/  SEL R5, R12, 0xffffffe0, !P0 ;  /* 0xffffffe00c057807 */ /* 0x002fe20004000000 */
[----:B------:R-:W-:Y:S01]  /*21d0*/  IMAD.IADD R199, R198, 0x1, R3 ;  /* 0x00000001c6c77824 */ /* 0x000fe200078e0203 */
[----:B------:R-:W-:Y:S01]  /*21e0*/  SHF.R.S32.HI R12, RZ, 0x1f, R27 ;  /* 0x0000001fff0c7819 */ /* 0x000fe2000001141b */
[----:B------:R-:W-:Y:S01]  /*21f0*/  IMAD.IADD R197, R3, 0x1, R196 ;  /* 0x0000000103c57824 */ /* 0x000fe200078e02c4 */
[----:B------:R-:W-:Y:S01]  /*2200*/  SHF.R.S32.HI R12, RZ, 0x1f, R24 ;  /* 0x0000001fff0c7819 */ /* 0x000fe20000011418 */
[----:B------:R-:W-:Y:S01]  /*2210*/  IMAD.IADD R0, R5, 0x1, R20 ;  /* 0x0000000105007824 */ /* 0x000fe200078e0214 */
[----:B------:R-:W-:Y:S02]  /*2220*/  SHF.R.S32.HI R12, RZ, 0x1f, R19 ;  /* 0x0000001fff0c7819 */ /* 0x000fe40000011413 */
[----:B------:R-:W-:Y:S02]  /*2230*/  SHF.R.S32.HI R25, RZ, 0x1f, R25 ;  /* 0x0000001fff197819 */ /* 0x000fe40000011419 */
[----:B------:R-:W-:-:S02]  /*2240*/  SHF.R.S32.HI R12, RZ, 0x1f, R15 ;  /* 0x0000001fff0c7819 */ /* 0x000fc4000001140f */
[----:B--2---:R-:W-:-:S05]  /*2250*/  LEA R2, R11, 0x6080, 0x1 ;  /* 0x000060800b027811 */ /* 0x004fca00078e08ff */
[----:B------:R1:W-:Y:S01]  /*2260*/  STL [R1+0xd0], R2 ;  /* 0x0000d00201007387 */ /* 0x0003e20000100800 */
[----:B---3--:R-:W-:-:S03]  /*2270*/  LEA R8, R9, 0x6080, 0x1 ;  /* 0x0000608009087811 */ /* 0x008fc600078e08ff */
[----:B------:R-:W-:Y:S04]  /*2280*/  STL [R1+0xcc], R10 ;  /* 0x0000cc0a01007387 */ /* 0x000fe80000100800 */
[----:B------:R-:W-:Y:S01]  /*2290*/  STL [R1+0xc8], R8 ;  /* 0x0000c80801007387 */ /* 0x000fe20000100800 */
[C---:B-1----:R-:W-:Y:S02]  /*22a0*/  IADD3 R2, R6.reuse, 0x20, RZ ;  /* 0x0000002006027810 */ /* 0x042fe40007ffe0ff */
[----:B------:R-:W-:-:S05]  /*22b0*/  @P2 IADD3 R2, R6, -0x20, RZ ;  /* 0xffffffe006022810 */ /* 0x000fca0007ffe0ff */
[----:B------:R1:W-:Y:S02]  /*22c0*/  STL [R1+0xc], R2 ;  /* 0x00000c0201007387 */ /* 0x0003e40000100800 */
[----:B-1----:R-:W-:-:S05]  /*22d0*/  IMAD.IADD R2, R21, 0x1, R5 ;  /* 0x0000000115027824 */ /* 0x002fca00078e0205 */
[----:B------:R1:W-:Y:S04]  /*22e0*/  STL [R1+0xa0], R2 ;  /* 0x0000a00201007387 */ /* 0x0003e80000100800 */
[----:B------:R1:W-:Y:S02]  /*22f0*/  STL [R1+0x9c], R0 ;  /* 0x00009c0001007387 */ /* 0x0003e40000100800 */
.L_x_1169:
[----:B------:R-:W2:Y:S01]  /*2300*/  LDL R19, [R1+0x8c] ;  /* 0x00008c0001137983 */ /* 0x000ea20000100800 */
[----:B------:R-:W-:Y:S01]  /*2310*/  ISETP.NE.U32.AND P0, PT, RZ, c[0x0][0x370], PT ;  /* 0x0000dc00ff007a0c */ /* 0x000fe20003f05070 */
[----:B------:R-:W-:Y:S01]  /*2320*/  IMAD.MOV.U32 R18, RZ, RZ, 0x4 ;  /* 0x00000004ff127424 */ /* 0x000fe200078e00ff */
[----:B------:R-:W-:Y:S01]  /*2330*/  CS2R R16, SRZ ;  /* 0x0000000000107805 */ /* 0x000fe2000001ff00 */
[----:B------:R-:W-:Y:S01]  /*2340*/  ISETP.NE.U32.AND P1, PT, RZ, c[0x0][0x360], PT ;  /* 0x0000d800ff007a0c */ /* 0x000fe20003f25070 */
[----:B------:R-:W-:Y:S01]  /*2350*/  IMAD.MOV.U32 R132, RZ, RZ, RZ ;  /* 0x000000ffff847224 */ /* 0x000fe200078e00ff */
[----:B------:R-:W-:Y:S01]  /*2360*/  ISETP.NE.AND.EX P2, PT, RZ, c[0x0][0x374], PT, P0 ;  /* 0x0000dd00ff007a0c */ /* 0x000fe20003f45300 */
[----:B------:R-:W-:Y:S01]  /*2370*/  IMAD.MOV.U32 R15, RZ, RZ, RZ ;  /* 0x000000ffff0f7224 */ /* 0x000fe200078e00ff */
[----:B------:R-:W-:-:S02]  /*2380*/  ISETP.NE.AND.EX P0, PT, RZ, c[0x0][0x364], PT, P1 ;  /* 0x0000d900ff007a0c */ /* 0x000fc40003f05310 */
[----:B------:R-:W-:Y:S02]  /*2390*/  ISETP.NE.U32.AND P1, PT, RZ, c[0x0][0x348], PT ;  /* 0x0000d200ff007a0c */ /* 0x000fe40003f25070 */
[----:B------:R-:W-:Y:S02]  /*23a0*/  ISETP.NE.U32.AND P3, PT, RZ, c[0x0][0x350], PT ;  /* 0x0000d400ff007a0c */ /* 0x000fe40003f65070 */
[----:B------:R-:W-:Y:S02]  /*23b0*/  ISETP.NE.U32.AND P4, PT, RZ, c[0x0][0x358], PT ;  /* 0x0000d600ff007a0c */ /* 0x000fe40003f85070 */
[----:B------:R-:W-:Y:S02]  /*23c0*/  ISETP.NE.AND.EX P1, PT, RZ, c[0x0][0x34c], PT, P1 ;  /* 0x0000d300ff007a0c */ /* 0x000fe40003f25310 */
[----:B------:R-:W-:Y:S02]  /*23d0*/  ISETP.NE.AND.EX P3, PT, RZ, c[0x0][0x354], PT, P3 ;  /* 0x0000d500ff007a0c */ /* 0x000fe40003f65330 */
[----:B------:R-:W-:Y:S01]  /*23e0*/  ISETP.NE.AND.EX P4, PT, RZ, c[0x0][0x35c], PT, P4 ;  /* 0x0000d700ff007a0c */ /* 0x000fe20003f85340 */
[----:B--2---:R-:W-:-:S04]  /*23f0*/  @P2 IMAD.WIDE R12, R19, R18, c[0x0][0x370] ;  /* 0x0000dc00130c2625 */ /* 0x004fc800078e0212 */
[CC--:B------:R-:W-:Y:S01]  /*2400*/  @P0 IMAD.WIDE R10, R19.reuse, R18.reuse, c[0x0][0x360] ;  /* 0x0000d800130a0625 */ /* 0x0c0fe200078e0212 */
[----:B------:R-:W2:Y:S03]  /*2410*/  @P2 LDG.E R16, [R12.64] ;  /* 0x000000080c102981 */ /* 0x000ea6000c1e1900 */
[CC--:B------:R-:W-:Y:S01]  /*2420*/  IMAD.WIDE R8, R19.reuse, R18.reuse, c[0x0][0x348] ;  /* 0x0000d20013087625 */ /* 0x0c0fe200078e0212 */
[----:B------:R3:W5:Y:S03]  /*2430*/  @P0 LDG.E R248, [R10.64] ;  /* 0x000000080af80981 */ /* 0x000766000c1e1900 */
[CC--:B------:R-:W-:Y:S01]  /*2440*/  IMAD.WIDE R4, R19.reuse, R18.reuse, c[0x0][0x350] ;  /* 0x0000d40013047625 */ /* 0x0c0fe200078e0212 */
[----:B------:R3:W5:Y:S03]  /*2450*/  @P1 LDG.E R132, [R8.64] ;  /* 0x0000000808841981 */ /* 0x000766000c1e1900 */
[----:B-1----:R-:W-:Y:S01]  /*2460*/  IMAD.WIDE R2, R19, R18, c[0x0][0x358] ;  /* 0x0000d60013027625 */ /* 0x002fe200078e0212 */
[----:B------:R3:W5:Y:S04]  /*2470*/  @P3 LDG.E R17, [R4.64] ;  /* 0x0000000804113981 */ /* 0x000768000c1e1900 */
[----:B------:R3:W5:Y:S01]  /*2480*/  @P4 LDG.E R15, [R2.64] ;  /* 0x00000008020f4981 */ /* 0x000762000c1e1900 */
[----:B------:R-:W-:Y:S03]  /*2490*/  YIELD ;  /* 0x0000000000007946 */ /* 0x000fe60003800000 */
[----:B--2---:R3:W-:Y:S01]  /*24a0*/  STL [R1+0x58], R16 ;  /* 0x0000581001007387 */ /* 0x0047e20000100800 */
[----:B------:R-:W-:Y:S05]  /*24b0*/  @P0 BRA `(.L_x_871) ;  /* 0x0000005000000947 */ /* 0x000fea0003800000 */
[----:B-----5:R-:W-:Y:S01]  /*24c0*/  MOV R248, c[0x0][0x168] ;  /* 0x00005a0000f87a02 */ /* 0x020fe20000000f00 */
[----:B------:R-:W-:Y:S05]  /*24d0*/  @!P1 BRA `(.L_x_871) ;  /* 0x0000003000009947 */ /* 0x000fea0003800000 */
[----:B------:R-:W2:Y:S04]  /*24e0*/  LDG.E R6, [R8.64] ;  /* 0x0000000808067981 */ /* 0x000ea8000c1e1900 */
[----:B------:R-:W2:Y:S02]  /*24f0*/  LDG.E R0, [R8.64+0x4] ;  /* 0x0000040808007981 */ /* 0x000ea4000c1e1900 */
[----:B--2---:R-:W-:-:S02]  /*2500*/  IADD3 R248, -R6, R0, RZ ;  /* 0x0000000006f87210 */ /* 0x004fc40007ffe1ff */
.L_x_871:
[----:B------:R-:W-:-:S04]  /*2510*/  ISETP.NE.U32.AND P0, PT, RZ, c[0x0][0x368], PT ;  /* 0x0000da00ff007a0c */ /* 0x000fc80003f05070 */
[----:B------:R-:W-:-:S13]  /*2520*/  ISETP.NE.AND.EX P0, PT, RZ, c[0x0][0x36c], PT, P0 ;  /* 0x0000db00ff007a0c */ /* 0x000fda0003f05300 */
[----:B------:R-:W-:Y:S05]  /*2530*/  @!P0 BRA `(.L_x_872) ;  /* 0x0000003000008947 */ /* 0x000fea0003800000 */
[----:B---3--:R-:W-:-:S05]  /*2540*/  IMAD.WIDE R4, R19, R18, c[0x0][0x368] ;  /* 0x0000da0013047625 */ /* 0x008fca00078e0212 */
[----:B------:R1:W5:Y:S01]  /*2550*/  LDG.E R14, [R4.64] ;  /* 0x00000008040e7981 */ /* 0x000362000c1e1900 */
[----:B------:R-:W-:Y:S05]  /*2560*/  BRA `(.L_x_873) ;  /* 0x0000005000007947 */ /* 0x000fea0003800000 */
.L_x_872:
[----:B------:R-:W-:Y:S01]  /*2570*/  MOV R14, UR6 ;  /* 0x00000006000e7c02 */ /* 0x000fe20008000f00 */
[----:B------:R-:W-:Y:S05]  /*2580*/  @!P3 BRA `(.L_x_873) ;  /* 0x000000300000b947 */ /* 0x000fea0003800000 */
[----:B------:R-:W2:Y:S04]  /*2590*/  LDG.E R6, [R4.64] ;  /* 0x0000000804067981 */ /* 0x000ea8000c1e1900 */
[----:B------:R-:W2:Y:S02]  /*25a0*/  LDG.E R0, [R4.64+0x4] ;  /* 0x0000040804007981 */ /* 0x000ea4000c1e1900 */
[----:B--2---:R-:W-:Y:S02]  /*25b0*/  IADD3 R14, -R6, R0, RZ ;  /* 0x00000000060e7210 */ /* 0x004fe40007ffe1ff */
.L_x_873:
[----:B-1-3--:R-:W2:Y:S04]  /*25c0*/  LDL.LU R5, [R1+0x84] ;  /* 0x0000840001057983 */ /* 0x00aea80000300800 */
[----:B------:R1:W3:Y:S04]  /*25d0*/  @P4 LDG.E R4, [R2.64] ;  /* 0x0000000802044981 */ /* 0x0002e8000c1e1900 */
[----:B------:R1:W3:Y:S01]  /*25e0*/  @P4 LDG.E R0, [R2.64+0x4] ;  /* 0x0000040802004981 */ /* 0x0002e2000c1e1900 */
[----:B------:R-:W-:Y:S01]  /*25f0*/  ISETP.NE.U32.AND P0, PT, RZ, c[0x0][0x378], PT ;  /* 0x0000de00ff007a0c */ /* 0x000fe20003f05070 */
[----:B-----5:R-:W-:-:S03]  /*2600*/  IMAD.MOV.U32 R125, RZ, RZ, R14 ;  /* 0x000000ffff7d7224 */ /* 0x020fc600078e000e */
[----:B------:R-:W-:Y:S01]  /*2610*/  ISETP.NE.AND.EX P0, PT, RZ, c[0x0][0x37c], PT, P0 ;  /* 0x0000df00ff007a0c */ /* 0x000fe20003f05300 */
[----:B------:R-:W-:-:S05]  /*2620*/  IMAD.MOV.U32 R6, RZ, RZ, c[0x0][0x2c4] ;  /* 0x0000b100ff067624 */ /* 0x000fca00078e00ff */
[----:B------:R-:W-:Y:S01]  /*2630*/  ISETP.NE.AND P2, PT, R6, 0x1, PT ;  /* 0x000000010600780c */ /* 0x000fe20003f45270 */
[----:B------:R-:W-:Y:S02]  /*2640*/  IMAD.IADD R13, R14, 0x1, -R16 ;  /* 0x000000010e0d7824 */ /* 0x000fe400078e0a10 */
[----:B------:R-:W-:-:S04]  /*2650*/  IMAD.MOV.U32 R6, RZ, RZ, c[0x0][0x32c] ;  /* 0x0000cb00ff067624 */ /* 0x000fc800078e00ff */
[----:B-1----:R-:W-:-:S05]  /*2660*/  @P0 IMAD.WIDE R2, R19, R18, c[0x0][0x378] ;  /* 0x0000de0013020625 */ /* 0x002fca00078e0212 */
[----:B------:R1:W5:Y:S01]  /*2670*/  @P0 LDG.E R125, [R2.64] ;  /* 0x00000008027d0981 */ /* 0x000362000c1e1900 */
[----:B------:R-:W-:Y:S02]  /*2680*/  ISETP.GE.AND P1, PT, R6, 0x1, PT ;  /* 0x000000010600780c */ /* 0x000fe40003f26270 */
[----:B------:R-:W-:-:S04]  /*2690*/  LOP3.LUT R209, R209, 0xfff7ffff, RZ, 0xc0, !PT ;  /* 0xfff7ffffd1d17812 */ /* 0x000fc800078ec0ff */
[----:B------:R-:W-:-:S04]  /*26a0*/  @P2 LOP3.LUT R209, R209, 0x80000, RZ, 0xfc, !PT ;  /* 0x00080000d1d12812 */ /* 0x000fc800078efcff */
[----:B------:R-:W-:-:S04]  /*26b0*/  LOP3.LUT R209, R209, 0xfffdffff, RZ, 0xc0, !PT ;  /* 0xfffdffffd1d17812 */ /* 0x000fc800078ec0ff */
[----:B------:R-:W-:Y:S01]  /*26c0*/  @P1 LOP3.LUT R209, R209, 0x20000, RZ, 0xfc, !PT ;  /* 0x00020000d1d11812 */ /* 0x000fe200078efcff */
[----:B-1----:R-:W-:Y:S02]  /*26d0*/  IMAD.MOV.U32 R2, RZ, RZ, c[0x0][0x228] ;  /* 0x00008a00ff027624 */ /* 0x002fe400078e00ff */
[----:B--2---:R-:W-:-:S05]  /*26e0*/  IMAD.SHL.U32 R8, R5, 0x80, RZ ;  /* 0x0000008005087824 */ /* 0x004fca00078e00ff */
[----:B------:R1:W-:Y:S01]  /*26f0*/  STL [R1+0x54], R8 ;  /* 0x0000540801007387 */ /* 0x0003e20000100800 */
[----:B---3--:R-:W-:Y:S01]  /*2700*/  @P4 IMAD.IADD R2, R0, 0x1, -R4 ;  /* 0x0000000100024824 */ /* 0x008fe200078e0a04 */
[----:B------:R-:W-:-:S03]  /*2710*/  IADD3 R0, R8, 0x7f, RZ ;  /* 0x0000007f08007810 */ /* 0x000fc60007ffe0ff */
[----:B------:R-:W-:Y:S02]  /*2720*/  IMAD.IADD R249, R13, 0x1, R2 ;  /* 0x000000010df97824 */ /* 0x000fe400078e0202 */
[----:B------:R-:W-:-:S03]  /*2730*/  @P2 IMAD.HI.U32 R4, R0, c[0x0][0x2c8], RZ ;  /* 0x0000b20000042a27 */ /* 0x000fc600078e00ff */
[C---:B------:R-:W-:Y:S02]  /*2740*/  IADD3 R3, R249.reuse, 0x2f, RZ ;  /* 0x0000002ff9037810 */ /* 0x040fe40007ffe0ff */
[----:B------:R-:W-:Y:S02]  /*2750*/  @P2 SHF.R.U32.HI R0, RZ, c[0x0][0x2cc], R4 ;  /* 0x0000b300ff002a19 */ /* 0x000fe40000011604 */
[----:B------:R-:W-:Y:S01]  /*2760*/  IADD3 R4, R249, 0x1, -R248 ;  /* 0x00000001f9047810 */ /* 0x000fe20007ffe8f8 */
[----:B------:R-:W-:-:S04]  /*2770*/  IMAD.HI R3, R3, 0x2aaaaaab, RZ ;  /* 0x2aaaaaab03037827 */ /* 0x000fc800078e02ff */
[----:B------:R-:W-:Y:S01]  /*2780*/  IMAD.IADD R0, R4, 0x1, R0 ;  /* 0x0000000104007824 */ /* 0x000fe200078e0200 */
[----:B------:R-:W-:-:S04]  /*2790*/  SHF.R.U32.HI R5, RZ, 0x1f, R3 ;  /* 0x0000001fff057819 */ /* 0x000fc80000011603 */
[----:B------:R-:W-:Y:S02]  /*27a0*/  LEA.HI.SX32 R135, R3, R5, 0x1d ;  /* 0x0000000503877211 */ /* 0x000fe400078feaff */
[----:B------:R-:W-:Y:S01]  /*27b0*/  IADD3 R4, R0, c[0x0][0x328], RZ ;  /* 0x0000ca0000047a10 */ /* 0x000fe20007ffe0ff */
[----:B------:R-:W-:Y:S05]  /*27c0*/  @!P1 BRA `(.L_x_874) ;  /* 0x0000010000009947 */ /* 0x000fea0003800000 */
[C---:B-1----:R-:W-:Y:S01]  /*27d0*/  ISETP.GT.AND P0, PT, R0.reuse, RZ, PT ;  /* 0x000000ff0000720c */ /* 0x042fe20003f04270 */
        /* <DEDUP_REMOVED lines=9> */
.L_x_876:
[----:B------:R-:W-:-:S13]  /*2870*/  ISETP.NE.AND P0, PT, R6, 0x1, PT ;  /* 0x000000010600780c */ /* 0x000fda0003f05270 */
[----:B------:R-:W-:-:S05]  /*2880*/  @P0 IMAD.HI.U32 R0, R3, c[0x0][0x330], RZ ;  /* 0x0000cc0003000a27 */ /* 0x000fca00078e00ff */
[----:B------:R-:W-:Y:S02]  /*2890*/  @P0 SHF.R.U32.HI R3, RZ, c[0x0][0x334], R0 ;  /* 0x0000cd00ff030a19 */ /* 0x000fe40000011600 */
.L_x_877:
[----:B------:R-:W-:Y:S05]  /*28a0*/  BSYNC B0 ;  /* 0x0000000000007941 */ /* 0x000fea0003800000 */
.L_x_875:
[----:B------:R-:W-:-:S05]  /*28b0*/  IMAD R3, R3, R6, c[0x0][0x32c] ;  /* 0x0000cb0003037624 */ /* 0x000fca00078e0206 */
[----:B------:R-:W-:-:S04]  /*28c0*/  IMNMX R4, R4, R3, PT ;  /* 0x0000000304047217 */ /* 0x000fc80003800200 */
.L_x_874:
[----:B-1----:R-:W-:Y:S01]  /*28d0*/  IADD3 R4, R4, 0x2f, RZ ;  /* 0x0000002f04047810 */ /* 0x002fe20007ffe0ff */
[----:B------:R-:W-:-:S04]  /*28e0*/  @P2 IMAD.HI.U32 R3, R8, c[0x0][0x2c8], RZ ;  /* 0x0000b20008032a27 */ /* 0x000fc800078e00ff */
[----:B------:R-:W-:-:S04]  /*28f0*/  IMAD.HI R4, R4, 0x2aaaaaab, RZ ;  /* 0x2aaaaaab04047827 */ /* 0x000fc800078e02ff */
[----:B------:R-:W-:Y:S01]  /*2900*/  IMAD.MOV.U32 R0, RZ, RZ, R8 ;  /* 0x000000ffff007224 */ /* 0x000fe200078e0008 */
[----:B------:R-:W-:Y:S01]  /*2910*/  @P2 SHF.R.U32.HI R0, RZ, c[0x0][0x2cc], R3 ;  /* 0x0000b300ff002a19 */ /* 0x000fe20000011603 */
[----:B------:R-:W-:Y:S01]  /*2920*/  IMAD.IADD R218, R249, 0x1, -R248 ;  /* 0x00000001f9da7824 */ /* 0x000fe200078e0af8 */
[----:B------:R-:W-:-:S03]  /*2930*/  SHF.R.U32.HI R3, RZ, 0x1f, R4 ;  /* 0x0000001fff037819 */ /* 0x000fc60000011604 */
[----:B------:R-:W-:Y:S01]  /*2940*/  IMAD.IADD R0, R218, 0x1, R0 ;  /* 0x00000001da007824 */ /* 0x000fe200078e0200 */
[----:B------:R-:W-:-:S04]  /*2950*/  LEA.HI.SX32 R4, R4, R3, 0x1d ;  /* 0x0000000304047211 */ /* 0x000fc800078feaff */
[----:B------:R-:W-:Y:S02]  /*2960*/  IADD3 R3, R0, -c[0x0][0x324], RZ ;  /* 0x8000c90000037a10 */ /* 0x000fe40007ffe0ff */
        /* <DEDUP_REMOVED lines=11> */
.L_x_880:
[----:B------:R-:W-:-:S13]  /*2a20*/  ISETP.NE.AND P0, PT, R6, 0x1, PT ;  /* 0x000000010600780c */ /* 0x000fda0003f05270 */
[----:B------:R-:W-:-:S05]  /*2a30*/  @P0 IMAD.HI.U32 R4, R0, c[0x0][0x330], RZ ;  /* 0x0000cc0000040a27 */ /* 0x000fca00078e00ff */
[----:B------:R-:W-:Y:S02]  /*2a40*/  @P0 SHF.R.U32.HI R0, RZ, c[0x0][0x334], R4 ;  /* 0x0000cd00ff000a19 */ /* 0x000fe40000011604 */
.L_x_881:
[----:B------:R-:W-:Y:S05]  /*2a50*/  BSYNC B0 ;  /* 0x0000000000007941 */ /* 0x000fea0003800000 */
.L_x_879:
[----:B------:R-:W-:-:S05]  /*2a60*/  IMAD R0, R0, c[0x0][0x32c], RZ ;  /* 0x0000cb0000007a24 */ /* 0x000fca00078e02ff */
[----:B------:R-:W-:-:S04]  /*2a70*/  IMNMX R3, R3, R0, !PT ;  /* 0x0000000003037217 */ /* 0x000fc80007800200 */
.L_x_878:
        /* <DEDUP_REMOVED lines=12> */
[----:B------:R-:W-:Y:S02]  /*2b40*/  SHF.R.U32.HI R9, RZ, 0x10, R3 ;  /* 0x00000010ff097819 */ /* 0x000fe40000011603 */
[----:B------:R-:W-:Y:S02]  /*2b50*/  LOP3.LUT R20, R3, 0xff, RZ, 0xc0, !PT ;  /* 0x000000ff03147812 */ /* 0x000fe400078ec0ff */
[C---:B------:R-:W-:Y:S01]  /*2b60*/  ISETP.NE.AND P1, PT, R9.reuse, RZ, PT ;  /* 0x000000ff0900720c */ /* 0x040fe20003f25270 */
[----:B------:R1:W-:Y:S03]  /*2b70*/  STL [R1+0x84], R9 ;  /* 0x0000840901007387 */ /* 0x0003e60000100800 */
[----:B------:R-:W-:Y:S01]  /*2b80*/  SEL R124, R9, c[0x0][0x338], P1 ;  /* 0x0000ce00097c7a07 */ /* 0x000fe20000800000 */
[----:B------:R1:W-:Y:S01]  /*2b90*/  STL [R1+0xa4], R20 ;  /* 0x0000a41401007387 */ /* 0x0003e20000100800 */
[----:B------:R-:W-:Y:S05]  /*2ba0*/  @!P0 BRA `(.L_x_883) ;  /* 0x000001d000008947 */ /* 0x000fea0003800000 */
[----:B------:R-:W-:Y:S02]  /*2bb0*/  IABS R3, R124 ;  /* 0x0000007c00037213 */ /* 0x000fe40000000000 */
[----:B------:R-:W-:-:S02]  /*2bc0*/  IADD3 R4, R124, -0x1, R8 ;  /* 0xffffffff7c047810 */ /* 0x000fc40007ffe008 */
[----:B------:R-:W2:Y:S03]  /*2bd0*/  I2F.RP R0, R3 ;  /* 0x0000000300007306 */ /* 0x000ea60000209400 */
[----:B-1----:R-:W-:Y:S02]  /*2be0*/  IMAD.IADD R9, R4, 0x1, -R6 ;  /* 0x0000000104097824 */ /* 0x002fe400078e0a06 */
[----:B------:R-:W-:-:S03]  /*2bf0*/  IMAD.MOV.U32 R4, RZ, RZ, RZ ;  /* 0x000000ffff047224 */ /* 0x000fc600078e00ff */
[----:B------:R-:W-:Y:S01]  /*2c00*/  IABS R12, R9 ;  /* 0x00000009000c7213 */ /* 0x000fe20000000000 */
[----:B--2---:R-:W1:Y:S02]  /*2c10*/  MUFU.RCP R0, R0 ;  /* 0x0000000000007308 */ /* 0x004e640000001000 */
[----:B-1----:R-:W-:-:S06]  /*2c20*/  IADD3 R0, R0, 0xffffffe, RZ ;  /* 0x0ffffffe00007810 */ /* 0x002fcc0007ffe0ff */
[----:B------:R-:W1:Y:S02]  /*2c30*/  F2I.FTZ.U32.TRUNC.NTZ R5, R0 ;  /* 0x0000000000057305 */ /* 0x000e64000021f000 */
        /* <DEDUP_REMOVED lines=20> */
.L_x_883:
[----:B------:R-:W-:Y:S05]  /*2d80*/  BSYNC B0 ;  /* 0x0000000000007941 */ /* 0x000fea0003800000 */
.L_x_882:
[----:B------:R-:W-:-:S04]  /*2d90*/  IMAD R3, R20, R0, R6 ;  /* 0x0000000014037224 */ /* 0x000fc800078e0206 */
[C---:B------:R-:W-:Y:S02]  /*2da0*/  IMAD.IADD R0, R3.reuse, 0x1, R0 ;  /* 0x0000000103007824 */ /* 0x040fe400078e0200 */
[----:B------:R-:W-:-:S03]  /*2db0*/  IMAD R3, R3, 0x30, -R13 ;  /* 0x0000003003037824 */ /* 0x000fc600078e0a0d */
[----:B------:R-:W-:Y:S02]  /*2dc0*/  IMNMX R0, R8, R0, PT ;  /* 0x0000000008007217 */ /* 0x000fe40003800200 */
[----:B------:R-:W-:-:S03]  /*2dd0*/  IMNMX R3, RZ, R3, !PT ;  /* 0x00000003ff037217 */ /* 0x000fc60007800200 */
[----:B------:R-:W-:Y:S02]  /*2de0*/  IMAD R0, R0, 0x30, -R13 ;  /* 0x0000003000007824 */ /* 0x000fe400078e0a0d */
[----:B------:R-:W-:-:S03]  /*2df0*/  IMAD.WIDE.U32 R4, R3, -0x55555555, RZ ;  /* 0xaaaaaaab03047825 */ /* 0x000fc600078e00ff */
        /* <DEDUP_REMOVED lines=10> */
[----:B------:R-:W2:Y:S01]  /*2ea0*/  S2R R10, SR_TID.X ;  /* 0x00000000000a7919 */ /* 0x000ea20000002100 */
[----:B------:R-:W-:Y:S02]  /*2eb0*/  SHF.R.S32.HI R3, RZ, 0x1f, R15 ;  /* 0x0000001fff037819 */ /* 0x000fe4000001140f */
[----:B------:R-:W-:Y:S01]  /*2ec0*/  LOP3.LUT R26, R16, 0xffff, RZ, 0xc0, !PT ;  /* 0x0000ffff101a7812 */ /* 0x000fe200078ec0ff */
[----:B------:R-:W3:Y:S04]  /*2ed0*/  LDL R13, [R1+0x4] ;  /* 0x00000400010d7983 */ /* 0x000ee80000100800 */
[----:B------:R-:W4:Y:S01]  /*2ee0*/  LDL R11, [R1+0x38] ;  /* 0x00003800010b7983 */ /* 0x000f220000100800 */
[----:B-12---:R-:W-:-:S04]  /*2ef0*/  SHF.R.S32.HI R9, RZ, 0x1f, R10 ;  /* 0x0000001fff097819 */ /* 0x006fc8000001140a */
[----:B------:R-:W-:-:S04]  /*2f00*/  LEA.HI R9, R9, R10, RZ, 0x2 ;  /* 0x0000000a09097211 */ /* 0x000fc800078f10ff */
[----:B------:R-:W-:-:S04]  /*2f10*/  SHF.R.S32.HI R9, RZ, 0x2, R9 ;  /* 0x00000002ff097819 */ /* 0x000fc80000011409 */
[C---:B------:R-:W-:Y:S02]  /*2f20*/  IADD3 R88, P0, R9.reuse, R15, RZ ;  /* 0x0000000f09587210 */ /* 0x040fe40007f1e0ff */
[----:B------:R-:W2:Y:S02]  /*2f30*/  LDL R15, [R1] ;  /* 0x00000000010f7983 */ /* 0x000ea40000100800 */
[----:B------:R-:W-:Y:S01]  /*2f40*/  LEA.HI.X.SX32 R89, R9, R3, 0x1, P0 ;  /* 0x0000000309597211 */ /* 0x000fe200000f0eff */
[----:B------:R-:W-:-:S04]  /*2f50*/  IMAD.WIDE.U32 R4, R88, c[0x0][0x238], R250 ;  /* 0x00008e0058047a25 */ /* 0x000fc800078e00fa */
[----:B------:R-:W-:Y:S01]  /*2f60*/  IMAD R3, R89, c[0x0][0x238], RZ ;  /* 0x00008e0059037a24 */ /* 0x000fe200078e02ff */
[----:B------:R-:W-:Y:S02]  /*2f70*/  IADD3 R33, R0, -0x1, RZ ;  /* 0xffffffff00217810 */ /* 0x000fe40007ffe0ff */
[----:B------:R-:W-:Y:S01]  /*2f80*/  SHF.R.S32.HI R10, RZ, 0x1f, R19 ;  /* 0x0000001fff0a7819 */ /* 0x000fe20000011413 */
[----:B------:R-:W-:-:S03]  /*2f90*/  IMAD R3, R88, c[0x0][0x23c], R3 ;  /* 0x00008f0058037a24 */ /* 0x000fc600078e0203 */
[----:B------:R-:W-:Y:S01]  /*2fa0*/  SEL R12, R10, RZ, !P4 ;  /* 0x000000ff0a0c7207 */ /* 0x000fe20006000000 */
[----:B------:R-:W-:Y:S02]  /*2fb0*/  IMAD.IADD R5, R5, 0x1, R3 ;  /* 0x0000000105057824 */ /* 0x000fe400078e0203 */
[----:B------:R-:W-:Y:S01]  /*2fc0*/  IMAD R3, R33, -0x30, R2 ;  /* 0xffffffd021037824 */ /* 0x000fe200078e0202 */
[----:B------:R-:W-:Y:S01]  /*2fd0*/  SEL R16, R19, RZ, !P4 ;  /* 0x000000ff13107207 */ /* 0x000fe20006000000 */
[----:B------:R-:W-:-:S03]  /*2fe0*/  IMAD R0, R12, c[0x0][0x248], RZ ;  /* 0x000092000c007a24 */ /* 0x000fc600078e02ff */
[----:B------:R-:W-:Y:S01]  /*2ff0*/  IMNMX R3, R3, 0x30, PT ;  /* 0x0000003003037817 */ /* 0x000fe20003800200 */
[----:B------:R-:W-:Y:S02]  /*3000*/  IMAD.MOV.U32 R126, RZ, RZ, 0x30 ;  /* 0x00000030ff7e7424 */ /* 0x000fe400078e00ff */
[----:B------:R-:W-:-:S04]  /*3010*/  IMAD.WIDE.U32 R4, R26, c[0x0][0x240], R4 ;  /* 0x000090001a047a25 */ /* 0x000fc800078e0004 */
[----:B------:R-:W-:Y:S02]  /*3020*/  IMAD R6, R16, c[0x0][0x24c], R0 ;  /* 0x0000930010067a24 */ /* 0x000fe400078e0200 */
[----:B------:R-:W-:Y:S02]  /*3030*/  IMAD.IADD R0, R3, 0x1, -R9 ;  /* 0x0000000103007824 */ /* 0x000fe400078e0a09 */
[----:B------:R-:W-:Y:S02]  /*3040*/  IMAD R141, R126, c[0x0][0x23c], RZ ;  /* 0x00008f007e8d7a24 */ /* 0x000fe400078e02ff */
[----:B------:R-:W-:Y:S02]  /*3050*/  IMAD R5, R26, c[0x0][0x244], R5 ;  /* 0x000091001a057a24 */ /* 0x000fe400078e0205 */
[----:B------:R-:W-:Y:S01]  /*3060*/  IMAD.WIDE.U32 R130, R126, c[0x0][0x238], RZ ;  /* 0x00008e007e827a25 */ /* 0x000fe200078e00ff */
[----:B------:R-:W-:-:S03]  /*3070*/  ISETP.GE.AND P1, PT, R0, 0x1, PT ;  /* 0x000000010000780c */ /* 0x000fc60003f26270 */
[----:B------:R-:W-:Y:S02]  /*3080*/  IMAD.IADD R141, R131, 0x1, R141 ;  /* 0x00000001838d7824 */ /* 0x000fe400078e028d */
[----:B------:R-:W-:Y:S01]  /*3090*/  IMAD.WIDE.U32 R92, R16, c[0x0][0x248], R4 ;  /* 0x00009200105c7a25 */ /* 0x000fe200078e0004 */
[----:B------:R-:W-:-:S03]  /*30a0*/  SHF.R.S32.HI R4, RZ, 0x1f, R33 ;  /* 0x0000001fff047819 */ /* 0x000fc60000011421 */
[----:B------:R-:W-:Y:S02]  /*30b0*/  IMAD R3, R141, R33, RZ ;  /* 0x000000218d037224 */ /* 0x000fe400078e02ff */
[----:B------:R-:W-:Y:S02]  /*30c0*/  IMAD.IADD R91, R93, 0x1, R6 ;  /* 0x000000015d5b7824 */ /* 0x000fe400078e0206 */
[----:B------:R-:W-:Y:S02]  /*30d0*/  IMAD.MOV.U32 R90, RZ, RZ, R92 ;  /* 0x000000ffff5a7224 */ /* 0x000fe400078e005c */
[-C--:B------:R-:W-:Y:S02]  /*30e0*/  IMAD R3, R4, R130.reuse, R3 ;  /* 0x0000008204037224 */ /* 0x080fe400078e0203 */
[----:B------:R-:W-:Y:S01]  /*30f0*/  IMAD.WIDE.U32 R8, R33, R130, R90 ;  /* 0x0000008221087225 */ /* 0x000fe200078e005a */
[----:B------:R-:W-:-:S03]  /*3100*/  ISETP.GE.AND P5, PT, R250, c[0x0][0x1d4], PT ;  /* 0x00007500fa007a0c */ /* 0x000fc60003fa6270 */
[----:B------:R-:W-:Y:S01]  /*3110*/  IMAD.IADD R3, R9, 0x1, R3 ;  /* 0x0000000109037824 */ /* 0x000fe200078e0203 */
[----:B------:R-:W-:Y:S01]  /*3120*/  @P1 LEA R4, P0, R8, c[0x0][0x220], 0x1 ;  /* 0x0000880008041a11 */ /* 0x000fe200078008ff */
[----:B------:R-:W-:-:S03]  /*3130*/  IMAD.MOV.U32 R142, RZ, RZ, c[0x0][0x238] ;  /* 0x00008e00ff8e7624 */ /* 0x000fc600078e00ff */
[----:B------:R-:W-:Y:S02]  /*3140*/  @P1 LEA.HI.X R5, R8, c[0x0][0x224], R3, 0x1, P0 ;  /* 0x0000890008051a11 */ /* 0x000fe400000f0c03 */
[----:B------:R-:W-:Y:S01]  /*3150*/  ISETP.GT.AND P0, PT, R0, 0x20, PT ;  /* 0x000000200000780c */ /* 0x000fe20003f04270 */
[----:B------:R-:W-:-:S05]  /*3160*/  IMAD.MOV.U32 R140, RZ, RZ, 0x5 ;  /* 0x00000005ff8c7424 */ /* 0x000fca00078e00ff */
[C---:B------:R-:W-:Y:S01]  /*3170*/  SHF.L.U64.HI R140, R142.reuse, R140, c[0x0][0x23c] ;  /* 0x00008f008e8c7619 */ /* 0x040fe2000001028c */
[----:B------:R-:W-:Y:S01]  /*3180*/  IMAD.SHL.U32 R142, R142, 0x20, RZ ;  /* 0x000000208e8e7824 */ /* 0x000fe200078e00ff */
[----:B---3--:R-:W-:Y:S01]  /*3190*/  ISETP.GE.AND P2, PT, R13, c[0x0][0x1d4], PT ;  /* 0x000075000d007a0c */ /* 0x008fe20003f46270 */
[----:B----4-:R-:W-:-:S05]  /*31a0*/  @P1 IMAD.SHL.U32 R0, R11, 0x2, RZ ;  /* 0x000000020b001824 */ /* 0x010fca00078e00ff */
[----:B------:R-:W-:Y:S01]  /*31b0*/  @!PT LDS RZ, [RZ] ;  /* 0x00000000fffff984 */ /* 0x000fe20000000800 */
[----:B------:R-:W-:Y:S01]  /*31c0*/  @!PT LDS RZ, [RZ] ;  /* 0x00000000fffff984 */ /* 0x000fe20000000800 */
[----:B------:R-:W-:Y:S01]  /*31d0*/  @!PT LDS RZ, [RZ] ;  /* 0x00000000fffff984 */ /* 0x000fe20000000800 */
[----:B------:R1:W-:Y:S01]  /*31e0*/  @P1 LDGSTS.E.BYPASS.LTC128B.128 [R0+0x3c80], [R4.64], !P5 ;  /* 0x03c8000004001fae */ /* 0x0003e2000e901d48 */
[----:B--2---:R-:W-:-:S13]  /*31f0*/  ISETP.GE.AND P3, PT, R15, c[0x0][0x1d4], PT ;  /* 0x000075000f007a0c */ /* 0x004fda0003f66270 */
[----:B------:R1:W-:Y:S04]  /*3200*/  @P1 LDGSTS.E.BYPASS.LTC128B.128 [R0+0x4880], [R4.64+0x40], !P3 ;  /* 0x0488004004001fae */ /* 0x0003e8000d901d48 */
[----:B------:R1:W-:Y:S02]  /*3210*/  @P1 LDGSTS.E.BYPASS.LTC128B.128 [R0+0x5480], [R4.64+0x80], !P2 ;  /* 0x0548008004001fae */ /* 0x0003e4000d101d48 */
[----:B-1----:R-:W-:-:S05]  /*3220*/  @P0 IADD3 R0, P1, R142, R8, RZ ;  /* 0x000000088e000210 */ /* 0x002fca0007f3e0ff */
[----:B------:R-:W-:Y:S01]  /*3230*/  @P0 IMAD.X R3, R3, 0x1, R140, P1 ;  /* 0x0000000103030824 */ /* 0x000fe200008e068c */
[----:B------:R-:W-:-:S04]  /*3240*/  @P0 LEA R4, P1, R0, c[0x0][0x220], 0x1 ;  /* 0x0000880000040a11 */ /* 0x000fc800078208ff */
[----:B------:R-:W-:Y:S02]  /*3250*/  @P0 LEA.HI.X R5, R0, c[0x0][0x224], R3, 0x1, P1 ;  /* 0x0000890000050a11 */ /* 0x000fe400008f0c03 */
[----:B------:R-:W-:-:S04]  /*3260*/  ISETP.NE.U32.AND P1, PT, RZ, c[0x0][0x340], PT ;  /* 0x0000d000ff007a0c */ /* 0x000fc80003f25070 */
[----:B------:R-:W-:-:S13]  /*3270*/  ISETP.NE.AND.EX P1, PT, RZ, c[0x0][0x344], PT, P1 ;  /* 0x0000d100ff007a0c */ /* 0x000fda0003f25310 */
[----:B------:R-:W-:-:S05]  /*3280*/  @P1 IMAD.WIDE R8, R19, R18, c[0x0][0x340] ;  /* 0x0000d00013081625 */ /* 0x000fca00078e0212 */
[----:B------:R-:W2:Y:S01]  /*3290*/  @P1 LDG.E R3, [R8.64] ;  /* 0x0000000808031981 */ /* 0x000ea2000c1e1900 */
[----:B------:R-:W-:-:S04]  /*32a0*/  LOP3.LUT R209, R209, 0xfffffffb, RZ, 0xc0, !PT ;  /* 0xfffffffbd1d17812 */ /* 0x000fc800078ec0ff */
[----:B------:R-:W-:Y:S01]  /*32b0*/  @P5 LOP3.LUT R209, R209, 0x4, RZ, 0xfc, !PT ;  /* 0x00000004d1d15812 */ /* 0x000fe200078efcff */
[----:B------:R-:W-:-:S03]  /*32c0*/  @P0 IMAD.SHL.U32 R0, R11, 0x2, RZ ;  /* 0x000000020b000824 */ /* 0x000fc600078e00ff */
[----:B------:R-:W-:Y:S02]  /*32d0*/  LOP3.LUT R209, R209, 0xfffffffd, RZ, 0xc0, !PT ;  /* 0xfffffffdd1d17812 */ /* 0x000fe400078ec0ff */
[----:B------:R1:W-:Y:S02]  /*32e0*/  @P0 LDGSTS.E.BYPASS.LTC128B.128 [R0+0x4480], [R4.64], !P5 ;  /* 0x0448000004000fae */ /* 0x0003e4000e901d48 */
[----:B------:R-:W-:Y:S02]  /*32f0*/  @P3 LOP3.LUT R209, R209, 0x2, RZ, 0xfc, !PT ;  /* 0x00000002d1d13812 */ /* 0x000fe400078efcff */
[----:B------:R1:W-:Y:S02]  /*3300*/  @P0 LDGSTS.E.BYPASS.LTC128B.128 [R0+0x5080], [R4.64+0x40], !P3 ;  /* 0x0508004004000fae */ /* 0x0003e4000d901d48 */
[----:B------:R-:W-:Y:S02]  /*3310*/  LOP3.LUT R209, R209, 0xfffffffe, RZ, 0xc0, !PT ;  /* 0xfffffffed1d17812 */ /* 0x000fe400078ec0ff */
[----:B------:R1:W-:Y:S01]  /*3320*/  @P0 LDGSTS.E.BYPASS.LTC128B.128 [R0+0x5c80], [R4.64+0x80], !P2 ;  /* 0x05c8008004000fae */ /* 0x0003e2000d101d48 */
[----:B------:R-:W-:-:S03]  /*3330*/  SHF.R.S32.HI R165, RZ, 0x1f, R164 ;  /* 0x0000001fffa57819 */ /* 0x000fc600000114a4 */
[----:B------:R-:W0:Y:S01]  /*3340*/  LDGDEPBAR ;  /* 0x00000000000079af */ /* 0x000e220000000000 */
[----:B------:R-:W-:Y:S01]  /*3350*/  WARPSYNC 0xffffffff ;  /* 0xffffffff00007948 */ /* 0x000fe20003800000 */
[----:B------:R-:W-:Y:S02]  /*3360*/  @P2 LOP3.LUT R209, R209, 0x1, RZ, 0xfc, !PT ;  /* 0x00000001d1d12812 */ /* 0x000fe400078efcff */
[----:B------:R-:W-:Y:S02]  /*3370*/  ISETP.GE.AND P2, PT, R110, c[0x0][0x27c], PT ;  /* 0x00009f006e007a0c */ /* 0x000fe40003f46270 */
[----:B------:R-:W-:Y:S02]  /*3380*/  SHF.R.S32.HI R13, RZ, 0x1f, R138 ;  /* 0x0000001fff0d7819 */ /* 0x000fe4000001148a */
[----:B-----5:R-:W-:Y:S01]  /*3390*/  SHF.R.S32.HI R24, RZ, 0x1f, R125 ;  /* 0x0000001fff187819 */ /* 0x020fe2000001147d */
[----:B-1----:R-:W-:-:S04]  /*33a0*/  IMAD.MOV.U32 R0, RZ, RZ, c[0x0][0x27c] ;  /* 0x00009f00ff007624 */ /* 0x002fc800078e00ff */
[----:B------:R-:W-:Y:S01]  /*33b0*/  IMAD.SHL.U32 R65, R0, 0x2, RZ ;  /* 0x0000000200417824 */ /* 0x000fe200078e00ff */
[--C-:B--2---:R-:W-:Y:S01]  /*33c0*/  @P1 SHF.R.S32.HI R9, RZ, 0x1f, R3.reuse ;  /* 0x0000001fff091819 */ /* 0x104fe20000011403 */
[----:B------:R-:W-:Y:S02]  /*33d0*/  @P1 IMAD.MOV.U32 R8, RZ, RZ, R3 ;  /* 0x000000ffff081224 */ /* 0x000fe400078e0003 */
[----:B------:R-:W-:Y:S02]  /*33e0*/  @!P1 IMAD.MOV.U32 R8, RZ, RZ, R19 ;  /* 0x000000ffff089224 */ /* 0x000fe400078e0013 */
[----:B------:R-:W-:Y:S02]  /*33f0*/  @!P1 IMAD.MOV.U32 R9, RZ, RZ, R10 ;  /* 0x000000ffff099224 */ /* 0x000fe400078e000a */
[----:B------:R-:W2:Y:S04]  /*3400*/  LDL R21, [R1+0x64] ;  /* 0x0000640001157983 */ /* 0x000ea80000100800 */
[----:B------:R-:W3:Y:S01]  /*3410*/  LDL R27, [R1+0x68] ;  /* 0x00006800011b7983 */ /* 0x000ee20000100800 */
[----:B------:R-:W-:Y:S01]  /*3420*/  IMAD R0, R13, c[0x0][0x280], RZ ;  /* 0x0000a0000d007a24 */ /* 0x000fe200078e02ff */
[----:B------:R-:W-:Y:S01]  /*3430*/  ISETP.GE.AND P1, PT, R137, c[0x0][0x27c], PT ;  /* 0x00009f0089007a0c */ /* 0x000fe20003f26270 */
[----:B------:R-:W-:Y:S01]  /*3440*/  IMAD R6, R12, c[0x0][0x268], RZ ;  /* 0x00009a000c067a24 */ /* 0x000fe200078e02ff */
[----:B------:R-:W-:Y:S01]  /*3450*/  ISETP.GE.AND P3, PT, R136, c[0x0][0x27c], PT ;  /* 0x00009f0088007a0c */ /* 0x000fe20003f66270 */
[----:B------:R-:W-:Y:S01]  /*3460*/  IMAD R3, R13, c[0x0][0x290], RZ ;  /* 0x0000a4000d037a24 */ /* 0x000fe200078e02ff */
[----:B------:R-:W-:Y:S01]  /*3470*/  MOV R143, c[0x0][0x27c] ;  /* 0x00009f00008f7a02 */ /* 0x000fe20000000f00 */
[C---:B------:R-:W-:Y:S01]  /*3480*/  IMAD R0, R138.reuse, c[0x0][0x284], R0 ;  /* 0x0000a1008a007a24 */ /* 0x040fe200078e0200 */
[----:B------:R-:W-:Y:S01]  /*3490*/  LOP3.LUT R209, R209, 0xffffffef, RZ, 0xc0, !PT ;  /* 0xffffffefd1d17812 */ /* 0x000fe200078ec0ff */
[----:B------:R-:W-:Y:S01]  /*34a0*/  IMAD.WIDE.U32 R12, R138, c[0x0][0x280], R110 ;  /* 0x0000a0008a0c7a25 */ /* 0x000fe200078e006e */
[----:B------:R-:W-:Y:S01]  /*34b0*/  ISETP.GE.AND P0, PT, R143, 0x1, PT ;  /* 0x000000018f00780c */ /* 0x000fe20003f06270 */
[----:B------:R-:W-:Y:S01]  /*34c0*/  ULDC.U8 UR5, c[0x0][0x298] ;  /* 0x0000a60000057ab9 */ /* 0x000fe20000000000 */
[----:B------:R-:W-:Y:S01]  /*34d0*/  LOP3.LUT R209, R209, 0xfffffff7, RZ, 0xc0, !PT ;  /* 0xfffffff7d1d17812 */ /* 0x000fe200078ec0ff */
[----:B------:R-:W-:Y:S01]  /*34e0*/  IMAD.WIDE.U32 R4, R26, c[0x0][0x260], R250 ;  /* 0x000098001a047a25 */ /* 0x000fe200078e00fa */
[----:B------:R-:W-:-:S03]  /*34f0*/  IADD3 R13, R0, R13, RZ ;  /* 0x0000000d000d7210 */ /* 0x000fc60007ffe0ff */
[----:B------:R-:W-:-:S04]  /*3500*/  IMAD.WIDE.U32 R10, R138, c[0x0][0x280], R164 ;  /* 0x0000a0008a0a7a25 */ /* 0x000fc800078e00a4 */
[----:B------:R-:W-:Y:S02]  /*3510*/  IMAD.IADD R123, R14, 0x1, R17 ;  /* 0x000000010e7b7824 */ /* 0x000fe400078e0211 */
[----:B------:R-:W-:Y:S02]  /*3520*/  IMAD R5, R26, c[0x0][0x264], R5 ;  /* 0x000099001a057a24 */ /* 0x000fe400078e0205 */
[----:B------:R-:W-:Y:S01]  /*3530*/  IMAD.IADD R17, R11, 0x1, R0 ;  /* 0x000000010b117824 */ /* 0x000fe200078e0200 */
[----:B------:R-:W-:Y:S01]  /*3540*/  SEL R0, RZ, c[0x0][0x27c], !P2 ;  /* 0x00009f00ff007a07 */ /* 0x000fe20005000000 */
[C---:B------:R-:W-:Y:S01]  /*3550*/  IMAD R25, R16.reuse, c[0x0][0x26c], R6 ;  /* 0x00009b0010197a24 */ /* 0x040fe200078e0206 */
[----:B------:R-:W-:Y:S01]  /*3560*/  SEL R6, RZ, c[0x0][0x27c], !P3 ;  /* 0x00009f00ff067a07 */ /* 0x000fe20005800000 */
[----:B------:R-:W-:Y:S01]  /*3570*/  IMAD.WIDE.U32 R82, R16, c[0x0][0x268], R4 ;  /* 0x00009a0010527a25 */ /* 0x000fe200078e0004 */
[----:B------:R-:W-:Y:S02]  /*3580*/  MOV R16, R10 ;  /* 0x0000000a00107202 */ /* 0x000fe40000000f00 */
[----:B------:R-:W-:Y:S01]  /*3590*/  SEL R10, RZ, c[0x0][0x27c], !P1 ;  /* 0x00009f00ff0a7a07 */ /* 0x000fe20004800000 */
[----:B------:R-:W-:-:S02]  /*35a0*/  IMAD R3, R138, c[0x0][0x294], R3 ;  /* 0x0000a5008a037a24 */ /* 0x000fc400078e0203 */
[----:B------:R-:W-:-:S04]  /*35b0*/  IMAD.WIDE.U32 R4, R138, c[0x0][0x290], R110 ;  /* 0x0000a4008a047a25 */ /* 0x000fc800078e006e */
[----:B------:R-:W-:Y:S01]  /*35c0*/  IMAD.WIDE.U32 R14, R138, c[0x0][0x290], R164 ;  /* 0x0000a4008a0e7a25 */ /* 0x000fe200078e00a4 */
[----:B------:R-:W-:-:S03]  /*35d0*/  IADD3 R11, R3, R5, RZ ;  /* 0x00000005030b7210 */ /* 0x000fc60007ffe0ff */
[----:B------:R-:W-:Y:S02]  /*35e0*/  IMAD.IADD R0, R110, 0x1, R0 ;  /* 0x000000016e007824 */ /* 0x000fe400078e0200 */
[----:B------:R-:W-:Y:S02]  /*35f0*/  IMAD.IADD R15, R15, 0x1, R3 ;  /* 0x000000010f0f7824 */ /* 0x000fe400078e0203 */
[----:B------:R-:W-:Y:S01]  /*3600*/  IMAD.IADD R3, R137, 0x1, R10 ;  /* 0x0000000189037824 */ /* 0x000fe200078e020a */
[----:B------:R-:W-:Y:S01]  /*3610*/  SHF.R.S32.HI R5, RZ, 0x1f, R0 ;  /* 0x0000001fff057819 */ /* 0x000fe20000011400 */
[----:B------:R-:W-:Y:S01]  /*3620*/  IMAD.IADD R6, R136, 0x1, R6 ;  /* 0x0000000188067824 */ /* 0x000fe200078e0206 */
[----:B------:R-:W-:Y:S01]  /*3630*/  MOV R10, R4 ;  /* 0x00000004000a7202 */ /* 0x000fe20000000f00 */
[----:B------:R-:W-:Y:S01]  /*3640*/  IMAD.MOV.U32 R144, RZ, RZ, c[0x0][0x2b8] ;  /* 0x0000ae00ff907624 */ /* 0x000fe200078e00ff */
[----:B------:R-:W-:Y:S01]  /*3650*/  LEA.HI R4, R5, R0, RZ, 0x5 ;  /* 0x0000000005047211 */ /* 0x000fe200078f28ff */
[----:B------:R-:W-:Y:S01]  /*3660*/  IMAD.WIDE.U32 R106, R8, c[0x0][0x2b0], RZ ;  /* 0x0000ac00086a7a25 */ /* 0x000fe200078e00ff */
[----:B------:R-:W-:-:S02]  /*3670*/  SHF.R.S32.HI R18, RZ, 0x1f, R3 ;  /* 0x0000001fff127819 */ /* 0x000fc40000011403 */
[----:B------:R-:W-:Y:S01]  /*3680*/  LEA.HI R5, R5, R0, RZ, 0x3 ;  /* 0x0000000005057211 */ /* 0x000fe200078f18ff */
[C---:B------:R-:W-:Y:S01]  /*3690*/  IMAD R133, R126.reuse, c[0x0][0x284], RZ ;  /* 0x0000a1007e857a24 */ /* 0x040fe200078e02ff */
[----:B------:R-:W-:Y:S01]  /*36a0*/  SHF.R.S32.HI R0, RZ, 0x1f, R6 ;  /* 0x0000001fff007819 */ /* 0x000fe20000011406 */
[C---:B------:R-:W-:Y:S01]  /*36b0*/  IMAD R134, R126.reuse, c[0x0][0x294], RZ ;  /* 0x0000a5007e867a24 */ /* 0x040fe200078e02ff */
[----:B------:R-:W-:Y:S01]  /*36c0*/  SHF.R.S32.HI R20, RZ, 0x5, R4 ;  /* 0x00000005ff147819 */ /* 0x000fe20000011404 */
[----:B------:R-:W-:Y:S01]  /*36d0*/  IMAD.WIDE.U32 R128, R126, c[0x0][0x280], RZ ;  /* 0x0000a0007e807a25 */ /* 0x000fe200078e00ff */
[CC--:B------:R-:W-:Y:S02]  /*36e0*/  LEA.HI R4, R18.reuse, R3.reuse, RZ, 0x3 ;  /* 0x0000000312047211 */ /* 0x0c0fe400078f18ff */
[----:B------:R-:W-:Y:S01]  /*36f0*/  LEA.HI R18, R18, R3, RZ, 0x5 ;  /* 0x0000000312127211 */ /* 0x000fe200078f28ff */
[----:B------:R-:W-:Y:S01]  /*3700*/  IMAD R23, R20, 0x600, R7 ;  /* 0x0000060014177824 */ /* 0x000fe200078e0207 */
[CC--:B------:R-:W-:Y:S01]  /*3710*/  LEA.HI R3, R0.reuse, R6.reuse, RZ, 0x3 ;  /* 0x0000000600037211 */ /* 0x0c0fe200078f18ff */
[----:B------:R-:W-:Y:S01]  /*3720*/  IMAD.WIDE.U32 R100, R125, c[0x0][0x280], R16 ;  /* 0x0000a0007d647a25 */ /* 0x000fe200078e0010 */
[----:B------:R-:W-:-:S02]  /*3730*/  LEA.HI R0, R0, R6, RZ, 0x5 ;  /* 0x0000000600007211 */ /* 0x000fc400078f28ff */
[----:B------:R-:W-:Y:S01]  /*3740*/  SHF.R.S32.HI R18, RZ, 0x5, R18 ;  /* 0x00000005ff127819 */ /* 0x000fe20000011412 */
[----:B------:R-:W-:Y:S01]  /*3750*/  IMAD.WIDE.U32 R98, R125, c[0x0][0x290], R14 ;  /* 0x0000a4007d627a25 */ /* 0x000fe200078e000e */
[----:B------:R-:W-:Y:S02]  /*3760*/  SHF.R.S32.HI R0, RZ, 0x5, R0 ;  /* 0x00000005ff007819 */ /* 0x000fe40000011400 */
[----:B------:R-:W-:Y:S01]  /*3770*/  ISETP.NE.AND P4, PT, R144, 0x1, PT ;  /* 0x000000019000780c */ /* 0x000fe20003f85270 */
[----:B------:R-:W-:Y:S01]  /*3780*/  IMAD.WIDE.U32 R126, R126, c[0x0][0x290], RZ ;  /* 0x0000a4007e7e7a25 */ /* 0x000fe200078e00ff */
[----:B------:R-:W-:Y:S02]  /*3790*/  LOP3.LUT R86, R5, 0xfffffff8, RZ, 0xc0, !PT ;  /* 0xfffffff805567812 */ /* 0x000fe400078ec0ff */
[----:B------:R-:W-:Y:S01]  /*37a0*/  LOP3.LUT R85, R4, 0xfffffff8, RZ, 0xc0, !PT ;  /* 0xfffffff804557812 */ /* 0x000fe200078ec0ff */
[----:B------:R-:W-:Y:S01]  /*37b0*/  IMAD.WIDE.U32 R104, R26, c[0x0][0x1e8], RZ ;  /* 0x00007a001a687a25 */ /* 0x000fe200078e00ff */
[----:B------:R-:W-:-:S02]  /*37c0*/  LOP3.LUT R84, R3, 0xfffffff8, RZ, 0xc0, !PT ;  /* 0xfffffff803547812 */ /* 0x000fc400078ec0ff */
[----:B------:R-:W-:Y:S01]  /*37d0*/  IADD3 R133, R129, R133, RZ ;  /* 0x0000008581857210 */ /* 0x000fe20007ffe0ff */
[----:B------:R-:W-:Y:S01]  /*37e0*/  IMAD.WIDE.U32 R102, R26, c[0x0][0x210], RZ ;  /* 0x000084001a667a25 */ /* 0x000fe200078e00ff */
[----:B------:R-:W-:Y:S02]  /*37f0*/  SHF.R.S32.HI R63, RZ, 0x3, R5 ;  /* 0x00000003ff3f7819 */ /* 0x000fe40000011405 */
[----:B------:R-:W-:Y:S01]  /*3800*/  SHF.R.S32.HI R62, RZ, 0x3, R4 ;  /* 0x00000003ff3e7819 */ /* 0x000fe20000011404 */
[----:B------:R-:W-:Y:S01]  /*3810*/  IMAD.WIDE.U32 R96, R125, c[0x0][0x280], R12 ;  /* 0x0000a0007d607a25 */ /* 0x000fe200078e000c */
[----:B------:R-:W-:Y:S02]  /*3820*/  @P4 LOP3.LUT R209, R209, 0x8, RZ, 0xfc, !PT ;  /* 0x00000008d1d14812 */ /* 0x000fe400078efcff */
[----:B------:R-:W-:Y:S01]  /*3830*/  SHF.R.S32.HI R61, RZ, 0x3, R3 ;  /* 0x00000003ff3d7819 */ /* 0x000fe20000011403 */
[----:B------:R-:W-:Y:S01]  /*3840*/  IMAD.WIDE.U32 R94, R125, c[0x0][0x290], R10 ;  /* 0x0000a4007d5e7a25 */ /* 0x000fe200078e000a */
[----:B------:R-:W-:-:S02]  /*3850*/  SHF.R.S32.HI R116, RZ, 0x1f, R86 ;  /* 0x0000001fff747819 */ /* 0x000fc40000011456 */
[----:B------:R-:W-:Y:S01]  /*3860*/  SHF.R.S32.HI R115, RZ, 0x1f, R85 ;  /* 0x0000001fff737819 */ /* 0x000fe20000011455 */
[----:B------:R-:W-:Y:S01]  /*3870*/  IMAD.IADD R134, R127, 0x1, R134 ;  /* 0x000000017f867824 */ /* 0x000fe200078e0286 */
[----:B------:R-:W-:Y:S01]  /*3880*/  SHF.R.S32.HI R114, RZ, 0x1f, R84 ;  /* 0x0000001fff727819 */ /* 0x000fe20000011454 */
[C---:B------:R-:W-:Y:S01]  /*3890*/  IMAD R122, R26.reuse, c[0x0][0x1ec], R105 ;  /* 0x00007b001a7a7a24 */ /* 0x040fe200078e0269 */
[----:B------:R-:W-:Y:S01]  /*38a0*/  @P0 LOP3.LUT R209, R209, 0x10, RZ, 0xfc, !PT ;  /* 0x00000010d1d10812 */ /* 0x000fe200078efcff */
[----:B------:R-:W-:Y:S02]  /*38b0*/  IMAD R121, R26, c[0x0][0x214], R103 ;  /* 0x000085001a797a24 */ /* 0x000fe400078e0267 */
[----:B------:R-:W-:Y:S01]  /*38c0*/  IMAD.IADD R81, R83, 0x1, R25 ;  /* 0x0000000153517824 */ /* 0x000fe200078e0219 */
[C---:B--2---:R-:W-:Y:S02]  /*38d0*/  LOP3.LUT R19, R21.reuse, 0x18, R5, 0xf8, !PT ;  /* 0x0000001815137812 */ /* 0x044fe400078ef805 */
[----:B------:R-:W-:-:S02]  /*38e0*/  LOP3.LUT R6, R21, 0x18, R4, 0xf8, !PT ;  /* 0x0000001815067812 */ /* 0x000fc400078ef804 */
[-C--:B---3--:R-:W-:Y:S02]  /*38f0*/  LOP3.LUT R22, R19, R27.reuse, RZ, 0x3c, !PT ;  /* 0x0000001b13167212 */ /* 0x088fe400078e3cff */
[----:B------:R-:W-:Y:S01]  /*3900*/  LOP3.LUT R19, R21, 0x18, R3, 0xf8, !PT ;  /* 0x0000001815137812 */ /* 0x000fe200078ef803 */
[--C-:B------:R-:W-:Y:S01]  /*3910*/  IMAD R21, R18, 0x600, R7.reuse ;  /* 0x0000060012157824 */ /* 0x100fe200078e0207 */
[-C--:B------:R-:W-:Y:S01]  /*3920*/  LOP3.LUT R20, R6, R27.reuse, RZ, 0x3c, !PT ;  /* 0x0000001b06147212 */ /* 0x080fe200078e3cff */
[----:B------:R-:W-:Y:S01]  /*3930*/  IMAD R18, R0, 0x600, R7 ;  /* 0x0000060000127824 */ /* 0x000fe200078e0207 */
[----:B------:R-:W-:Y:S01]  /*3940*/  LOP3.LUT R6, R19, R27, RZ, 0x3c, !PT ;  /* 0x0000001b13067212 */ /* 0x000fe200078e3cff */
[----:B------:R-:W-:Y:S01]  /*3950*/  IMAD R0, R9, c[0x0][0x2b0], RZ ;  /* 0x0000ac0009007a24 */ /* 0x000fe200078e02ff */
[----:B------:R-:W-:Y:S01]  /*3960*/  IADD3 R22, R23, R22, RZ ;  /* 0x0000001617167210 */ /* 0x000fe20007ffe0ff */
[----:B------:R-:W-:Y:S01]  /*3970*/  IMAD R9, R24, c[0x0][0x290], RZ ;  /* 0x0000a40018097a24 */ /* 0x000fe200078e02ff */
[----:B------:R-:W-:Y:S01]  /*3980*/  IADD3 R19, R18, R6, RZ ;  /* 0x0000000612137210 */ /* 0x000fe20007ffe0ff */
[----:B------:R-:W-:Y:S01]  /*3990*/  IMAD R6, R24, c[0x0][0x280], RZ ;  /* 0x0000a00018067a24 */ /* 0x000fe200078e02ff */
[----:B------:R-:W-:Y:S01]  /*39a0*/  SHF.L.U32 R112, R22, 0x1, RZ ;  /* 0x0000000116707819 */ /* 0x000fe200000006ff */
[----:B------:R-:W-:Y:S01]  /*39b0*/  IMAD R18, R8, c[0x0][0x2b4], R0 ;  /* 0x0000ad0008127a24 */ /* 0x000fe200078e0200 */
[----:B------:R-:W-:Y:S01]  /*39c0*/  SHF.L.U32 R108, R19, 0x1, RZ ;  /* 0x00000001136c7819 */ /* 0x000fe200000006ff */
[----:B------:R-:W-:-:S02]  /*39d0*/  IMAD R8, R125, c[0x0][0x284], R6 ;  /* 0x0000a1007d087a24 */ /* 0x000fc400078e0206 */
[----:B------:R-:W-:Y:S01]  /*39e0*/  IMAD R6, R125, c[0x0][0x294], R9 ;  /* 0x0000a5007d067a24 */ /* 0x000fe200078e0209 */
[----:B------:R-:W-:Y:S01]  /*39f0*/  IADD3 R120, R107, R18, RZ ;  /* 0x000000126b787210 */ /* 0x000fe20007ffe0ff */
[----:B------:R-:W-:Y:S01]  /*3a00*/  IMAD.IADD R20, R21, 0x1, R20 ;  /* 0x0000000115147824 */ /* 0x000fe200078e0214 */
[----:B------:R-:W-:Y:S01]  /*3a10*/  IADD3 R119, R101, R8, RZ ;  /* 0x0000000865777210 */ /* 0x000fe20007ffe0ff */
[----:B------:R-:W-:Y:S01]  /*3a20*/  IMAD R0, R170, 0x40, R138 ;  /* 0x00000040aa007824 */ /* 0x000fe200078e028a */
[----:B------:R-:W-:Y:S01]  /*3a30*/  IADD3 R118, R99, R6, RZ ;  /* 0x0000000663767210 */ /* 0x000fe20007ffe0ff */
[----:B------:R-:W-:Y:S02]  /*3a40*/  IMAD.IADD R117, R8, 0x1, R97 ;  /* 0x0000000108757824 */ /* 0x000fe400078e0261 */
[----:B------:R-:W-:Y:S02]  /*3a50*/  IMAD.IADD R113, R6, 0x1, R95 ;  /* 0x0000000106717824 */ /* 0x000fe400078e025f */
[----:B------:R-:W-:Y:S01]  /*3a60*/  IMAD.SHL.U32 R109, R20, 0x2, RZ ;  /* 0x00000002146d7824 */ /* 0x000fe200078e00ff */
[----:B------:R-:W-:Y:S06]  /*3a70*/  BAR.SYNC.DEFER_BLOCKING 0x0 ;  /* 0x0000000000007b1d */ /* 0x000fec0000010000 */
.L_x_911:
        /* <DEDUP_REMOVED lines=107> */
.L_x_889:
[----:B------:R-:W-:Y:S05]  /*4130*/  BSYNC B0 ;  /* 0x0000000000007941 */ /* 0x000fea0003800000 */
.L_x_888:
        /* <DEDUP_REMOVED lines=37> */
[----:B------:R-:W4:Y:S01]  /*4390*/  LDL R12, [R1+0x8] ;  /* 0x00000800010c7983 */ /* 0x000f220000100800 */
[----:B------:R-:W-:Y:S01]  /*43a0*/  MOV R6, R4 ;  /* 0x0000000400067202 */ /* 0x000fe20000000f00 */
[----:B--2---:R-:W-:Y:S01]  /*43b0*/  IMAD.MOV.U32 R32, RZ, RZ, R30 ;  /* 0x000000ffff207224 */ /* 0x004fe200078e001e */
        /* <DEDUP_REMOVED lines=15> */
[----:B----4-:R-:W1:Y:S02]  /*44b0*/  LDS.128 R12, [R12+0x2400] ;  /* 0x002400000c0c7984 */ /* 0x010e640000000c00 */
        /* <DEDUP_REMOVED lines=38> */
.L_x_892:
[----:B------:R-:W-:Y:S05]  /*4720*/  BSYNC B0 ;  /* 0x0000000000007941 */ /* 0x000fea0003800000 */
.L_x_891:
[----:B------:R-:W-:Y:S01]  /*4730*/  ISETP.GE.AND P0, PT, R137, c[0x0][0x1d4], PT ;  /* 0x0000750089007a0c */ /* 0x000fe20003f06270 */
[----:B------:R-:W-:Y:S01]  /*4740*/  @!UPT UIADD3 URZ, URZ, URZ, URZ ;  /* 0x0000003f3f3ff290 */ /* 0x000fe2000fffe03f */
[----:B------:R-:W-:Y:S11]  /*4750*/  BSSY B0, `(.L_x_893) ;  /* 0x000003b000007945 */ /* 0x000ff60003800000 */
[----:B------:R-:W-:-:S05]  /*4760*/  @P0 BRA `(.L_x_894) ;  /* 0x0000039000000947 */ /* 0x000fca0003800000 */
[----:B------:R-:W5:Y:S04]  /*4770*/  LDL R4, [R1+0xc] ;  /* 0x00000c0001047983 */ /* 0x000f680000100800 */
[----:B--2---:R-:W2:Y:S02]  /*4780*/  LDL R3, [R1+0x60] ;  /* 0x0000600001037983 */ /* 0x004ea40000100800 */
[----:B--2---:R-:W-:Y:S02]  /*4790*/  SHF.L.U32 R3, R3, 0x3, RZ ;  /* 0x0000000303037819 */ /* 0x004fe400000006ff */
[----:B-1---5:R-:W1:Y:S02]  /*47a0*/  LDS.128 R12, [R4+0x2400] ;  /* 0x00240000040c7984 */ /* 0x022e640000000c00 */
[C---:B----4-:R-:W-:Y:S04]  /*47b0*/  LEA R34, P0, R3.reuse, R52, 0x1 ;  /* 0x0000003403227211 */ /* 0x050fe800078008ff */
[----:B---3--:R-:W-:Y:S02]  /*47c0*/  LEA.HI.X.SX32 R35, R3, R53, 0x1, P0 ;  /* 0x0000003503237211 */ /* 0x008fe400000f0eff */
[----:B------:R-:W-:Y:S11]  /*47d0*/  ISETP.GE.AND P0, PT, R169, c[0x0][0x27c], PT ;  /* 0x00009f00a9007a0c */ /* 0x000ff60003f06270 */
[----:B------:R-:W-:Y:S02]  /*47e0*/  @!UPT UIADD3 URZ, URZ, URZ, URZ ;  /* 0x0000003f3f3ff290 */ /* 0x000fe4000fffe03f */
[----:B------:R-:W-:Y:S01]  /*47f0*/  @!P0 SHF.R.U64 R6, R8, 0x10, R9 ;  /* 0x0000001008068819 */ /* 0x000fe20000001209 */
[----:B------:R-:W-:Y:S01]  /*4800*/  @!P0 HADD2.F32 R3, -RZ, R23.H0_H0 ;  /* 0x20000017ff038230 */ /* 0x000fe20000004100 */
[--C-:B------:R-:W-:Y:S01]  /*4810*/  @!P0 SHF.R.U64 R22, R38, 0x10, R39.reuse ;  /* 0x0000001026168819 */ /* 0x100fe20000001227 */
[----:B------:R-:W-:Y:S01]  /*4820*/  @!P0 HADD2.F32 R10, -RZ, R37.H0_H0 ;  /* 0x20000025ff0a8230 */ /* 0x000fe20000004100 */
[----:B------:R-:W-:Y:S01]  /*4830*/  @!P0 SHF.R.U32.HI R32, RZ, 0x10, R39 ;  /* 0x00000010ff208819 */ /* 0x000fe20000011627 */
[----:B------:R-:W-:Y:S01]  /*4840*/  @!P0 HADD2.F32 R6, -RZ, R6.H0_H0 ;  /* 0x20000006ff068230 */ /* 0x000fe20000004100 */
[----:B------:R-:W-:Y:S01]  /*4850*/  @!P0 SHF.R.U32.HI R9, RZ, 0x10, R9 ;  /* 0x00000010ff098819 */ /* 0x000fe20000011609 */
        /* <DEDUP_REMOVED lines=10> */
[-C--:B------:R-:W-:Y:S02]  /*4900*/  @!P0 FFMA.FTZ R39, R4, R10.reuse, -R30 ;  /* 0x0000000a04278223 */ /* 0x080fe4000001081e */
[----:B------:R-:W-:Y:S01]  /*4910*/  @!P0 FFMA.FTZ R3, R8, R10, R3 ;  /* 0x0000000a08038223 */ /* 0x000fe20000010003 */
[----:B------:R-:W-:Y:S01]  /*4920*/  @!P0 HADD2.F32 R10, -RZ, R9.H0_H0 ;  /* 0x20000009ff0a8230 */ /* 0x000fe20000004100 */
[----:B------:R-:W-:Y:S02]  /*4930*/  @!P0 IMAD.MOV.U32 R8, RZ, RZ, R14 ;  /* 0x000000ffff088224 */ /* 0x000fe400078e000e */
        /* <DEDUP_REMOVED lines=8> */
[--C-:B------:R-:W-:Y:S01]  /*49c0*/  @!P0 HADD2.F32 R8, -RZ, R6.reuse.H0_H0 ;  /* 0x20000006ff088230 */ /* 0x100fe20000004100 */
[----:B------:R-:W-:Y:S01]  /*49d0*/  @!P0 F2FP.PACK_AB R4, R4, R38 ;  /* 0x000000260404823e */ /* 0x000fe200000000ff */
[----:B------:R-:W-:Y:S02]  /*49e0*/  @!P0 HADD2.F32 R30, -RZ, R37.H1_H1 ;  /* 0x30000025ff1e8230 */ /* 0x000fe40000004100 */
[----:B------:R-:W-:Y:S01]  /*49f0*/  @!P0 HADD2.F32 R31, -RZ, R6.H1_H1 ;  /* 0x30000006ff1f8230 */ /* 0x000fe20000004100 */
[-C--:B------:R-:W-:Y:S02]  /*4a00*/  @!P0 FMUL.FTZ R6, R23, R5.reuse ;  /* 0x0000000517068220 */ /* 0x080fe40000410000 */
[----:B------:R-:W-:Y:S02]  /*4a10*/  @!P0 FMUL.FTZ R5, R9, R5 ;  /* 0x0000000509058220 */ /* 0x000fe40000410000 */
[----:B------:R-:W-:Y:S02]  /*4a20*/  @!P0 FMUL.FTZ R36, R31, R10 ;  /* 0x0000000a1f248220 */ /* 0x000fe40000410000 */
[----:B------:R-:W-:Y:S02]  /*4a30*/  @!P0 FFMA.FTZ R9, R9, R30, -R6 ;  /* 0x0000001e09098223 */ /* 0x000fe40000010806 */
[C---:B------:R-:W-:Y:S02]  /*4a40*/  @!P0 FMUL.FTZ R6, R8.reuse, R10 ;  /* 0x0000000a08068220 */ /* 0x040fe40000410000 */
        /* <DEDUP_REMOVED lines=11> */
.L_x_894:
[----:B------:R-:W-:Y:S05]  /*4b00*/  BSYNC B0 ;  /* 0x0000000000007941 */ /* 0x000fea0003800000 */
.L_x_893:
[----:B------:R-:W-:Y:S01]  /*4b10*/  ISETP.GE.AND P0, PT, R136, c[0x0][0x1d4], PT ;  /* 0x0000750088007a0c */ /* 0x000fe20003f06270 */
[----:B------:R-:W-:Y:S01]  /*4b20*/  @!UPT UIADD3 URZ, URZ, URZ, URZ ;  /* 0x0000003f3f3ff290 */ /* 0x000fe2000fffe03f */
[----:B------:R-:W-:Y:S11]  /*4b30*/  BSSY B0, `(.L_x_895) ;  /* 0x000003e000007945 */ /* 0x000ff60003800000 */
[----:B------:R-:W-:-:S05]  /*4b40*/  @P0 BRA `(.L_x_896) ;  /* 0x000003c000000947 */ /* 0x000fca0003800000 */
[----:B------:R-:W5:Y:S01]  /*4b50*/  LDL R4, [R1+0x8] ;  /* 0x0000080001047983 */ /* 0x000f620000100800 */
[----:B---3--:R-:W-:Y:S03]  /*4b60*/  IMAD.MOV.U32 R5, RZ, RZ, R53 ;  /* 0x000000ffff057224 */ /* 0x008fe600078e0035 */
[----:B------:R-:W3:Y:S01]  /*4b70*/  LDL R3, [R1+0x5c] ;  /* 0x00005c0001037983 */ /* 0x000ee20000100800 */
[----:B-----5:R-:W-:Y:S02]  /*4b80*/  MOV R6, R4 ;  /* 0x0000000400067202 */ /* 0x020fe40000000f00 */
[----:B----4-:R-:W-:Y:S02]  /*4b90*/  MOV R4, R52 ;  /* 0x0000003400047202 */ /* 0x010fe40000000f00 */
[----:B---3--:R-:W-:Y:S01]  /*4ba0*/  SHF.L.U32 R3, R3, 0x3, RZ ;  /* 0x0000000303037819 */ /* 0x008fe200000006ff */
[----:B------:R3:W4:Y:S03]  /*4bb0*/  LDS.128 R8, [R6+0x3000] ;  /* 0x0030000006087984 */ /* 0x0007260000000c00 */
[C---:B-12---:R-:W-:Y:S04]  /*4bc0*/  LEA R34, P0, R3.reuse, R4, 0x1 ;  /* 0x0000000403227211 */ /* 0x046fe800078008ff */
[----:B------:R-:W-:Y:S02]  /*4bd0*/  LEA.HI.X.SX32 R35, R3, R5, 0x1, P0 ;  /* 0x0000000503237211 */ /* 0x000fe400000f0eff */
[----:B------:R-:W-:Y:S11]  /*4be0*/  ISETP.GE.AND P0, PT, R166, c[0x0][0x27c], PT ;  /* 0x00009f00a6007a0c */ /* 0x000ff60003f06270 */
[----:B------:R-:W-:Y:S02]  /*4bf0*/  @!UPT UIADD3 URZ, URZ, URZ, URZ ;  /* 0x0000003f3f3ff290 */ /* 0x000fe4000fffe03f */
[----:B------:R-:W-:Y:S01]  /*4c00*/  @!P0 HADD2.F32 R3, -RZ, R26.H0_H0 ;  /* 0x2000001aff038230 */ /* 0x000fe20000004100 */
[----:B---3--:R-:W-:Y:S01]  /*4c10*/  @!P0 SHF.R.U64 R6, R16, 0x10, R17 ;  /* 0x0000001010068819 */ /* 0x008fe20000001211 */
[--C-:B------:R-:W-:Y:S01]  /*4c20*/  @!P0 HADD2.F32 R14, -RZ, R48.reuse.H0_H0 ;  /* 0x20000030ff0e8230 */ /* 0x100fe20000004100 */
[----:B------:R-:W-:Y:S01]  /*4c30*/  @!P0 SHF.R.U64 R16, R40, 0x10, R41 ;  /* 0x0000001028108819 */ /* 0x000fe20000001229 */
[----:B------:R-:W-:Y:S01]  /*4c40*/  @!P0 HADD2.F32 R22, -RZ, R48.H1_H1 ;  /* 0x30000030ff168230 */ /* 0x000fe20000004100 */
[----:B------:R-:W-:Y:S01]  /*4c50*/  @!P0 SHF.R.U32.HI R13, RZ, 0x10, R17 ;  /* 0x00000010ff0d8819 */ /* 0x000fe20000011611 */
[----:B------:R-:W-:Y:S01]  /*4c60*/  @!P0 HADD2.F32 R6, -RZ, R6.H0_H0 ;  /* 0x20000006ff068230 */ /* 0x000fe20000004100 */
[----:B------:R-:W-:Y:S01]  /*4c70*/  @!P0 SHF.R.U32.HI R30, RZ, 0x10, R41 ;  /* 0x00000010ff1e8819 */ /* 0x000fe20000011629 */
[----:B------:R-:W-:Y:S01]  /*4c80*/  @!P0 HADD2.F32 R16, -RZ, R16.H0_H0 ;  /* 0x20000010ff108230 */ /* 0x000fe20000004100 */
[----:B----4-:R-:W-:Y:S02]  /*4c90*/  @!P0 MOV R4, R8 ;  /* 0x0000000800048202 */ /* 0x010fe40000000f00 */
        /* <DEDUP_REMOVED lines=39> */
.L_x_896:
[----:B------:R-:W-:Y:S05]  /*4f10*/  BSYNC B0 ;  /* 0x0000000000007941 */ /* 0x000fea0003800000 */
.L_x_895:
[----:B------:R-:W5:Y:S01]  /*4f20*/  LDL R4, [R1+0x18] ;  /* 0x0000180001047983 */ /* 0x000f620000100800 */
[----:B------:R-:W-:Y:S01]  /*4f30*/  BSSY B0, `(.L_x_897) ;  /* 0x000003c000007945 */ /* 0x000fe20003800000 */
[----:B-----5:R-:W-:Y:S11]  /*4f40*/  ISETP.GE.AND P0, PT, R4, c[0x0][0x1d4], PT ;  /* 0x0000750004007a0c */ /* 0x020ff60003f06270 */
[----:B------:R-:W-:Y:S02]  /*4f50*/  @!UPT UIADD3 URZ, URZ, URZ, URZ ;  /* 0x0000003f3f3ff290 */ /* 0x000fe4000fffe03f */
[----:B------:R-:W-:-:S05]  /*4f60*/  @P0 BRA `(.L_x_898) ;  /* 0x0000038000000947 */ /* 0x000fca0003800000 */
[C---:B----4-:R-:W-:Y:S01]  /*4f70*/  LEA R30, P0, R4.reuse, R52, 0x1 ;  /* 0x00000034041e7211 */ /* 0x050fe200078008ff */
[----:B------:R-:W4:Y:S04]  /*4f80*/  LDL R3, [R1+0xc] ;  /* 0x00000c0001037983 */ /* 0x000f280000100800 */
[----:B------:R-:W5:Y:S02]  /*4f90*/  LDL R5, [R1+0x74] ;  /* 0x0000740001057983 */ /* 0x000f640000100800 */
[----:B---3-5:R-:W-:Y:S02]  /*4fa0*/  LEA.HI.X R31, R4, R53, R5, 0x1, P0 ;  /* 0x00000035041f7211 */ /* 0x028fe400000f0c05 */
[----:B-1--4-:R1:W3:Y:S01]  /*4fb0*/  LDS.128 R8, [R3+0x3000] ;  /* 0x0030000003087984 */ /* 0x0122e20000000c00 */
[----:B------:R-:W-:Y:S11]  /*4fc0*/  ISETP.GE.AND P0, PT, R168, c[0x0][0x27c], PT ;  /* 0x00009f00a8007a0c */ /* 0x000ff60003f06270 */
[----:B------:R-:W-:Y:S02]  /*4fd0*/  @!UPT UIADD3 URZ, URZ, URZ, URZ ;  /* 0x0000003f3f3ff290 */ /* 0x000fe4000fffe03f */
[--C-:B------:R-:W-:Y:S01]  /*4fe0*/  @!P0 HADD2.F32 R13, -RZ, R49.reuse.H0_H0 ;  /* 0x20000031ff0d8230 */ /* 0x100fe20000004100 */
[----:B------:R-:W-:Y:S01]  /*4ff0*/  @!P0 SHF.R.U64 R6, R18, 0x10, R19 ;  /* 0x0000001012068819 */ /* 0x000fe20000001213 */
[----:B------:R-:W-:Y:S01]  /*5000*/  @!P0 HADD2.F32 R18, -RZ, R49.H1_H1 ;  /* 0x30000031ff128230 */ /* 0x000fe20000004100 */
[----:B------:R-:W-:Y:S02]  /*5010*/  @!P0 SHF.R.U64 R16, R42, 0x10, R43 ;  /* 0x000000102a108819 */ /* 0x000fe4000000122b */
[----:B------:R-:W-:Y:S01]  /*5020*/  @!P0 SHF.R.U32.HI R14, RZ, 0x10, R19 ;  /* 0x00000010ff0e8819 */ /* 0x000fe20000011613 */
[----:B------:R-:W-:Y:S01]  /*5030*/  @!P0 HADD2.F32 R6, -RZ, R6.H0_H0 ;  /* 0x20000006ff068230 */ /* 0x000fe20000004100 */
[----:B------:R-:W-:Y:S01]  /*5040*/  @!P0 SHF.R.U32.HI R22, RZ, 0x10, R43 ;  /* 0x00000010ff168819 */ /* 0x000fe2000001162b */
[----:B------:R-:W-:Y:S02]  /*5050*/  @!P0 HADD2.F32 R16, -RZ, R16.H0_H0 ;  /* 0x20000010ff108230 */ /* 0x000fe40000004100 */
[----:B-1----:R-:W-:Y:S02]  /*5060*/  @!P0 HADD2.F32 R3, -RZ, R27.H0_H0 ;  /* 0x2000001bff038230 */ /* 0x002fe40000004100 */
[----:B------:R-:W-:Y:S02]  /*5070*/  @!P0 HADD2.F32 R14, -RZ, R14.H0_H0 ;  /* 0x2000000eff0e8230 */ /* 0x000fe40000004100 */
[----:B------:R-:W-:Y:S01]  /*5080*/  @!P0 HADD2.F32 R22, -RZ, R22.H0_H0 ;  /* 0x20000016ff168230 */ /* 0x000fe20000004100 */
[----:B---3--:R-:W-:Y:S02]  /*5090*/  @!P0 MOV R4, R8 ;  /* 0x0000000800048202 */ /* 0x008fe40000000f00 */
[----:B------:R-:W-:Y:S03]  /*50a0*/  @!P0 MOV R5, R9 ;  /* 0x0000000900058202 */ /* 0x000fe60000000f00 */
[--C-:B------:R-:W-:Y:S02]  /*50b0*/  @!P0 HADD2.F32 R12, -RZ, R4.reuse.H1_H1 ;  /* 0x30000004ff0c8230 */ /* 0x100fe40000004100 */
[----:B------:R-:W-:Y:S02]  /*50c0*/  @!P0 HADD2.F32 R4, -RZ, R4.H0_H0 ;  /* 0x20000004ff048230 */ /* 0x000fe40000004100 */
[--C-:B------:R-:W-:Y:S01]  /*50d0*/  @!P0 HADD2.F32 R15, -RZ, R5.reuse.H1_H1 ;  /* 0x30000005ff0f8230 */ /* 0x100fe20000004100 */
[-C--:B------:R-:W-:Y:S01]  /*50e0*/  @!P0 FMUL.FTZ R17, R12, R3.reuse ;  /* 0x000000030c118220 */ /* 0x080fe20000410000 */
[----:B------:R-:W-:Y:S01]  /*50f0*/  @!P0 HADD2.F32 R5, -RZ, R5.H0_H0 ;  /* 0x20000005ff058230 */ /* 0x000fe20000004100 */
[C---:B------:R-:W-:Y:S02]  /*5100*/  @!P0 FMUL.FTZ R3, R4.reuse, R3 ;  /* 0x0000000304038220 */ /* 0x040fe40000410000 */
[-C--:B--2---:R-:W-:Y:S02]  /*5110*/  @!P0 FFMA.FTZ R32, R4, R13.reuse, -R17 ;  /* 0x0000000d04208223 */ /* 0x084fe40000010811 */
[----:B------:R-:W-:Y:S01]  /*5120*/  @!P0 FFMA.FTZ R3, R12, R13, R3 ;  /* 0x0000000d0c038223 */ /* 0x000fe20000010003 */
[----:B------:R-:W-:Y:S01]  /*5130*/  @!P0 MOV R12, R10 ;  /* 0x0000000a000c8202 */ /* 0x000fe20000000f00 */
[-C--:B------:R-:W-:Y:S02]  /*5140*/  @!P0 FMUL.FTZ R17, R15, R6.reuse ;  /* 0x000000060f118220 */ /* 0x080fe40000410000 */
[C---:B------:R-:W-:Y:S01]  /*5150*/  @!P0 FMUL.FTZ R4, R5.reuse, R6 ;  /* 0x0000000605048220 */ /* 0x040fe20000410000 */
[----:B------:R-:W-:Y:S01]  /*5160*/  @!P0 MOV R6, R11 ;  /* 0x0000000b00068202 */ /* 0x000fe20000000f00 */
[-C--:B------:R-:W-:Y:S01]  /*5170*/  @!P0 FFMA.FTZ R26, R5, R16.reuse, -R17 ;  /* 0x00000010051a8223 */ /* 0x080fe20000010811 */
[--C-:B------:R-:W-:Y:S01]  /*5180*/  @!P0 HADD2.F32 R17, -RZ, R12.reuse.H1_H1 ;  /* 0x3000000cff118230 */ /* 0x100fe20000004100 */
[----:B------:R-:W-:Y:S01]  /*5190*/  @!P0 FFMA.FTZ R4, R15, R16, R4 ;  /* 0x000000100f048223 */ /* 0x000fe20000010004 */
[----:B------:R-:W-:Y:S02]  /*51a0*/  @!P0 HADD2.F32 R5, -RZ, R27.H1_H1 ;  /* 0x3000001bff058230 */ /* 0x000fe40000004100 */
[----:B------:R-:W-:Y:S02]  /*51b0*/  @!P0 HADD2.F32 R13, -RZ, R12.H0_H0 ;  /* 0x2000000cff0d8230 */ /* 0x000fe40000004100 */
[----:B------:R-:W-:Y:S01]  /*51c0*/  @!P0 F2FP.PACK_AB R4, R4, R26 ;  /* 0x0000001a0404823e */ /* 0x000fe200000000ff */
[--C-:B------:R-:W-:Y:S02]  /*51d0*/  @!P0 HADD2.F32 R12, -RZ, R6.reuse.H0_H0 ;  /* 0x20000006ff0c8230 */ /* 0x100fe40000004100 */
[----:B------:R-:W-:Y:S01]  /*51e0*/  @!P0 HADD2.F32 R19, -RZ, R6.H1_H1 ;  /* 0x30000006ff138230 */ /* 0x000fe20000004100 */
[-C--:B------:R-:W-:Y:S01]  /*51f0*/  @!P0 FMUL.FTZ R6, R17, R5.reuse ;  /* 0x0000000511068220 */ /* 0x080fe20000410000 */
[----:B------:R-:W-:Y:S01]  /*5200*/  @!P0 MOV R9, R4 ;  /* 0x0000000400098202 */ /* 0x000fe20000000f00 */
        /* <DEDUP_REMOVED lines=14> */
.L_x_898:
[----:B------:R-:W-:Y:S05]  /*52f0*/  BSYNC B0 ;  /* 0x0000000000007941 */ /* 0x000fea0003800000 */
.L_x_897:
        /* <DEDUP_REMOVED lines=33> */
[----:B------:R-:W-:Y:S01]  /*5510*/  @!P0 MOV R12, R10 ;  /* 0x0000000a000c8202 */ /* 0x000fe20000000f00 */
        /* <DEDUP_REMOVED lines=27> */
.L_x_900:
[----:B------:R-:W-:Y:S05]  /*56d0*/  BSYNC B0 ;  /* 0x0000000000007941 */ /* 0x000fea0003800000 */
.L_x_899:
[----:B------:R-:W5:Y:S02]  /*56e0*/  LDL R4, [R1+0x10] ;  /* 0x0000100001047983 */ /* 0x000f640000100800 */
[----:B-----5:R-:W-:Y:S11]  /*56f0*/  ISETP.GE.AND P0, PT, R4, c[0x0][0x1d4], PT ;  /* 0x0000750004007a0c */ /* 0x020ff60003f06270 */
[----:B------:R-:W-:Y:S02]  /*5700*/  @!UPT UIADD3 URZ, URZ, URZ, URZ ;  /* 0x0000003f3f3ff290 */ /* 0x000fe4000fffe03f */
[----:B------:R-:W-:-:S05]  /*5710*/  @P0 BRA `(.L_x_890) ;  /* 0x0000234000000947 */ /* 0x000fca0003800000 */
[C---:B-1--4-:R-:W-:Y:S01]  /*5720*/  LEA R22, P0, R4.reuse, R52, 0x1 ;  /* 0x0000003404167211 */ /* 0x052fe200078008ff */
[----:B------:R-:W4:Y:S04]  /*5730*/  LDL R3, [R1+0xc] ;  /* 0x00000c0001037983 */ /* 0x000f280000100800 */
[----:B------:R-:W5:Y:S02]  /*5740*/  LDL R5, [R1+0x6c] ;  /* 0x00006c0001057983 */ /* 0x000f640000100800 */
[----:B---3-5:R-:W-:Y:S02]  /*5750*/  LEA.HI.X R23, R4, R53, R5, 0x1, P0 ;  /* 0x0000003504177211 */ /* 0x028fe400000f0c05 */
[----:B----4-:R1:W3:Y:S01]  /*5760*/  LDS.128 R8, [R3+0x3c00] ;  /* 0x003c000003087984 */ /* 0x0102e20000000c00 */
        /* <DEDUP_REMOVED lines=52> */
.L_x_887:
        /* <DEDUP_REMOVED lines=47> */
.L_x_902:
[----:B------:R-:W-:Y:S05]  /*5da0*/  BSYNC B0 ;  /* 0x0000000000007941 */ /* 0x000fea0003800000 */
.L_x_901:
        /* <DEDUP_REMOVED lines=24> */
[----:B--2---:R-:W-:Y:S01]  /*5f30*/  PRMT R32, R5, 0x5410, R6 ;  /* 0x0000541005207816 */ /* 0x004fe20000000006 */
        /* <DEDUP_REMOVED lines=29> */
[----:B------:R-:W-:Y:S01]  /*6110*/  @!P0 SHF.R.U32.HI R28, RZ, 0x10, R11 ;  /* 0x00000010ff1c8819 */ /* 0x000fe2000001160b */
[----:B------:R-:W-:Y:S01]  /*6120*/  @!P0 HADD2.F32 R11, -RZ, R6.H0_H0 ;  /* 0x20000006ff0b8230 */ /* 0x000fe20000004100 */
[--C-:B------:R-:W-:Y:S01]  /*6130*/  @!P0 SHF.R.U64 R35, R36, 0x10, R37.reuse ;  /* 0x0000001024238819 */ /* 0x100fe20000001225 */
[----:B------:R-:W-:Y:S01]  /*6140*/  IMAD.IADD R3, R3, 0x1, R4 ;  /* 0x0000000103037824 */ /* 0x000fe200078e0204 */
[----:B------:R-:W-:Y:S01]  /*6150*/  @!P0 SHF.R.U32.HI R37, RZ, 0x10, R37 ;  /* 0x00000010ff258819 */ /* 0x000fe20000011625 */
[----:B------:R-:W-:Y:S01]  /*6160*/  IMAD.MOV.U32 R4, RZ, RZ, R8 ;  /* 0x000000ffff047224 */ /* 0x000fe200078e0008 */
[----:B------:R-:W-:Y:S01]  /*6170*/  @!P0 SHF.R.U32.HI R8, RZ, 0x10, R9 ;  /* 0x00000010ff088819 */ /* 0x000fe20000011609 */
[----:B------:R-:W-:Y:S01]  /*6180*/  @!P0 HADD2.F32 R35, -RZ, R35.H0_H0 ;  /* 0x20000023ff238230 */ /* 0x000fe20000004100 */
[----:B------:R-:W-:Y:S01]  /*6190*/  SHF.L.U32 R3, R3, 0x1, RZ ;  /* 0x0000000103037819 */ /* 0x000fe200000006ff */
[----:B------:R-:W-:Y:S01]  /*61a0*/  @!P0 HADD2.F32 R37, -RZ, R37.H0_H0 ;  /* 0x20000025ff258230 */ /* 0x000fe20000004100 */
[--C-:B------:R-:W-:Y:S01]  /*61b0*/  @!P0 SHF.R.U64 R42, R38, 0x10, R39.reuse ;  /* 0x00000010262a8819 */ /* 0x100fe20000001227 */
[----:B------:R-:W-:Y:S01]  /*61c0*/  @!P0 HADD2.F32 R9, -RZ, R4.H0_H0 ;  /* 0x20000004ff098230 */ /* 0x000fe20000004100 */
[----:B------:R-:W-:Y:S01]  /*61d0*/  @!P0 SHF.R.U32.HI R56, RZ, 0x10, R39 ;  /* 0x00000010ff388819 */ /* 0x000fe20000011627 */
[----:B------:R1:W2:Y:S01]  /*61e0*/  LDS.128 R48, [R3+0x3c80] ;  /* 0x003c800003307984 */ /* 0x0002a20000000c00 */
[----:B------:R-:W-:Y:S01]  /*61f0*/  @!P0 HADD2.F32 R4, -RZ, R5.H0_H0 ;  /* 0x20000005ff048230 */ /* 0x000fe20000004100 */
[----:B------:R-:W-:Y:S01]  /*6200*/  MOV R43, R39 ;  /* 0x00000027002b7202 */ /* 0x000fe20000000f00 */
[----:B------:R-:W-:Y:S02]  /*6210*/  @!P0 HADD2.F32 R39, -RZ, R41.H0_H0 ;  /* 0x20000029ff278230 */ /* 0x000fe40000004100 */
[----:B------:R-:W-:Y:S02]  /*6220*/  @!P0 HADD2.F32 R41, -RZ, R42.H0_H0 ;  /* 0x2000002aff298230 */ /* 0x000fe40000004100 */
        /* <DEDUP_REMOVED lines=20> */
[----:B------:R-:W-:Y:S02]  /*6370*/  @!P0 HADD2.F32 R34, -RZ, R11.H0_H0 ;  /* 0x2000000bff228230 */ /* 0x000fe40000004100 */
[----:B------:R-:W-:Y:S02]  /*6380*/  @!P0 HADD2.F32 R6, -RZ, R5.H0_H0 ;  /* 0x20000005ff068230 */ /* 0x000fe40000004100 */
[----:B------:R-:W-:Y:S01]  /*6390*/  @!P0 HADD2.F32 R36, -RZ, R11.H1_H1 ;  /* 0x3000000bff248230 */ /* 0x000fe20000004100 */
[-C--:B------:R-:W-:Y:S01]  /*63a0*/  @!P0 FMUL.FTZ R11, R34, R9.reuse ;  /* 0x00000009220b8220 */ /* 0x080fe20000410000 */
[----:B------:R-:W-:Y:S02]  /*63b0*/  @!P0 HADD2.F32 R35, -RZ, R40.H0_H0 ;  /* 0x20000028ff238230 */ /* 0x000fe40000004100 */
[----:B------:R-:W-:Y:S01]  /*63c0*/  @!P0 HADD2.F32 R8, -RZ, R5.H1_H1 ;  /* 0x30000005ff088230 */ /* 0x000fe20000004100 */
[----:B------:R-:W-:Y:S01]  /*63d0*/  @!P0 FMUL.FTZ R5, R6, R9 ;  /* 0x0000000906058220 */ /* 0x000fe20000410000 */
[----:B------:R-:W-:Y:S01]  /*63e0*/  @!P0 HADD2.F32 R20, -RZ, R22.H0_H0 ;  /* 0x20000016ff148230 */ /* 0x000fe20000004100 */
[-C--:B------:R-:W-:Y:S02]  /*63f0*/  @!P0 FMUL.FTZ R9, R36, R10.reuse ;  /* 0x0000000a24098220 */ /* 0x080fe40000410000 */
[----:B------:R-:W-:Y:S01]  /*6400*/  @!P0 FFMA.FTZ R73, R6, R35, -R11 ;  /* 0x0000002306498223 */ /* 0x000fe2000001080b */
[----:B------:R-:W-:Y:S01]  /*6410*/  @!P0 HADD2.F32 R11, -RZ, R21.H0_H0 ;  /* 0x20000015ff0b8230 */ /* 0x000fe20000004100 */
[C---:B------:R-:W-:Y:S02]  /*6420*/  @!P0 FMUL.FTZ R6, R8.reuse, R10 ;  /* 0x0000000a08068220 */ /* 0x040fe40000410000 */
[----:B------:R-:W-:Y:S02]  /*6430*/  @!P0 IMAD.MOV.U32 R10, RZ, RZ, R50 ;  /* 0x000000ffff0a8224 */ /* 0x000fe400078e0032 */
[----:B------:R-:W-:Y:S01]  /*6440*/  @!P0 FFMA.FTZ R72, R8, R37, -R9 ;  /* 0x0000002508488223 */ /* 0x000fe20000010809 */
[----:B------:R-:W-:Y:S01]  /*6450*/  @!P0 MOV R8, R18 ;  /* 0x0000001200088202 */ /* 0x000fe20000000f00 */
[----:B------:R-:W-:Y:S01]  /*6460*/  @!P0 FFMA.FTZ R5, R34, R35, R5 ;  /* 0x0000002322058223 */ /* 0x000fe20000010005 */
[--C-:B------:R-:W-:Y:S01]  /*6470*/  @!P0 HADD2.F32 R38, -RZ, R10.reuse.H0_H0 ;  /* 0x2000000aff268230 */ /* 0x100fe20000004100 */
[----:B------:R-:W-:Y:S01]  /*6480*/  @!P0 FFMA.FTZ R6, R36, R37, R6 ;  /* 0x0000002524068223 */ /* 0x000fe20000010006 */
[----:B------:R-:W-:Y:S01]  /*6490*/  @!P0 HADD2.F32 R40, -RZ, R10.H1_H1 ;  /* 0x3000000aff288230 */ /* 0x000fe20000004100 */
[----:B------:R-:W-:Y:S01]  /*64a0*/  @!P0 F2FP.PACK_AB R35, R72, R73 ;  /* 0x000000494823823e */ /* 0x000fe200000000ff */
[--C-:B------:R-:W-:Y:S01]  /*64b0*/  @!P0 HADD2.F32 R9, -RZ, R8.reuse.H0_H0 ;  /* 0x20000008ff098230 */ /* 0x100fe20000004100 */
[----:B------:R-:W-:Y:S01]  /*64c0*/  @!P0 FMUL.FTZ R22, R38, R11 ;  /* 0x0000000b26168220 */ /* 0x000fe20000410000 */
[----:B------:R-:W-:Y:S01]  /*64d0*/  @!P0 HADD2.F32 R10, -RZ, R8.H1_H1 ;  /* 0x30000008ff0a8230 */ /* 0x000fe20000004100 */
[-C--:B------:R-:W-:Y:S01]  /*64e0*/  @!P0 FMUL.FTZ R21, R40, R20.reuse ;  /* 0x0000001428158220 */ /* 0x080fe20000410000 */
[----:B------:R-:W-:Y:S01]  /*64f0*/  @!P0 MOV R17, R35 ;  /* 0x0000002300118202 */ /* 0x000fe20000000f00 */
[C---:B------:R-:W-:Y:S01]  /*6500*/  @!P0 FMUL.FTZ R8, R9.reuse, R11 ;  /* 0x0000000b09088220 */ /* 0x040fe20000410000 */
[----:B------:R-:W-:Y:S01]  /*6510*/  @!P0 MOV R11, R51 ;  /* 0x00000033000b8202 */ /* 0x000fe20000000f00 */
[----:B------:R-:W-:Y:S01]  /*6520*/  @!P0 FFMA.FTZ R71, R9, R39, -R22 ;  /* 0x0000002709478223 */ /* 0x000fe20000010816 */
[----:B------:R-:W-:Y:S01]  /*6530*/  @!P0 HADD2.F32 R22, -RZ, R28.H0_H0 ;  /* 0x2000001cff168230 */ /* 0x000fe20000004100 */
[----:B------:R-:W-:Y:S01]  /*6540*/  @!P0 FMUL.FTZ R9, R10, R20 ;  /* 0x000000140a098220 */ /* 0x000fe20000410000 */
[----:B------:R-:W-:Y:S01]  /*6550*/  @!P0 F2FP.PACK_AB R5, R6, R5 ;  /* 0x000000050605823e */ /* 0x000fe200000000ff */
[----:B------:R-:W-:Y:S01]  /*6560*/  @!P0 FFMA.FTZ R70, R10, R41, -R21 ;  /* 0x000000290a468223 */ /* 0x000fe20000010815 */
[----:B------:R-:W-:Y:S01]  /*6570*/  @!P0 HADD2.F32 R21, -RZ, R23.H0_H0 ;  /* 0x20000017ff158230 */ /* 0x000fe20000004100 */
[----:B------:R-:W-:Y:S01]  /*6580*/  @!P0 IMAD.MOV.U32 R10, RZ, RZ, R19 ;  /* 0x000000ffff0a8224 */ /* 0x000fe200078e0013 */
[----:B------:R-:W-:Y:S01]  /*6590*/  @!P0 F2FP.PACK_AB R34, R74, R75 ;  /* 0x0000004b4a22823e */ /* 0x000fe200000000ff */
[----:B------:R-:W-:Y:S01]  /*65a0*/  @!P0 FFMA.FTZ R8, R38, R39, R8 ;  /* 0x0000002726088223 */ /* 0x000fe20000010008 */
[--C-:B------:R-:W-:Y:S01]  /*65b0*/  @!P0 HADD2.F32 R23, -RZ, R11.reuse.H0_H0 ;  /* 0x2000000bff178230 */ /* 0x100fe20000004100 */
[----:B------:R-:W-:Y:S01]  /*65c0*/  @!P0 FFMA.FTZ R9, R40, R41, R9 ;  /* 0x0000002928098223 */ /* 0x000fe20000010009 */
[----:B------:R-:W-:Y:S01]  /*65d0*/  @!P0 MOV R16, R34 ;  /* 0x0000002200108202 */ /* 0x000fe20000000f00 */
[----:B------:R-:W-:Y:S01]  /*65e0*/  @!P0 HADD2.F32 R28, -RZ, R11.H1_H1 ;  /* 0x3000000bff1c8230 */ /* 0x000fe20000004100 */
[----:B------:R-:W-:Y:S01]  /*65f0*/  @!P0 IMAD.MOV.U32 R49, RZ, RZ, R5 ;  /* 0x000000ffff318224 */ /* 0x000fe200078e0005 */
[--C-:B------:R-:W-:Y:S01]  /*6600*/  @!P0 HADD2.F32 R11, -RZ, R10.reuse.H0_H0 ;  /* 0x2000000aff0b8230 */ /* 0x100fe20000004100 */
[-C--:B------:R-:W-:Y:S01]  /*6610*/  @!P0 FMUL.FTZ R69, R23, R21.reuse ;  /* 0x0000001517458220 */ /* 0x080fe20000410000 */
[----:B------:R-:W-:Y:S01]  /*6620*/  @!P0 HADD2.F32 R20, -RZ, R10.H1_H1 ;  /* 0x3000000aff148230 */ /* 0x000fe20000004100 */
[----:B------:R-:W-:Y:S02]  /*6630*/  @!P0 FMUL.FTZ R56, R28, R22 ;  /* 0x000000161c388220 */ /* 0x000fe40000410000 */
[C---:B------:R-:W-:Y:S02]  /*6640*/  @!P0 FMUL.FTZ R10, R11.reuse, R21 ;  /* 0x000000150b0a8220 */ /* 0x040fe40000410000 */
[----:B------:R-:W-:Y:S02]  /*6650*/  @!P0 FFMA.FTZ R69, R11, R42, -R69 ;  /* 0x0000002a0b458223 */ /* 0x000fe40000010845 */
[----:B------:R-:W-:Y:S01]  /*6660*/  @!P0 FMUL.FTZ R11, R20, R22 ;  /* 0x00000016140b8220 */ /* 0x000fe20000410000 */
[----:B------:R-:W-:Y:S01]  /*6670*/  @!P0 F2FP.PACK_AB R22, R70, R71 ;  /* 0x000000474616823e */ /* 0x000fe200000000ff */
[----:B------:R-:W-:Y:S02]  /*6680*/  @!P0 FFMA.FTZ R10, R23, R42, R10 ;  /* 0x0000002a170a8223 */ /* 0x000fe4000001000a */
[----:B------:R-:W-:Y:S01]  /*6690*/  @!P0 FFMA.FTZ R56, R20, R43, -R56 ;  /* 0x0000002b14388223 */ /* 0x000fe20000010838 */
[----:B------:R-:W-:Y:S01]  /*66a0*/  @!P0 F2FP.PACK_AB R20, R4, R3 ;  /* 0x000000030414823e */ /* 0x000fe200000000ff */
[----:B------:R-:W-:Y:S01]  /*66b0*/  @!P0 FFMA.FTZ R11, R28, R43, R11 ;  /* 0x0000002b1c0b8223 */ /* 0x000fe2000001000b */
        /* <DEDUP_REMOVED lines=14> */
.L_x_904:
[----:B------:R-:W-:Y:S05]  /*67a0*/  BSYNC B0 ;  /* 0x0000000000007941 */ /* 0x000fea0003800000 */
.L_x_903:
        /* <DEDUP_REMOVED lines=101> */
[C---:B------:R-:W-:Y:S01]  /*6e00*/  @!P0 FMUL.FTZ R38, R29.reuse, R14 ;  /* 0x0000000e1d268220 */ /* 0x040fe20000410000 */
        /* <DEDUP_REMOVED lines=20> */
.L_x_906:
[----:B------:R-:W-:Y:S05]  /*6f50*/  BSYNC B0 ;  /* 0x0000000000007941 */ /* 0x000fea0003800000 */
.L_x_905:
        /* <DEDUP_REMOVED lines=125> */
.L_x_886:
        /* <DEDUP_REMOVED lines=8> */
[C---:B------:R-:W-:Y:S03]  /*77b0*/  ISETP.GE.AND P0, PT, R110.reuse, c[0x0][0x1d4], PT ;  /* 0x000075006e007a0c */ /* 0x040fe60003f06270 */
[----:B------:R-:W5:Y:S04]  /*77c0*/  LDL R11, [R1+0x74] ;  /* 0x00007400010b7983 */ /* 0x000f680000100800 */
[----:B---3--:R-:W3:Y:S04]  /*77d0*/  LDL R16, [R1+0x14] ;  /* 0x0000140001107983 */ /* 0x008ee80000100800 */
[----:B--2---:R-:W2:Y:S02]  /*77e0*/  LDL R17, [R1+0x70] ;  /* 0x0000700001117983 */ /* 0x004ea40000100800 */
[CC--:B------:R-:W-:Y:S02]  /*77f0*/  @!P0 LEA R8, P4, R110.reuse, R4.reuse, 0x1 ;  /* 0x000000046e088211 */ /* 0x0c0fe400078808ff */
[----:B------:R-:W2:Y:S02]  /*7800*/  LDL R14, [R1+0x8] ;  /* 0x00000800010e7983 */ /* 0x000ea40000100800 */
[-C--:B------:R-:W-:Y:S02]  /*7810*/  @!P0 LEA.HI.X R9, R110, R5.reuse, R111, 0x1, P4 ;  /* 0x000000056e098211 */ /* 0x080fe400020f0c6f */
[----:B------:R-:W2:Y:S04]  /*7820*/  LDL R6, [R1+0xc] ;  /* 0x00000c0001067983 */ /* 0x000ea80000100800 */
[----:B------:R-:W2:Y:S04]  /*7830*/  LDL R20, [R1+0x60] ;  /* 0x0000600001147983 */ /* 0x000ea80000100800 */
[----:B------:R-:W2:Y:S04]  /*7840*/  LDL R25, [R1+0x5c] ;  /* 0x00005c0001197983 */ /* 0x000ea80000100800 */
[----:B------:R-:W2:Y:S04]  /*7850*/  LDL R15, [R1+0x10] ;  /* 0x00001000010f7983 */ /* 0x000ea80000100800 */
[----:B------:R-:W2:Y:S01]  /*7860*/  LDL R24, [R1+0x6c] ;  /* 0x00006c0001187983 */ /* 0x000ea20000100800 */
[C---:B----4-:R-:W-:Y:S11]  /*7870*/  ISETP.GE.AND P5, PT, R10.reuse, c[0x0][0x1d4], PT ;  /* 0x000075000a007a0c */ /* 0x050ff60003fa6270 */
[----:B------:R-:W-:Y:S02]  /*7880*/  @!UPT UIADD3 URZ, URZ, URZ, URZ ;  /* 0x0000003f3f3ff290 */ /* 0x000fe4000fffe03f */
[CC--:B------:R-:W-:Y:S04]  /*7890*/  @!P5 LEA R12, P4, R10.reuse, R4.reuse, 0x1 ;  /* 0x000000040a0cd211 */ /* 0x0c0fe800078808ff */
[-C--:B-----5:R-:W-:Y:S02]  /*78a0*/  @!P5 LEA.HI.X R13, R10, R5.reuse, R11, 0x1, P4 ;  /* 0x000000050a0dd211 */ /* 0x0a0fe400020f0c0b */
[C---:B---3--:R-:W-:Y:S11]  /*78b0*/  ISETP.GE.AND P4, PT, R16.reuse, c[0x0][0x1d4], PT ;  /* 0x0000750010007a0c */ /* 0x048ff60003f86270 */
[----:B------:R-:W-:Y:S02]  /*78c0*/  @!UPT UIADD3 URZ, URZ, URZ, URZ ;  /* 0x0000003f3f3ff290 */ /* 0x000fe4000fffe03f */
[CC--:B------:R-:W-:Y:S04]  /*78d0*/  @!P4 LEA R10, P6, R16.reuse, R4.reuse, 0x1 ;  /* 0x00000004100ac211 */ /* 0x0c0fe800078c08ff */
[-C--:B--2---:R-:W-:Y:S02]  /*78e0*/  @!P4 LEA.HI.X R11, R16, R5.reuse, R17, 0x1, P6 ;  /* 0x00000005100bc211 */ /* 0x084fe400030f0c11 */
[----:B------:R-:W2:Y:S04]  /*78f0*/  @!P0 LDS.128 R16, [R14+0x2400] ;  /* 0x002400000e108984 */ /* 0x000ea80000000c00 */
[----:B--2---:R2:W-:Y:S01]  /*7900*/  @!P0 ST.E.128 [R8.64], R16 ;  /* 0x0000001008008985 */ /* 0x0045e2000c101d08 */
[----:B------:R-:W-:Y:S11]  /*7910*/  ISETP.GE.AND P0, PT, R137, c[0x0][0x1d4], PT ;  /* 0x0000750089007a0c */ /* 0x000ff60003f06270 */
[----:B------:R-:W-:Y:S02]  /*7920*/  @!UPT UIADD3 URZ, URZ, URZ, URZ ;  /* 0x0000003f3f3ff290 */ /* 0x000fe4000fffe03f */
[----:B------:R-:W3:Y:S01]  /*7930*/  @!P0 LDS.128 R16, [R6+0x2400] ;  /* 0x0024000006108984 */ /* 0x000ee20000000c00 */
[----:B------:R-:W-:Y:S04]  /*7940*/  @!P0 IMAD.SHL.U32 R3, R20, 0x8, RZ ;  /* 0x0000000814038824 */ /* 0x000fe800078e00ff */
[--C-:B--2---:R-:W-:Y:S05]  /*7950*/  @!P0 IMAD.WIDE R8, R3, 0x2, R4.reuse ;  /* 0x0000000203088825 */ /* 0x104fea00078e0204 */
[----:B---3--:R2:W-:Y:S01]  /*7960*/  @!P0 ST.E.128 [R8.64], R16 ;  /* 0x0000001008008985 */ /* 0x0085e2000c101d08 */
        /* <DEDUP_REMOVED lines=9> */
[----:B------:R-:W-:Y:S01]  /*7a00*/  @!P0 LEA.HI.X R5, R15, R5, R24, 0x1, P6 ;  /* 0x000000050f058211 */ /* 0x000fe200030f0c18 */
[----:B--2---:R-:W-:Y:S04]  /*7a10*/  @!P5 ST.E.128 [R12.64], R16 ;  /* 0x000000100c00d985 */ /* 0x004fe8000c101d08 */
[----:B------:R-:W2:Y:S04]  /*7a20*/  @!P4 LDS.128 R12, [R14+0x3c00] ;  /* 0x003c00000e0cc984 */ /* 0x000ea80000000c00 */
[----:B--2---:R-:W-:Y:S04]  /*7a30*/  @!P4 ST.E.128 [R10.64], R12 ;  /* 0x0000000c0a00c985 */ /* 0x004fe8000c101d08 */
[----:B------:R-:W2:Y:S04]  /*7a40*/  @!P0 LDS.128 R8, [R6+0x3c00] ;  /* 0x003c000006088984 */ /* 0x000ea80000000c00 */
[----:B--2---:R2:W-:Y:S02]  /*7a50*/  @!P0 ST.E.128 [R4.64], R8 ;  /* 0x0000000804008985 */ /* 0x0045e4000c101d08 */
.L_x_890:
[----:B------:R-:W-:Y:S05]  /*7a60*/  BSYNC B1 ;  /* 0x0000000000017941 */ /* 0x000fea0003800000 */
.L_x_885:
[----:B-12--5:R-:W-:Y:S01]  /*7a70*/  IMAD.WIDE R8, R33, 0x30, R88 ;  /* 0x0000003021087825 */ /* 0x026fe200078e0258 */
[----:B------:R-:W2:Y:S01]  /*7a80*/  LDL R24, [R1+0x38] ;  /* 0x0000380001187983 */ /* 0x000ea20000100800 */
[----:B------:R-:W-:Y:S01]  /*7a90*/  P2R R13, PR, RZ, 0x2 ;  /* 0x00000002ff0d7803 */ /* 0x000fe20000000000 */
[----:B------:R-:W-:Y:S01]  /*7aa0*/  BSSY B0, `(.L_x_907) ;  /* 0x000006b000007945 */ /* 0x000fe20003800000 */
[----:B------:R-:W-:Y:S01]  /*7ab0*/  IMAD R10, R80, c[0x0][0x218], RZ ;  /* 0x00008600500a7a24 */ /* 0x000fe200078e02ff */
[C---:B------:R-:W-:Y:S01]  /*7ac0*/  LOP3.LUT P1, RZ, R209.reuse, 0x4, RZ, 0xc0, !PT ;  /* 0x00000004d1ff7812 */ /* 0x040fe2000782c0ff */
[----:B------:R-:W1:Y:S01]  /*7ad0*/  S2R R3, SR_TID.X ;  /* 0x0000000000037919 */ /* 0x000e620000002100 */
[----:B------:R-:W-:Y:S01]  /*7ae0*/  LOP3.LUT P6, RZ, R209, 0x1, RZ, 0xc0, !PT ;  /* 0x00000001d1ff7812 */ /* 0x000fe200078cc0ff */
[----:B------:R-:W-:Y:S01]  /*7af0*/  IMAD R10, R77, c[0x0][0x21c], R10 ;  /* 0x000087004d0a7a24 */ /* 0x000fe200078e020a */
[----:B-1----:R-:W-:Y:S04]  /*7b00*/  SHF.R.S32.HI R25, RZ, 0x1f, R3 ;  /* 0x0000001fff197819 */ /* 0x002fe80000011403 */
[----:B------:R-:W-:Y:S04]  /*7b10*/  LEA.HI R25, R25, R3, RZ, 0x2 ;  /* 0x0000000319197211 */ /* 0x000fe800078f10ff */
[----:B------:R-:W-:Y:S05]  /*7b20*/  SHF.R.S32.HI R25, RZ, 0x2, R25 ;  /* 0x00000002ff197819 */ /* 0x000fea0000011419 */
[----:B------:R-:W-:Y:S05]  /*7b30*/  IMAD.IADD R3, R76, 0x1, -R25 ;  /* 0x000000014c037824 */ /* 0x000fea00078e0a19 */
[C---:B------:R-:W-:Y:S11]  /*7b40*/  ISETP.GE.AND P0, PT, R3.reuse, 0x21, PT ;  /* 0x000000210300780c */ /* 0x040ff60003f06270 */
[----:B------:R-:W-:Y:S02]  /*7b50*/  @!UPT UIADD3 URZ, URZ, URZ, URZ ;  /* 0x0000003f3f3ff290 */ /* 0x000fe4000fffe03f */
[C---:B------:R-:W-:Y:S05]  /*7b60*/  @P0 IADD3 R6, P4, R8.reuse, 0x20, RZ ;  /* 0x0000002008060810 */ /* 0x040fea0007f9e0ff */
[----:B------:R-:W-:Y:S01]  /*7b70*/  @P0 IMAD.X R11, RZ, RZ, R9, P4 ;  /* 0x000000ffff0b0224 */ /* 0x000fe200020e0609 */
[----:B------:R-:W-:Y:S11]  /*7b80*/  ISETP.GE.AND P4, PT, R3, 0x1, PT ;  /* 0x000000010300780c */ /* 0x000ff60003f86270 */
[----:B------:R-:W-:Y:S02]  /*7b90*/  @!UPT UIADD3 URZ, URZ, URZ, URZ ;  /* 0x0000003f3f3ff290 */ /* 0x000fe4000fffe03f */
[----:B------:R-:W-:Y:S01]  /*7ba0*/  @P4 MOV R5, R81 ;  /* 0x0000005100054202 */ /* 0x000fe20000000f00 */
[----:B------:R-:W-:Y:S02]  /*7bb0*/  @P4 IMAD R3, R9, c[0x0][0x258], RZ ;  /* 0x0000960009034a24 */ /* 0x000fe400078e02ff */
[----:B---3--:R-:W-:Y:S02]  /*7bc0*/  @P4 IMAD.MOV.U32 R4, RZ, RZ, R82 ;  /* 0x000000ffff044224 */ /* 0x008fe400078e0052 */
[C---:B------:R-:W-:Y:S02]  /*7bd0*/  @P4 IMAD R3, R8.reuse, c[0x0][0x25c], R3 ;  /* 0x0000970008034a24 */ /* 0x040fe400078e0203 */
[----:B------:R-:W-:Y:S04]  /*7be0*/  @P4 IMAD.WIDE.U32 R4, R8, c[0x0][0x258], R4 ;  /* 0x0000960008044a25 */ /* 0x000fe800078e0004 */
[----:B------:R-:W-:Y:S01]  /*7bf0*/  @P4 IMAD.IADD R3, R5, 0x1, R3 ;  /* 0x0000000105034824 */ /* 0x000fe200078e0203 */
[C---:B------:R-:W-:Y:S04]  /*7c00*/  @P4 LEA R8, P5, R4.reuse, c[0x0][0x250], 0x1 ;  /* 0x0000940004084a11 */ /* 0x040fe800078a08ff */
[----:B------:R-:W-:Y:S01]  /*7c10*/  @P4 LEA.HI.X R9, R4, c[0x0][0x254], R3, 0x1, P5 ;  /* 0x0000950004094a11 */ /* 0x000fe200028f0c03 */
[----:B------:R-:W-:Y:S02]  /*7c20*/  IMAD R3, R79, c[0x0][0x208], RZ ;  /* 0x000082004f037a24 */ /* 0x000fe400078e02ff */
[C---:B------:R-:W-:Y:S04]  /*7c30*/  IMAD.WIDE.U32 R4, R78.reuse, c[0x0][0x208], RZ ;  /* 0x000082004e047a25 */ /* 0x040fe800078e00ff */
[----:B------:R-:W-:Y:S04]  /*7c40*/  IMAD R3, R78, c[0x0][0x20c], R3 ;  /* 0x000083004e037a24 */ /* 0x000fe800078e0203 */
[----:B------:R-:W-:Y:S04]  /*7c50*/  IMAD.IADD R5, R5, 0x1, R3 ;  /* 0x0000000105057824 */ /* 0x000fe800078e0203 */
[----:B------:R-:W-:Y:S05]  /*7c60*/  IMAD.WIDE.U32 R4, R77, c[0x0][0x218], R4 ;  /* 0x000086004d047a25 */ /* 0x000fea00078e0004 */
[----:B------:R-:W-:Y:S01]  /*7c70*/  IADD3 R3, P5, R102, R4, RZ ;  /* 0x0000000466037210 */ /* 0x000fe20007fbe0ff */
[----:B------:R-:W-:Y:S02]  /*7c80*/  @P0 IMAD R4, R11, c[0x0][0x258], RZ ;  /* 0x000096000b040a24 */ /* 0x000fe400078e02ff */
[----:B------:R-:W-:Y:S01]  /*7c90*/  @P0 IMAD.MOV.U32 R11, RZ, RZ, R81 ;  /* 0x000000ffff0b0224 */ /* 0x000fe200078e0051 */
[----:B------:R-:W-:Y:S02]  /*7ca0*/  IADD3.X R12, R121, R5, R10, P5, !PT ;  /* 0x00000005790c7210 */ /* 0x000fe40002ffe40a */
[----:B------:R-:W-:Y:S05]  /*7cb0*/  @P0 MOV R10, R82 ;  /* 0x00000052000a0202 */ /* 0x000fea0000000f00 */
[C---:B------:R-:W-:Y:S04]  /*7cc0*/  @P0 IMAD.WIDE.U32 R10, R6.reuse, c[0x0][0x258], R10 ;  /* 0x00009600060a0a25 */ /* 0x040fe800078e000a */
[----:B------:R-:W-:Y:S01]  /*7cd0*/  @P0 IMAD R6, R6, c[0x0][0x25c], R4 ;  /* 0x0000970006060a24 */ /* 0x000fe200078e0204 */
[C---:B------:R-:W-:Y:S03]  /*7ce0*/  @P0 LEA R4, P5, R10.reuse, c[0x0][0x250], 0x1 ;  /* 0x000094000a040a11 */ /* 0x040fe600078a08ff */
[----:B------:R-:W-:Y:S05]  /*7cf0*/  @P0 IMAD.IADD R6, R11, 0x1, R6 ;  /* 0x000000010b060824 */ /* 0x000fea00078e0206 */
[----:B------:R-:W-:Y:S02]  /*7d00*/  @P0 LEA.HI.X R5, R10, c[0x0][0x254], R6, 0x1, P5 ;  /* 0x000095000a050a11 */ /* 0x000fe400028f0c06 */
[C---:B------:R-:W-:Y:S04]  /*7d10*/  LEA R6, P5, R3.reuse, c[0x0][0x1f8], 0x1 ;  /* 0x00007e0003067a11 */ /* 0x040fe800078a08ff */
[----:B------:R-:W-:Y:S02]  /*7d20*/  LEA.HI.X R10, R3, c[0x0][0x1fc], R12, 0x1, P5 ;  /* 0x00007f00030a7a11 */ /* 0x000fe400028f0c0c */
[----:B------:R-:W-:Y:S02]  /*7d30*/  LOP3.LUT P5, RZ, R209, 0x2, RZ, 0xc0, !PT ;  /* 0x00000002d1ff7812 */ /* 0x000fe400078ac0ff */
[C---:B--2---:R-:W-:Y:S05]  /*7d40*/  @P4 SHF.L.U32 R3, R24.reuse, 0x1, RZ ;  /* 0x0000000118034819 */ /* 0x044fea00000006ff */
[----:B------:R-:W-:Y:S01]  /*7d50*/  @!PT LDS RZ, [RZ] ;  /* 0x00000000fffff984 */ /* 0x000fe20000000800 */
[----:B------:R-:W-:Y:S01]  /*7d60*/  @!PT LDS RZ, [RZ] ;  /* 0x00000000fffff984 */ /* 0x000fe20000000800 */
[----:B------:R-:W-:Y:S01]  /*7d70*/  @!PT LDS RZ, [RZ] ;  /* 0x00000000fffff984 */ /* 0x000fe20000000800 */
[----:B------:R1:W-:Y:S01]  /*7d80*/  @P4 LDGSTS.E.BYPASS.LTC128B.128 [R3+0x1880], [R8.64], !P1 ;  /* 0x0188000008034fae */ /* 0x0003e2000c901d48 */
[----:B------:R-:W-:Y:S05]  /*7d90*/  ISETP.NE.AND P1, PT, R13, RZ, PT ;  /* 0x000000ff0d00720c */ /* 0x000fea0003f25270 */
[----:B------:R1:W-:Y:S04]  /*7da0*/  @P4 LDGSTS.E.BYPASS.LTC128B.128 [R3+0x2480], [R8.64+0x40], !P5 ;  /* 0x0248004008034fae */ /* 0x0003e8000e901d48 */
[----:B------:R1:W-:Y:S01]  /*7db0*/  @P4 LDGSTS.E.BYPASS.LTC128B.128 [R3+0x3080], [R8.64+0x80], !P6 ;  /* 0x0308008008034fae */ /* 0x0003e2000f101d48 */
[----:B------:R-:W-:Y:S01]  /*7dc0*/  LOP3.LUT P4, RZ, R209, 0x4, RZ, 0xc0, !PT ;  /* 0x00000004d1ff7812 */ /* 0x000fe2000788c0ff */
[----:B-1----:R-:W-:Y:S11]  /*7dd0*/  @P0 IMAD.SHL.U32 R3, R24, 0x2, RZ ;  /* 0x0000000218030824 */ /* 0x002ff600078e00ff */
[----:B------:R-:W-:Y:S01]  /*7de0*/  @!UPT UIADD3 URZ, URZ, URZ, URZ ;  /* 0x0000003f3f3ff290 */ /* 0x000fe2000fffe03f */
        /* <DEDUP_REMOVED lines=11> */
[C---:B------:R-:W-:Y:S03]  /*7ea0*/  ISETP.GE.AND P0, PT, R110.reuse, c[0x0][0x1d4], PT ;  /* 0x000075006e007a0c */ /* 0x040fe60003f06270 */
[----:B----4-:R-:W4:Y:S04]  /*7eb0*/  LDL R19, [R1+0x74] ;  /* 0x0000740001137983 */ /* 0x010f280000100800 */
        /* <DEDUP_REMOVED lines=10> */
[C---:B-----5:R-:W-:Y:S11]  /*7f60*/  ISETP.GE.AND P5, PT, R18.reuse, c[0x0][0x1d4], PT ;  /* 0x0000750012007a0c */ /* 0x060ff60003fa6270 */
[----:B------:R-:W-:Y:S02]  /*7f70*/  @!UPT UIADD3 URZ, URZ, URZ, URZ ;  /* 0x0000003f3f3ff290 */ /* 0x000fe4000fffe03f */
[CC--:B------:R-:W-:Y:S04]  /*7f80*/  @!P5 LEA R12, P4, R18.reuse, R4.reuse, 0x1 ;  /* 0x00000004120cd211 */ /* 0x0c0fe800078808ff */
[-C--:B----4-:R-:W-:Y:S02]  /*7f90*/  @!P5 LEA.HI.X R13, R18, R5.reuse, R19, 0x1, P4 ;  /* 0x00000005120dd211 */ /* 0x090fe400020f0c13 */
[C---:B---3--:R-:W-:Y:S11]  /*7fa0*/  ISETP.GE.AND P4, PT, R16.reuse, c[0x0][0x1d4], PT ;  /* 0x0000750010007a0c */ /* 0x048ff60003f86270 */
[----:B------:R-:W-:Y:S02]  /*7fb0*/  @!UPT UIADD3 URZ, URZ, URZ, URZ ;  /* 0x0000003f3f3ff290 */ /* 0x000fe4000fffe03f */
[CC--:B-1----:R-:W-:Y:S04]  /*7fc0*/  @!P4 LEA R10, P6, R16.reuse, R4.reuse, 0x1 ;  /* 0x00000004100ac211 */ /* 0x0c2fe800078c08ff */
[-C--:B--2---:R-:W-:Y:S02]  /*7fd0*/  @!P4 LEA.HI.X R11, R16, R5.reuse, R17, 0x1, P6 ;  /* 0x00000005100bc211 */ /* 0x084fe400030f0c11 */
[----:B------:R-:W1:Y:S04]  /*7fe0*/  @!P0 LDS.128 R16, [R14] ;  /* 0x000000000e108984 */ /* 0x000e680000000c00 */
[----:B-1----:R1:W-:Y:S01]  /*7ff0*/  @!P0 ST.E.128 [R8.64], R16 ;  /* 0x0000001008008985 */ /* 0x0023e2000c101d08 */
[----:B------:R-:W-:Y:S11]  /*8000*/  ISETP.GE.AND P0, PT, R137, c[0x0][0x1d4], PT ;  /* 0x0000750089007a0c */ /* 0x000ff60003f06270 */
[----:B------:R-:W-:Y:S02]  /*8010*/  @!UPT UIADD3 URZ, URZ, URZ, URZ ;  /* 0x0000003f3f3ff290 */ /* 0x000fe4000fffe03f */
[----:B------:R-:W2:Y:S01]  /*8020*/  @!P0 LDS.128 R16, [R26] ;  /* 0x000000001a108984 */ /* 0x000ea20000000c00 */
[----:B------:R-:W-:Y:S04]  /*8030*/  @!P0 IMAD.SHL.U32 R3, R20, 0x8, RZ ;  /* 0x0000000814038824 */ /* 0x000fe800078e00ff */
[--C-:B-1----:R-:W-:Y:S05]  /*8040*/  @!P0 IMAD.WIDE R8, R3, 0x2, R4.reuse ;  /* 0x0000000203088825 */ /* 0x102fea00078e0204 */
[----:B--2---:R1:W-:Y:S01]  /*8050*/  @!P0 ST.E.128 [R8.64], R16 ;  /* 0x0000001008008985 */ /* 0x0043e2000c101d08 */
[----:B------:R-:W-:Y:S11]  /*8060*/  ISETP.GE.AND P0, PT, R136, c[0x0][0x1d4], PT ;  /* 0x0000750088007a0c */ /* 0x000ff60003f06270 */
[----:B------:R-:W-:Y:S02]  /*8070*/  @!UPT UIADD3 URZ, URZ, URZ, URZ ;  /* 0x0000003f3f3ff290 */ /* 0x000fe4000fffe03f */
[----:B------:R-:W2:Y:S01]  /*8080*/  @!P0 LDS.128 R20, [R14+0xc00] ;  /* 0x000c00000e148984 */ /* 0x000ea20000000c00 */
[----:B------:R-:W-:Y:S04]  /*8090*/  @!P0 IMAD.SHL.U32 R3, R28, 0x8, RZ ;  /* 0x000000081c038824 */ /* 0x000fe800078e00ff */
[----:B-1----:R-:W-:Y:S05]  /*80a0*/  @!P0 IMAD.WIDE R8, R3, 0x2, R4 ;  /* 0x0000000203088825 */ /* 0x002fea00078e0204 */
[----:B--2---:R-:W-:Y:S01]  /*80b0*/  @!P0 ST.E.128 [R8.64], R20 ;  /* 0x0000001408008985 */ /* 0x004fe2000c101d08 */
        /* <DEDUP_REMOVED lines=9> */
.L_x_908:
[----:B------:R-:W-:Y:S05]  /*8150*/  BSYNC B0 ;  /* 0x0000000000007941 */ /* 0x000fea0003800000 */
.L_x_907:
        /* <DEDUP_REMOVED lines=43> */
.L_x_910:
[----:B------:R-:W-:Y:S05]  /*8410*/  BSYNC B0 ;  /* 0x0000000000007941 */ /* 0x000fea0003800000 */
.L_x_909:
[----:B------:R-:W0:Y:S01]  /*8420*/  LDGDEPBAR ;  /* 0x00000000000079af */ /* 0x000e220000000000 */
[----:B------:R-:W-:Y:S01]  /*8430*/  IADD3 R33, R33, -0x1, RZ ;  /* 0xffffffff21217810 */ /* 0x000fe20007ffe0ff */
[----:B------:R-:W-:-:S05]  /*8440*/  @P5 BRA `(.L_x_911) ;  /* 0xffffb63000005947 */ /* 0x000fca000383ffff */
[----:B------:R-:W-:Y:S01]  /*8450*/  WARPSYNC 0xffffffff ;  /* 0xffffffff00007948 */ /* 0x000fe20003800000 */
[----:B------:R-:W-:Y:S06]  /*8460*/  BAR.SYNC.DEFER_BLOCKING 0x0 ;  /* 0x0000000000007b1d */ /* 0x000fec0000010000 */
.L_x_884:
[----:B----4-:R-:W4:Y:S01]  /*8470*/  LDL R14, [R1+0x54] ;  /* 0x00005400010e7983 */ /* 0x010f220000100800 */
[----:B------:R-:W-:-:S05]  /*8480*/  IMAD.MOV.U32 R0, RZ, RZ, c[0x0][0x2c4] ;  /* 0x0000b100ff007624 */ /* 0x000fca00078e00ff */
[----:B------:R-:W-:Y:S01]  /*8490*/  ISETP.NE.AND P3, PT, R0, 0x1, PT ;  /* 0x000000010000780c */ /* 0x000fe20003f65270 */
[----:B-12---:R-:W-:-:S05]  /*84a0*/  IMAD.MOV.U32 R4, RZ, RZ, c[0x0][0x32c] ;  /* 0x0000cb00ff047624 */ /* 0x006fca00078e00ff */
[----:B------:R-:W-:Y:S02]  /*84b0*/  ISETP.GE.AND P1, PT, R4, 0x1, PT ;  /* 0x000000010400780c */ /* 0x000fe40003f26270 */
[----:B------:R-:W-:Y:S02]  /*84c0*/  IADD3 R2, R249, 0x1, -R248 ;  /* 0x00000001f9027810 */ /* 0x000fe40007ffe8f8 */
[----:B----4-:R-:W-:-:S05]  /*84d0*/  IADD3 R0, R14, 0x7f, RZ ;  /* 0x0000007f0e007810 */ /* 0x010fca0007ffe0ff */
[----:B------:R-:W-:-:S05]  /*84e0*/  @P3 IMAD.HI.U32 R3, R0, c[0x0][0x2c8], RZ ;  /* 0x0000b20000033a27 */ /* 0x000fca00078e00ff */
[----:B------:R-:W-:-:S05]  /*84f0*/  @P3 SHF.R.U32.HI R0, RZ, c[0x0][0x2cc], R3 ;  /* 0x0000b300ff003a19 */ /* 0x000fca0000011603 */
[----:B------:R-:W-:-:S05]  /*8500*/  IMAD.IADD R0, R2, 0x1, R0 ;  /* 0x0000000102007824 */ /* 0x000fca00078e0200 */
[----:B------:R-:W-:Y:S01]  /*8510*/  IADD3 R3, R0, c[0x0][0x328], RZ ;  /* 0x0000ca0000037a10 */ /* 0x000fe20007ffe0ff */
[----:B------:R-:W-:Y:S05]  /*8520*/  @!P1 BRA `(.L_x_912) ;  /* 0x0000011000009947 */ /* 0x000fea0003800000 */
[C---:B------:R-:W-:Y:S01]  /*8530*/  ISETP.GT.AND P0, PT, R0.reuse, RZ, PT ;  /* 0x000000ff0000720c */ /* 0x040fe20003f04270 */
[----:B------:R-:W-:Y:S01]  /*8540*/  BSSY B0, `(.L_x_913) ;  /* 0x000000d000007945 */ /* 0x000fe20003800000 */
[----:B------:R-:W-:Y:S01]  /*8550*/  IADD3 R2, R0, -0x1, RZ ;  /* 0xffffffff00027810 */ /* 0x000fe20007ffe0ff */
[----:B------:R-:W-:-:S10]  /*8560*/  IMAD.MOV.U32 R4, RZ, RZ, c[0x0][0x32c] ;  /* 0x0000cb00ff047624 */ /* 0x000fd400078e00ff */
[----:B------:R-:W-:Y:S05]  /*8570*/  @P0 BRA `(.L_x_914) ;  /* 0x0000006000000947 */ /* 0x000fea0003800000 */
[----:B------:R-:W-:Y:S01]  /*8580*/  ISETP.NE.AND P0, PT, R4, 0x1, PT ;  /* 0x000000010400780c */ /* 0x000fe20003f05270 */
[----:B------:R-:W-:-:S12]  /*8590*/  IMAD.MOV R0, RZ, RZ, -R0 ;  /* 0x000000ffff007224 */ /* 0x000fd800078e0a00 */
[----:B------:R-:W-:-:S05]  /*85a0*/  @P0 IMAD.HI.U32 R2, R0, c[0x0][0x330], RZ ;  /* 0x0000cc0000020a27 */ /* 0x000fca00078e00ff */
[----:B------:R-:W-:-:S04]  /*85b0*/  @P0 SHF.R.U32.HI R0, RZ, c[0x0][0x334], R2 ;  /* 0x0000cd00ff000a19 */ /* 0x000fc80000011602 */
[----:B------:R-:W-:Y:S01]  /*85c0*/  LOP3.LUT R2, RZ, R0, RZ, 0x33, !PT ;  /* 0x00000000ff027212 */ /* 0x000fe200078e33ff */
[----:B------:R-:W-:Y:S05]  /*85d0*/  BRA `(.L_x_915) ;  /* 0x0000003000007947 */ /* 0x000fea0003800000 */
.L_x_914:
[----:B------:R-:W-:-:S13]  /*85e0*/  ISETP.NE.AND P0, PT, R4, 0x1, PT ;  /* 0x000000010400780c */ /* 0x000fda0003f05270 */
[----:B------:R-:W-:-:S05]  /*85f0*/  @P0 IMAD.HI.U32 R0, R2, c[0x0][0x330], RZ ;  /* 0x0000cc0002000a27 */ /* 0x000fca00078e00ff */
[----:B------:R-:W-:Y:S02]  /*8600*/  @P0 SHF.R.U32.HI R2, RZ, c[0x0][0x334], R0 ;  /* 0x0000cd00ff020a19 */ /* 0x000fe40000011600 */
.L_x_915:
[----:B------:R-:W-:Y:S05]  /*8610*/  BSYNC B0 ;  /* 0x0000000000007941 */ /* 0x000fea0003800000 */
.L_x_913:
[----:B------:R-:W-:-:S05]  /*8620*/  IMAD R2, R2, R4, c[0x0][0x32c] ;  /* 0x0000cb0002027624 */ /* 0x000fca00078e0204 */
[----:B------:R-:W-:-:S04]  /*8630*/  IMNMX R3, R3, R2, PT ;  /* 0x0000000203037217 */ /* 0x000fc80003800200 */
.L_x_912:
[----:B------:R-:W-:Y:S01]  /*8640*/  IADD3 R3, R3, 0x2f, RZ ;  /* 0x0000002f03037810 */ /* 0x000fe20007ffe0ff */
[----:B------:R-:W-:-:S04]  /*8650*/  @P3 IMAD.HI.U32 R2, R14, c[0x0][0x2c8], RZ ;  /* 0x0000b2000e023a27 */ /* 0x000fc800078e00ff */
[----:B------:R-:W-:-:S04]  /*8660*/  IMAD.HI R3, R3, 0x2aaaaaab, RZ ;  /* 0x2aaaaaab03037827 */ /* 0x000fc800078e02ff */
[----:B------:R-:W-:Y:S01]  /*8670*/  IMAD.MOV.U32 R0, RZ, RZ, R14 ;  /* 0x000000ffff007224 */ /* 0x000fe200078e000e */
[----:B------:R-:W-:Y:S02]  /*8680*/  @P3 SHF.R.U32.HI R0, RZ, c[0x0][0x2cc], R2 ;  /* 0x0000b300ff003a19 */ /* 0x000fe40000011602 */
        /* <DEDUP_REMOVED lines=16> */
.L_x_918:
[----:B------:R-:W-:-:S04]  /*8790*/  MOV R3, c[0x0][0x32c] ;  /* 0x0000cb0000037a02 */ /* 0x000fc80000000f00 */
[----:B------:R-:W-:-:S13]  /*87a0*/  ISETP.NE.AND P0, PT, R3, 0x1, PT ;  /* 0x000000010300780c */ /* 0x000fda0003f05270 */
[----:B------:R-:W-:-:S05]  /*87b0*/  @P0 IMAD.HI.U32 R3, R0, c[0x0][0x330], RZ ;  /* 0x0000cc0000030a27 */ /* 0x000fca00078e00ff */
[----:B------:R-:W-:Y:S02]  /*87c0*/  @P0 SHF.R.U32.HI R0, RZ, c[0x0][0x334], R3 ;  /* 0x0000cd00ff000a19 */ /* 0x000fe40000011603 */
.L_x_919:
[----:B------:R-:W-:Y:S05]  /*87d0*/  BSYNC B0 ;  /* 0x0000000000007941 */ /* 0x000fea0003800000 */
.L_x_917:
[----:B------:R-:W-:-:S05]  /*87e0*/  IMAD R0, R0, c[0x0][0x32c], RZ ;  /* 0x0000cb0000007a24 */ /* 0x000fca00078e02ff */
[----:B------:R-:W-:-:S05]  /*87f0*/  IMNMX R2, R2, R0, !PT ;  /* 0x0000000002027217 */ /* 0x000fca0007800200 */
.L_x_916:
[----:B------:R-:W-:Y:S01]  /*8800*/  IMAD.HI R2, R2, 0x2aaaaaab, RZ ;  /* 0x2aaaaaab02027827 */ /* 0x000fe200078e02ff */
[----:B------:R-:W-:Y:S04]  /*8810*/  BSSY B0, `(.L_x_920) ;  /* 0x0000024000007945 */ /* 0x000fe80003800000 */
[----:B------:R-:W-:-:S04]  /*8820*/  SHF.R.U32.HI R0, RZ, 0x1f, R2 ;  /* 0x0000001fff007819 */ /* 0x000fc80000011602 */
[----:B------:R-:W-:Y:S01]  /*8830*/  LEA.HI.SX32 R2, R2, R0, 0x1d ;  /* 0x0000000002027211 */ /* 0x000fe200078feaff */
[----:B------:R-:W-:-:S03]  /*8840*/  IMAD.MOV.U32 R0, RZ, RZ, RZ ;  /* 0x000000ffff007224 */ /* 0x000fc600078e00ff */
[----:B------:R-:W-:-:S04]  /*8850*/  IMNMX R6, RZ, R2, !PT ;  /* 0x00000002ff067217 */ /* 0x000fc80007800200 */
[----:B------:R-:W-:-:S13]  /*8860*/  ISETP.GT.AND P0, PT, R8, R6, PT ;  /* 0x000000060800720c */ /* 0x000fda0003f04270 */
[----:B------:R-:W-:Y:S05]  /*8870*/  @!P0 BRA `(.L_x_921) ;  /* 0x000001d000008947 */ /* 0x000fea0003800000 */
[----:B------:R-:W-:Y:S02]  /*8880*/  IABS R2, R124 ;  /* 0x0000007c00027213 */ /* 0x000fe40000000000 */
[----:B------:R-:W-:Y:S02]  /*8890*/  IADD3 R3, R124, -0x1, R8 ;  /* 0xffffffff7c037810 */ /* 0x000fe40007ffe008 */
[----:B------:R-:W1:Y:S03]  /*88a0*/  I2F.RP R0, R2 ;  /* 0x0000000200007306 */ /* 0x000e660000209400 */
[----:B------:R-:W-:-:S05]  /*88b0*/  IMAD.IADD R9, R3, 0x1, -R6 ;  /* 0x0000000103097824 */ /* 0x000fca00078e0a06 */
[----:B------:R-:W-:Y:S01]  /*88c0*/  IABS R11, R9 ;  /* 0x00000009000b7213 */ /* 0x000fe20000000000 */
[----:B-1----:R-:W1:Y:S02]  /*88d0*/  MUFU.RCP R0, R0 ;  /* 0x0000000000007308 */ /* 0x002e640000001000 */
[----:B-1----:R-:W-:-:S06]  /*88e0*/  IADD3 R0, R0, 0xffffffe, RZ ;  /* 0x0ffffffe00007810 */ /* 0x002fcc0007ffe0ff */
[----:B---3--:R-:W1:Y:S02]  /*88f0*/  F2I.FTZ.U32.TRUNC.NTZ R5, R0 ;  /* 0x0000000000057305 */ /* 0x008e64000021f000 */
        /* <DEDUP_REMOVED lines=21> */
.L_x_921:
[----:B------:R-:W-:Y:S05]  /*8a50*/  BSYNC B0 ;  /* 0x0000000000007941 */ /* 0x000fea0003800000 */
.L_x_920:
[----:B------:R-:W2:Y:S01]  /*8a60*/  LDL R2, [R1+0xa4] ;  /* 0x0000a40001027983 */ /* 0x000ea20000100800 */
        /* <DEDUP_REMOVED lines=50> */
[----:B--2---:R-:W-:-:S04]  /*8d90*/  IMAD R3, R2, R0, R6 ;  /* 0x0000000002037224 */ /* 0x004fc800078e0206 */
[--C-:B------:R-:W-:Y:S01]  /*8da0*/  IMAD.IADD R2, R3, 0x1, R0.reuse ;  /* 0x0000000103027824 */ /* 0x100fe200078e0200 */
[----:B------:R1:W-:Y:S01]  /*8db0*/  STL [R1+0x1c], R3 ;  /* 0x00001c0301007387 */ /* 0x0003e20000100800 */
[----:B------:R-:W-:-:S03]  /*8dc0*/  PRMT R0, RZ, 0x7610, R0 ;  /* 0x00007610ff007816 */ /* 0x000fc60000000000 */
[----:B------:R-:W-:-:S04]  /*8dd0*/  IMNMX R212, R8, R2, PT ;  /* 0x0000000208d47217 */ /* 0x000fc80003800200 */
[----:B------:R-:W-:-:S13]  /*8de0*/  ISETP.GT.AND P0, PT, R212, R3, PT ;  /* 0x00000003d400720c */ /* 0x000fda0003f04270 */
[----:B------:R-:W-:Y:S05]  /*8df0*/  @!P0 BRA `(.L_x_922) ;  /* 0x000174a000008947 */ /* 0x000fea0003800000 */
[----:B------:R-:W2:Y:S04]  /*8e00*/  LDL R9, [R1+0x8c] ;  /* 0x00008c0001097983 */ /* 0x000ea80000100800 */
[----:B------:R-:W4:Y:S04]  /*8e10*/  LDL R4, [R1+0x24] ;  /* 0x0000240001047983 */ /* 0x000f280000100800 */
[----:B---3--:R-:W3:Y:S01]  /*8e20*/  LDL R5, [R1+0x88] ;  /* 0x0000880001057983 */ /* 0x008ee20000100800 */
[----:B------:R-:W-:-:S03]  /*8e30*/  ISETP.NE.U32.AND P0, PT, RZ, c[0x0][0x340], PT ;  /* 0x0000d000ff007a0c */ /* 0x000fc60003f05070 */
[----:B------:R-:W3:Y:S01]  /*8e40*/  LDL R10, [R1] ;  /* 0x00000000010a7983 */ /* 0x000ee20000100800 */
[----:B------:R-:W-:-:S03]  /*8e50*/  ISETP.NE.AND.EX P1, PT, RZ, c[0x0][0x344], PT, P0 ;  /* 0x0000d100ff007a0c */ /* 0x000fc60003f25300 */
[----:B------:R-:W3:Y:S10]  /*8e60*/  LDL R11, [R1+0x4] ;  /* 0x00000400010b7983 */ /* 0x000ef40000100800 */
[----:B------:R-:W-:Y:S01]  /*8e70*/  @P1 IMAD.MOV.U32 R2, RZ, RZ, 0x4 ;  /* 0x00000004ff021424 */ /* 0x000fe200078e00ff */
[----:B------:R-:W-:-:S05]  /*8e80*/  SHF.R.S32.HI R0, RZ, 0x1f, R132 ;  /* 0x0000001fff007819 */ /* 0x000fca0000011484 */
[----:B------:R-:W-:Y:S01]  /*8e90*/  IMAD R0, R0, c[0x0][0x178], RZ ;  /* 0x00005e0000007a24 */ /* 0x000fe200078e02ff */
[----:B------:R-:W-:-:S03]  /*8ea0*/  ISETP.NE.U32.AND P0, PT, RZ, c[0x0][0x348], PT ;  /* 0x0000d200ff007a0c */ /* 0x000fc60003f05070 */
[----:B------:R-:W-:Y:S01]  /*8eb0*/  IMAD R0, R132, c[0x0][0x17c], R0 ;  /* 0x00005f0084007a24 */ /* 0x000fe200078e0200 */
[----:B------:R-:W-:Y:S01]  /*8ec0*/  ISETP.NE.AND.EX P0, PT, RZ, c[0x0][0x34c], PT, P0 ;  /* 0x0000d300ff007a0c */ /* 0x000fe20003f05300 */
[----:B-12---:R-:W-:-:S05]  /*8ed0*/  @P1 IMAD.WIDE R2, R9, R2, c[0x0][0x340] ;  /* 0x0000d00009021625 */ /* 0x006fca00078e0202 */
[----:B------:R1:W5:Y:S01]  /*8ee0*/  @P1 LDG.E R13, [R2.64] ;  /* 0x00000008020d1981 */ /* 0x000362000c1e1900 */
[----:B----4-:R-:W-:Y:S02]  /*8ef0*/  IADD3 R4, R4, R14, RZ ;  /* 0x0000000e04047210 */ /* 0x010fe40007ffe0ff */
[----:B---3--:R-:W-:Y:S01]  /*8f00*/  LOP3.LUT R95, R5, 0xffff, RZ, 0xc0, !PT ;  /* 0x0000ffff055f7812 */ /* 0x008fe200078ec0ff */
[----:B------:R-:W2:Y:S02]  /*8f10*/  S2R R15, SR_TID.X ;  /* 0x00000000000f7919 */ /* 0x000ea40000002100 */
[----:B------:R-:W-:Y:S01]  /*8f20*/  @P3 IMAD.HI.U32 R8, R4, c[0x0][0x2c8], RZ ;  /* 0x0000b20004083a27 */ /* 0x000fe200078e00ff */
[----:B------:R-:W-:-:S03]  /*8f30*/  SEL R5, R9, RZ, !P0 ;  /* 0x000000ff09057207 */ /* 0x000fc60004000000 */
[----:B-1----:R-:W-:-:S04]  /*8f40*/  IMAD.WIDE.U32 R2, R132, c[0x0][0x178], RZ ;  /* 0x00005e0084027a25 */ /* 0x002fc800078e00ff */
[----:B------:R-:W-:Y:S01]  /*8f50*/  IMAD.IADD R3, R3, 0x1, R0 ;  /* 0x0000000103037824 */ /* 0x000fe200078e0200 */
[----:B------:R-:W-:-:S03]  /*8f60*/  SHF.R.S32.HI R0, RZ, 0x1f, R9 ;  /* 0x0000001fff007819 */ /* 0x000fc60000011409 */
[----:B------:R-:W-:Y:S01]  /*8f70*/  IMAD.WIDE.U32 R2, R95, c[0x0][0x1b8], R2 ;  /* 0x00006e005f027a25 */ /* 0x000fe200078e0002 */
[----:B------:R-:W-:-:S03]  /*8f80*/  SEL R6, R0, RZ, !P0 ;  /* 0x000000ff00067207 */ /* 0x000fc60004000000 */
[----:B------:R-:W-:Y:S01]  /*8f90*/  IMAD.MOV.U32 R0, RZ, RZ, R4 ;  /* 0x000000ffff007224 */ /* 0x000fe200078e0004 */
[----:B------:R-:W-:Y:S01]  /*8fa0*/  @P3 SHF.R.U32.HI R0, RZ, c[0x0][0x2cc], R8 ;  /* 0x0000b300ff003a19 */ /* 0x000fe20000011608 */
[----:B------:R-:W-:Y:S02]  /*8fb0*/  IMAD R3, R95, c[0x0][0x1bc], R3 ;  /* 0x00006f005f037a24 */ /* 0x000fe400078e0203 */
[----:B------:R-:W-:Y:S01]  /*8fc0*/  IMAD R6, R6, c[0x0][0x1c0], RZ ;  /* 0x0000700006067a24 */ /* 0x000fe200078e02ff */
[----:B------:R-:W-:Y:S01]  /*8fd0*/  SHF.R.S32.HI R8, RZ, 0x1f, R0 ;  /* 0x0000001fff087819 */ /* 0x000fe20000011400 */
[----:B------:R-:W-:-:S04]  /*8fe0*/  IMAD.WIDE.U32 R2, R5, c[0x0][0x1c0], R2 ;  /* 0x0000700005027a25 */ /* 0x000fc800078e0002 */
[----:B------:R-:W-:Y:S02]  /*8ff0*/  IMAD R6, R5, c[0x0][0x1c4], R6 ;  /* 0x0000710005067a24 */ /* 0x000fe400078e0206 */
[----:B------:R-:W-:-:S04]  /*9000*/  IMAD.MOV R5, RZ, RZ, -R0 ;  /* 0x000000ffff057224 */ /* 0x000fc800078e0a00 */
[----:B------:R-:W-:Y:S01]  /*9010*/  IMAD R4, R5, c[0x0][0x2c4], R4 ;  /* 0x0000b10005047a24 */ /* 0x000fe200078e0204 */
[----:B------:R-:W-:Y:S01]  /*9020*/  IADD3 R3, R3, R6, RZ ;  /* 0x0000000603037210 */ /* 0x000fe20007ffe0ff */
[----:B------:R-:W-:-:S04]  /*9030*/  IMAD R5, R8, c[0x0][0x1b0], RZ ;  /* 0x00006c0008057a24 */ /* 0x000fc800078e02ff */
[C---:B------:R-:W-:Y:S01]  /*9040*/  IMAD R6, R0.reuse, c[0x0][0x1b4], R5 ;  /* 0x00006d0000067a24 */ /* 0x040fe200078e0205 */
[----:B------:R-:W-:Y:S01]  /*9050*/  SHF.R.S32.HI R5, RZ, 0x1f, R4 ;  /* 0x0000001fff057819 */ /* 0x000fe20000011404 */
[----:B------:R-:W-:Y:S01]  /*9060*/  IMAD.WIDE.U32 R2, R0, c[0x0][0x1b0], R2 ;  /* 0x00006c0000027a25 */ /* 0x000fe200078e0002 */
[----:B------:R-:W-:Y:S02]  /*9070*/  ISETP.GE.AND P3, PT, R10, c[0x0][0x198], PT ;  /* 0x000066000a007a0c */ /* 0x000fe40003f66270 */
[----:B--2---:R-:W-:Y:S01]  /*9080*/  SHF.R.S32.HI R10, RZ, 0x1f, R15 ;  /* 0x0000001fff0a7819 */ /* 0x004fe2000001140f */
[----:B------:R-:W-:Y:S02]  /*9090*/  IMAD R0, R5, c[0x0][0x1a8], RZ ;  /* 0x00006a0005007a24 */ /* 0x000fe400078e02ff */
[----:B------:R-:W-:Y:S01]  /*90a0*/  IMAD.IADD R3, R3, 0x1, R6 ;  /* 0x0000000103037824 */ /* 0x000fe200078e0206 */
[----:B------:R-:W-:Y:S01]  /*90b0*/  LEA.HI R10, R10, R15, RZ, 0x2 ;  /* 0x0000000f0a0a7211 */ /* 0x000fe200078f10ff */
[----:B------:R-:W-:-:S02]  /*90c0*/  IMAD R0, R4, c[0x0][0x1ac], R0 ;  /* 0x00006b0004007a24 */ /* 0x000fc400078e0200 */
[----:B------:R-:W-:Y:S01]  /*90d0*/  IMAD.WIDE.U32 R2, R4, c[0x0][0x1a8], R2 ;  /* 0x00006a0004027a25 */ /* 0x000fe200078e0002 */
[----:B------:R-:W-:-:S04]  /*90e0*/  SHF.R.S32.HI R10, RZ, 0x2, R10 ;  /* 0x00000002ff0a7819 */ /* 0x000fc8000001140a */
[----:B------:R-:W-:Y:S02]  /*90f0*/  IADD3 R0, R3, R0, RZ ;  /* 0x0000000003007210 */ /* 0x000fe40007ffe0ff */
[----:B------:R-:W-:Y:S01]  /*9100*/  LEA R12, P0, R2, c[0x0][0x160], 0x1 ;  /* 0x00005800020c7a11 */ /* 0x000fe200078008ff */
[----:B------:R-:W-:Y:S01]  /*9110*/  IMAD.IADD R5, R10, 0x1, R14 ;  /* 0x000000010a057824 */ /* 0x000fe200078e020e */
[----:B------:R-:W-:Y:S02]  /*9120*/  ISETP.GE.AND P4, PT, R250, c[0x0][0x198], PT ;  /* 0x00006600fa007a0c */ /* 0x000fe40003f86270 */
[----:B------:R-:W-:Y:S02]  /*9130*/  ISETP.GE.AND P2, PT, R11, c[0x0][0x198], PT ;  /* 0x000066000b007a0c */ /* 0x000fe40003f46270 */
[----:B------:R-:W-:Y:S02]  /*9140*/  LEA.HI.X R6, R2, c[0x0][0x164], R0, 0x1, P0 ;  /* 0x0000590002067a11 */ /* 0x000fe400000f0c00 */
[----:B------:R-:W-:-:S02]  /*9150*/  IADD3 R126, R212, -0x1, RZ ;  /* 0xffffffffd47e7810 */ /* 0x000fc40007ffe0ff */
[----:B------:R-:W-:Y:S01]  /*9160*/  @!P1 MOV R13, R9 ;  /* 0x00000009000d9202 */ /* 0x000fe20000000f00 */
[----:B------:R-:W-:Y:S05]  /*9170*/  BRA.DIV ~URZ, `(.L_x_923) ;  /* 0x0001c4327f007947 */ /* 0x000fea000b800000 */
[----:B------:R1:W2:Y:S02]  /*9180*/  SHFL.IDX PT, R4, R6, RZ, 0x1c1f ;  /* 0x001c1fff06047589 */ /* 0x0002a400000e0000 */
.L_x_1174:
[----:B------:R-:W-:Y:S05]  /*9190*/  BRA.DIV ~URZ, `(.L_x_924) ;  /* 0x0001c4827f007947 */ /* 0x000fea000b800000 */
[----:B------:R3:W4:Y:S02]  /*91a0*/  SHFL.IDX PT, R0, R12, RZ, 0x1c1f ;  /* 0x001c1fff0c007589 */ /* 0x00072400000e0000 */
.L_x_1175:
[----:B------:R-:W-:Y:S01]  /*91b0*/  IMAD R34, R248, c[0x0][0x2c4], RZ ;  /* 0x0000b100f8227a24 */ /* 0x000fe200078e02ff */
[----:B------:R-:W-:Y:S04]  /*91c0*/  BSSY B0, `(.L_x_925) ;  /* 0x0000015000007945 */ /* 0x000fe80003800000 */
[----:B------:R-:W-:-:S13]  /*91d0*/  ISETP.GE.AND P0, PT, R5, R34, PT ;  /* 0x000000220500720c */ /* 0x000fda0003f06270 */
[----:B------:R-:W-:Y:S05]  /*91e0*/  @P0 BRA `(.L_x_926) ;  /* 0x0000012000000947 */ /* 0x000fea0003800000 */
[----:B---3--:R-:W3:Y:S04]  /*91f0*/  LDL R17, [R1] ;  /* 0x0000000001117983 */ /* 0x008ee80000100800 */
[----:B----4-:R-:W4:Y:S04]  /*9200*/  LDL R15, [R1+0x4] ;  /* 0x00000400010f7983 */ /* 0x010f280000100800 */
[----:B--2---:R-:W2:Y:S04]  /*9210*/  LDL R14, [R1+0x38] ;  /* 0x00003800010e7983 */ /* 0x004ea80000100800 */
[----:B------:R-:W2:Y:S04]  /*9220*/  LDL R18, [R1+0x90] ;  /* 0x0000900001127983 */ /* 0x000ea80000100800 */
[----:B------:R-:W2:Y:S01]  /*9230*/  LDL R16, [R1+0x7c] ;  /* 0x00007c0001107983 */ /* 0x000ea20000100800 */
[----:B------:R-:W-:-:S04]  /*9240*/  LEA R10, P0, R250, R0, 0x1 ;  /* 0x00000000fa0a7211 */ /* 0x000fc800078008ff */
[----:B------:R-:W-:Y:S02]  /*9250*/  LEA.HI.X R11, R250, R4, R251, 0x1, P0 ;  /* 0x00000004fa0b7211 */ /* 0x000fe400000f0cfb */
[-C--:B---3--:R-:W-:Y:S02]  /*9260*/  LEA R8, P1, R17, R0.reuse, 0x1 ;  /* 0x0000000011087211 */ /* 0x088fe400078208ff */
[----:B----4-:R-:W-:Y:S01]  /*9270*/  LEA R2, P0, R15, R0, 0x1 ;  /* 0x000000000f027211 */ /* 0x010fe200078008ff */
[----:B--2---:R-:W-:Y:S01]  /*9280*/  IMAD.SHL.U32 R0, R14, 0x2, RZ ;  /* 0x000000020e007824 */ /* 0x004fe200078e00ff */
[----:B------:R-:W-:-:S04]  /*9290*/  LEA.HI.X R9, R17, R4, R18, 0x1, P1 ;  /* 0x0000000411097211 */ /* 0x000fc800008f0c12 */
[----:B------:R-:W-:Y:S01]  /*92a0*/  @!PT LDS RZ, [RZ] ;  /* 0x00000000fffff984 */ /* 0x000fe20000000800 */
[----:B------:R-:W-:Y:S01]  /*92b0*/  @!PT LDS RZ, [RZ] ;  /* 0x00000000fffff984 */ /* 0x000fe20000000800 */
[----:B------:R-:W-:Y:S01]  /*92c0*/  @!PT LDS RZ, [RZ] ;  /* 0x00000000fffff984 */ /* 0x000fe20000000800 */
[----:B------:R2:W-:Y:S01]  /*92d0*/  LDGSTS.E.BYPASS.LTC128B.128 [R0+0x6080], [R10.64], !P4 ;  /* 0x060800000a007fae */ /* 0x0005e2000e101d48 */
[----:B------:R-:W-:-:S03]  /*92e0*/  LEA.HI.X R3, R15, R4, R16, 0x1, P0 ;  /* 0x000000040f037211 */ /* 0x000fc600000f0c10 */
[----:B------:R2:W-:Y:S04]  /*92f0*/  LDGSTS.E.BYPASS.LTC128B.128 [R0+0x8080], [R8.64], !P3 ;  /* 0x0808000008007fae */ /* 0x0005e8000d901d48 */
[----:B------:R2:W-:Y:S02]  /*9300*/  LDGSTS.E.BYPASS.LTC128B.128 [R0+0xa080], [R2.64], !P2 ;  /* 0x0a08000002007fae */ /* 0x0005e4000d101d48 */
.L_x_926:
[----:B------:R-:W-:Y:S05]  /*9310*/  BSYNC B0 ;  /* 0x0000000000007941 */ /* 0x000fea0003800000 */
.L_x_925:
[----:B------:R-:W-:Y:S05]  /*9320*/  BRA.DIV ~URZ, `(.L_x_927) ;  /* 0x0001c3627f007947 */ /* 0x000fea000b800000 */
[----:B--2---:R2:W1:Y:S04]  /*9330*/  SHFL.IDX PT, R4, R6, 0x1, 0x1c1f ;  /* 0x003c1f0006047f89 */ /* 0x00446800000e0000 */
[----:B----4-:R2:W4:Y:S02]  /*9340*/  SHFL.IDX PT, R0, R12, 0x1, 0x1c1f ;  /* 0x003c1f000c007f89 */ /* 0x01052400000e0000 */
.L_x_1176:
[----:B------:R-:W-:Y:S01]  /*9350*/  IADD3 R2, R5, 0x20, RZ ;  /* 0x0000002005027810 */ /* 0x000fe20007ffe0ff */
[----:B------:R-:W-:Y:S03]  /*9360*/  BSSY B0, `(.L_x_928) ;  /* 0x0000015000007945 */ /* 0x000fe60003800000 */
[----:B------:R-:W-:-:S13]  /*9370*/  ISETP.GE.AND P0, PT, R2, R34, PT ;  /* 0x000000220200720c */ /* 0x000fda0003f06270 */
[----:B------:R-:W-:Y:S05]  /*9380*/  @P0 BRA `(.L_x_929) ;  /* 0x0000012000000947 */ /* 0x000fea0003800000 */
[----:B--2---:R-:W2:Y:S04]  /*9390*/  LDL R17, [R1] ;  /* 0x0000000001117983 */ /* 0x004ea80000100800 */
[----:B---3--:R-:W3:Y:S04]  /*93a0*/  LDL R15, [R1+0x4] ;  /* 0x00000400010f7983 */ /* 0x008ee80000100800 */
[----:B----4-:R-:W4:Y:S04]  /*93b0*/  LDL R14, [R1+0x38] ;  /* 0x00003800010e7983 */ /* 0x010f280000100800 */
[----:B------:R-:W4:Y:S04]  /*93c0*/  LDL R18, [R1+0x90] ;  /* 0x0000900001127983 */ /* 0x000f280000100800 */
[----:B------:R-:W4:Y:S01]  /*93d0*/  LDL R16, [R1+0x7c] ;  /* 0x00007c0001107983 */ /* 0x000f220000100800 */
[----:B------:R-:W-:-:S04]  /*93e0*/  LEA R10, P0, R250, R0, 0x1 ;  /* 0x00000000fa0a7211 */ /* 0x000fc800078008ff */
[----:B-1----:R-:W-:Y:S02]  /*93f0*/  LEA.HI.X R11, R250, R4, R251, 0x1, P0 ;  /* 0x00000004fa0b7211 */ /* 0x002fe400000f0cfb */
[-C--:B--2---:R-:W-:Y:S02]  /*9400*/  LEA R8, P1, R17, R0.reuse, 0x1 ;  /* 0x0000000011087211 */ /* 0x084fe400078208ff */
[----:B---3--:R-:W-:Y:S01]  /*9410*/  LEA R2, P0, R15, R0, 0x1 ;  /* 0x000000000f027211 */ /* 0x008fe200078008ff */
[----:B----4-:R-:W-:Y:S01]  /*9420*/  IMAD.SHL.U32 R0, R14, 0x2, RZ ;  /* 0x000000020e007824 */ /* 0x010fe200078e00ff */
        /* <DEDUP_REMOVED lines=8> */
.L_x_929:
[----:B------:R-:W-:Y:S05]  /*94b0*/  BSYNC B0 ;  /* 0x0000000000007941 */ /* 0x000fea0003800000 */
.L_x_928:
[----:B------:R-:W-:Y:S05]  /*94c0*/  BRA.DIV ~URZ, `(.L_x_930) ;  /* 0x0001c2927f007947 */ /* 0x000fea000b800000 */
[----:B-1----:R1:W2:Y:S02]  /*94d0*/  SHFL.IDX PT, R4, R6, 0x2, 0x1c1f ;  /* 0x005c1f0006047f89 */ /* 0x0022a400000e0000 */
.L_x_1177:
[----:B------:R-:W-:Y:S05]  /*94e0*/  BRA.DIV ~URZ, `(.L_x_931) ;  /* 0x0001c2e27f007947 */ /* 0x000fea000b800000 */
[----:B----4-:R4:W1:Y:S02]  /*94f0*/  SHFL.IDX PT, R0, R12, 0x2, 0x1c1f ;  /* 0x005c1f000c007f89 */ /* 0x01086400000e0000 */
.L_x_1178:
[----:B------:R-:W-:Y:S01]  /*9500*/  IADD3 R2, R5, 0x40, RZ ;  /* 0x0000004005027810 */ /* 0x000fe20007ffe0ff */
[----:B------:R-:W-:Y:S03]  /*9510*/  BSSY B0, `(.L_x_932) ;  /* 0x0000015000007945 */ /* 0x000fe60003800000 */
[----:B------:R-:W-:-:S13]  /*9520*/  ISETP.GE.AND P0, PT, R2, R34, PT ;  /* 0x000000220200720c */ /* 0x000fda0003f06270 */
[----:B------:R-:W-:Y:S05]  /*9530*/  @P0 BRA `(.L_x_933) ;  /* 0x0000012000000947 */ /* 0x000fea0003800000 */
[----:B---3--:R-:W3:Y:S04]  /*9540*/  LDL R17, [R1] ;  /* 0x0000000001117983 */ /* 0x008ee80000100800 */
[----:B----4-:R-:W4:Y:S04]  /*9550*/  LDL R15, [R1+0x4] ;  /* 0x00000400010f7983 */ /* 0x010f280000100800 */
[----:B--2---:R-:W2:Y:S04]  /*9560*/  LDL R14, [R1+0x38] ;  /* 0x00003800010e7983 */ /* 0x004ea80000100800 */
[----:B------:R-:W2:Y:S04]  /*9570*/  LDL R18, [R1+0x90] ;  /* 0x0000900001127983 */ /* 0x000ea80000100800 */
[----:B------:R-:W2:Y:S01]  /*9580*/  LDL R16, [R1+0x7c] ;  /* 0x00007c0001107983 */ /* 0x000ea20000100800 */
[----:B-1----:R-:W-:-:S04]  /*9590*/  LEA R10, P0, R250, R0, 0x1 ;  /* 0x00000000fa0a7211 */ /* 0x002fc800078008ff */
        /* <DEDUP_REMOVED lines=12> */
.L_x_933:
[----:B------:R-:W-:Y:S05]  /*9660*/  BSYNC B0 ;  /* 0x0000000000007941 */ /* 0x000fea0003800000 */
.L_x_932:
[----:B------:R-:W-:Y:S05]  /*9670*/  BRA.DIV ~URZ, `(.L_x_934) ;  /* 0x0001c1c27f007947 */ /* 0x000fea000b800000 */
[----:B--2---:R2:W3:Y:S04]  /*9680*/  SHFL.IDX PT, R4, R6, 0x3, 0x1c1f ;  /* 0x007c1f0006047f89 */ /* 0x0044e800000e0000 */
[----:B-1----:R2:W1:Y:S02]  /*9690*/  SHFL.IDX PT, R0, R12, 0x3, 0x1c1f ;  /* 0x007c1f000c007f89 */ /* 0x00246400000e0000 */
.L_x_1179:
[----:B--2---:R-:W2:Y:S04]  /*96a0*/  LDL R114, [R1] ;  /* 0x0000000001727983 */ /* 0x004ea80000100800 */
[----:B----4-:R-:W4:Y:S04]  /*96b0*/  LDL R115, [R1+0x90] ;  /* 0x0000900001737983 */ /* 0x010f280000100800 */
[----:B---3--:R-:W3:Y:S04]  /*96c0*/  LDL R112, [R1+0x4] ;  /* 0x0000040001707983 */ /* 0x008ee80000100800 */
[----:B------:R-:W3:Y:S04]  /*96d0*/  LDL R117, [R1+0x38] ;  /* 0x0000380001757983 */ /* 0x000ee80000100800 */
[----:B------:R-:W3:Y:S01]  /*96e0*/  LDL R113, [R1+0x7c] ;  /* 0x00007c0001717983 */ /* 0x000ee20000100800 */
[----:B------:R-:W-:-:S04]  /*96f0*/  IADD3 R2, R5, 0x60, RZ ;  /* 0x0000006005027810 */ /* 0x000fc80007ffe0ff */
[----:B------:R-:W-:-:S13]  /*9700*/  ISETP.GE.AND P0, PT, R2, R34, PT ;  /* 0x000000220200720c */ /* 0x000fda0003f06270 */
[----:B-1----:R-:W-:-:S04]  /*9710*/  @!P0 LEA R10, P1, R250, R0, 0x1 ;  /* 0x00000000fa0a8211 */ /* 0x002fc800078208ff */
[----:B------:R-:W-:Y:S01]  /*9720*/  @!P0 LEA.HI.X R11, R250, R4, R251, 0x1, P1 ;  /* 0x00000004fa0b8211 */ /* 0x000fe200008f0cfb */
[----:B-----5:R-:W-:-:S05]  /*9730*/  IMAD.WIDE.U32 R16, R13, c[0x0][0x2b0], RZ ;  /* 0x0000ac000d107a25 */ /* 0x020fca00078e00ff */
[----:B------:R1:W-:Y:S01]  /*9740*/  STL.64 [R1+0x48], R16 ;  /* 0x0000481001007387 */ /* 0x0003e20000100a00 */
[----:B--2---:R-:W-:-:S04]  /*9750*/  @!P0 LEA R8, P1, R114, R0, 0x1 ;  /* 0x0000000072088211 */ /* 0x004fc800078208ff */
[----:B----4-:R-:W-:Y:S02]  /*9760*/  @!P0 LEA.HI.X R9, R114, R4, R115, 0x1, P1 ;  /* 0x0000000472098211 */ /* 0x010fe400008f0c73 */
[----:B---3--:R-:W-:Y:S01]  /*9770*/  @!P0 LEA R2, P1, R112, R0, 0x1 ;  /* 0x0000000070028211 */ /* 0x008fe200078208ff */
[----:B------:R-:W-:-:S03]  /*9780*/  @!P0 IMAD.SHL.U32 R0, R117, 0x2, RZ ;  /* 0x0000000275008824 */ /* 0x000fc600078e00ff */
[----:B------:R-:W-:Y:S02]  /*9790*/  @!P0 LEA.HI.X R3, R112, R4, R113, 0x1, P1 ;  /* 0x0000000470038211 */ /* 0x000fe400008f0c71 */
[----:B------:R-:W-:Y:S01]  /*97a0*/  @!PT LDS RZ, [RZ] ;  /* 0x00000000fffff984 */ /* 0x000fe20000000800 */
[----:B------:R-:W-:Y:S01]  /*97b0*/  @!PT LDS RZ, [RZ] ;  /* 0x00000000fffff984 */ /* 0x000fe20000000800 */
[----:B------:R-:W-:Y:S01]  /*97c0*/  @!PT LDS RZ, [RZ] ;  /* 0x00000000fffff984 */ /* 0x000fe20000000800 */
[----:B------:R2:W-:Y:S04]  /*97d0*/  @!P0 LDGSTS.E.BYPASS.LTC128B.128 [R0+0x7880], [R10.64], !P4 ;  /* 0x078800000a008fae */ /* 0x0005e8000e101d48 */
[----:B------:R2:W-:Y:S04]  /*97e0*/  @!P0 LDGSTS.E.BYPASS.LTC128B.128 [R0+0x9880], [R8.64], !P3 ;  /* 0x0988000008008fae */ /* 0x0005e8000d901d48 */
[----:B------:R2:W-:Y:S04]  /*97f0*/  @!P0 LDGSTS.E.BYPASS.LTC128B.128 [R0+0xb880], [R2.64], !P2 ;  /* 0x0b88000002008fae */ /* 0x0005e8000d101d48 */
[----:B------:R-:W0:Y:S01]  /*9800*/  LDGDEPBAR ;  /* 0x00000000000079af */ /* 0x000e220000000000 */
[----:B--2---:R-:W-:-:S05]  /*9810*/  SHF.R.S32.HI R0, RZ, 0x1f, R13 ;  /* 0x0000001fff007819 */ /* 0x004fca000001140d */
[----:B------:R-:W-:-:S04]  /*9820*/  IMAD R0, R0, c[0x0][0x2b0], RZ ;  /* 0x0000ac0000007a24 */ /* 0x000fc800078e02ff */
[----:B------:R-:W-:-:S04]  /*9830*/  IMAD R0, R13, c[0x0][0x2b4], R0 ;  /* 0x0000ad000d007a24 */ /* 0x000fc800078e0200 */
[----:B------:R-:W-:-:S05]  /*9840*/  IMAD.IADD R6, R17, 0x1, R0 ;  /* 0x0000000111067824 */ /* 0x000fca00078e0200 */
[----:B------:R1:W-:Y:S01]  /*9850*/  STL [R1+0x50], R6 ;  /* 0x0000500601007387 */ /* 0x0003e20000100800 */
[----:B------:R-:W-:Y:S02]  /*9860*/  WARPSYNC 0xffffffff ;  /* 0xffffffff00007948 */ /* 0x000fe40003800000 */
[----:B------:R-:W2:Y:S04]  /*9870*/  LDL R14, [R1+0x24] ;  /* 0x00002400010e7983 */ /* 0x000ea80000100800 */
[----:B------:R-:W3:Y:S01]  /*9880*/  LDL R12, [R1+0x58] ;  /* 0x00005800010c7983 */ /* 0x000ee20000100800 */
[----:B------:R-:W-:Y:S02]  /*9890*/  IMAD.MOV.U32 R108, RZ, RZ, 0x30 ;  /* 0x00000030ff6c7424 */ /* 0x000fe400078e00ff */
[----:B------:R-:W-:Y:S02]  /*98a0*/  IMAD.MOV.U32 R0, RZ, RZ, c[0x0][0x2b8] ;  /* 0x0000ae00ff007624 */ /* 0x000fe400078e00ff */
[----:B------:R-:W-:Y:S01]  /*98b0*/  IMAD R124, R212, R108, -0x30 ;  /* 0xffffffd0d47c7424 */ /* 0x000fe200078e026c */
[----:B------:R-:W-:Y:S02]  /*98c0*/  BAR.SYNC.DEFER_BLOCKING 0x0 ;  /* 0x0000000000007b1d */ /* 0x000fe40000010000 */
[----:B------:R-:W-:-:S02]  /*98d0*/  ISETP.NE.AND P1, PT, R0, 0x1, PT ;  /* 0x000000010000780c */ /* 0x000fc40003f25270 */
[----:B------:R-:W-:Y:S01]  /*98e0*/  LOP3.LUT R209, R209, 0xfffbffff, RZ, 0xc0, !PT ;  /* 0xfffbffffd1d17812 */ /* 0x000fe200078ec0ff */
[----:B------:R-:W-:-:S10]  /*98f0*/  IMAD.MOV.U32 R211, RZ, RZ, RZ ;  /* 0x000000ffffd37224 */ /* 0x000fd400078e00ff */
[----:B------:R-:W-:Y:S01]  /*9900*/  @P1 LOP3.LUT R209, R209, 0x40000, RZ, 0xfc, !PT ;  /* 0x00040000d1d11812 */ /* 0x000fe200078efcff */
[----:B--2---:R-:W-:-:S05]  /*9910*/  IMAD.IADD R2, R14, 0x1, R124 ;  /* 0x000000010e027824 */ /* 0x004fca00078e027c */
[C---:B------:R-:W-:Y:S01]  /*9920*/  ISETP.GE.AND P0, PT, R2.reuse, R249, PT ;  /* 0x000000f90200720c */ /* 0x040fe20003f06270 */
[----:B---3--:R-:W-:-:S03]  /*9930*/  IMAD.IADD R2, R2, 0x1, R12 ;  /* 0x0000000102027824 */ /* 0x008fc600078e020c */
[----:B------:R-:W-:Y:S01]  /*9940*/  ISETP.GT.OR P0, PT, R14, 0x2f, P0 ;  /* 0x0000002f0e00780c */ /* 0x000fe20000704670 */
[----:B------:R-:W-:-:S04]  /*9950*/  @P1 IMAD.HI.U32 R3, R2, c[0x0][0x2bc], RZ ;  /* 0x0000af0002031a27 */ /* 0x000fc800078e00ff */
[----:B------:R-:W-:Y:S01]  /*9960*/  IMAD.MOV.U32 R0, RZ, RZ, R2 ;  /* 0x000000ffff007224 */ /* 0x000fe200078e0002 */
[----:B------:R-:W-:-:S07]  /*9970*/  @P1 SHF.R.U32.HI R0, RZ, c[0x0][0x2c0], R3 ;  /* 0x0000b000ff001a19 */ /* 0x000fce0000011603 */
[----:B------:R-:W-:-:S04]  /*9980*/  @!P0 IADD3 R3, P1, R0, R16, RZ ;  /* 0x0000001000038210 */ /* 0x000fc80007f3e0ff */
[----:B------:R-:W-:Y:S02]  /*9990*/  @!P0 LEA.HI.X.SX32 R5, R0, R6, 0x1, P1 ;  /* 0x0000000600058211 */ /* 0x000fe400008f0eff */
[----:B------:R-:W-:-:S04]  /*99a0*/  @!P0 LEA R4, P1, R3, c[0x0][0x2a0], 0x2 ;  /* 0x0000a80003048a11 */ /* 0x000fc800078210ff */
[----:B------:R-:W-:-:S05]  /*99b0*/  @!P0 LEA.HI.X R5, R3, c[0x0][0x2a4], R5, 0x2, P1 ;  /* 0x0000a90003058a11 */ /* 0x000fca00008f1405 */
[----:B------:R-:W2:Y:S01]  /*99c0*/  @!P0 LDG.E R211, [R4.64] ;  /* 0x0000000804d38981 */ /* 0x000ea2000c1e1900 */
[----:B------:R-:W-:-:S04]  /*99d0*/  IMAD.MOV R0, RZ, RZ, -R0 ;  /* 0x000000ffff007224 */ /* 0x000fc800078e0a00 */
[----:B------:R-:W-:Y:S01]  /*99e0*/  IMAD R213, R0, c[0x0][0x2b8], R2 ;  /* 0x0000ae0000d57a24 */ /* 0x000fe200078e0202 */
[----:B-1----:R-:W1:Y:S04]  /*99f0*/  S2R R6, SR_TID.X ;  /* 0x0000000000067919 */ /* 0x002e680000002100 */
[----:B------:R-:W-:Y:S01]  /*9a00*/  SHF.R.S32.HI R106, RZ, 0x1f, R213 ;  /* 0x0000001fff6a7819 */ /* 0x000fe200000114d5 */
[----:B------:R-:W-:-:S04]  /*9a10*/  IMAD.WIDE.U32 R2, R213, c[0x0][0x1e0], RZ ;  /* 0x00007800d5027a25 */ /* 0x000fc800078e00ff */
[----:B------:R-:W-:-:S04]  /*9a20*/  IMAD R0, R106, c[0x0][0x1e0], RZ ;  /* 0x000078006a007a24 */ /* 0x000fc800078e02ff */
[----:B------:R-:W-:-:S04]  /*9a30*/  IMAD R0, R213, c[0x0][0x1e4], R0 ;  /* 0x00007900d5007a24 */ /* 0x000fc800078e0200 */
[----:B------:R-:W-:Y:S02]  /*9a40*/  IMAD.IADD R3, R3, 0x1, R0 ;  /* 0x0000000103037824 */ /* 0x000fe400078e0200 */
[----:B------:R-:W-:-:S04]  /*9a50*/  IMAD.WIDE.U32 R10, R95, c[0x0][0x1e8], RZ ;  /* 0x00007a005f0a7a25 */ /* 0x000fc800078e00ff */
[----:B------:R-:W-:Y:S01]  /*9a60*/  IMAD R108, R212, -0x30, R108 ;  /* 0xffffffd0d46c7824 */ /* 0x000fe200078e026c */
[----:B-1----:R-:W-:Y:S01]  /*9a70*/  SHF.R.S32.HI R116, RZ, 0x1f, R6 ;  /* 0x0000001fff747819 */ /* 0x002fe20000011406 */
[----:B------:R-:W-:Y:S02]  /*9a80*/  IMAD R8, R95, c[0x0][0x1ec], R11 ;  /* 0x00007b005f087a24 */ /* 0x000fe400078e020b */
[----:B------:R-:W-:Y:S01]  /*9a90*/  IMAD.IADD R109, R249, 0x1, R108 ;  /* 0x00000001f96d7824 */ /* 0x000fe200078e026c */
[----:B------:R-:W-:-:S04]  /*9aa0*/  LEA.HI R116, R116, R6, RZ, 0x2 ;  /* 0x0000000674747211 */ /* 0x000fc800078f10ff */
[----:B------:R-:W-:Y:S02]  /*9ab0*/  SHF.R.S32.HI R116, RZ, 0x2, R116 ;  /* 0x00000002ff747819 */ /* 0x000fe40000011474 */
[----:B------:R-:W-:-:S05]  /*9ac0*/  IMNMX R6, R109, 0x30, PT ;  /* 0x000000306d067817 */ /* 0x000fca0003800200 */
[----:B------:R-:W-:-:S05]  /*9ad0*/  IMAD.IADD R6, R6, 0x1, -R116 ;  /* 0x0000000106067824 */ /* 0x000fca00078e0a74 */
[----:B------:R-:W-:Y:S01]  /*9ae0*/  ISETP.GE.AND P1, PT, R6, 0x1, PT ;  /* 0x000000010600780c */ /* 0x000fe20003f26270 */
[----:B------:R-:W-:Y:S04]  /*9af0*/  STL.64 [R1+0x40], R10 ;  /* 0x0000400a01007387 */ /* 0x000fe80000100a00 */
[----:B------:R-:W-:Y:S08]  /*9b00*/  STL [R1+0x3c], R8 ;  /* 0x00003c0801007387 */ /* 0x000ff00000100800 */
[----:B------:R-:W-:-:S02]  /*9b10*/  @P1 ISETP.GE.AND P2, PT, R250, c[0x0][0x1d4], PT ;  /* 0x00007500fa001a0c */ /* 0x000fc40003f46270 */
[----:B------:R-:W-:Y:S02]  /*9b20*/  @P1 ISETP.GE.AND P3, PT, R114, c[0x0][0x1d4], PT ;  /* 0x0000750072001a0c */ /* 0x000fe40003f66270 */
[----:B------:R-:W-:Y:S02]  /*9b30*/  LOP3.LUT R209, R209, 0xfffeffff, RZ, 0xc0, !PT ;  /* 0xfffeffffd1d17812 */ /* 0x000fe400078ec0ff */
[----:B--2---:R-:W-:Y:S01]  /*9b40*/  SHF.R.S32.HI R107, RZ, 0x1f, R211 ;  /* 0x0000001fff6b7819 */ /* 0x004fe200000114d3 */
[----:B------:R-:W-:-:S04]  /*9b50*/  IMAD.WIDE.U32 R2, R211, c[0x0][0x1f0], R2 ;  /* 0x00007c00d3027a25 */ /* 0x000fc800078e0002 */
[----:B------:R-:W-:-:S04]  /*9b60*/  IMAD R0, R107, c[0x0][0x1f0], RZ ;  /* 0x00007c006b007a24 */ /* 0x000fc800078e02ff */
[----:B------:R-:W-:Y:S01]  /*9b70*/  IMAD R4, R211, c[0x0][0x1f4], R0 ;  /* 0x00007d00d3047a24 */ /* 0x000fe200078e0200 */
[----:B------:R-:W-:-:S04]  /*9b80*/  IADD3 R0, P0, R2, R10, RZ ;  /* 0x0000000a02007210 */ /* 0x000fc80007f1e0ff */
[----:B------:R-:W-:Y:S02]  /*9b90*/  IADD3.X R2, R8, R3, R4, P0, !PT ;  /* 0x0000000308027210 */ /* 0x000fe400007fe404 */
[----:B------:R-:W-:-:S04]  /*9ba0*/  LEA R3, P0, R0, c[0x0][0x1c8], 0x1 ;  /* 0x0000720000037a11 */ /* 0x000fc800078008ff */
[----:B------:R-:W-:Y:S02]  /*9bb0*/  LEA.HI.X R5, R0, c[0x0][0x1cc], R2, 0x1, P0 ;  /* 0x0000730000057a11 */ /* 0x000fe400000f0c02 */
[----:B------:R-:W1:Y:S04]  /*9bc0*/  SHFL.IDX PT, R0, R3, RZ, 0x1c1f ;  /* 0x001c1fff03007589 */ /* 0x000e6800000e0000 */
[----:B------:R-:W2:Y:S04]  /*9bd0*/  SHFL.IDX PT, R2, R5, RZ, 0x1c1f ;  /* 0x001c1fff05027589 */ /* 0x000ea800000e0000 */
[----:B------:R3:W4:Y:S04]  /*9be0*/  SHFL.IDX PT, R4, R3, 0x1, 0x1c1f ;  /* 0x003c1f0003047f89 */ /* 0x00072800000e0000 */
[----:B------:R-:W5:Y:S01]  /*9bf0*/  SHFL.IDX PT, R5, R5, 0x1, 0x1c1f ;  /* 0x003c1f0005057f89 */ /* 0x000f6200000e0000 */
[----:B-1----:R-:W-:-:S04]  /*9c00*/  @P1 LEA R8, P0, R250, R0, 0x1 ;  /* 0x00000000fa081211 */ /* 0x002fc800078008ff */
[----:B--2---:R-:W-:Y:S01]  /*9c10*/  @P1 LEA.HI.X R9, R250, R2, R251, 0x1, P0 ;  /* 0x00000002fa091211 */ /* 0x004fe200000f0cfb */
[----:B---3--:R-:W-:-:S05]  /*9c20*/  @P1 IMAD.SHL.U32 R3, R117, 0x2, RZ ;  /* 0x0000000275031824 */ /* 0x008fca00078e00ff */
[----:B------:R1:W-:Y:S01]  /*9c30*/  @P1 LDGSTS.E.BYPASS.LTC128B.128 [R3+0x3c80], [R8.64], !P2 ;  /* 0x03c8000008031fae */ /* 0x0003e2000d101d48 */
[----:B------:R-:W-:Y:S02]  /*9c40*/  ISETP.GE.AND P0, PT, R6, 0x21, PT ;  /* 0x000000210600780c */ /* 0x000fe40003f06270 */
[----:B-1----:R-:W-:-:S04]  /*9c50*/  @P1 LEA R8, P2, R114, R0, 0x1 ;  /* 0x0000000072081211 */ /* 0x002fc800078408ff */
[----:B------:R-:W-:Y:S02]  /*9c60*/  @P1 LEA.HI.X R9, R114, R2, R115, 0x1, P2 ;  /* 0x0000000272091211 */ /* 0x000fe400010f0c73 */
[----:B------:R-:W-:-:S03]  /*9c70*/  @P1 LEA R12, P2, R112, R0, 0x1 ;  /* 0x00000000700c1211 */ /* 0x000fc600078408ff */
[----:B------:R1:W-:Y:S01]  /*9c80*/  @P1 LDGSTS.E.BYPASS.LTC128B.128 [R3+0x4880], [R8.64], !P3 ;  /* 0x0488000008031fae */ /* 0x0003e2000d901d48 */
[C---:B------:R-:W-:Y:S02]  /*9c90*/  @P1 LEA.HI.X R13, R112.reuse, R2, R113, 0x1, P2 ;  /* 0x00000002700d1211 */ /* 0x040fe400010f0c71 */
[----:B------:R-:W-:Y:S02]  /*9ca0*/  @P1 ISETP.GE.AND P2, PT, R112, c[0x0][0x1d4], PT ;  /* 0x0000750070001a0c */ /* 0x000fe40003f46270 */
[C---:B----4-:R-:W-:Y:S02]  /*9cb0*/  @P0 LEA R10, P3, R250.reuse, R4, 0x1 ;  /* 0x00000004fa0a0211 */ /* 0x050fe400078608ff */
[C---:B------:R-:W-:Y:S02]  /*9cc0*/  @P0 ISETP.GE.AND P4, PT, R250.reuse, c[0x0][0x1d4], PT ;  /* 0x00007500fa000a0c */ /* 0x040fe40003f86270 */
[----:B-----5:R-:W-:Y:S02]  /*9cd0*/  @P0 LEA.HI.X R11, R250, R5, R251, 0x1, P3 ;  /* 0x00000005fa0b0211 */ /* 0x020fe400018f0cfb */
[----:B------:R-:W-:-:S05]  /*9ce0*/  @P0 ISETP.GE.AND P3, PT, R114, c[0x0][0x1d4], PT ;  /* 0x0000750072000a0c */ /* 0x000fca0003f66270 */
[----:B------:R2:W-:Y:S01]  /*9cf0*/  @P1 LDGSTS.E.BYPASS.LTC128B.128 [R3+0x5480], [R12.64], !P2 ;  /* 0x054800000c031fae */ /* 0x0005e2000d101d48 */
[----:B------:R-:W-:Y:S01]  /*9d00*/  @P0 ISETP.GE.AND P2, PT, R112, c[0x0][0x1d4], PT ;  /* 0x0000750070000a0c */ /* 0x000fe20003f46270 */
[----:B------:R-:W-:-:S05]  /*9d10*/  @P0 IMAD.SHL.U32 R0, R117, 0x2, RZ ;  /* 0x0000000275000824 */ /* 0x000fca00078e00ff */
[----:B------:R3:W-:Y:S01]  /*9d20*/  @P0 LDGSTS.E.BYPASS.LTC128B.128 [R0+0x4480], [R10.64], !P4 ;  /* 0x044800000a000fae */ /* 0x0007e2000e101d48 */
[----:B-1----:R-:W-:-:S04]  /*9d30*/  @P0 LEA R8, P1, R114, R4, 0x1 ;  /* 0x0000000472080211 */ /* 0x002fc800078208ff */
[----:B------:R-:W-:Y:S02]  /*9d40*/  @P0 LEA.HI.X R9, R114, R5, R115, 0x1, P1 ;  /* 0x0000000572090211 */ /* 0x000fe400008f0c73 */
[----:B------:R-:W-:-:S03]  /*9d50*/  @P0 LEA R2, P1, R112, R4, 0x1 ;  /* 0x0000000470020211 */ /* 0x000fc600078208ff */
[----:B------:R3:W-:Y:S01]  /*9d60*/  @P0 LDGSTS.E.BYPASS.LTC128B.128 [R0+0x5080], [R8.64], !P3 ;  /* 0x0508000008000fae */ /* 0x0007e2000d901d48 */
[----:B--2---:R-:W-:Y:S02]  /*9d70*/  @P0 LEA.HI.X R3, R112, R5, R113, 0x1, P1 ;  /* 0x0000000570030211 */ /* 0x004fe400008f0c71 */
[----:B------:R-:W-:-:S03]  /*9d80*/  ISETP.GT.AND P1, PT, R14, 0x2f, PT ;  /* 0x0000002f0e00780c */ /* 0x000fc60003f24270 */
[----:B------:R3:W-:Y:S01]  /*9d90*/  @P0 LDGSTS.E.BYPASS.LTC128B.128 [R0+0x5c80], [R2.64], !P2 ;  /* 0x05c8000002000fae */ /* 0x0007e2000d101d48 */
[----:B------:R-:W-:-:S03]  /*9da0*/  ISETP.LT.AND P0, PT, RZ, c[0x0][0x27c], PT ;  /* 0x00009f00ff007a0c */ /* 0x000fc60003f01270 */
[----:B------:R-:W0:Y:S06]  /*9db0*/  LDGDEPBAR ;  /* 0x00000000000079af */ /* 0x000e2c0000000000 */
[----:B------:R-:W-:-:S04]  /*9dc0*/  @P1 LOP3.LUT R209, R209, 0x10000, RZ, 0xfc, !PT ;  /* 0x00010000d1d11812 */ /* 0x000fc800078efcff */
[----:B------:R-:W-:Y:S05]  /*9dd0*/  @P0 BRA `(.L_x_935) ;  /* 0x0000002000000947 */ /* 0x000fea0003800000 */
[----:B------:R-:W-:-:S04]  /*9de0*/  DEPBAR.LE SB0, 0x1 ;  /* 0x000080400000791a */ /* 0x000fc80000000000 */
[----:B------:R-:W-:Y:S05]  /*9df0*/  BRA `(.L_x_936) ;  /* 0x0000698000007947 */ /* 0x000fea0003800000 */
.L_x_935:
[----:B------:R-:W2:Y:S01]  /*9e00*/  LDL R118, [R1+0x54] ;  /* 0x0000540001767983 */ /* 0x000ea20000100800 */
[----:B------:R-:W-:Y:S01]  /*9e10*/  ULDC.U8 UR4, c[0x0][0x298] ;  /* 0x0000a60000047ab9 */ /* 0x000fe20000000000 */
[----:B---3--:R-:W-:Y:S01]  /*9e20*/  SHF.R.S32.HI R0, RZ, 0x1f, R125 ;  /* 0x0000001fff007819 */ /* 0x008fe2000001147d */
[C---:B------:R-:W-:Y:S01]  /*9e30*/  IMAD.WIDE.U32 R4, R125.reuse, c[0x0][0x280], RZ ;  /* 0x0000a0007d047a25 */ /* 0x040fe200078e00ff */
[----:B------:R-:W-:Y:S01]  /*9e40*/  ISETP.NE.AND P0, PT, RZ, UR4, PT ;  /* 0x00000004ff007c0c */ /* 0x000fe2000bf05270 */
[----:B------:R-:W-:Y:S02]  /*9e50*/  BSSY B2, `(.L_x_936) ;  /* 0x0000692000027945 */ /* 0x000fe40003800000 */
[C---:B------:R-:W-:Y:S02]  /*9e60*/  IMAD R2, R0.reuse, c[0x0][0x280], RZ ;  /* 0x0000a00000027a24 */ /* 0x040fe400078e02ff */
[----:B------:R-:W-:Y:S02]  /*9e70*/  IMAD R0, R0, c[0x0][0x290], RZ ;  /* 0x0000a40000007a24 */ /* 0x000fe400078e02ff */
[----:B------:R-:W-:-:S02]  /*9e80*/  IMAD R8, R125, c[0x0][0x284], R2 ;  /* 0x0000a1007d087a24 */ /* 0x000fc400078e0202 */
[C---:B------:R-:W-:Y:S02]  /*9e90*/  IMAD R6, R125.reuse, c[0x0][0x294], R0 ;  /* 0x0000a5007d067a24 */ /* 0x040fe400078e0200 */
[----:B------:R-:W-:Y:S01]  /*9ea0*/  IMAD.WIDE.U32 R2, R125, c[0x0][0x290], RZ ;  /* 0x0000a4007d027a25 */ /* 0x000fe200078e00ff */
[----:B------:R-:W-:-:S04]  /*9eb0*/  IADD3 R8, R8, R5, RZ ;  /* 0x0000000508087210 */ /* 0x000fc80007ffe0ff */
[----:B------:R-:W-:Y:S02]  /*9ec0*/  IADD3 R6, R6, R3, RZ ;  /* 0x0000000306067210 */ /* 0x000fe40007ffe0ff */
[----:B--2---:R-:W-:-:S04]  /*9ed0*/  IADD3 R28, R138, R118, RZ ;  /* 0x000000768a1c7210 */ /* 0x004fc80007ffe0ff */
[----:B------:R-:W-:Y:S01]  /*9ee0*/  LEA R0, R170, R28, 0x6 ;  /* 0x0000001caa007211 */ /* 0x000fe200078e30ff */
[----:B------:R-:W-:Y:S05]  /*9ef0*/  @!P0 BRA `(.L_x_937) ;  /* 0x0000348000008947 */ /* 0x000fea0003800000 */
[----:B------:R1:W5:Y:S01]  /*9f00*/  LDL R82, [R1+0xc4] ;  /* 0x0000c40001527983 */ /* 0x0003620000100800 */
[----:B------:R-:W-:-:S03]  /*9f10*/  IMAD.MOV.U32 R9, RZ, RZ, c[0x0][0x2c4] ;  /* 0x0000b100ff097624 */ /* 0x000fc600078e00ff */
[----:B------:R1:W5:Y:S02]  /*9f20*/  LDL R81, [R1+0xc0] ;  /* 0x0000c00001517983 */ /* 0x0003640000100800 */
[----:B------:R-:W-:Y:S02]  /*9f30*/  ISETP.NE.AND P1, PT, R9, 0x1, PT ;  /* 0x000000010900780c */ /* 0x000fe40003f25270 */
[----:B------:R1:W5:Y:S04]  /*9f40*/  LDL R80, [R1+0xbc] ;  /* 0x0000bc0001507983 */ /* 0x0003680000100800 */
[----:B------:R1:W5:Y:S04]  /*9f50*/  LDL R79, [R1+0xb8] ;  /* 0x0000b800014f7983 */ /* 0x0003680000100800 */
[----:B------:R1:W5:Y:S03]  /*9f60*/  LDL R75, [R1+0xb4] ;  /* 0x0000b400014b7983 */ /* 0x0003660000100800 */
[----:B------:R-:W-:-:S05]  /*9f70*/  @P1 IMAD.HI.U32 R3, R0, c[0x0][0x2c8], RZ ;  /* 0x0000b20000031a27 */ /* 0x000fca00078e00ff */
[----:B------:R-:W-:Y:S01]  /*9f80*/  @P1 SHF.R.U32.HI R0, RZ, c[0x0][0x2cc], R3 ;  /* 0x0000b300ff001a19 */ /* 0x000fe20000011603 */
[----:B------:R-:W-:-:S03]  /*9f90*/  IMAD.MOV.U32 R5, RZ, RZ, R8 ;  /* 0x000000ffff057224 */ /* 0x000fc600078e0008 */
[----:B------:R-:W-:Y:S01]  /*9fa0*/  SHF.R.S32.HI R3, RZ, 0x1f, R0 ;  /* 0x0000001fff037819 */ /* 0x000fe20000011400 */
[----:B------:R-:W-:Y:S01]  /*9fb0*/  IMAD.MOV.U32 R9, RZ, RZ, R6 ;  /* 0x000000ffff097224 */ /* 0x000fe200078e0006 */
[----:B------:R-:W-:-:S03]  /*9fc0*/  MOV R8, R2 ;  /* 0x0000000200087202 */ /* 0x000fc60000000f00 */
[C---:B------:R-:W-:Y:S02]  /*9fd0*/  IMAD R6, R3.reuse, c[0x0][0x280], RZ ;  /* 0x0000a00003067a24 */ /* 0x040fe400078e02ff */
[----:B------:R-:W-:Y:S02]  /*9fe0*/  IMAD R10, R3, c[0x0][0x290], RZ ;  /* 0x0000a400030a7a24 */ /* 0x000fe400078e02ff */
[----:B------:R-:W-:-:S04]  /*9ff0*/  IMAD.WIDE.U32 R4, R0, c[0x0][0x280], R4 ;  /* 0x0000a00000047a25 */ /* 0x000fc800078e0004 */
[----:B------:R-:W-:-:S04]  /*a000*/  IMAD.WIDE.U32 R2, R0, c[0x0][0x290], R8 ;  /* 0x0000a40000027a25 */ /* 0x000fc800078e0008 */
[C---:B------:R-:W-:Y:S02]  /*a010*/  IMAD R6, R0.reuse, c[0x0][0x284], R6 ;  /* 0x0000a10000067a24 */ /* 0x040fe400078e0206 */
[----:B------:R-:W-:Y:S01]  /*a020*/  IMAD R0, R0, c[0x0][0x294], R10 ;  /* 0x0000a50000007a24 */ /* 0x000fe200078e020a */
[----:B------:R-:W-:-:S04]  /*a030*/  LEA R41, P0, R2, c[0x0][0x288], 0x1 ;  /* 0x0000a20002297a11 */ /* 0x000fc800078008ff */
[----:B------:R-:W-:-:S04]  /*a040*/  IADD3 R0, R3, R0, RZ ;  /* 0x0000000003007210 */ /* 0x000fc80007ffe0ff */
[----:B------:R-:W-:Y:S02]  /*a050*/  LEA.HI.X R29, R2, c[0x0][0x28c], R0, 0x1, P0 ;  /* 0x0000a300021d7a11 */ /* 0x000fe400000f0c00 */
[----:B------:R-:W-:Y:S02]  /*a060*/  ISETP.GE.AND P0, PT, R28, R34, PT ;  /* 0x000000221c00720c */ /* 0x000fe40003f06270 */
[----:B------:R-:W-:Y:S02]  /*a070*/  LEA R40, P1, R4, c[0x0][0x270], 0x1 ;  /* 0x00009c0004287a11 */ /* 0x000fe400078208ff */
[----:B------:R-:W-:-:S04]  /*a080*/  IADD3 R6, R5, R6, RZ ;  /* 0x0000000605067210 */ /* 0x000fc80007ffe0ff */
[----:B------:R-:W-:Y:S01]  /*a090*/  LEA.HI.X R35, R4, c[0x0][0x274], R6, 0x1, P1 ;  /* 0x00009d0004237a11 */ /* 0x000fe200008f0c06 */
[----:B------:R1:W2:Y:S01]  /*a0a0*/  SHFL.IDX PT, R2, R41, RZ, 0x1e1f ;  /* 0x001e1fff29027589 */ /* 0x0002a200000e0000 */
[----:B------:R-:W-:Y:S03]  /*a0b0*/  BSSY B0, `(.L_x_938) ;  /* 0x0000050000007945 */ /* 0x000fe60003800000 */
[----:B------:R1:W3:Y:S01]  /*a0c0*/  SHFL.IDX PT, R4, R40, RZ, 0x1e1f ;  /* 0x001e1fff28047589 */ /* 0x0002e200000e0000 */
[----:B------:R-:W-:-:S03]  /*a0d0*/  CS2R R64, SRZ ;  /* 0x0000000000407805 */ /* 0x000fc6000001ff00 */
[----:B------:R1:W4:Y:S01]  /*a0e0*/  SHFL.IDX PT, R5, R35, RZ, 0x1e1f ;  /* 0x001e1fff23057589 */ /* 0x00032200000e0000 */
[----:B------:R-:W-:-:S03]  /*a0f0*/  CS2R R42, SRZ ;  /* 0x00000000002a7805 */ /* 0x000fc6000001ff00 */
[----:B------:R1:W1:Y:S01]  /*a100*/  SHFL.IDX PT, R3, R29, RZ, 0x1e1f ;  /* 0x001e1fff1d037589 */ /* 0x00026200000e0000 */
        /* <DEDUP_REMOVED lines=11> */
[----:B------:R-:W-:Y:S05]  /*a1c0*/  @P0 BRA `(.L_x_939) ;  /* 0x000003e000000947 */ /* 0x000fea0003800000 */
[----:B--2---:R-:W-:Y:S01]  /*a1d0*/  ISETP.GE.AND P0, PT, R169, c[0x0][0x27c], PT ;  /* 0x00009f00a9007a0c */ /* 0x004fe20003f06270 */
[----:B------:R-:W-:Y:S01]  /*a1e0*/  CS2R R22, SRZ ;  /* 0x0000000000167805 */ /* 0x000fe2000001ff00 */
[----:B------:R-:W-:Y:S01]  /*a1f0*/  ISETP.GE.AND P1, PT, R166, c[0x0][0x27c], PT ;  /* 0x00009f00a6007a0c */ /* 0x000fe20003f26270 */
[----:B------:R-:W-:-:S10]  /*a200*/  CS2R R20, SRZ ;  /* 0x0000000000147805 */ /* 0x000fd4000001ff00 */
[C---:B------:R-:W-:Y:S01]  /*a210*/  @!P0 IMAD.SHL.U32 R0, R169.reuse, 0x2, RZ ;  /* 0x00000002a9008824 */ /* 0x040fe200078e00ff */
[----:B-----5:R-:W-:-:S04]  /*a220*/  @!P0 SHF.L.U64.HI R6, R169, 0x1, R82 ;  /* 0x00000001a9068819 */ /* 0x020fc80000010252 */
[----:B---3--:R-:W-:-:S05]  /*a230*/  @!P0 IADD3 R10, P2, R4, R0, RZ ;  /* 0x00000000040a8210 */ /* 0x008fca0007f5e0ff */
[----:B----4-:R-:W-:Y:S01]  /*a240*/  @!P0 IMAD.X R11, R5, 0x1, R6, P2 ;  /* 0x00000001050b8824 */ /* 0x010fe200010e0606 */
[----:B------:R-:W-:-:S04]  /*a250*/  @!P0 IADD3 R8, P2, R2, R0, RZ ;  /* 0x0000000002088210 */ /* 0x000fc80007f5e0ff */
[----:B------:R2:W5:Y:S01]  /*a260*/  @!P0 LD.E.64 R22, [R10.64] ;  /* 0x000000080a168980 */ /* 0x000562000c101b00 */
[----:B-1----:R-:W-:Y:S02]  /*a270*/  @!P0 IMAD.X R9, R3, 0x1, R6, P2 ;  /* 0x0000000103098824 */ /* 0x002fe400010e0606 */
[C---:B------:R-:W-:Y:S01]  /*a280*/  @!P1 IMAD.SHL.U32 R6, R166.reuse, 0x2, RZ ;  /* 0x00000002a6069824 */ /* 0x040fe200078e00ff */
[----:B------:R-:W-:Y:S02]  /*a290*/  @!P1 SHF.L.U64.HI R0, R166, 0x1, R81 ;  /* 0x00000001a6009819 */ /* 0x000fe40000010251 */
[----:B------:R1:W5:Y:S01]  /*a2a0*/  @!P0 LD.E.64 R20, [R8.64] ;  /* 0x0000000808148980 */ /* 0x000362000c101b00 */
[----:B------:R-:W-:Y:S01]  /*a2b0*/  ISETP.GE.AND P0, PT, R168, c[0x0][0x27c], PT ;  /* 0x00009f00a8007a0c */ /* 0x000fe20003f06270 */
[----:B------:R-:W-:Y:S01]  /*a2c0*/  CS2R R24, SRZ ;  /* 0x0000000000187805 */ /* 0x000fe2000001ff00 */
[----:B------:R-:W-:Y:S01]  /*a2d0*/  CS2R R26, SRZ ;  /* 0x00000000001a7805 */ /* 0x000fe2000001ff00 */
[----:B--2---:R-:W-:-:S05]  /*a2e0*/  @!P1 IADD3 R10, P2, R4, R6, RZ ;  /* 0x00000006040a9210 */ /* 0x004fca0007f5e0ff */
[----:B------:R-:W-:Y:S01]  /*a2f0*/  @!P1 IMAD.X R11, R5, 0x1, R0, P2 ;  /* 0x00000001050b9824 */ /* 0x000fe200010e0600 */
[----:B-1----:R-:W-:-:S04]  /*a300*/  @!P1 IADD3 R8, P2, R2, R6, RZ ;  /* 0x0000000602089210 */ /* 0x002fc80007f5e0ff */
[C---:B------:R-:W-:Y:S01]  /*a310*/  @!P0 IMAD.SHL.U32 R6, R168.reuse, 0x2, RZ ;  /* 0x00000002a8068824 */ /* 0x040fe200078e00ff */
[----:B------:R-:W-:Y:S01]  /*a320*/  ISETP.GE.AND P3, PT, R139, c[0x0][0x27c], PT ;  /* 0x00009f008b007a0c */ /* 0x000fe20003f66270 */
[----:B------:R1:W5:Y:S01]  /*a330*/  @!P1 LD.E.64 R24, [R10.64] ;  /* 0x000000080a189980 */ /* 0x000362000c101b00 */
[----:B------:R-:W-:Y:S01]  /*a340*/  @!P1 IMAD.X R9, R3, 0x1, R0, P2 ;  /* 0x0000000103099824 */ /* 0x000fe200010e0600 */
[----:B------:R-:W-:-:S04]  /*a350*/  @!P0 SHF.L.U64.HI R0, R168, 0x1, R80 ;  /* 0x00000001a8008819 */ /* 0x000fc80000010250 */
[----:B------:R2:W5:Y:S01]  /*a360*/  @!P1 LD.E.64 R26, [R8.64] ;  /* 0x00000008081a9980 */ /* 0x000562000c101b00 */
[----:B------:R-:W-:Y:S01]  /*a370*/  CS2R R30, SRZ ;  /* 0x00000000001e7805 */ /* 0x000fe2000001ff00 */
[----:B------:R-:W-:Y:S01]  /*a380*/  CS2R R32, SRZ ;  /* 0x0000000000207805 */ /* 0x000fe2000001ff00 */
[----:B-1----:R-:W-:-:S05]  /*a390*/  @!P0 IADD3 R10, P1, R4, R6, RZ ;  /* 0x00000006040a8210 */ /* 0x002fca0007f3e0ff */
[----:B------:R-:W-:Y:S01]  /*a3a0*/  @!P0 IMAD.X R11, R5, 0x1, R0, P1 ;  /* 0x00000001050b8824 */ /* 0x000fe200008e0600 */
[----:B--2---:R-:W-:Y:S01]  /*a3b0*/  @!P0 IADD3 R8, P1, R2, R6, RZ ;  /* 0x0000000602088210 */ /* 0x004fe20007f3e0ff */
[----:B------:R-:W-:-:S03]  /*a3c0*/  @!P3 IMAD.SHL.U32 R6, R139, 0x2, RZ ;  /* 0x000000028b06b824 */ /* 0x000fc600078e00ff */
[----:B------:R1:W5:Y:S01]  /*a3d0*/  @!P0 LD.E.64 R30, [R10.64] ;  /* 0x000000080a1e8980 */ /* 0x000362000c101b00 */
[----:B------:R-:W-:Y:S01]  /*a3e0*/  @!P0 IMAD.X R9, R3, 0x1, R0, P1 ;  /* 0x0000000103098824 */ /* 0x000fe200008e0600 */
[----:B------:R-:W-:-:S04]  /*a3f0*/  @!P3 SHF.L.U64.HI R0, R139, 0x1, R79 ;  /* 0x000000018b00b819 */ /* 0x000fc8000001024f */
[----:B------:R2:W5:Y:S01]  /*a400*/  @!P0 LD.E.64 R32, [R8.64] ;  /* 0x0000000808208980 */ /* 0x000562000c101b00 */
[----:B------:R-:W-:Y:S02]  /*a410*/  @!P3 IADD3 R12, P0, R2, R6, RZ ;  /* 0x00000006020cb210 */ /* 0x000fe40007f1e0ff */
[----:B------:R-:W-:-:S03]  /*a420*/  ISETP.GE.AND P1, PT, R164, c[0x0][0x27c], PT ;  /* 0x00009f00a4007a0c */ /* 0x000fc60003f26270 */
[----:B------:R-:W-:Y:S01]  /*a430*/  @!P3 IMAD.X R13, R3, 0x1, R0, P0 ;  /* 0x00000001030db824 */ /* 0x000fe200000e0600 */
[----:B------:R-:W-:Y:S02]  /*a440*/  ISETP.GE.AND P0, PT, R167, c[0x0][0x27c], PT ;  /* 0x00009f00a7007a0c */ /* 0x000fe40003f06270 */
[----:B------:R-:W-:-:S05]  /*a450*/  @!P3 IADD3 R14, P2, R4, R6, RZ ;  /* 0x00000006040eb210 */ /* 0x000fca0007f5e0ff */
[----:B------:R-:W-:Y:S02]  /*a460*/  @!P3 IMAD.X R15, R5, 0x1, R0, P2 ;  /* 0x00000001050fb824 */ /* 0x000fe400010e0600 */
[----:B------:R-:W-:Y:S01]  /*a470*/  @!P1 IMAD.WIDE R18, R164, 0x2, R4 ;  /* 0x00000002a4129825 */ /* 0x000fe200078e0204 */
[----:B-1----:R-:W-:-:S03]  /*a480*/  CS2R R10, SRZ ;  /* 0x00000000000a7805 */ /* 0x002fc6000001ff00 */
[----:B------:R-:W-:Y:S01]  /*a490*/  @!P1 IMAD.WIDE R16, R164, 0x2, R2 ;  /* 0x00000002a4109825 */ /* 0x000fe200078e0202 */
[----:B--2---:R-:W-:-:S03]  /*a4a0*/  CS2R R8, SRZ ;  /* 0x0000000000087805 */ /* 0x004fc6000001ff00 */
[C---:B------:R-:W-:Y:S01]  /*a4b0*/  @!P0 IMAD.SHL.U32 R0, R167.reuse, 0x2, RZ ;  /* 0x00000002a7008824 */ /* 0x040fe200078e00ff */
[----:B------:R1:W5:Y:S01]  /*a4c0*/  @!P1 LD.E.64 R10, [R18.64] ;  /* 0x00000008120a9980 */ /* 0x000362000c101b00 */
[----:B------:R-:W-:-:S03]  /*a4d0*/  @!P0 SHF.L.U64.HI R6, R167, 0x1, R75 ;  /* 0x00000001a7068819 */ /* 0x000fc6000001024b */
[----:B------:R1:W5:Y:S01]  /*a4e0*/  @!P1 LD.E.64 R8, [R16.64] ;  /* 0x0000000810089980 */ /* 0x000362000c101b00 */
[----:B------:R-:W-:-:S05]  /*a4f0*/  @!P0 IADD3 R4, P1, R4, R0, RZ ;  /* 0x0000000004048210 */ /* 0x000fca0007f3e0ff */
[--C-:B------:R-:W-:Y:S01]  /*a500*/  @!P0 IMAD.X R5, R5, 0x1, R6.reuse, P1 ;  /* 0x0000000105058824 */ /* 0x100fe200008e0606 */
[----:B------:R-:W-:Y:S01]  /*a510*/  @!P0 IADD3 R2, P1, R2, R0, RZ ;  /* 0x0000000002028210 */ /* 0x000fe20007f3e0ff */
[----:B------:R-:W-:Y:S01]  /*a520*/  CS2R R36, SRZ ;  /* 0x0000000000247805 */ /* 0x000fe2000001ff00 */
[----:B------:R-:W-:Y:S01]  /*a530*/  CS2R R38, SRZ ;  /* 0x0000000000267805 */ /* 0x000fe2000001ff00 */
[----:B------:R-:W-:Y:S01]  /*a540*/  CS2R R42, SRZ ;  /* 0x00000000002a7805 */ /* 0x000fe2000001ff00 */
[----:B------:R-:W-:Y:S01]  /*a550*/  CS2R R44, SRZ ;  /* 0x00000000002c7805 */ /* 0x000fe2000001ff00 */
[----:B------:R-:W-:Y:S02]  /*a560*/  @!P0 IMAD.X R3, R3, 0x1, R6, P1 ;  /* 0x0000000103038824 */ /* 0x000fe400008e0606 */
[----:B------:R1:W5:Y:S04]  /*a570*/  @!P3 LD.E.64 R36, [R14.64] ;  /* 0x000000080e24b980 */ /* 0x000368000c101b00 */
[----:B------:R1:W5:Y:S04]  /*a580*/  @!P3 LD.E.64 R38, [R12.64] ;  /* 0x000000080c26b980 */ /* 0x000368000c101b00 */
[----:B------:R1:W5:Y:S04]  /*a590*/  @!P0 LD.E.64 R42, [R4.64] ;  /* 0x00000008042a8980 */ /* 0x000368000c101b00 */
[----:B------:R1:W5:Y:S02]  /*a5a0*/  @!P0 LD.E.64 R44, [R2.64] ;  /* 0x00000008022c8980 */ /* 0x000364000c101b00 */
.L_x_939:
[----:B--2---:R-:W-:Y:S05]  /*a5b0*/  BSYNC B0 ;  /* 0x0000000000007941 */ /* 0x004fea0003800000 */
.L_x_938:
[----:B------:R-:W-:Y:S01]  /*a5c0*/  IADD3 R0, R28, 0x40, RZ ;  /* 0x000000401c007810 */ /* 0x000fe20007ffe0ff */
[----:B-1---5:R-:W-:Y:S01]  /*a5d0*/  IMAD.MOV.U32 R2, RZ, RZ, R36 ;  /* 0x000000ffff027224 */ /* 0x022fe200078e0024 */
[----:B------:R-:W-:Y:S01]  /*a5e0*/  MOV R6, R8 ;  /* 0x0000000800067202 */ /* 0x000fe20000000f00 */
[----:B------:R-:W-:Y:S01]  /*a5f0*/  IMAD.MOV.U32 R3, RZ, RZ, R43 ;  /* 0x000000ffff037224 */ /* 0x000fe200078e002b */
[----:B------:R-:W-:Y:S01]  /*a600*/  ISETP.GE.AND P0, PT, R0, R34, PT ;  /* 0x000000220000720c */ /* 0x000fe20003f06270 */
[----:B------:R-:W-:Y:S01]  /*a610*/  IMAD.MOV.U32 R0, RZ, RZ, R37 ;  /* 0x000000ffff007224 */ /* 0x000fe200078e0025 */
[----:B----4-:R1:W2:Y:S01]  /*a620*/  SHFL.IDX PT, R5, R35, 0x1, 0x1e1f ;  /* 0x003e1f0023057f89 */ /* 0x0102a200000e0000 */
[----:B---3--:R-:W-:Y:S01]  /*a630*/  IMAD.MOV.U32 R4, RZ, RZ, R42 ;  /* 0x000000ffff047224 */ /* 0x008fe200078e002a */
[----:B------:R-:W-:Y:S01]  /*a640*/  PRMT R78, R78, 0x5410, R3 ;  /* 0x000054104e4e7816 */ /* 0x000fe20000000003 */
[----:B------:R-:W-:Y:S01]  /*a650*/  IMAD.MOV.U32 R3, RZ, RZ, R31 ;  /* 0x000000ffff037224 */ /* 0x000fe200078e001f */
[----:B------:R-:W-:Y:S01]  /*a660*/  PRMT R74, R2, 0x5410, R0 ;  /* 0x00005410024a7816 */ /* 0x000fe20000000000 */
[----:B------:R-:W-:Y:S01]  /*a670*/  IMAD.MOV.U32 R2, RZ, RZ, R24 ;  /* 0x000000ffff027224 */ /* 0x000fe200078e0018 */
[----:B------:R-:W-:Y:S01]  /*a680*/  PRMT R77, R77, 0x5410, R4 ;  /* 0x000054104d4d7816 */ /* 0x000fe20000000004 */
[----:B------:R-:W-:Y:S01]  /*a690*/  IMAD.MOV.U32 R0, RZ, RZ, R25 ;  /* 0x000000ffff007224 */ /* 0x000fe200078e0019 */
[----:B------:R-:W-:Y:S01]  /*a6a0*/  MOV R4, R30 ;  /* 0x0000001e00047202 */ /* 0x000fe20000000f00 */
[----:B------:R-:W-:Y:S01]  /*a6b0*/  IMAD.MOV.U32 R13, RZ, RZ, R20 ;  /* 0x000000ffff0d7224 */ /* 0x000fe200078e0014 */
[----:B------:R-:W-:Y:S01]  /*a6c0*/  BSSY B0, `(.L_x_940) ;  /* 0x0000066000007945 */ /* 0x000fe20003800000 */
[----:B------:R-:W-:Y:S01]  /*a6d0*/  IMAD.MOV.U32 R12, RZ, RZ, R21 ;  /* 0x000000ffff0c7224 */ /* 0x000fe200078e0015 */
[----:B------:R-:W-:Y:S01]  /*a6e0*/  PRMT R70, R2, 0x5410, R0 ;  /* 0x0000541002467816 */ /* 0x000fe20000000000 */
[----:B------:R-:W-:Y:S01]  /*a6f0*/  IMAD.MOV.U32 R2, RZ, RZ, R10 ;  /* 0x000000ffff027224 */ /* 0x000fe200078e000a */
[----:B------:R-:W-:Y:S01]  /*a700*/  PRMT R72, R4, 0x5410, R3 ;  /* 0x0000541004487816 */ /* 0x000fe20000000003 */
[----:B------:R-:W-:Y:S01]  /*a710*/  IMAD.MOV.U32 R0, RZ, RZ, R11 ;  /* 0x000000ffff007224 */ /* 0x000fe200078e000b */
[----:B------:R-:W-:Y:S01]  /*a720*/  MOV R4, R22 ;  /* 0x0000001600047202 */ /* 0x000fe20000000f00 */
[----:B------:R-:W-:Y:S01]  /*a730*/  IMAD.MOV.U32 R3, RZ, RZ, R23 ;  /* 0x000000ffff037224 */ /* 0x000fe200078e0017 */
[----:B------:R-:W-:Y:S01]  /*a740*/  PRMT R67, R13, 0x5410, R12 ;  /* 0x000054100d437816 */ /* 0x000fe2000000000c */
[----:B------:R-:W-:Y:S01]  /*a750*/  CS2R R58, SRZ ;  /* 0x00000000003a7805 */ /* 0x000fe2000001ff00 */
[----:B------:R-:W-:Y:S01]  /*a760*/  PRMT R66, R2, 0x5410, R0 ;  /* 0x0000541002427816 */ /* 0x000fe20000000000 */
[----:B------:R-:W-:Y:S01]  /*a770*/  IMAD.MOV.U32 R2, RZ, RZ, R38 ;  /* 0x000000ffff027224 */ /* 0x000fe200078e0026 */
[----:B------:R-:W-:Y:S01]  /*a780*/  PRMT R68, R4, 0x5410, R3 ;  /* 0x0000541004447816 */ /* 0x000fe20000000003 */
[----:B------:R-:W-:Y:S01]  /*a790*/  IMAD.MOV.U32 R0, RZ, RZ, R39 ;  /* 0x000000ffff007224 */ /* 0x000fe200078e0027 */
[----:B------:R-:W-:Y:S01]  /*a7a0*/  MOV R4, R44 ;  /* 0x0000002c00047202 */ /* 0x000fe20000000f00 */
[----:B------:R-:W-:Y:S01]  /*a7b0*/  IMAD.MOV.U32 R3, RZ, RZ, R45 ;  /* 0x000000ffff037224 */ /* 0x000fe200078e002d */
[----:B------:R-:W-:Y:S01]  /*a7c0*/  CS2R R54, SRZ ;  /* 0x0000000000367805 */ /* 0x000fe2000001ff00 */
[----:B------:R-:W-:Y:S01]  /*a7d0*/  CS2R R50, SRZ ;  /* 0x0000000000327805 */ /* 0x000fe2000001ff00 */
[----:B------:R-:W-:Y:S01]  /*a7e0*/  PRMT R73, R2, 0x5410, R0 ;  /* 0x0000541002497816 */ /* 0x000fe20000000000 */
[----:B------:R-:W-:Y:S01]  /*a7f0*/  IMAD.MOV.U32 R2, RZ, RZ, R26 ;  /* 0x000000ffff027224 */ /* 0x000fe200078e001a */
[----:B------:R-:W-:Y:S01]  /*a800*/  PRMT R76, R4, 0x5410, R3 ;  /* 0x00005410044c7816 */ /* 0x000fe20000000003 */
[----:B------:R-:W-:Y:S01]  /*a810*/  IMAD.MOV.U32 R3, RZ, RZ, R33 ;  /* 0x000000ffff037224 */ /* 0x000fe200078e0021 */
[----:B------:R-:W-:Y:S01]  /*a820*/  MOV R0, R27 ;  /* 0x0000001b00007202 */ /* 0x000fe20000000f00 */
[----:B------:R-:W-:Y:S01]  /*a830*/  CS2R R46, SRZ ;  /* 0x00000000002e7805 */ /* 0x000fe2000001ff00 */
[----:B------:R-:W-:Y:S01]  /*a840*/  MOV R4, R32 ;  /* 0x0000002000047202 */ /* 0x000fe20000000f00 */
[----:B------:R-:W-:Y:S01]  /*a850*/  CS2R R62, SRZ ;  /* 0x00000000003e7805 */ /* 0x000fe2000001ff00 */
[----:B------:R-:W-:Y:S01]  /*a860*/  PRMT R69, R2, 0x5410, R0 ;  /* 0x0000541002457816 */ /* 0x000fe20000000000 */
[----:B------:R-:W-:Y:S01]  /*a870*/  IMAD.MOV.U32 R0, RZ, RZ, R9 ;  /* 0x000000ffff007224 */ /* 0x000fe200078e0009 */
[----:B------:R-:W-:Y:S01]  /*a880*/  PRMT R71, R4, 0x5410, R3 ;  /* 0x0000541004477816 */ /* 0x000fe20000000003 */
[----:B------:R-:W3:Y:S01]  /*a890*/  SHFL.IDX PT, R2, R41, 0x1, 0x1e1f ;  /* 0x003e1f0029027f89 */ /* 0x000ee200000e0000 */
[----:B------:R-:W-:Y:S01]  /*a8a0*/  CS2R R60, SRZ ;  /* 0x00000000003c7805 */ /* 0x000fe2000001ff00 */
[----:B------:R-:W-:Y:S01]  /*a8b0*/  CS2R R56, SRZ ;  /* 0x0000000000387805 */ /* 0x000fe2000001ff00 */
[----:B-1----:R-:W-:Y:S01]  /*a8c0*/  PRMT R35, R6, 0x5410, R0 ;  /* 0x0000541006237816 */ /* 0x002fe20000000000 */
[----:B------:R1:W4:Y:S01]  /*a8d0*/  SHFL.IDX PT, R4, R40, 0x1, 0x1e1f ;  /* 0x003e1f0028047f89 */ /* 0x00032200000e0000 */
[----:B------:R-:W-:Y:S01]  /*a8e0*/  CS2R R52, SRZ ;  /* 0x0000000000347805 */ /* 0x000fe2000001ff00 */
[----:B------:R-:W-:-:S02]  /*a8f0*/  CS2R R48, SRZ ;  /* 0x0000000000307805 */ /* 0x000fc4000001ff00 */
[----:B------:R2:W3:Y:S01]  /*a900*/  SHFL.IDX PT, R3, R29, 0x1, 0x1e1f ;  /* 0x003e1f001d037f89 */ /* 0x0004e200000e0000 */
[----:B-1----:R-:W-:Y:S01]  /*a910*/  CS2R R40, SRZ ;  /* 0x0000000000287805 */ /* 0x002fe2000001ff00 */
[----:B--2---:R-:W-:Y:S01]  /*a920*/  CS2R R28, SRZ ;  /* 0x00000000001c7805 */ /* 0x004fe2000001ff00 */
[----:B------:R-:W-:Y:S05]  /*a930*/  @P0 BRA `(.L_x_941) ;  /* 0x000003e000000947 */ /* 0x000fea0003800000 */
[----:B---34-:R-:W-:Y:S01]  /*a940*/  ISETP.GE.AND P0, PT, R169, c[0x0][0x27c], PT ;  /* 0x00009f00a9007a0c */ /* 0x018fe20003f06270 */
[----:B------:R-:W-:Y:S01]  /*a950*/  CS2R R46, SRZ ;  /* 0x00000000002e7805 */ /* 0x000fe2000001ff00 */
[----:B------:R-:W-:Y:S01]  /*a960*/  ISETP.GE.AND P1, PT, R166, c[0x0][0x27c], PT ;  /* 0x00009f00a6007a0c */ /* 0x000fe20003f26270 */
[----:B------:R-:W-:-:S10]  /*a970*/  CS2R R48, SRZ ;  /* 0x0000000000307805 */ /* 0x000fd4000001ff00 */
[C---:B------:R-:W-:Y:S01]  /*a980*/  @!P0 IMAD.SHL.U32 R0, R169.reuse, 0x2, RZ ;  /* 0x00000002a9008824 */ /* 0x040fe200078e00ff */
[----:B------:R-:W-:-:S04]  /*a990*/  @!P0 SHF.L.U64.HI R6, R169, 0x1, R82 ;  /* 0x00000001a9068819 */ /* 0x000fc80000010252 */
[----:B------:R-:W-:-:S05]  /*a9a0*/  @!P0 IADD3 R14, P2, R4, R0, RZ ;  /* 0x00000000040e8210 */ /* 0x000fca0007f5e0ff */
[----:B------:R-:W-:Y:S01]  /*a9b0*/  @!P0 IMAD.X R15, R5, 0x1, R6, P2 ;  /* 0x00000001050f8824 */ /* 0x000fe200010e0606 */
[----:B------:R-:W-:Y:S01]  /*a9c0*/  @!P0 IADD3 R12, P2, R2, R0, RZ ;  /* 0x00000000020c8210 */ /* 0x000fe20007f5e0ff */
[----:B------:R-:W-:-:S03]  /*a9d0*/  @!P1 IMAD.SHL.U32 R0, R166, 0x2, RZ ;  /* 0x00000002a6009824 */ /* 0x000fc600078e00ff */
[----:B------:R1:W5:Y:S01]  /*a9e0*/  @!P0 LD.E.64 R46, [R14.64] ;  /* 0x000000080e2e8980 */ /* 0x000362000c101b00 */
[----:B------:R-:W-:Y:S01]  /*a9f0*/  @!P0 IMAD.X R13, R3, 0x1, R6, P2 ;  /* 0x00000001030d8824 */ /* 0x000fe200010e0606 */
[----:B------:R-:W-:-:S04]  /*aa00*/  @!P1 SHF.L.U64.HI R6, R166, 0x1, R81 ;  /* 0x00000001a6069819 */ /* 0x000fc80000010251 */
[----:B------:R2:W5:Y:S01]  /*aa10*/  @!P0 LD.E.64 R48, [R12.64] ;  /* 0x000000080c308980 */ /* 0x000562000c101b00 */
[----:B------:R-:W-:Y:S01]  /*aa20*/  ISETP.GE.AND P0, PT, R168, c[0x0][0x27c], PT ;  /* 0x00009f00a8007a0c */ /* 0x000fe20003f06270 */
[----:B------:R-:W-:Y:S01]  /*aa30*/  CS2R R50, SRZ ;  /* 0x0000000000327805 */ /* 0x000fe2000001ff00 */
[----:B------:R-:W-:Y:S01]  /*aa40*/  CS2R R52, SRZ ;  /* 0x0000000000347805 */ /* 0x000fe2000001ff00 */
[----:B-1----:R-:W-:-:S05]  /*aa50*/  @!P1 IADD3 R14, P2, R4, R0, RZ ;  /* 0x00000000040e9210 */ /* 0x002fca0007f5e0ff */
[----:B------:R-:W-:Y:S01]  /*aa60*/  @!P1 IMAD.X R15, R5, 0x1, R6, P2 ;  /* 0x00000001050f9824 */ /* 0x000fe200010e0606 */
[----:B--2---:R-:W-:-:S04]  /*aa70*/  @!P1 IADD3 R12, P2, R2, R0, RZ ;  /* 0x00000000020c9210 */ /* 0x004fc80007f5e0ff */
[C---:B------:R-:W-:Y:S01]  /*aa80*/  @!P0 IMAD.SHL.U32 R0, R168.reuse, 0x2, RZ ;  /* 0x00000002a8008824 */ /* 0x040fe200078e00ff */
[----:B------:R-:W-:Y:S01]  /*aa90*/  ISETP.GE.AND P3, PT, R139, c[0x0][0x27c], PT ;  /* 0x00009f008b007a0c */ /* 0x000fe20003f66270 */
[----:B------:R1:W5:Y:S01]  /*aaa0*/  @!P1 LD.E.64 R50, [R14.64] ;  /* 0x000000080e329980 */ /* 0x000362000c101b00 */
[----:B------:R-:W-:Y:S01]  /*aab0*/  @!P1 IMAD.X R13, R3, 0x1, R6, P2 ;  /* 0x00000001030d9824 */ /* 0x000fe200010e0606 */
[----:B------:R-:W-:-:S04]  /*aac0*/  @!P0 SHF.L.U64.HI R6, R168, 0x1, R80 ;  /* 0x00000001a8068819 */ /* 0x000fc80000010250 */
[----:B------:R2:W5:Y:S01]  /*aad0*/  @!P1 LD.E.64 R52, [R12.64] ;  /* 0x000000080c349980 */ /* 0x000562000c101b00 */
[----:B------:R-:W-:Y:S01]  /*aae0*/  CS2R R54, SRZ ;  /* 0x0000000000367805 */ /* 0x000fe2000001ff00 */
[----:B------:R-:W-:-:S04]  /*aaf0*/  CS2R R56, SRZ ;  /* 0x0000000000387805 */ /* 0x000fc8000001ff00 */
[----:B------:R-:W-:Y:S01]  /*ab00*/  @!P3 IMAD.SHL.U32 R16, R139, 0x2, RZ ;  /* 0x000000028b10b824 */ /* 0x000fe200078e00ff */
[----:B-1----:R-:W-:-:S05]  /*ab10*/  @!P0 IADD3 R14, P1, R4, R0, RZ ;  /* 0x00000000040e8210 */ /* 0x002fca0007f3e0ff */
[----:B------:R-:W-:Y:S01]  /*ab20*/  @!P0 IMAD.X R15, R5, 0x1, R6, P1 ;  /* 0x00000001050f8824 */ /* 0x000fe200008e0606 */
[----:B--2---:R-:W-:-:S04]  /*ab30*/  @!P0 IADD3 R12, P1, R2, R0, RZ ;  /* 0x00000000020c8210 */ /* 0x004fc80007f3e0ff */
[----:B------:R1:W5:Y:S01]  /*ab40*/  @!P0 LD.E.64 R54, [R14.64] ;  /* 0x000000080e368980 */ /* 0x000362000c101b00 */
[----:B------:R-:W-:Y:S01]  /*ab50*/  @!P0 IMAD.X R13, R3, 0x1, R6, P1 ;  /* 0x00000001030d8824 */ /* 0x000fe200008e0606 */
[----:B------:R-:W-:-:S04]  /*ab60*/  @!P3 SHF.L.U64.HI R0, R139, 0x1, R79 ;  /* 0x000000018b00b819 */ /* 0x000fc8000001024f */
[----:B------:R2:W5:Y:S01]  /*ab70*/  @!P0 LD.E.64 R56, [R12.64] ;  /* 0x000000080c388980 */ /* 0x000562000c101b00 */
[----:B------:R-:W-:Y:S01]  /*ab80*/  ISETP.GE.AND P1, PT, R164, c[0x0][0x27c], PT ;  /* 0x00009f00a4007a0c */ /* 0x000fe20003f26270 */
[----:B------:R-:W-:Y:S01]  /*ab90*/  CS2R R28, SRZ ;  /* 0x00000000001c7805 */ /* 0x000fe2000001ff00 */
[----:B------:R-:W-:Y:S01]  /*aba0*/  CS2R R40, SRZ ;  /* 0x0000000000287805 */ /* 0x000fe2000001ff00 */
[----:B--2---:R-:W-:-:S05]  /*abb0*/  @!P3 IADD3 R12, P0, R2, R16, RZ ;  /* 0x00000010020cb210 */ /* 0x004fca0007f1e0ff */
[----:B------:R-:W-:Y:S01]  /*abc0*/  @!P3 IMAD.X R13, R3, 0x1, R0, P0 ;  /* 0x00000001030db824 */ /* 0x000fe200000e0600 */
[----:B------:R-:W-:Y:S02]  /*abd0*/  ISETP.GE.AND P0, PT, R167, c[0x0][0x27c], PT ;  /* 0x00009f00a7007a0c */ /* 0x000fe40003f06270 */
[----:B-1----:R-:W-:Y:S02]  /*abe0*/  @!P3 IADD3 R14, P2, R4, R16, RZ ;  /* 0x00000010040eb210 */ /* 0x002fe40007f5e0ff */
[----:B------:R-:W-:-:S04]  /*abf0*/  @!P1 IMAD.WIDE R18, R164, 0x2, R4 ;  /* 0x00000002a4129825 */ /* 0x000fc800078e0204 */
[----:B------:R-:W-:Y:S01]  /*ac00*/  @!P3 IMAD.X R15, R5, 0x1, R0, P2 ;  /* 0x00000001050fb824 */ /* 0x000fe200010e0600 */
[----:B------:R1:W5:Y:S01]  /*ac10*/  @!P1 LD.E.64 R28, [R18.64] ;  /* 0x00000008121c9980 */ /* 0x000362000c101b00 */
[----:B------:R-:W-:-:S04]  /*ac20*/  @!P1 IMAD.WIDE R16, R164, 0x2, R2 ;  /* 0x00000002a4109825 */ /* 0x000fc800078e0202 */
[C---:B------:R-:W-:Y:S01]  /*ac30*/  @!P0 IMAD.SHL.U32 R0, R167.reuse, 0x2, RZ ;  /* 0x00000002a7008824 */ /* 0x040fe200078e00ff */
[----:B------:R1:W5:Y:S01]  /*ac40*/  @!P1 LD.E.64 R40, [R16.64] ;  /* 0x0000000810289980 */ /* 0x000362000c101b00 */
[----:B------:R-:W-:-:S03]  /*ac50*/  @!P0 SHF.L.U64.HI R6, R167, 0x1, R75 ;  /* 0x00000001a7068819 */ /* 0x000fc6000001024b */
        /* <DEDUP_REMOVED lines=12> */
.L_x_941:
[----:B---34-:R-:W-:Y:S05]  /*ad20*/  BSYNC B0 ;  /* 0x0000000000007941 */ /* 0x018fea0003800000 */
.L_x_940:
[----:B-----5:R-:W-:Y:S01]  /*ad30*/  IMAD.MOV.U32 R0, RZ, RZ, R64 ;  /* 0x000000ffff007224 */ /* 0x020fe200078e0040 */
[----:B------:R-:W-:-:S04]  /*ad40*/  DEPBAR.LE SB0, 0x1 ;  /* 0x000080400000791a */ /* 0x000fc80000000000 */
[----:B-1----:R-:W-:Y:S01]  /*ad50*/  IMAD.MOV.U32 R4, RZ, RZ, R65 ;  /* 0x000000ffff047224 */ /* 0x002fe200078e0041 */
[----:B------:R-:W-:Y:S01]  /*ad60*/  BSSY B1, `(.L_x_942) ;  /* 0x0000145000017945 */ /* 0x000fe20003800000 */
[----:B------:R-:W-:Y:S02]  /*ad70*/  IMAD.MOV.U32 R3, RZ, RZ, R58 ;  /* 0x000000ffff037224 */ /* 0x000fe400078e003a */
[----:B------:R-:W-:Y:S01]  /*ad80*/  IMAD.MOV.U32 R2, RZ, RZ, R59 ;  /* 0x000000ffff027224 */ /* 0x000fe200078e003b */
[----:B------:R-:W-:Y:S01]  /*ad90*/  PRMT R87, R0, 0x5410, R4 ;  /* 0x0000541000577816 */ /* 0x000fe20000000004 */
[----:B------:R-:W-:Y:S02]  /*ada0*/  IMAD.MOV.U32 R0, RZ, RZ, R54 ;  /* 0x000000ffff007224 */ /* 0x000fe400078e0036 */
[----:B------:R-:W-:Y:S01]  /*adb0*/  IMAD.MOV.U32 R4, RZ, RZ, R55 ;  /* 0x000000ffff047224 */ /* 0x000fe200078e0037 */
[----:B------:R-:W-:Y:S01]  /*adc0*/  PRMT R85, R3, 0x5410, R2 ;  /* 0x0000541003557816 */ /* 0x000fe20000000002 */
[----:B------:R-:W-:Y:S01]  /*add0*/  IMAD.MOV.U32 R2, RZ, RZ, R51 ;  /* 0x000000ffff027224 */ /* 0x000fe200078e0033 */
[----:B------:R-:W-:Y:S01]  /*ade0*/  PRMT R83, R0, 0x7610, R83 ;  /* 0x0000761000537816 */ /* 0x000fe20000000053 */
[----:B------:R-:W-:Y:S01]  /*adf0*/  IMAD.MOV.U32 R0, RZ, RZ, R46 ;  /* 0x000000ffff007224 */ /* 0x000fe200078e002e */
[----:B------:R-:W-:-:S02]  /*ae00*/  MOV R3, R50 ;  /* 0x0000003200037202 */ /* 0x000fc40000000f00 */
        /* <DEDUP_REMOVED lines=8> */
[----:B------:R-:W-:Y:S02]  /*ae90*/  PRMT R86, R0, 0x7610, R86 ;  /* 0x0000761000567816 */ /* 0x000fe40000000056 */
[----:B------:R-:W-:-:S02]  /*aea0*/  MOV R2, R29 ;  /* 0x0000001d00027202 */ /* 0x000fc40000000f00 */
[----:B------:R-:W-:Y:S01]  /*aeb0*/  PRMT R86, R86, 0x5410, R4 ;  /* 0x0000541056567816 */ /* 0x000fe20000000004 */
[----:B------:R-:W-:Y:S01]  /*aec0*/  IMAD.IADD R4, R34, 0x1, -R118 ;  /* 0x0000000122047824 */ /* 0x000fe200078e0a76 */
[----:B------:R-:W-:Y:S01]  /*aed0*/  PRMT R75, R3, 0x5410, R2 ;  /* 0x00005410034b7816 */ /* 0x000fe20000000002 */
[----:B------:R-:W-:Y:S01]  /*aee0*/  IMAD.MOV.U32 R3, RZ, RZ, R60 ;  /* 0x000000ffff037224 */ /* 0x000fe200078e003c */
[----:B------:R-:W-:Y:S01]  /*aef0*/  MOV R0, R56 ;  /* 0x0000003800007202 */ /* 0x000fe20000000f00 */
[----:B------:R-:W-:Y:S01]  /*af00*/  IMAD.MOV.U32 R2, RZ, RZ, R61 ;  /* 0x000000ffff027224 */ /* 0x000fe200078e003d */
[----:B------:R-:W-:Y:S02]  /*af10*/  IMNMX R19, R4, 0x80, PT ;  /* 0x0000008004137817 */ /* 0x000fe40003800200 */
[----:B------:R-:W-:Y:S01]  /*af20*/  PRMT R82, R0, 0x7610, R82 ;  /* 0x0000761000527816 */ /* 0x000fe20000000052 */
[----:B------:R-:W-:Y:S01]  /*af30*/  IMAD.MOV.U32 R0, RZ, RZ, R53 ;  /* 0x000000ffff007224 */ /* 0x000fe200078e0035 */
[----:B------:R-:W-:Y:S01]  /*af40*/  BAR.SYNC.DEFER_BLOCKING 0x0 ;  /* 0x0000000000007b1d */ /* 0x000fe20000010000 */
[----:B------:R-:W-:-:S02]  /*af50*/  ISETP.GE.AND P0, PT, R138, R19, PT ;  /* 0x000000138a00720c */ /* 0x000fc40003f06270 */
[----:B------:R-:W-:Y:S01]  /*af60*/  PRMT R84, R3, 0x5410, R2 ;  /* 0x0000541003547816 */ /* 0x000fe20000000002 */
[----:B------:R-:W-:Y:S01]  /*af70*/  IMAD.MOV.U32 R3, RZ, RZ, R57 ;  /* 0x000000ffff037224 */ /* 0x000fe200078e0039 */
[----:B------:R-:W-:Y:S01]  /*af80*/  MOV R4, R48 ;  /* 0x0000003000047202 */ /* 0x000fe20000000f00 */
[----:B------:R-:W-:-:S03]  /*af90*/  IMAD.MOV.U32 R2, RZ, RZ, R52 ;  /* 0x000000ffff027224 */ /* 0x000fc600078e0034 */
[----:B------:R-:W-:Y:S01]  /*afa0*/  PRMT R82, R82, 0x5410, R3 ;  /* 0x0000541052527816 */ /* 0x000fe20000000003 */
[----:B------:R-:W-:Y:S01]  /*afb0*/  IMAD.MOV.U32 R3, RZ, RZ, R49 ;  /* 0x000000ffff037224 */ /* 0x000fe200078e0031 */
[----:B------:R-:W-:Y:S01]  /*afc0*/  PRMT R80, R2, 0x5410, R0 ;  /* 0x0000541002507816 */ /* 0x000fe20000000000 */
[----:B------:R-:W-:Y:S01]  /*afd0*/  IMAD.MOV.U32 R2, RZ, RZ, R40 ;  /* 0x000000ffff027224 */ /* 0x000fe200078e0028 */
[----:B------:R-:W-:Y:S01]  /*afe0*/  PRMT R77, R4, 0x7610, R77 ;  /* 0x00007610044d7816 */ /* 0x000fe2000000004d */
[----:B------:R-:W-:Y:S01]  /*aff0*/  IMAD.MOV.U32 R0, RZ, RZ, R41 ;  /* 0x000000ffff007224 */ /* 0x000fe200078e0029 */
[----:B------:R-:W-:-:S04]  /*b000*/  PRMT R78, R3, 0x7610, R78 ;  /* 0x00007610034e7816 */ /* 0x000fc8000000004e */
[----:B------:R-:W-:Y:S01]  /*b010*/  PRMT R34, R2, 0x5410, R0 ;  /* 0x0000541002227816 */ /* 0x000fe20000000000 */
[----:B------:R-:W-:Y:S05]  /*b020*/  @P0 BRA `(.L_x_943) ;  /* 0x0000118000000947 */ /* 0x000fea0003800000 */
[----:B------:R-:W-:Y:S01]  /*b030*/  ISETP.GE.AND P0, PT, R164, c[0x0][0x27c], PT ;  /* 0x00009f00a4007a0c */ /* 0x000fe20003f06270 */
[----:B------:R-:W-:-:S12]  /*b040*/  BSSY B0, `(.L_x_944) ;  /* 0x000002d000007945 */ /* 0x000fd80003800000 */
[----:B------:R-:W-:Y:S05]  /*b050*/  @P0 BRA `(.L_x_945) ;  /* 0x000002b000000947 */ /* 0x000fea0003800000 */
[----:B------:R-:W2:Y:S01]  /*b060*/  LDL R88, [R1+0x8] ;  /* 0x0000080001587983 */ /* 0x000ea20000100800 */
[----:B------:R-:W-:Y:S02]  /*b070*/  SHF.R.U32.HI R0, RZ, 0x10, R9 ;  /* 0x00000010ff007819 */ /* 0x000fe40000011609 */
[--C-:B------:R-:W-:Y:S02]  /*b080*/  SHF.R.U64 R17, R10, 0x10, R11.reuse ;  /* 0x000000100a117819 */ /* 0x100fe4000000120b */
[----:B------:R-:W-:Y:S02]  /*b090*/  SHF.R.U32.HI R3, RZ, 0x10, R11 ;  /* 0x00000010ff037819 */ /* 0x000fe4000001160b */
[----:B------:R-:W-:Y:S01]  /*b0a0*/  SHF.R.U64 R16, R8, 0x10, R9 ;  /* 0x0000001008107819 */ /* 0x000fe20000001209 */
[----:B------:R-:W-:Y:S02]  /*b0b0*/  HADD2.F32 R17, -RZ, R17.H0_H0 ;  /* 0x20000011ff117230 */ /* 0x000fe40000004100 */
[----:B------:R-:W-:-:S02]  /*b0c0*/  HADD2.F32 R18, -RZ, R3.H0_H0 ;  /* 0x20000003ff127230 */ /* 0x000fc40000004100 */
[----:B------:R-:W-:Y:S01]  /*b0d0*/  HADD2.F32 R3, -RZ, R66.H0_H0 ;  /* 0x20000042ff037230 */ /* 0x000fe20000004100 */
[----:B--2---:R-:W1:Y:S02]  /*b0e0*/  LDS.128 R12, [R88+0x4800] ;  /* 0x00480000580c7984 */ /* 0x004e640000000c00 */
[--C-:B-1----:R-:W-:Y:S02]  /*b0f0*/  HADD2.F32 R11, -RZ, R14.reuse.H0_H0 ;  /* 0x2000000eff0b7230 */ /* 0x102fe40000004100 */
[----:B------:R-:W-:Y:S02]  /*b100*/  HADD2.F32 R4, -RZ, R14.H1_H1 ;  /* 0x3000000eff047230 */ /* 0x000fe40000004100 */
[--C-:B------:R-:W-:Y:S02]  /*b110*/  HADD2.F32 R2, -RZ, R15.reuse.H1_H1 ;  /* 0x3000000fff027230 */ /* 0x100fe40000004100 */
[----:B------:R-:W-:Y:S02]  /*b120*/  HADD2.F32 R14, -RZ, R0.H0_H0 ;  /* 0x20000000ff0e7230 */ /* 0x000fe40000004100 */
[----:B------:R-:W-:-:S02]  /*b130*/  HADD2.F32 R10, -RZ, R15.H0_H0 ;  /* 0x2000000fff0a7230 */ /* 0x000fc40000004100 */
[--C-:B------:R-:W-:Y:S02]  /*b140*/  HADD2.F32 R8, -RZ, R12.reuse.H1_H1 ;  /* 0x3000000cff087230 */ /* 0x100fe40000004100 */
[----:B------:R-:W-:Y:S02]  /*b150*/  HADD2.F32 R0, -RZ, R35.H0_H0 ;  /* 0x20000023ff007230 */ /* 0x000fe40000004100 */
[----:B------:R-:W-:Y:S01]  /*b160*/  HADD2.F32 R9, -RZ, R12.H0_H0 ;  /* 0x2000000cff097230 */ /* 0x000fe20000004100 */
[-C--:B------:R-:W-:Y:S01]  /*b170*/  FMUL.FTZ R12, R2, R14.reuse ;  /* 0x0000000e020c7220 */ /* 0x080fe20000410000 */
[--C-:B------:R-:W-:Y:S02]  /*b180*/  HADD2.F32 R6, -RZ, R13.reuse.H0_H0 ;  /* 0x2000000dff067230 */ /* 0x100fe40000004100 */
[----:B------:R-:W-:Y:S01]  /*b190*/  HADD2.F32 R5, -RZ, R13.H1_H1 ;  /* 0x3000000dff057230 */ /* 0x000fe20000004100 */
[----:B------:R-:W-:Y:S02]  /*b1a0*/  FMUL.FTZ R13, R10, R14 ;  /* 0x0000000e0a0d7220 */ /* 0x000fe40000410000 */
[----:B------:R-:W-:-:S02]  /*b1b0*/  FMUL.FTZ R14, R8, R0 ;  /* 0x00000000080e7220 */ /* 0x000fc40000410000 */
[----:B------:R-:W-:Y:S02]  /*b1c0*/  FFMA.FTZ R15, R10, R18, -R12 ;  /* 0x000000120a0f7223 */ /* 0x000fe4000001080c */
[C---:B------:R-:W-:Y:S01]  /*b1d0*/  FMUL.FTZ R10, R9.reuse, R0 ;  /* 0x00000000090a7220 */ /* 0x040fe20000410000 */
[----:B------:R-:W-:Y:S01]  /*b1e0*/  HADD2.F32 R0, -RZ, R35.H1_H1 ;  /* 0x30000023ff007230 */ /* 0x000fe20000004100 */
[-C--:B------:R-:W-:Y:S01]  /*b1f0*/  FFMA.FTZ R14, R9, R3.reuse, -R14 ;  /* 0x00000003090e7223 */ /* 0x080fe2000001080e */
[----:B------:R-:W-:Y:S01]  /*b200*/  HADD2.F32 R9, -RZ, R16.H0_H0 ;  /* 0x20000010ff097230 */ /* 0x000fe20000004100 */
[----:B------:R-:W-:Y:S01]  /*b210*/  FFMA.FTZ R13, R2, R18, R13 ;  /* 0x00000012020d7223 */ /* 0x000fe2000001000d */
[----:B------:R-:W-:Y:S01]  /*b220*/  HADD2.F32 R2, -RZ, R66.H1_H1 ;  /* 0x30000042ff027230 */ /* 0x000fe20000004100 */
[----:B------:R-:W-:Y:S02]  /*b230*/  FFMA.FTZ R12, R8, R3, R10 ;  /* 0x00000003080c7223 */ /* 0x000fe4000001000a */
[----:B------:R-:W-:-:S02]  /*b240*/  FMUL.FTZ R3, R4, R0 ;  /* 0x0000000004037220 */ /* 0x000fc40000410000 */
[----:B------:R-:W-:Y:S02]  /*b250*/  FMUL.FTZ R0, R11, R0 ;  /* 0x000000000b007220 */ /* 0x000fe40000410000 */
[-C--:B------:R-:W-:Y:S02]  /*b260*/  FMUL.FTZ R8, R5, R9.reuse ;  /* 0x0000000905087220 */ /* 0x080fe40000410000 */
[----:B------:R-:W-:Y:S02]  /*b270*/  FMUL.FTZ R9, R6, R9 ;  /* 0x0000000906097220 */ /* 0x000fe40000410000 */
[-C--:B------:R-:W-:Y:S01]  /*b280*/  FFMA.FTZ R10, R11, R2.reuse, -R3 ;  /* 0x000000020b0a7223 */ /* 0x080fe20000010803 */
[----:B------:R-:W-:Y:S01]  /*b290*/  F2FP.PACK_AB R11, R13, R15 ;  /* 0x0000000f0d0b723e */ /* 0x000fe200000000ff */
[----:B------:R-:W-:Y:S02]  /*b2a0*/  FFMA.FTZ R2, R4, R2, R0 ;  /* 0x0000000204027223 */ /* 0x000fe40000010000 */
[-C--:B------:R-:W-:Y:S01]  /*b2b0*/  FFMA.FTZ R3, R6, R17.reuse, -R8 ;  /* 0x0000001106037223 */ /* 0x080fe20000010808 */
[----:B------:R-:W-:Y:S01]  /*b2c0*/  F2FP.PACK_AB R8, R12, R14 ;  /* 0x0000000e0c08723e */ /* 0x000fe200000000ff */
[----:B------:R-:W-:Y:S01]  /*b2d0*/  FFMA.FTZ R0, R5, R17, R9 ;  /* 0x0000001105007223 */ /* 0x000fe20000010009 */
[----:B------:R-:W-:-:S04]  /*b2e0*/  F2FP.PACK_AB R10, R2, R10 ;  /* 0x0000000a020a723e */ /* 0x000fc800000000ff */
[----:B------:R-:W-:-:S05]  /*b2f0*/  F2FP.PACK_AB R9, R0, R3 ;  /* 0x000000030009723e */ /* 0x000fca00000000ff */
[----:B------:R1:W-:Y:S02]  /*b300*/  STS.128 [R88+0x4800], R8 ;  /* 0x0048000858007388 */ /* 0x0003e40000000c00 */
.L_x_945:
[----:B------:R-:W-:Y:S05]  /*b310*/  BSYNC B0 ;  /* 0x0000000000007941 */ /* 0x000fea0003800000 */
.L_x_944:
[----:B------:R-:W-:Y:S01]  /*b320*/  ISETP.GE.AND P0, PT, R169, c[0x0][0x27c], PT ;  /* 0x00009f00a9007a0c */ /* 0x000fe20003f06270 */
[----:B------:R-:W-:-:S12]  /*b330*/  BSSY B0, `(.L_x_946) ;  /* 0x000002d000007945 */ /* 0x000fd80003800000 */
[----:B------:R-:W-:Y:S05]  /*b340*/  @P0 BRA `(.L_x_947) ;  /* 0x000002b000000947 */ /* 0x000fea0003800000 */
[----:B------:R-:W2:Y:S01]  /*b350*/  LDL R35, [R1+0xc] ;  /* 0x00000c0001237983 */ /* 0x000ea20000100800 */
[----:B------:R-:W-:Y:S02]  /*b360*/  SHF.R.U32.HI R0, RZ, 0x10, R21 ;  /* 0x00000010ff007819 */ /* 0x000fe40000011615 */
[----:B------:R-:W-:Y:S02]  /*b370*/  SHF.R.U32.HI R2, RZ, 0x10, R23 ;  /* 0x00000010ff027819 */ /* 0x000fe40000011617 */
[----:B------:R-:W-:Y:S02]  /*b380*/  SHF.R.U64 R16, R20, 0x10, R21 ;  /* 0x0000001014107819 */ /* 0x000fe40000001215 */
[----:B------:R-:W-:Y:S01]  /*b390*/  SHF.R.U64 R17, R22, 0x10, R23 ;  /* 0x0000001016117819 */ /* 0x000fe20000001217 */
[----:B------:R-:W-:Y:S02]  /*b3a0*/  HADD2.F32 R18, -RZ, R2.H0_H0 ;  /* 0x20000002ff127230 */ /* 0x000fe40000004100 */
[----:B------:R-:W-:Y:S01]  /*b3b0*/  HADD2.F32 R2, -RZ, R68.H0_H0 ;  /* 0x20000044ff027230 */ /* 0x000fe20000004100 */
[----:B-12---:R-:W1:Y:S02]  /*b3c0*/  LDS.128 R8, [R35+0x4800] ;  /* 0x0048000023087984 */ /* 0x006e640000000c00 */
[----:B-1----:R-:W-:-:S02]  /*b3d0*/  HADD2.F32 R13, -RZ, R10.H0_H0 ;  /* 0x2000000aff0d7230 */ /* 0x002fc40000004100 */
[----:B------:R-:W-:Y:S02]  /*b3e0*/  HADD2.F32 R5, -RZ, R10.H1_H1 ;  /* 0x3000000aff057230 */ /* 0x000fe40000004100 */
[--C-:B------:R-:W-:Y:S02]  /*b3f0*/  HADD2.F32 R4, -RZ, R11.reuse.H1_H1 ;  /* 0x3000000bff047230 */ /* 0x100fe40000004100 */
[----:B------:R-:W-:Y:S02]  /*b400*/  HADD2.F32 R10, -RZ, R0.H0_H0 ;  /* 0x20000000ff0a7230 */ /* 0x000fe40000004100 */
[----:B------:R-:W-:Y:S02]  /*b410*/  HADD2.F32 R12, -RZ, R11.H0_H0 ;  /* 0x2000000bff0c7230 */ /* 0x000fe40000004100 */
[--C-:B------:R-:W-:Y:S02]  /*b420*/  HADD2.F32 R6, -RZ, R9.reuse.H0_H0 ;  /* 0x20000009ff067230 */ /* 0x100fe40000004100 */
[----:B------:R-:W-:Y:S01]  /*b430*/  HADD2.F32 R3, -RZ, R9.H1_H1 ;  /* 0x30000009ff037230 */ /* 0x000fe20000004100 */
[-C--:B------:R-:W-:Y:S01]  /*b440*/  FMUL.FTZ R9, R4, R10.reuse ;  /* 0x0000000a04097220 */ /* 0x080fe20000410000 */
[--C-:B------:R-:W-:Y:S01]  /*b450*/  HADD2.F32 R11, -RZ, R8.reuse.H0_H0 ;  /* 0x20000008ff0b7230 */ /* 0x100fe20000004100 */
[C---:B------:R-:W-:Y:S01]  /*b460*/  FMUL.FTZ R10, R12.reuse, R10 ;  /* 0x0000000a0c0a7220 */ /* 0x040fe20000410000 */
[----:B------:R-:W-:Y:S01]  /*b470*/  HADD2.F32 R0, -RZ, R67.H0_H0 ;  /* 0x20000043ff007230 */ /* 0x000fe20000004100 */
[-C--:B------:R-:W-:Y:S01]  /*b480*/  FFMA.FTZ R15, R12, R18.reuse, -R9 ;  /* 0x000000120c0f7223 */ /* 0x080fe20000010809 */
[----:B------:R-:W-:Y:S01]  /*b490*/  HADD2.F32 R8, -RZ, R8.H1_H1 ;  /* 0x30000008ff087230 */ /* 0x000fe20000004100 */
[----:B------:R-:W-:-:S02]  /*b4a0*/  FFMA.FTZ R10, R4, R18, R10 ;  /* 0x00000012040a7223 */ /* 0x000fc4000001000a */
[CC--:B------:R-:W-:Y:S02]  /*b4b0*/  FMUL.FTZ R9, R11.reuse, R0.reuse ;  /* 0x000000000b097220 */ /* 0x0c0fe40000410000 */
[C---:B------:R-:W-:Y:S01]  /*b4c0*/  FMUL.FTZ R14, R8.reuse, R0 ;  /* 0x00000000080e7220 */ /* 0x040fe20000410000 */
[----:B------:R-:W-:Y:S01]  /*b4d0*/  HADD2.F32 R0, -RZ, R67.H1_H1 ;  /* 0x30000043ff007230 */ /* 0x000fe20000004100 */
[-C--:B------:R-:W-:Y:S01]  /*b4e0*/  FFMA.FTZ R12, R8, R2.reuse, R9 ;  /* 0x00000002080c7223 */ /* 0x080fe20000010009 */
[----:B------:R-:W-:Y:S01]  /*b4f0*/  HADD2.F32 R9, -RZ, R16.H0_H0 ;  /* 0x20000010ff097230 */ /* 0x000fe20000004100 */
[----:B------:R-:W-:Y:S01]  /*b500*/  FFMA.FTZ R14, R11, R2, -R14 ;  /* 0x000000020b0e7223 */ /* 0x000fe2000001080e */
[----:B------:R-:W-:Y:S01]  /*b510*/  HADD2.F32 R2, -RZ, R68.H1_H1 ;  /* 0x30000044ff027230 */ /* 0x000fe20000004100 */
[-C--:B------:R-:W-:Y:S01]  /*b520*/  FMUL.FTZ R4, R5, R0.reuse ;  /* 0x0000000005047220 */ /* 0x080fe20000410000 */
[----:B------:R-:W-:Y:S01]  /*b530*/  HADD2.F32 R11, -RZ, R17.H0_H0 ;  /* 0x20000011ff0b7230 */ /* 0x000fe20000004100 */
[----:B------:R-:W-:-:S02]  /*b540*/  FMUL.FTZ R0, R13, R0 ;  /* 0x000000000d007220 */ /* 0x000fc40000410000 */
[-C--:B------:R-:W-:Y:S02]  /*b550*/  FMUL.FTZ R8, R3, R9.reuse ;  /* 0x0000000903087220 */ /* 0x080fe40000410000 */
[C---:B------:R-:W-:Y:S02]  /*b560*/  FMUL.FTZ R9, R6.reuse, R9 ;  /* 0x0000000906097220 */ /* 0x040fe40000410000 */
[-C--:B------:R-:W-:Y:S02]  /*b570*/  FFMA.FTZ R4, R13, R2.reuse, -R4 ;  /* 0x000000020d047223 */ /* 0x080fe40000010804 */
[----:B------:R-:W-:Y:S02]  /*b580*/  FFMA.FTZ R2, R5, R2, R0 ;  /* 0x0000000205027223 */ /* 0x000fe40000010000 */
[-C--:B------:R-:W-:Y:S01]  /*b590*/  FFMA.FTZ R0, R6, R11.reuse, -R8 ;  /* 0x0000000b06007223 */ /* 0x080fe20000010808 */
[----:B------:R-:W-:Y:S01]  /*b5a0*/  F2FP.PACK_AB R8, R12, R14 ;  /* 0x0000000e0c08723e */ /* 0x000fe200000000ff */
[----:B------:R-:W-:Y:S01]  /*b5b0*/  FFMA.FTZ R3, R3, R11, R9 ;  /* 0x0000000b03037223 */ /* 0x000fe20000010009 */
[----:B------:R-:W-:-:S02]  /*b5c0*/  F2FP.PACK_AB R11, R10, R15 ;  /* 0x0000000f0a0b723e */ /* 0x000fc400000000ff */
[----:B------:R-:W-:Y:S02]  /*b5d0*/  F2FP.PACK_AB R10, R2, R4 ;  /* 0x00000004020a723e */ /* 0x000fe400000000ff */
[----:B------:R-:W-:-:S05]  /*b5e0*/  F2FP.PACK_AB R9, R3, R0 ;  /* 0x000000000309723e */ /* 0x000fca00000000ff */
[----:B------:R1:W-:Y:S02]  /*b5f0*/  STS.128 [R35+0x4800], R8 ;  /* 0x0048000823007388 */ /* 0x0003e40000000c00 */
.L_x_947:
[----:B------:R-:W-:Y:S05]  /*b600*/  BSYNC B0 ;  /* 0x0000000000007941 */ /* 0x000fea0003800000 */
.L_x_946:
        /* <DEDUP_REMOVED lines=46> */
.L_x_949:
[----:B------:R-:W-:Y:S05]  /*b8f0*/  BSYNC B0 ;  /* 0x0000000000007941 */ /* 0x000fea0003800000 */
.L_x_948:
[----:B------:R-:W-:Y:S01]  /*b900*/  ISETP.GE.AND P0, PT, R168, c[0x0][0x27c], PT ;  /* 0x00009f00a8007a0c */ /* 0x000fe20003f06270 */
[----:B------:R-:W-:-:S12]  /*b910*/  BSSY B0, `(.L_x_950) ;  /* 0x000002d000007945 */ /* 0x000fd80003800000 */
[----:B------:R-:W-:Y:S05]  /*b920*/  @P0 BRA `(.L_x_951) ;  /* 0x000002b000000947 */ /* 0x000fea0003800000 */
[----:B-1----:R-:W2:Y:S01]  /*b930*/  LDL R20, [R1+0xc] ;  /* 0x00000c0001147983 */ /* 0x002ea20000100800 */
[----:B------:R-:W-:Y:S02]  /*b940*/  SHF.R.U32.HI R0, RZ, 0x10, R33 ;  /* 0x00000010ff007819 */ /* 0x000fe40000011621 */
[----:B------:R-:W-:Y:S02]  /*b950*/  SHF.R.U32.HI R2, RZ, 0x10, R31 ;  /* 0x00000010ff027819 */ /* 0x000fe4000001161f */
[----:B------:R-:W-:Y:S02]  /*b960*/  SHF.R.U64 R15, R32, 0x10, R33 ;  /* 0x00000010200f7819 */ /* 0x000fe40000001221 */
[----:B------:R-:W-:Y:S01]  /*b970*/  SHF.R.U64 R16, R30, 0x10, R31 ;  /* 0x000000101e107819 */ /* 0x000fe2000000121f */
[----:B------:R-:W-:Y:S02]  /*b980*/  HADD2.F32 R18, -RZ, R2.H0_H0 ;  /* 0x20000002ff127230 */ /* 0x000fe40000004100 */
[----:B------:R-:W-:Y:S01]  /*b990*/  HADD2.F32 R2, -RZ, R72.H0_H0 ;  /* 0x20000048ff027230 */ /* 0x000fe20000004100 */
[----:B--2---:R-:W1:Y:S02]  /*b9a0*/  LDS.128 R8, [R20+0x6800] ;  /* 0x0068000014087984 */ /* 0x004e640000000c00 */
        /* <DEDUP_REMOVED lines=35> */
.L_x_951:
[----:B------:R-:W-:Y:S05]  /*bbe0*/  BSYNC B0 ;  /* 0x0000000000007941 */ /* 0x000fea0003800000 */
.L_x_950:
        /* <DEDUP_REMOVED lines=46> */
.L_x_953:
[----:B------:R-:W-:Y:S05]  /*bed0*/  BSYNC B0 ;  /* 0x0000000000007941 */ /* 0x000fea0003800000 */
.L_x_952:
[----:B------:R-:W-:-:S13]  /*bee0*/  ISETP.GE.AND P0, PT, R167, c[0x0][0x27c], PT ;  /* 0x00009f00a7007a0c */ /* 0x000fda0003f06270 */
[----:B------:R-:W-:Y:S05]  /*bef0*/  @P0 BRA `(.L_x_943) ;  /* 0x000002b000000947 */ /* 0x000fea0003800000 */
[----:B-1----:R-:W2:Y:S01]  /*bf00*/  LDL R20, [R1+0xc] ;  /* 0x00000c0001147983 */ /* 0x002ea20000100800 */
[----:B------:R-:W-:Y:S02]  /*bf10*/  SHF.R.U32.HI R0, RZ, 0x10, R45 ;  /* 0x00000010ff007819 */ /* 0x000fe4000001162d */
[----:B------:R-:W-:Y:S02]  /*bf20*/  SHF.R.U32.HI R2, RZ, 0x10, R43 ;  /* 0x00000010ff027819 */ /* 0x000fe4000001162b */
[----:B------:R-:W-:Y:S02]  /*bf30*/  SHF.R.U64 R15, R44, 0x10, R45 ;  /* 0x000000102c0f7819 */ /* 0x000fe4000000122d */
[----:B------:R-:W-:Y:S01]  /*bf40*/  SHF.R.U64 R16, R42, 0x10, R43 ;  /* 0x000000102a107819 */ /* 0x000fe2000000122b */
[----:B------:R-:W-:Y:S02]  /*bf50*/  HADD2.F32 R18, -RZ, R2.H0_H0 ;  /* 0x20000002ff127230 */ /* 0x000fe40000004100 */
[----:B------:R-:W-:Y:S01]  /*bf60*/  HADD2.F32 R2, -RZ, R77.H1_H1 ;  /* 0x3000004dff027230 */ /* 0x000fe20000004100 */
        /* <DEDUP_REMOVED lines=9> */
[----:B------:R-:W-:Y:S01]  /*c000*/  HADD2.F32 R11, -RZ, R8.H0_H0 ;  /* 0x20000008ff0b7230 */ /* 0x000fe20000004100 */
        /* <DEDUP_REMOVED lines=26> */
.L_x_943:
[----:B------:R-:W-:Y:S05]  /*c1b0*/  BSYNC B1 ;  /* 0x0000000000017941 */ /* 0x000fea0003800000 */
.L_x_942:
[----:B------:R-:W-:-:S04]  /*c1c0*/  IADD3 R0, R138, 0x40, RZ ;  /* 0x000000408a007810 */ /* 0x000fc80007ffe0ff */
[----:B------:R-:W-:-:S13]  /*c1d0*/  ISETP.GE.AND P0, PT, R0, R19, PT ;  /* 0x000000130000720c */ /* 0x000fda0003f06270 */
[----:B------:R-:W-:Y:S05]  /*c1e0*/  @P0 BRA `(.L_x_954) ;  /* 0x0000458000000947 */ /* 0x000fea0003800000 */
        /* <DEDUP_REMOVED lines=46> */
.L_x_956:
[----:B------:R-:W-:Y:S05]  /*c4d0*/  BSYNC B0 ;  /* 0x0000000000007941 */ /* 0x000fea0003800000 */
.L_x_955:
        /* <DEDUP_REMOVED lines=27> */
[----:B------:R-:W-:Y:S01]  /*c690*/  HADD2.F32 R0, -RZ, R78.H0_H0 ;  /* 0x2000004eff007230 */ /* 0x000fe20000004100 */
        /* <DEDUP_REMOVED lines=18> */
.L_x_958:
[----:B------:R-:W-:Y:S05]  /*c7c0*/  BSYNC B0 ;  /* 0x0000000000007941 */ /* 0x000fea0003800000 */
.L_x_957:
        /* <DEDUP_REMOVED lines=46> */
.L_x_960:
[----:B------:R-:W-:Y:S05]  /*cab0*/  BSYNC B0 ;  /* 0x0000000000007941 */ /* 0x000fea0003800000 */
.L_x_959:
        /* <DEDUP_REMOVED lines=46> */
.L_x_962:
[----:B------:R-:W-:Y:S05]  /*cda0*/  BSYNC B0 ;  /* 0x0000000000007941 */ /* 0x000fea0003800000 */
.L_x_961:
        /* <DEDUP_REMOVED lines=46> */
.L_x_964:
[----:B------:R-:W-:Y:S05]  /*d090*/  BSYNC B0 ;  /* 0x0000000000007941 */ /* 0x000fea0003800000 */
.L_x_963:
        /* <DEDUP_REMOVED lines=44> */
[----:B------:R1:W-:Y:S01]  /*d360*/  STS.128 [R19+0x9800], R8 ;  /* 0x0098000813007388 */ /* 0x0003e20000000c00 */
[----:B------:R-:W-:Y:S05]  /*d370*/  BRA `(.L_x_954) ;  /* 0x000033f000007947 */ /* 0x000fea0003800000 */
.L_x_937:
[----:B------:R1:W5:Y:S01]  /*d380*/  LDL R35, [R1+0x60] ;  /* 0x0000600001237983 */ /* 0x0003620000100800 */
[----:B------:R-:W-:-:S03]  /*d390*/  IMAD.MOV.U32 R3, RZ, RZ, c[0x0][0x2c4] ;  /* 0x0000b100ff037624 */ /* 0x000fc600078e00ff */
[----:B------:R1:W5:Y:S02]  /*d3a0*/  LDL R33, [R1+0x5c] ;  /* 0x00005c0001217983 */ /* 0x0003640000100800 */
[----:B------:R-:W-:Y:S01]  /*d3b0*/  ISETP.NE.AND P0, PT, R3, 0x1, PT ;  /* 0x000000010300780c */ /* 0x000fe20003f05270 */
[----:B------:R-:W-:-:S12]  /*d3c0*/  IMAD.MOV.U32 R5, RZ, RZ, R8 ;  /* 0x000000ffff057224 */ /* 0x000fd800078e0008 */
[----:B------:R-:W-:-:S05]  /*d3d0*/  @P0 IMAD.HI.U32 R3, R0, c[0x0][0x2c8], RZ ;  /* 0x0000b20000030a27 */ /* 0x000fca00078e00ff */
[----:B------:R-:W-:-:S04]  /*d3e0*/  @P0 SHF.R.U32.HI R0, RZ, c[0x0][0x2cc], R3 ;  /* 0x0000b300ff000a19 */ /* 0x000fc80000011603 */
        /* <DEDUP_REMOVED lines=38> */
[----:B------:R-:W-:Y:S01]  /*d650*/  CS2R R20, SRZ ;  /* 0x0000000000147805 */ /* 0x000fe2000001ff00 */
[----:B------:R-:W-:Y:S01]  /*d660*/  CS2R R14, SRZ ;  /* 0x00000000000e7805 */ /* 0x000fe2000001ff00 */
[----:B------:R-:W-:Y:S01]  /*d670*/  CS2R R12, SRZ ;  /* 0x00000000000c7805 */ /* 0x000fe2000001ff00 */
[----:B------:R-:W-:Y:S01]  /*d680*/  CS2R R42, SRZ ;  /* 0x00000000002a7805 */ /* 0x000fe2000001ff00 */
[----:B------:R-:W-:-:S06]  /*d690*/  CS2R R40, SRZ ;  /* 0x0000000000287805 */ /* 0x000fcc000001ff00 */
[C---:B------:R-:W-:Y:S01]  /*d6a0*/  @!P0 IMAD.SHL.U32 R6, R110.reuse, 0x2, RZ ;  /* 0x000000026e068824 */ /* 0x040fe200078e00ff */
[----:B------:R-:W-:-:S04]  /*d6b0*/  @!P0 SHF.L.U64.HI R0, R110, 0x1, R111 ;  /* 0x000000016e008819 */ /* 0x000fc8000001026f */
[-C--:B---3--:R-:W-:Y:S02]  /*d6c0*/  @!P0 IADD3 R26, P1, R4, R6.reuse, RZ ;  /* 0x00000006041a8210 */ /* 0x088fe40007f3e0ff */
[----:B------:R-:W-:Y:S02]  /*d6d0*/  @!P0 IADD3 R24, P3, R2, R6, RZ ;  /* 0x0000000602188210 */ /* 0x000fe40007f7e0ff */
[----:B----4-:R-:W-:Y:S02]  /*d6e0*/  @!P0 IADD3.X R27, R5, R0, RZ, P1, !PT ;  /* 0x00000000051b8210 */ /* 0x010fe40000ffe4ff */
[----:B------:R-:W-:Y:S01]  /*d6f0*/  ISETP.GE.AND P1, PT, R136, c[0x0][0x27c], PT ;  /* 0x00009f0088007a0c */ /* 0x000fe20003f26270 */
[----:B-1----:R-:W-:Y:S01]  /*d700*/  @!P0 IMAD.X R25, R3, 0x1, R0, P3 ;  /* 0x0000000103198824 */ /* 0x002fe200018e0600 */
[----:B-----5:R-:W-:-:S05]  /*d710*/  @!P2 SHF.L.U32 R6, R35, 0x3, RZ ;  /* 0x000000032306a819 */ /* 0x020fca00000006ff */
[----:B------:R-:W-:-:S04]  /*d720*/  @!P2 IMAD.WIDE R10, R6, 0x2, R4 ;  /* 0x00000002060aa825 */ /* 0x000fc800078e0204 */
[----:B------:R-:W-:Y:S01]  /*d730*/  @!P2 IMAD.WIDE R8, R6, 0x2, R2 ;  /* 0x000000020608a825 */ /* 0x000fe200078e0202 */
[----:B------:R1:W5:Y:S03]  /*d740*/  @!P2 LD.E.128 R20, [R10.64] ;  /* 0x000000080a14a980 */ /* 0x000366000c101d00 */
[----:B------:R-:W-:Y:S01]  /*d750*/  @!P1 IMAD.SHL.U32 R0, R33, 0x8, RZ ;  /* 0x0000000821009824 */ /* 0x000fe200078e00ff */
[----:B------:R2:W5:Y:S01]  /*d760*/  @!P2 LD.E.128 R12, [R8.64] ;  /* 0x00000008080ca980 */ /* 0x000562000c101d00 */
[----:B------:R-:W-:Y:S01]  /*d770*/  CS2R R38, SRZ ;  /* 0x0000000000267805 */ /* 0x000fe2000001ff00 */
[----:B------:R-:W-:Y:S01]  /*d780*/  CS2R R36, SRZ ;  /* 0x0000000000247805 */ /* 0x000fe2000001ff00 */
[----:B------:R-:W-:Y:S01]  /*d790*/  CS2R R18, SRZ ;  /* 0x0000000000127805 */ /* 0x000fe2000001ff00 */
[----:B------:R-:W-:Y:S01]  /*d7a0*/  CS2R R16, SRZ ;  /* 0x0000000000107805 */ /* 0x000fe2000001ff00 */
[----:B------:R-:W-:-:S04]  /*d7b0*/  @!P1 IMAD.WIDE R4, R0, 0x2, R4 ;  /* 0x0000000200049825 */ /* 0x000fc800078e0204 */
[----:B------:R-:W-:Y:S01]  /*d7c0*/  @!P1 IMAD.WIDE R2, R0, 0x2, R2 ;  /* 0x0000000200029825 */ /* 0x000fe200078e0202 */
[----:B------:R3:W5:Y:S04]  /*d7d0*/  @!P1 LD.E.128 R40, [R4.64] ;  /* 0x0000000804289980 */ /* 0x000768000c101d00 */
[----:B------:R3:W5:Y:S04]  /*d7e0*/  @!P1 LD.E.128 R36, [R2.64] ;  /* 0x0000000802249980 */ /* 0x000768000c101d00 */
[----:B------:R3:W5:Y:S01]  /*d7f0*/  @!P0 LD.E.128 R16, [R26.64] ;  /* 0x000000081a108980 */ /* 0x000762000c101d00 */
[----:B-1----:R-:W-:Y:S01]  /*d800*/  CS2R R10, SRZ ;  /* 0x00000000000a7805 */ /* 0x002fe2000001ff00 */
[----:B--2---:R-:W-:-:S06]  /*d810*/  CS2R R8, SRZ ;  /* 0x0000000000087805 */ /* 0x004fcc000001ff00 */
[----:B------:R3:W5:Y:S02]  /*d820*/  @!P0 LD.E.128 R8, [R24.64] ;  /* 0x0000000818088980 */ /* 0x000764000c101d00 */
.L_x_966:
[----:B--2---:R-:W-:Y:S05]  /*d830*/  BSYNC B0 ;  /* 0x0000000000007941 */ /* 0x004fea0003800000 */
.L_x_965:
[----:B------:R-:W-:Y:S01]  /*d840*/  IADD3 R0, R28, 0x40, RZ ;  /* 0x000000401c007810 */ /* 0x000fe20007ffe0ff */
[----:B---3-5:R-:W-:Y:S01]  /*d850*/  IMAD.MOV.U32 R4, RZ, RZ, R42 ;  /* 0x000000ffff047224 */ /* 0x028fe200078e002a */
[----:B------:R-:W-:Y:S01]  /*d860*/  MOV R25, R10 ;  /* 0x0000000a00197202 */ /* 0x000fe20000000f00 */
[----:B-1----:R-:W-:Y:S01]  /*d870*/  IMAD.MOV.U32 R3, RZ, RZ, R43 ;  /* 0x000000ffff037224 */ /* 0x002fe200078e002b */
[----:B------:R-:W-:Y:S01]  /*d880*/  ISETP.GE.AND P0, PT, R0, R34, PT ;  /* 0x000000220000720c */ /* 0x000fe20003f06270 */
[----:B------:R-:W-:Y:S01]  /*d890*/  IMAD.MOV.U32 R2, RZ, RZ, R40 ;  /* 0x000000ffff027224 */ /* 0x000fe200078e0028 */
[----:B----4-:R1:W2:Y:S01]  /*d8a0*/  SHFL.IDX PT, R5, R30, 0x1, 0x1e1f ;  /* 0x003e1f001e057f89 */ /* 0x0102a200000e0000 */
[----:B------:R-:W-:Y:S01]  /*d8b0*/  IMAD.MOV.U32 R0, RZ, RZ, R41 ;  /* 0x000000ffff007224 */ /* 0x000fe200078e0029 */
[----:B------:R-:W-:Y:S01]  /*d8c0*/  PRMT R92, R3, 0x5410, R4 ;  /* 0x00005410035c7816 */ /* 0x000fe20000000004 */
[----:B------:R-:W-:Y:S01]  /*d8d0*/  IMAD.MOV.U32 R3, RZ, RZ, R23 ;  /* 0x000000ffff037224 */ /* 0x000fe200078e0017 */
[----:B------:R-:W-:Y:S01]  /*d8e0*/  PRMT R91, R2, 0x7610, R91 ;  /* 0x00007610025b7816 */ /* 0x000fe2000000005b */
[----:B------:R-:W-:Y:S01]  /*d8f0*/  IMAD.MOV.U32 R2, RZ, RZ, R20 ;  /* 0x000000ffff027224 */ /* 0x000fe200078e0014 */
[----:B------:R-:W-:Y:S01]  /*d900*/  PRMT R89, R89, 0x5410, R0 ;  /* 0x0000541059597816 */ /* 0x000fe20000000000 */
[----:B------:R-:W-:Y:S01]  /*d910*/  IMAD.MOV.U32 R0, RZ, RZ, R21 ;  /* 0x000000ffff007224 */ /* 0x000fe200078e0015 */
[----:B------:R-:W-:Y:S01]  /*d920*/  BSSY B0, `(.L_x_967) ;  /* 0x0000050000007945 */ /* 0x000fe20003800000 */
[----:B------:R-:W-:Y:S01]  /*d930*/  IMAD.MOV.U32 R4, RZ, RZ, R22 ;  /* 0x000000ffff047224 */ /* 0x000fe200078e0016 */
        /* <DEDUP_REMOVED lines=27> */
[----:B------:R-:W-:Y:S01]  /*daf0*/  CS2R R80, SRZ ;  /* 0x0000000000507805 */ /* 0x000fe2000001ff00 */
[----:B------:R-:W-:Y:S01]  /*db00*/  PRMT R85, R2, 0x7610, R85 ;  /* 0x0000761002557816 */ /* 0x000fe20000000055 */
[----:B------:R1:W3:Y:S01]  /*db10*/  SHFL.IDX PT, R4, R31, 0x1, 0x1e1f ;  /* 0x003e1f001f047f89 */ /* 0x0002e200000e0000 */
[----:B------:R-:W-:Y:S01]  /*db20*/  PRMT R73, R24, 0x7610, R73 ;  /* 0x0000761018497816 */ /* 0x000fe20000000049 */
[----:B------:R-:W-:Y:S01]  /*db30*/  CS2R R66, SRZ ;  /* 0x0000000000427805 */ /* 0x000fe2000001ff00 */
[----:B------:R-:W-:Y:S01]  /*db40*/  PRMT R53, R0, 0x5410, R6 ;  /* 0x0000541000357816 */ /* 0x000fe20000000006 */
[----:B------:R1:W4:Y:S01]  /*db50*/  SHFL.IDX PT, R3, R29, 0x1, 0x1e1f ;  /* 0x003e1f001d037f89 */ /* 0x00032200000e0000 */
[----:B------:R-:W-:Y:S01]  /*db60*/  CS2R R64, SRZ ;  /* 0x0000000000407805 */ /* 0x000fe2000001ff00 */
[----:B------:R-:W-:Y:S01]  /*db70*/  CS2R R46, SRZ ;  /* 0x00000000002e7805 */ /* 0x000fe2000001ff00 */
[----:B------:R-:W-:Y:S01]  /*db80*/  CS2R R44, SRZ ;  /* 0x00000000002c7805 */ /* 0x000fe2000001ff00 */
[----:B------:R1:W1:Y:S01]  /*db90*/  SHFL.IDX PT, R2, R32, 0x1, 0x1e1f ;  /* 0x003e1f0020027f89 */ /* 0x00026200000e0000 */
        /* <DEDUP_REMOVED lines=18> */
[----:B-1----:R-:W-:Y:S02]  /*dcc0*/  @!P0 IADD3 R24, P3, R2, R0, RZ ;  /* 0x0000000002188210 */ /* 0x002fe40007f7e0ff */
[----:B------:R-:W-:Y:S02]  /*dcd0*/  @!P0 IADD3.X R27, R5, R6, RZ, P1, !PT ;  /* 0x00000006051b8210 */ /* 0x000fe40000ffe4ff */
[----:B------:R-:W-:Y:S01]  /*dce0*/  ISETP.GE.AND P1, PT, R136, c[0x0][0x27c], PT ;  /* 0x00009f0088007a0c */ /* 0x000fe20003f26270 */
[----:B----4-:R-:W-:Y:S01]  /*dcf0*/  @!P0 IMAD.X R25, R3, 0x1, R6, P3 ;  /* 0x0000000103198824 */ /* 0x010fe200018e0606 */
[----:B------:R-:W-:Y:S01]  /*dd00*/  @!P2 SHF.L.U32 R6, R35, 0x3, RZ ;  /* 0x000000032306a819 */ /* 0x000fe200000006ff */
[----:B------:R-:W-:Y:S01]  /*dd10*/  CS2R R78, SRZ ;  /* 0x00000000004e7805 */ /* 0x000fe2000001ff00 */
[----:B------:R-:W-:Y:S01]  /*dd20*/  CS2R R76, SRZ ;  /* 0x00000000004c7805 */ /* 0x000fe2000001ff00 */
[----:B------:R-:W-:Y:S01]  /*dd30*/  CS2R R46, SRZ ;  /* 0x00000000002e7805 */ /* 0x000fe2000001ff00 */
[----:B------:R-:W-:Y:S01]  /*dd40*/  CS2R R44, SRZ ;  /* 0x00000000002c7805 */ /* 0x000fe2000001ff00 */
[----:B------:R-:W-:Y:S01]  /*dd50*/  @!P2 IMAD.WIDE R30, R6, 0x2, R4 ;  /* 0x00000002061ea825 */ /* 0x000fe200078e0204 */
[----:B------:R-:W-:Y:S01]  /*dd60*/  CS2R R50, SRZ ;  /* 0x0000000000327805 */ /* 0x000fe2000001ff00 */
[----:B------:R-:W-:-:S02]  /*dd70*/  CS2R R48, SRZ ;  /* 0x0000000000307805 */ /* 0x000fc4000001ff00 */
[----:B------:R-:W-:Y:S01]  /*dd80*/  @!P2 IMAD.WIDE R28, R6, 0x2, R2 ;  /* 0x00000002061ca825 */ /* 0x000fe200078e0202 */
[----:B------:R1:W5:Y:S03]  /*dd90*/  @!P2 LD.E.128 R64, [R30.64] ;  /* 0x000000081e40a980 */ /* 0x000366000c101d00 */
[----:B------:R-:W-:Y:S01]  /*dda0*/  @!P1 IMAD.SHL.U32 R0, R33, 0x8, RZ ;  /* 0x0000000821009824 */ /* 0x000fe200078e00ff */
[----:B------:R1:W5:Y:S03]  /*ddb0*/  @!P2 LD.E.128 R68, [R28.64] ;  /* 0x000000081c44a980 */ /* 0x000366000c101d00 */
[C---:B------:R-:W-:Y:S01]  /*ddc0*/  @!P1 IMAD.WIDE R4, R0.reuse, 0x2, R4 ;  /* 0x0000000200049825 */ /* 0x040fe200078e0204 */
[----:B------:R1:W5:Y:S03]  /*ddd0*/  @!P0 LD.E.128 R44, [R26.64] ;  /* 0x000000081a2c8980 */ /* 0x000366000c101d00 */
[----:B------:R-:W-:Y:S01]  /*dde0*/  @!P1 IMAD.WIDE R2, R0, 0x2, R2 ;  /* 0x0000000200029825 */ /* 0x000fe200078e0202 */
[----:B------:R1:W5:Y:S04]  /*ddf0*/  @!P1 LD.E.128 R80, [R4.64] ;  /* 0x0000000804509980 */ /* 0x000368000c101d00 */
[----:B------:R1:W5:Y:S04]  /*de00*/  @!P1 LD.E.128 R76, [R2.64] ;  /* 0x00000008024c9980 */ /* 0x000368000c101d00 */
[----:B------:R1:W5:Y:S02]  /*de10*/  @!P0 LD.E.128 R48, [R24.64] ;  /* 0x0000000818308980 */ /* 0x000364000c101d00 */
.L_x_968:
[----:B--2---:R-:W-:Y:S05]  /*de20*/  BSYNC B0 ;  /* 0x0000000000007941 */ /* 0x004fea0003800000 */
.L_x_967:
[----:B-----5:R-:W-:Y:S01]  /*de30*/  IMAD.MOV.U32 R0, RZ, RZ, R82 ;  /* 0x000000ffff007224 */ /* 0x020fe200078e0052 */
[----:B------:R-:W-:-:S04]  /*de40*/  DEPBAR.LE SB0, 0x1 ;  /* 0x000080400000791a */ /* 0x000fc80000000000 */
[----:B-1-3--:R-:W-:Y:S01]  /*de50*/  IMAD.MOV.U32 R4, RZ, RZ, R83 ;  /* 0x000000ffff047224 */ /* 0x00afe200078e0053 */
[----:B------:R-:W-:Y:S01]  /*de60*/  PRMT R105, R0, 0x7610, R105 ;  /* 0x0000761000697816 */ /* 0x000fe20000000069 */
[----:B----4-:R-:W-:Y:S01]  /*de70*/  IMAD.MOV.U32 R3, RZ, RZ, R80 ;  /* 0x000000ffff037224 */ /* 0x010fe200078e0050 */
[----:B------:R-:W-:Y:S01]  /*de80*/  BSSY B1, `(.L_x_969) ;  /* 0x000015c000017945 */ /* 0x000fe20003800000 */
        /* <DEDUP_REMOVED lines=23> */
[----:B------:R-:W-:Y:S01]  /*e000*/  IMAD.IADD R4, R34, 0x1, -R118 ;  /* 0x0000000122047824 */ /* 0x000fe200078e0a76 */
[----:B------:R-:W-:-:S02]  /*e010*/  MOV R3, R76 ;  /* 0x0000004c00037202 */ /* 0x000fc40000000f00 */
[----:B------:R-:W-:Y:S01]  /*e020*/  PRMT R101, R101, 0x5410, R2 ;  /* 0x0000541065657816 */ /* 0x000fe20000000002 */
[----:B------:R-:W-:Y:S01]  /*e030*/  IMAD.MOV.U32 R2, RZ, RZ, R68 ;  /* 0x000000ffff027224 */ /* 0x000fe200078e0044 */
[----:B------:R-:W-:Y:S01]  /*e040*/  IMNMX R84, R4, 0x80, PT ;  /* 0x0000008004547817 */ /* 0x000fe20003800200 */
[----:B------:R-:W-:Y:S01]  /*e050*/  IMAD.MOV.U32 R4, RZ, RZ, R50 ;  /* 0x000000ffff047224 */ /* 0x000fe200078e0032 */
[----:B------:R-:W-:Y:S01]  /*e060*/  PRMT R102, R3, 0x7610, R102 ;  /* 0x0000761003667816 */ /* 0x000fe20000000066 */
[----:B------:R-:W-:Y:S01]  /*e070*/  IMAD.MOV.U32 R3, RZ, RZ, R71 ;  /* 0x000000ffff037224 */ /* 0x000fe200078e0047 */
[----:B------:R-:W-:Y:S01]  /*e080*/  BAR.SYNC.DEFER_BLOCKING 0x0 ;  /* 0x0000000000007b1d */ /* 0x000fe20000010000 */
[----:B------:R-:W-:Y:S02]  /*e090*/  ISETP.GE.AND P0, PT, R138, R84, PT ;  /* 0x000000548a00720c */ /* 0x000fe40003f06270 */
[----:B------:R-:W-:Y:S02]  /*e0a0*/  PRMT R99, R0, 0x7610, R99 ;  /* 0x0000761000637816 */ /* 0x000fe40000000063 */
[----:B------:R-:W-:-:S02]  /*e0b0*/  MOV R0, R69 ;  /* 0x0000004500007202 */ /* 0x000fc40000000f00 */
[----:B------:R-:W-:Y:S01]  /*e0c0*/  PRMT R99, R99, 0x5410, R3 ;  /* 0x0000541063637816 */ /* 0x000fe20000000003 */
[----:B------:R-:W-:Y:S01]  /*e0d0*/  IMAD.MOV.U32 R3, RZ, RZ, R51 ;  /* 0x000000ffff037224 */ /* 0x000fe200078e0033 */
[----:B------:R-:W-:Y:S01]  /*e0e0*/  PRMT R98, R2, 0x7610, R98 ;  /* 0x0000761002627816 */ /* 0x000fe20000000062 */
[----:B------:R-:W-:Y:S01]  /*e0f0*/  IMAD.MOV.U32 R2, RZ, RZ, R48 ;  /* 0x000000ffff027224 */ /* 0x000fe200078e0030 */
[----:B------:R-:W-:Y:S01]  /*e100*/  PRMT R97, R97, 0x5410, R0 ;  /* 0x0000541061617816 */ /* 0x000fe20000000000 */
[----:B------:R-:W-:Y:S01]  /*e110*/  IMAD.MOV.U32 R0, RZ, RZ, R49 ;  /* 0x000000ffff007224 */ /* 0x000fe200078e0031 */
[----:B------:R-:W-:Y:S02]  /*e120*/  PRMT R94, R4, 0x5410, R3 ;  /* 0x00005410045e7816 */ /* 0x000fe40000000003 */
[----:B------:R-:W-:Y:S02]  /*e130*/  PRMT R93, R2, 0x7610, R93 ;  /* 0x00007610025d7816 */ /* 0x000fe4000000005d */
[----:B------:R-:W-:Y:S01]  /*e140*/  PRMT R91, R91, 0x5410, R0 ;  /* 0x000054105b5b7816 */ /* 0x000fe20000000000 */
[----:B------:R-:W-:Y:S05]  /*e150*/  @P0 BRA `(.L_x_970) ;  /* 0x000012e000000947 */ /* 0x000fea0003800000 */
[----:B------:R1:W5:Y:S04]  /*e160*/  LDL R119, [R1+0x64] ;  /* 0x0000640001777983 */ /* 0x0003680000100800 */
[----:B------:R1:W5:Y:S01]  /*e170*/  LDL R118, [R1+0x68] ;  /* 0x0000680001767983 */ /* 0x0003620000100800 */
[----:B------:R-:W-:Y:S01]  /*e180*/  ISETP.GE.AND P0, PT, R110, c[0x0][0x27c], PT ;  /* 0x00009f006e007a0c */ /* 0x000fe20003f06270 */
[----:B------:R-:W-:-:S12]  /*e190*/  BSSY B0, `(.L_x_971) ;  /* 0x0000062000007945 */ /* 0x000fd80003800000 */
[----:B------:R-:W-:Y:S05]  /*e1a0*/  @P0 BRA `(.L_x_972) ;  /* 0x0000060000000947 */ /* 0x000fea0003800000 */
[----:B------:R-:W2:Y:S01]  /*e1b0*/  LDL R120, [R1+0xc8] ;  /* 0x0000c80001787983 */ /* 0x000ea20000100800 */
[----:B------:R-:W-:Y:S02]  /*e1c0*/  MOV R0, c[0x0][0x27c] ;  /* 0x00009f0000007a02 */ /* 0x000fe40000000f00 */
[----:B------:R-:W-:Y:S02]  /*e1d0*/  SHF.R.U32.HI R4, RZ, 0x10, R9 ;  /* 0x00000010ff047819 */ /* 0x000fe40000011609 */
[----:B------:R-:W-:Y:S02]  /*e1e0*/  LEA.HI R0, R0, R170, RZ, 0x1d ;  /* 0x000000aa00007211 */ /* 0x000fe400078fe8ff */
[----:B------:R-:W-:Y:S02]  /*e1f0*/  SHF.R.U64 R63, R18, 0x10, R19 ;  /* 0x00000010123f7819 */ /* 0x000fe40000001213 */
[----:B------:R-:W-:Y:S02]  /*e200*/  SHF.R.S32.HI R3, RZ, 0x1f, R0 ;  /* 0x0000001fff037819 */ /* 0x000fe40000011400 */
[----:B------:R-:W-:-:S02]  /*e210*/  SHF.L.U32 R2, R0, 0x3, RZ ;  /* 0x0000000300027819 */ /* 0x000fc400000006ff */
[----:B------:R-:W-:Y:S02]  /*e220*/  LEA.HI R0, R3, R0, RZ, 0x2 ;  /* 0x0000000003007211 */ /* 0x000fe400078f10ff */
[----:B-----5:R-:W-:Y:S02]  /*e230*/  LOP3.LUT R2, R119, 0x18, R2, 0xf8, !PT ;  /* 0x0000001877027812 */ /* 0x020fe400078ef802 */
[----:B------:R-:W-:Y:S02]  /*e240*/  SHF.L.U32 R0, R0, 0xa, RZ ;  /* 0x0000000a00007819 */ /* 0x000fe400000006ff */
[----:B------:R-:W-:Y:S02]  /*e250*/  LOP3.LUT R2, R2, R118, RZ, 0x3c, !PT ;  /* 0x0000007602027212 */ /* 0x000fe400078e3cff */
[----:B------:R-:W-:Y:S02]  /*e260*/  LOP3.LUT R0, R0, 0x7ffff000, RZ, 0xc0, !PT ;  /* 0x7ffff00000007812 */ /* 0x000fe400078ec0ff */
[----:B------:R-:W-:-:S02]  /*e270*/  SHF.R.U32.HI R58, RZ, 0x10, R19 ;  /* 0x00000010ff3a7819 */ /* 0x000fc40000011613 */
[----:B------:R-:W-:Y:S02]  /*e280*/  IADD3 R0, R2, R0, R7 ;  /* 0x0000000002007210 */ /* 0x000fe40007ffe007 */
[----:B------:R-:W-:Y:S02]  /*e290*/  SHF.R.U32.HI R52, RZ, 0x10, R17 ;  /* 0x00000010ff347819 */ /* 0x000fe40000011611 */
[----:B------:R-:W-:Y:S01]  /*e2a0*/  SHF.L.U32 R35, R0, 0x1, RZ ;  /* 0x0000000100237819 */ /* 0x000fe200000006ff */
[----:B------:R-:W-:Y:S01]  /*e2b0*/  HADD2.F32 R0, -RZ, R53.H0_H0 ;  /* 0x20000035ff007230 */ /* 0x000fe20000004100 */
[----:B------:R-:W-:Y:S01]  /*e2c0*/  SHF.R.U64 R62, R8, 0x10, R9 ;  /* 0x00000010083e7819 */ /* 0x000fe20000001209 */
[----:B------:R-:W-:Y:S01]  /*e2d0*/  HADD2.F32 R8, -RZ, R55.H0_H0 ;  /* 0x20000037ff087230 */ /* 0x000fe20000004100 */
[--C-:B------:R-:W-:Y:S01]  /*e2e0*/  SHF.R.U64 R59, R10, 0x10, R11.reuse ;  /* 0x000000100a3b7819 */ /* 0x100fe2000000120b */
[----:B------:R-:W3:Y:S01]  /*e2f0*/  LDS.128 R28, [R35+0x6080] ;  /* 0x00608000231c7984 */ /* 0x000ee20000000c00 */
[----:B------:R-:W-:Y:S01]  /*e300*/  HADD2.F32 R75, -RZ, R52.H0_H0 ;  /* 0x20000034ff4b7230 */ /* 0x000fe20000004100 */
[----:B------:R-:W-:-:S02]  /*e310*/  SHF.R.U32.HI R54, RZ, 0x10, R11 ;  /* 0x00000010ff367819 */ /* 0x000fc4000001160b */
[----:B------:R-:W-:Y:S01]  /*e320*/  SHF.R.U64 R72, R16, 0x10, R17 ;  /* 0x0000001010487819 */ /* 0x000fe20000001211 */
[--C-:B---3--:R-:W-:Y:S02]  /*e330*/  HADD2.F32 R3, -RZ, R29.reuse.H0_H0 ;  /* 0x2000001dff037230 */ /* 0x108fe40000004100 */
[----:B------:R-:W-:Y:S02]  /*e340*/  HADD2.F32 R2, -RZ, R29.H1_H1 ;  /* 0x3000001dff027230 */ /* 0x000fe40000004100 */
[----:B------:R-:W-:Y:S01]  /*e350*/  HADD2.F32 R5, -RZ, R28.H0_H0 ;  /* 0x2000001cff057230 */ /* 0x000fe20000004100 */
[----:B------:R-:W-:Y:S01]  /*e360*/  FMUL.FTZ R56, R3, R0 ;  /* 0x0000000003387220 */ /* 0x000fe20000410000 */
[----:B------:R-:W-:Y:S02]  /*e370*/  HADD2.F32 R10, -RZ, R31.H0_H0 ;  /* 0x2000001fff0a7230 */ /* 0x000fe40000004100 */
[--C-:B------:R-:W-:Y:S02]  /*e380*/  HADD2.F32 R16, -RZ, R30.reuse.H0_H0 ;  /* 0x2000001eff107230 */ /* 0x100fe40000004100 */
[----:B------:R-:W-:-:S02]  /*e390*/  HADD2.F32 R11, -RZ, R30.H1_H1 ;  /* 0x3000001eff0b7230 */ /* 0x000fc40000004100 */
[----:B------:R-:W-:Y:S02]  /*e3a0*/  HADD2.F32 R29, -RZ, R54.H0_H0 ;  /* 0x20000036ff1d7230 */ /* 0x000fe40000004100 */
[----:B------:R-:W-:Y:S02]  /*e3b0*/  HADD2.F32 R17, -RZ, R28.H1_H1 ;  /* 0x3000001cff117230 */ /* 0x000fe40000004100 */
[----:B------:R-:W-:Y:S01]  /*e3c0*/  HADD2.F32 R9, -RZ, R31.H1_H1 ;  /* 0x3000001fff097230 */ /* 0x000fe20000004100 */
[----:B--2---:R-:W2:Y:S02]  /*e3d0*/  LDS.128 R24, [R120] ;  /* 0x0000000078187984 */ /* 0x004ea40000000c00 */
[----:B--2---:R-:W-:Y:S02]  /*e3e0*/  HADD2.F32 R33, -RZ, R25.H0_H0 ;  /* 0x20000019ff217230 */ /* 0x004fe40000004100 */
[--C-:B------:R-:W-:Y:S02]  /*e3f0*/  HADD2.F32 R19, -RZ, R27.reuse.H0_H0 ;  /* 0x2000001bff137230 */ /* 0x100fe40000004100 */
[----:B------:R-:W-:Y:S01]  /*e400*/  HADD2.F32 R18, -RZ, R27.H1_H1 ;  /* 0x3000001bff127230 */ /* 0x000fe20000004100 */
[----:B------:R-:W-:Y:S01]  /*e410*/  FMUL.FTZ R6, R33, R0 ;  /* 0x0000000021067220 */ /* 0x000fe20000410000 */
[----:B------:R-:W-:-:S02]  /*e420*/  HADD2.F32 R25, -RZ, R25.H1_H1 ;  /* 0x30000019ff197230 */ /* 0x000fc40000004100 */
[----:B------:R-:W-:Y:S01]  /*e430*/  HADD2.F32 R27, -RZ, R4.H0_H0 ;  /* 0x20000004ff1b7230 */ /* 0x000fe20000004100 */
[----:B------:R-:W-:Y:S01]  /*e440*/  FFMA.FTZ R61, R3, R8, R6 ;  /* 0x00000008033d7223 */ /* 0x000fe20000010006 */
[--C-:B------:R-:W-:Y:S02]  /*e450*/  HADD2.F32 R32, -RZ, R24.reuse.H0_H0 ;  /* 0x20000018ff207230 */ /* 0x100fe40000004100 */
[----:B------:R-:W-:Y:S01]  /*e460*/  HADD2.F32 R4, -RZ, R53.H1_H1 ;  /* 0x30000035ff047230 */ /* 0x000fe20000004100 */
[-C--:B------:R-:W-:Y:S01]  /*e470*/  FMUL.FTZ R0, R25, R27.reuse ;  /* 0x0000001b19007220 */ /* 0x080fe20000410000 */
[----:B------:R-:W-:Y:S01]  /*e480*/  HADD2.F32 R6, -RZ, R55.H1_H1 ;  /* 0x30000037ff067230 */ /* 0x000fe20000004100 */
[----:B------:R-:W-:Y:S01]  /*e490*/  FMUL.FTZ R55, R2, R27 ;  /* 0x0000001b02377220 */ /* 0x000fe20000410000 */
[----:B------:R-:W-:Y:S01]  /*e4a0*/  HADD2.F32 R34, -RZ, R24.H1_H1 ;  /* 0x30000018ff227230 */ /* 0x000fe20000004100 */
[-C--:B------:R-:W-:Y:S01]  /*e4b0*/  FMUL.FTZ R3, R32, R4.reuse ;  /* 0x0000000420037220 */ /* 0x080fe20000410000 */
[----:B------:R-:W-:Y:S01]  /*e4c0*/  HADD2.F32 R24, -RZ, R26.H0_H0 ;  /* 0x2000001aff187230 */ /* 0x000fe20000004100 */
[----:B------:R-:W-:Y:S01]  /*e4d0*/  FFMA.FTZ R60, R2, R75, R0 ;  /* 0x0000004b023c7223 */ /* 0x000fe20000010000 */
[----:B------:R-:W-:Y:S01]  /*e4e0*/  HADD2.F32 R0, -RZ, R73.H0_H0 ;  /* 0x20000049ff007230 */ /* 0x000fe20000004100 */
[C---:B------:R-:W-:Y:S01]  /*e4f0*/  FMUL.FTZ R53, R5.reuse, R4 ;  /* 0x0000000405357220 */ /* 0x040fe20000410000 */
[----:B------:R-:W-:Y:S01]  /*e500*/  HADD2.F32 R2, -RZ, R57.H0_H0 ;  /* 0x20000039ff027230 */ /* 0x000fe20000004100 */
[----:B------:R-:W-:Y:S01]  /*e510*/  FFMA.FTZ R57, R5, R6, R3 ;  /* 0x0000000605397223 */ /* 0x000fe20000010003 */
[----:B------:R-:W-:Y:S01]  /*e520*/  HADD2.F32 R3, -RZ, R73.H1_H1 ;  /* 0x30000049ff037230 */ /* 0x000fe20000004100 */
[-C--:B------:R-:W-:Y:S01]  /*e530*/  FMUL.FTZ R5, R19, R0.reuse ;  /* 0x0000000013057220 */ /* 0x080fe20000410000 */
[----:B------:R-:W-:Y:S01]  /*e540*/  HADD2.F32 R4, -RZ, R74.H0_H0 ;  /* 0x2000004aff047230 */ /* 0x000fe20000004100 */
[C---:B------:R-:W-:Y:S01]  /*e550*/  FMUL.FTZ R28, R10.reuse, R0 ;  /* 0x000000000a1c7220 */ /* 0x040fe20000410000 */
[----:B------:R-:W-:Y:S01]  /*e560*/  HADD2.F32 R73, -RZ, R58.H0_H0 ;  /* 0x2000003aff497230 */ /* 0x000fe20000004100 */
[----:B------:R-:W-:Y:S01]  /*e570*/  FFMA.FTZ R30, R10, R3, R5 ;  /* 0x000000030a1e7223 */ /* 0x000fe20000010005 */
[----:B------:R-:W-:Y:S01]  /*e580*/  HADD2.F32 R5, -RZ, R62.H0_H0 ;  /* 0x2000003eff057230 */ /* 0x000fe20000004100 */
[-C--:B------:R-:W-:Y:S01]  /*e590*/  FMUL.FTZ R27, R24, R2.reuse ;  /* 0x00000002181b7220 */ /* 0x080fe20000410000 */
[----:B------:R-:W-:Y:S01]  /*e5a0*/  HADD2.F32 R10, -RZ, R59.H0_H0 ;  /* 0x2000003bff0a7230 */ /* 0x000fe20000004100 */
[----:B------:R-:W-:Y:S01]  /*e5b0*/  FMUL.FTZ R31, R16, R2 ;  /* 0x00000002101f7220 */ /* 0x000fe20000410000 */
[----:B------:R-:W-:Y:S01]  /*e5c0*/  HADD2.F32 R26, -RZ, R26.H1_H1 ;  /* 0x3000001aff1a7230 */ /* 0x000fe20000004100 */
[----:B------:R-:W-:Y:S01]  /*e5d0*/  FMUL.FTZ R0, R18, R29 ;  /* 0x0000001d12007220 */ /* 0x000fe20000410000 */
[----:B------:R-:W-:Y:S01]  /*e5e0*/  HADD2.F32 R59, -RZ, R72.H0_H0 ;  /* 0x20000048ff3b7230 */ /* 0x000fe20000004100 */
[----:B------:R-:W-:Y:S01]  /*e5f0*/  FMUL.FTZ R2, R34, R5 ;  /* 0x0000000522027220 */ /* 0x000fe20000410000 */
[----:B------:R-:W-:Y:S01]  /*e600*/  HADD2.F32 R58, -RZ, R63.H0_H0 ;  /* 0x2000003fff3a7230 */ /* 0x000fe20000004100 */
[----:B------:R-:W-:-:S02]  /*e610*/  FFMA.FTZ R54, R16, R4, R27 ;  /* 0x0000000410367223 */ /* 0x000fc4000001001b */
[C---:B------:R-:W-:Y:S02]  /*e620*/  FMUL.FTZ R16, R9.reuse, R29 ;  /* 0x0000001d09107220 */ /* 0x040fe40000410000 */
[----:B------:R-:W-:Y:S02]  /*e630*/  FFMA.FTZ R27, R9, R73, R0 ;  /* 0x00000049091b7223 */ /* 0x000fe40000010000 */
[-C--:B------:R-:W-:Y:S02]  /*e640*/  FMUL.FTZ R0, R26, R10.reuse ;  /* 0x0000000a1a007220 */ /* 0x080fe40000410000 */
[C---:B------:R-:W-:Y:S02]  /*e650*/  FFMA.FTZ R29, R17.reuse, R59, R2 ;  /* 0x0000003b111d7223 */ /* 0x040fe40000010002 */
[----:B------:R-:W-:Y:S02]  /*e660*/  FMUL.FTZ R9, R17, R5 ;  /* 0x0000000511097220 */ /* 0x000fe40000410000 */
[----:B------:R-:W-:-:S02]  /*e670*/  FMUL.FTZ R2, R11, R10 ;  /* 0x0000000a0b027220 */ /* 0x000fc40000410000 */
[----:B------:R-:W-:Y:S01]  /*e680*/  FFMA.FTZ R52, R11, R58, R0 ;  /* 0x0000003a0b347223 */ /* 0x000fe20000010000 */
[----:B------:R-:W-:Y:S01]  /*e690*/  F2FP.PACK_AB R11, R27, R30 ;  /* 0x0000001e1b0b723e */ /* 0x000fe200000000ff */
[----:B------:R-:W-:Y:S02]  /*e6a0*/  FFMA.FTZ R5, R24, R4, -R31 ;  /* 0x0000000418057223 */ /* 0x000fe4000001081f */
[----:B------:R-:W-:Y:S01]  /*e6b0*/  FFMA.FTZ R17, R33, R8, -R56 ;  /* 0x0000000821117223 */ /* 0x000fe20000010838 */
[----:B------:R-:W-:Y:S01]  /*e6c0*/  F2FP.PACK_AB R8, R29, R57 ;  /* 0x000000391d08723e */ /* 0x000fe200000000ff */
[----:B------:R-:W-:Y:S02]  /*e6d0*/  FFMA.FTZ R10, R25, R75, -R55 ;  /* 0x0000004b190a7223 */ /* 0x000fe40000010837 */
[----:B------:R-:W-:Y:S02]  /*e6e0*/  FFMA.FTZ R6, R32, R6, -R53 ;  /* 0x0000000620067223 */ /* 0x000fe40000010835 */
[----:B------:R-:W-:Y:S01]  /*e6f0*/  FFMA.FTZ R3, R19, R3, -R28 ;  /* 0x0000000313037223 */ /* 0x000fe2000001081c */
[----:B------:R-:W-:Y:S01]  /*e700*/  F2FP.PACK_AB R17, R10, R17 ;  /* 0x000000110a11723e */ /* 0x000fe200000000ff */
        /* <DEDUP_REMOVED lines=10> */
.L_x_972:
[----:B------:R-:W-:Y:S05]  /*e7b0*/  BSYNC B0 ;  /* 0x0000000000007941 */ /* 0x000fea0003800000 */
.L_x_971:
[----:B------:R-:W-:Y:S01]  /*e7c0*/  ISETP.GE.AND P0, PT, R137, c[0x0][0x27c], PT ;  /* 0x00009f0089007a0c */ /* 0x000fe20003f06270 */
[----:B------:R-:W-:-:S12]  /*e7d0*/  BSSY B0, `(.L_x_973) ;  /* 0x0000063000007945 */ /* 0x000fd80003800000 */
[----:B------:R-:W-:Y:S05]  /*e7e0*/  @P0 BRA `(.L_x_974) ;  /* 0x0000061000000947 */ /* 0x000fea0003800000 */
[----:B------:R-:W3:Y:S04]  /*e7f0*/  LDL R2, [R1+0x60] ;  /* 0x0000600001027983 */ /* 0x000ee80000100800 */
[----:B------:R-:W4:Y:S01]  /*e800*/  LDL R59, [R1+0xd8] ;  /* 0x0000d800013b7983 */ /* 0x000f220000100800 */
[----:B------:R-:W-:Y:S02]  /*e810*/  MOV R0, c[0x0][0x27c] ;  /* 0x00009f0000007a02 */ /* 0x000fe40000000f00 */
[--C-:B------:R-:W-:Y:S02]  /*e820*/  SHF.R.U32.HI R4, RZ, 0x10, R13.reuse ;  /* 0x00000010ff047819 */ /* 0x100fe4000001160d */
[----:B------:R-:W-:Y:S02]  /*e830*/  SHF.R.U64 R54, R12, 0x10, R13 ;  /* 0x000000100c367819 */ /* 0x000fe4000000120d */
[----:B------:R-:W-:-:S02]  /*e840*/  SHF.R.U32.HI R26, RZ, 0x10, R21 ;  /* 0x00000010ff1a7819 */ /* 0x000fc40000011615 */
[--C-:B------:R-:W-:Y:S02]  /*e850*/  SHF.R.U64 R55, R22, 0x10, R23.reuse ;  /* 0x0000001016377819 */ /* 0x100fe40000001217 */
[----:B------:R-:W-:Y:S01]  /*e860*/  SHF.R.U32.HI R33, RZ, 0x10, R23 ;  /* 0x00000010ff217819 */ /* 0x000fe20000011617 */
[----:B------:R-:W-:Y:S01]  /*e870*/  HADD2.F32 R58, -RZ, R26.H0_H0 ;  /* 0x2000001aff3a7230 */ /* 0x000fe20000004100 */
[--C-:B--2---:R-:W-:Y:S02]  /*e880*/  SHF.R.U64 R35, R14, 0x10, R15.reuse ;  /* 0x000000100e237819 */ /* 0x104fe4000000120f */
[----:B------:R-:W-:Y:S01]  /*e890*/  SHF.R.U32.HI R27, RZ, 0x10, R15 ;  /* 0x00000010ff1b7819 */ /* 0x000fe2000001160f */
[----:B------:R-:W-:Y:S01]  /*e8a0*/  HADD2.F32 R57, -RZ, R33.H0_H0 ;  /* 0x20000021ff397230 */ /* 0x000fe20000004100 */
[----:B------:R-:W-:Y:S01]  /*e8b0*/  SHF.R.U64 R56, R20, 0x10, R21 ;  /* 0x0000001014387819 */ /* 0x000fe20000001215 */
[----:B------:R-:W-:Y:S01]  /*e8c0*/  HADD2.F32 R33, -RZ, R55.H0_H0 ;  /* 0x20000037ff217230 */ /* 0x000fe20000004100 */
[----:B---3--:R-:W-:-:S04]  /*e8d0*/  LEA.HI R0, R0, R2, RZ, 0x1d ;  /* 0x0000000200007211 */ /* 0x008fc800078fe8ff */
[----:B------:R-:W-:Y:S01]  /*e8e0*/  SHF.R.S32.HI R2, RZ, 0x1f, R0 ;  /* 0x0000001fff027819 */ /* 0x000fe20000011400 */
[----:B----4-:R-:W2:Y:S01]  /*e8f0*/  LDS.128 R8, [R59] ;  /* 0x000000003b087984 */ /* 0x010ea20000000c00 */
[----:B------:R-:W-:Y:S02]  /*e900*/  SHF.L.U32 R3, R0, 0x3, RZ ;  /* 0x0000000300037819 */ /* 0x000fe400000006ff */
[----:B------:R-:W-:Y:S02]  /*e910*/  LEA.HI R0, R2, R0, RZ, 0x2 ;  /* 0x0000000002007211 */ /* 0x000fe400078f10ff */
[----:B-----5:R-:W-:Y:S02]  /*e920*/  LOP3.LUT R2, R119, 0x18, R3, 0xf8, !PT ;  /* 0x0000001877027812 */ /* 0x020fe400078ef803 */
[----:B------:R-:W-:Y:S02]  /*e930*/  SHF.L.U32 R0, R0, 0xa, RZ ;  /* 0x0000000a00007819 */ /* 0x000fe400000006ff */
[----:B------:R-:W-:-:S02]  /*e940*/  LOP3.LUT R2, R2, R118, RZ, 0x3c, !PT ;  /* 0x0000007602027212 */ /* 0x000fc400078e3cff */
[----:B------:R-:W-:-:S04]  /*e950*/  LOP3.LUT R0, R0, 0x7ffff000, RZ, 0xc0, !PT ;  /* 0x7ffff00000007812 */ /* 0x000fc800078ec0ff */
[----:B------:R-:W-:-:S04]  /*e960*/  IADD3 R0, R2, R0, R7 ;  /* 0x0000000002007210 */ /* 0x000fc80007ffe007 */
        /* <DEDUP_REMOVED lines=8> */
[----:B------:R-:W-:Y:S02]  /*e9f0*/  HADD2.F32 R8, -RZ, R85.H1_H1 ;  /* 0x30000055ff087230 */ /* 0x000fe40000004100 */
[----:B------:R-:W-:-:S02]  /*ea00*/  HADD2.F32 R15, -RZ, R11.H0_H0 ;  /* 0x2000000bff0f7230 */ /* 0x000fc40000004100 */
[--C-:B------:R-:W-:Y:S02]  /*ea10*/  HADD2.F32 R20, -RZ, R10.reuse.H0_H0 ;  /* 0x2000000aff147230 */ /* 0x100fe40000004100 */
[----:B------:R-:W-:Y:S02]  /*ea20*/  HADD2.F32 R21, -RZ, R10.H1_H1 ;  /* 0x3000000aff157230 */ /* 0x000fe40000004100 */
[----:B------:R-:W-:Y:S02]  /*ea30*/  HADD2.F32 R14, -RZ, R11.H1_H1 ;  /* 0x3000000bff0e7230 */ /* 0x000fe40000004100 */
[--C-:B---3--:R-:W-:Y:S02]  /*ea40*/  HADD2.F32 R3, -RZ, R17.reuse.H0_H0 ;  /* 0x20000011ff037230 */ /* 0x108fe40000004100 */
[--C-:B------:R-:W-:Y:S02]  /*ea50*/  HADD2.F32 R5, -RZ, R16.reuse.H0_H0 ;  /* 0x20000010ff057230 */ /* 0x100fe40000004100 */
[----:B------:R-:W-:Y:S01]  /*ea60*/  HADD2.F32 R13, -RZ, R16.H1_H1 ;  /* 0x30000010ff0d7230 */ /* 0x000fe20000004100 */
[C---:B------:R-:W-:Y:S01]  /*ea70*/  FMUL.FTZ R31, R3.reuse, R0 ;  /* 0x00000000031f7220 */ /* 0x040fe20000410000 */
[----:B------:R-:W-:Y:S01]  /*ea80*/  HADD2.F32 R16, -RZ, R4.H0_H0 ;  /* 0x20000004ff107230 */ /* 0x000fe20000004100 */
[----:B------:R-:W-:Y:S01]  /*ea90*/  FFMA.FTZ R53, R3, R8, R6 ;  /* 0x0000000803357223 */ /* 0x000fe20000010006 */
[----:B------:R-:W-:-:S02]  /*eaa0*/  HADD2.F32 R2, -RZ, R17.H1_H1 ;  /* 0x30000011ff027230 */ /* 0x000fc40000004100 */
[----:B------:R-:W-:Y:S01]  /*eab0*/  HADD2.F32 R4, -RZ, R85.H0_H0 ;  /* 0x20000055ff047230 */ /* 0x000fe20000004100 */
[-C--:B------:R-:W-:Y:S01]  /*eac0*/  FMUL.FTZ R0, R22, R16.reuse ;  /* 0x0000001016007220 */ /* 0x080fe20000410000 */
[----:B------:R-:W-:Y:S01]  /*ead0*/  HADD2.F32 R6, -RZ, R87.H0_H0 ;  /* 0x20000057ff067230 */ /* 0x000fe20000004100 */
[C---:B------:R-:W-:Y:S01]  /*eae0*/  FMUL.FTZ R30, R2.reuse, R16 ;  /* 0x00000010021e7220 */ /* 0x040fe20000410000 */
[----:B------:R-:W-:Y:S01]  /*eaf0*/  HADD2.F32 R10, -RZ, R19.H0_H0 ;  /* 0x20000013ff0a7230 */ /* 0x000fe20000004100 */
[----:B------:R-:W-:Y:S01]  /*eb00*/  FMUL.FTZ R3, R23, R4 ;  /* 0x0000000417037220 */ /* 0x000fe20000410000 */
[----:B------:R-:W-:Y:S01]  /*eb10*/  HADD2.F32 R12, -RZ, R18.H0_H0 ;  /* 0x20000012ff0c7230 */ /* 0x000fe20000004100 */
[----:B------:R-:W-:Y:S01]  /*eb20*/  FFMA.FTZ R52, R2, R58, R0 ;  /* 0x0000003a02347223 */ /* 0x000fe20000010000 */
[----:B------:R-:W-:Y:S01]  /*eb30*/  HADD2.F32 R0, -RZ, R86.H1_H1 ;  /* 0x30000056ff007230 */ /* 0x000fe20000004100 */
[C---:B------:R-:W-:Y:S01]  /*eb40*/  FFMA.FTZ R32, R5.reuse, R6, R3 ;  /* 0x0000000605207223 */ /* 0x040fe20000010003 */
[----:B------:R-:W-:Y:S01]  /*eb50*/  HADD2.F32 R3, -RZ, R87.H1_H1 ;  /* 0x30000057ff037230 */ /* 0x000fe20000004100 */
[----:B------:R-:W-:Y:S01]  /*eb60*/  FMUL.FTZ R29, R5, R4 ;  /* 0x00000004051d7220 */ /* 0x000fe20000410000 */
[----:B------:R-:W-:Y:S01]  /*eb70*/  HADD2.F32 R11, -RZ, R18.H1_H1 ;  /* 0x30000012ff0b7230 */ /* 0x000fe20000004100 */
[-C--:B------:R-:W-:Y:S01]  /*eb80*/  FMUL.FTZ R5, R15, R0.reuse ;  /* 0x000000000f057220 */ /* 0x080fe20000410000 */
[----:B------:R-:W-:Y:S01]  /*eb90*/  HADD2.F32 R9, -RZ, R19.H1_H1 ;  /* 0x30000013ff097230 */ /* 0x000fe20000004100 */
[C---:B------:R-:W-:Y:S01]  /*eba0*/  FMUL.FTZ R17, R10.reuse, R0 ;  /* 0x000000000a117220 */ /* 0x040fe20000410000 */
[----:B------:R-:W-:Y:S01]  /*ebb0*/  HADD2.F32 R2, -RZ, R86.H0_H0 ;  /* 0x20000056ff027230 */ /* 0x000fe20000004100 */
[----:B------:R-:W-:Y:S01]  /*ebc0*/  FFMA.FTZ R19, R10, R3, R5 ;  /* 0x000000030a137223 */ /* 0x000fe20000010005 */
[----:B------:R-:W-:Y:S01]  /*ebd0*/  HADD2.F32 R18, -RZ, R27.H0_H0 ;  /* 0x2000001bff127230 */ /* 0x000fe20000004100 */
[----:B------:R-:W-:Y:S01]  /*ebe0*/  FFMA.FTZ R6, R23, R6, -R29 ;  /* 0x0000000617067223 */ /* 0x000fe2000001081d */
[----:B------:R-:W-:Y:S01]  /*ebf0*/  HADD2.F32 R5, -RZ, R54.H0_H0 ;  /* 0x20000036ff057230 */ /* 0x000fe20000004100 */
[-C--:B------:R-:W-:Y:S01]  /*ec00*/  FMUL.FTZ R16, R20, R2.reuse ;  /* 0x0000000214107220 */ /* 0x080fe20000410000 */
[----:B------:R-:W-:Y:S01]  /*ec10*/  HADD2.F32 R4, -RZ, R88.H0_H0 ;  /* 0x20000058ff047230 */ /* 0x000fe20000004100 */
[----:B------:R-:W-:Y:S01]  /*ec20*/  FMUL.FTZ R26, R12, R2 ;  /* 0x000000020c1a7220 */ /* 0x000fe20000410000 */
[----:B------:R-:W-:Y:S01]  /*ec30*/  HADD2.F32 R10, -RZ, R35.H0_H0 ;  /* 0x20000023ff0a7230 */ /* 0x000fe20000004100 */
[----:B------:R-:W-:Y:S01]  /*ec40*/  FMUL.FTZ R0, R14, R18 ;  /* 0x000000120e007220 */ /* 0x000fe20000410000 */
[----:B------:R-:W-:Y:S01]  /*ec50*/  HADD2.F32 R35, -RZ, R56.H0_H0 ;  /* 0x20000038ff237230 */ /* 0x000fe20000004100 */
[----:B------:R-:W-:-:S02]  /*ec60*/  FMUL.FTZ R2, R25, R5 ;  /* 0x0000000519027220 */ /* 0x000fc40000410000 */
[----:B------:R-:W-:Y:S02]  /*ec70*/  FFMA.FTZ R34, R12, R4, R16 ;  /* 0x000000040c227223 */ /* 0x000fe40000010010 */
[C---:B------:R-:W-:Y:S02]  /*ec80*/  FMUL.FTZ R12, R9.reuse, R18 ;  /* 0x00000012090c7220 */ /* 0x040fe40000410000 */
[----:B------:R-:W-:Y:S02]  /*ec90*/  FFMA.FTZ R16, R9, R57, R0 ;  /* 0x0000003909107223 */ /* 0x000fe40000010000 */
[----:B------:R-:W-:Y:S02]  /*eca0*/  FMUL.FTZ R0, R21, R10 ;  /* 0x0000000a15007220 */ /* 0x000fe40000410000 */
[C---:B------:R-:W-:Y:S02]  /*ecb0*/  FFMA.FTZ R18, R13.reuse, R35, R2 ;  /* 0x000000230d127223 */ /* 0x040fe40000010002 */
[----:B------:R-:W-:-:S02]  /*ecc0*/  FMUL.FTZ R9, R13, R5 ;  /* 0x000000050d097220 */ /* 0x000fc40000410000 */
[C---:B------:R-:W-:Y:S02]  /*ecd0*/  FMUL.FTZ R2, R11.reuse, R10 ;  /* 0x0000000a0b027220 */ /* 0x040fe40000410000 */
[----:B------:R-:W-:Y:S01]  /*ece0*/  FFMA.FTZ R27, R11, R33, R0 ;  /* 0x000000210b1b7223 */ /* 0x000fe20000010000 */
[----:B------:R-:W-:Y:S01]  /*ecf0*/  F2FP.PACK_AB R11, R16, R19 ;  /* 0x00000013100b723e */ /* 0x000fe200000000ff */
[----:B------:R-:W-:Y:S02]  /*ed00*/  FFMA.FTZ R5, R20, R4, -R26 ;  /* 0x0000000414057223 */ /* 0x000fe4000001081a */
[----:B------:R-:W-:Y:S01]  /*ed10*/  FFMA.FTZ R13, R24, R8, -R31 ;  /* 0x00000008180d7223 */ /* 0x000fe2000001081f */
[----:B------:R-:W-:Y:S01]  /*ed20*/  F2FP.PACK_AB R8, R18, R32 ;  /* 0x000000201208723e */ /* 0x000fe200000000ff */
[----:B------:R-:W-:Y:S02]  /*ed30*/  FFMA.FTZ R10, R22, R58, -R30 ;  /* 0x0000003a160a7223 */ /* 0x000fe4000001081e */
        /* <DEDUP_REMOVED lines=8> */
[----:B------:R-:W-:Y:S02]  /*edc0*/  F2FP.PACK_AB R14, R2, R5 ;  /* 0x00000005020e723e */ /* 0x000fe400000000ff */
[----:B------:R-:W-:-:S03]  /*edd0*/  F2FP.PACK_AB R10, R27, R34 ;  /* 0x000000221b0a723e */ /* 0x000fc600000000ff */
[----:B------:R2:W-:Y:S04]  /*ede0*/  STS.128 [R59], R12 ;  /* 0x0000000c3b007388 */ /* 0x0005e80000000c00 */
[----:B------:R2:W-:Y:S02]  /*edf0*/  STS.128 [R28+0x6080], R8 ;  /* 0x006080081c007388 */ /* 0x0005e40000000c00 */
.L_x_974:
[----:B------:R-:W-:Y:S05]  /*ee00*/  BSYNC B0 ;  /* 0x0000000000007941 */ /* 0x000fea0003800000 */
.L_x_973:
[----:B------:R-:W-:-:S13]  /*ee10*/  ISETP.GE.AND P0, PT, R136, c[0x0][0x27c], PT ;  /* 0x00009f0088007a0c */ /* 0x000fda0003f06270 */
[----:B------:R-:W-:Y:S05]  /*ee20*/  @P0 BRA `(.L_x_970) ;  /* 0x0000061000000947 */ /* 0x000fea0003800000 */
[----:B------:R-:W3:Y:S04]  /*ee30*/  LDL R2, [R1+0x5c] ;  /* 0x00005c0001027983 */ /* 0x000ee80000100800 */
[----:B------:R-:W4:Y:S01]  /*ee40*/  LDL R52, [R1+0xd0] ;  /* 0x0000d00001347983 */ /* 0x000f220000100800 */
[----:B------:R-:W-:Y:S01]  /*ee50*/  MOV R0, c[0x0][0x27c] ;  /* 0x00009f0000007a02 */ /* 0x000fe20000000f00 */
[----:B------:R-:W-:Y:S01]  /*ee60*/  HADD2.F32 R6, -RZ, R89.H1_H1 ;  /* 0x30000059ff067230 */ /* 0x000fe20000004100 */
[----:B------:R-:W-:Y:S02]  /*ee70*/  SHF.R.U32.HI R4, RZ, 0x10, R37 ;  /* 0x00000010ff047819 */ /* 0x000fe40000011625 */
[----:B------:R-:W-:Y:S02]  /*ee80*/  SHF.R.U32.HI R24, RZ, 0x10, R41 ;  /* 0x00000010ff187819 */ /* 0x000fe40000011629 */
[----:B------:R-:W-:-:S02]  /*ee90*/  SHF.R.U64 R33, R38, 0x10, R39 ;  /* 0x0000001026217819 */ /* 0x000fc40000001227 */
[----:B------:R-:W-:Y:S01]  /*eea0*/  SHF.R.U32.HI R26, RZ, 0x10, R39 ;  /* 0x00000010ff1a7819 */ /* 0x000fe20000011627 */
[----:B------:R-:W-:Y:S01]  /*eeb0*/  HADD2.F32 R39, -RZ, R24.H0_H0 ;  /* 0x20000018ff277230 */ /* 0x000fe20000004100 */
[----:B------:R-:W-:Y:S02]  /*eec0*/  SHF.R.U64 R36, R36, 0x10, R37 ;  /* 0x0000001024247819 */ /* 0x000fe40000001225 */
[----:B------:R-:W-:Y:S02]  /*eed0*/  SHF.R.U32.HI R27, RZ, 0x10, R43 ;  /* 0x00000010ff1b7819 */ /* 0x000fe4000001162b */
[----:B------:R-:W-:Y:S02]  /*eee0*/  SHF.R.U64 R40, R40, 0x10, R41 ;  /* 0x0000001028287819 */ /* 0x000fe40000001229 */
[----:B------:R-:W-:Y:S01]  /*eef0*/  SHF.R.U64 R37, R42, 0x10, R43 ;  /* 0x000000102a257819 */ /* 0x000fe2000000122b */
[----:B------:R-:W-:Y:S02]  /*ef00*/  HADD2.F32 R38, -RZ, R27.H0_H0 ;  /* 0x2000001bff267230 */ /* 0x000fe40000004100 */
[----:B------:R-:W-:-:S02]  /*ef10*/  HADD2.F32 R27, -RZ, R33.H0_H0 ;  /* 0x20000021ff1b7230 */ /* 0x000fc40000004100 */
[----:B------:R-:W-:Y:S01]  /*ef20*/  HADD2.F32 R33, -RZ, R37.H0_H0 ;  /* 0x20000025ff217230 */ /* 0x000fe20000004100 */
[----:B---3--:R-:W-:-:S04]  /*ef30*/  LEA.HI R0, R0, R2, RZ, 0x1d ;  /* 0x0000000200007211 */ /* 0x008fc800078fe8ff */
[----:B------:R-:W-:Y:S01]  /*ef40*/  SHF.R.S32.HI R2, RZ, 0x1f, R0 ;  /* 0x0000001fff027819 */ /* 0x000fe20000011400 */
[----:B--2-4-:R-:W2:Y:S01]  /*ef50*/  LDS.128 R8, [R52] ;  /* 0x0000000034087984 */ /* 0x014ea20000000c00 */
        /* <DEDUP_REMOVED lines=18> */
[----:B------:R-:W-:Y:S02]  /*f080*/  HADD2.F32 R23, -RZ, R8.H1_H1 ;  /* 0x30000008ff177230 */ /* 0x000fe40000004100 */
[--C-:B---3--:R-:W-:Y:S02]  /*f090*/  HADD2.F32 R3, -RZ, R13.reuse.H0_H0 ;  /* 0x2000000dff037230 */ /* 0x108fe40000004100 */
[----:B------:R-:W-:Y:S02]  /*f0a0*/  HADD2.F32 R2, -RZ, R13.H1_H1 ;  /* 0x3000000dff027230 */ /* 0x000fe40000004100 */
[--C-:B------:R-:W-:Y:S01]  /*f0b0*/  HADD2.F32 R9, -RZ, R12.reuse.H0_H0 ;  /* 0x2000000cff097230 */ /* 0x100fe20000004100 */
[C---:B------:R-:W-:Y:S01]  /*f0c0*/  FMUL.FTZ R30, R3.reuse, R0 ;  /* 0x00000000031e7220 */ /* 0x040fe20000410000 */
[----:B------:R-:W-:Y:S01]  /*f0d0*/  HADD2.F32 R13, -RZ, R12.H1_H1 ;  /* 0x3000000cff0d7230 */ /* 0x000fe20000004100 */
[----:B------:R-:W-:Y:S01]  /*f0e0*/  FFMA.FTZ R35, R3, R6, R5 ;  /* 0x0000000603237223 */ /* 0x000fe20000010005 */
[----:B------:R-:W-:-:S02]  /*f0f0*/  HADD2.F32 R12, -RZ, R14.H0_H0 ;  /* 0x2000000eff0c7230 */ /* 0x000fc40000004100 */
[----:B------:R-:W-:Y:S02]  /*f100*/  HADD2.F32 R11, -RZ, R14.H1_H1 ;  /* 0x3000000eff0b7230 */ /* 0x000fe40000004100 */
[----:B------:R-:W-:Y:S02]  /*f110*/  HADD2.F32 R14, -RZ, R4.H0_H0 ;  /* 0x20000004ff0e7230 */ /* 0x000fe40000004100 */
[----:B------:R-:W-:Y:S02]  /*f120*/  HADD2.F32 R4, -RZ, R89.H0_H0 ;  /* 0x20000059ff047230 */ /* 0x000fe40000004100 */
[----:B------:R-:W-:Y:S01]  /*f130*/  HADD2.F32 R5, -RZ, R91.H0_H0 ;  /* 0x2000005bff057230 */ /* 0x000fe20000004100 */
[-C--:B------:R-:W-:Y:S01]  /*f140*/  FMUL.FTZ R0, R20, R14.reuse ;  /* 0x0000000e14007220 */ /* 0x080fe20000410000 */
[--C-:B------:R-:W-:Y:S01]  /*f150*/  HADD2.F32 R10, -RZ, R15.reuse.H0_H0 ;  /* 0x2000000fff0a7230 */ /* 0x100fe20000004100 */
[C---:B------:R-:W-:Y:S01]  /*f160*/  FMUL.FTZ R29, R2.reuse, R14 ;  /* 0x0000000e021d7220 */ /* 0x040fe20000410000 */
[----:B------:R-:W-:Y:S01]  /*f170*/  HADD2.F32 R8, -RZ, R15.H1_H1 ;  /* 0x3000000fff087230 */ /* 0x000fe20000004100 */
[----:B------:R-:W-:Y:S01]  /*f180*/  FFMA.FTZ R34, R2, R39, R0 ;  /* 0x0000002702227223 */ /* 0x000fe20000010000 */
[--C-:B------:R-:W-:Y:S01]  /*f190*/  HADD2.F32 R2, -RZ, R90.reuse.H0_H0 ;  /* 0x2000005aff027230 */ /* 0x100fe20000004100 */
[-C--:B------:R-:W-:Y:S01]  /*f1a0*/  FMUL.FTZ R3, R21, R4.reuse ;  /* 0x0000000415037220 */ /* 0x080fe20000410000 */
[----:B------:R-:W-:Y:S01]  /*f1b0*/  HADD2.F32 R0, -RZ, R90.H1_H1 ;  /* 0x3000005aff007230 */ /* 0x000fe20000004100 */
[C---:B------:R-:W-:Y:S01]  /*f1c0*/  FMUL.FTZ R28, R9.reuse, R4 ;  /* 0x00000004091c7220 */ /* 0x040fe20000410000 */
[--C-:B------:R-:W-:Y:S01]  /*f1d0*/  HADD2.F32 R4, -RZ, R92.reuse.H1_H1 ;  /* 0x3000005cff047230 */ /* 0x100fe20000004100 */
[----:B------:R-:W-:Y:S01]  /*f1e0*/  FFMA.FTZ R31, R9, R5, R3 ;  /* 0x00000005091f7223 */ /* 0x000fe20000010003 */
[----:B------:R-:W-:Y:S01]  /*f1f0*/  HADD2.F32 R3, -RZ, R92.H0_H0 ;  /* 0x2000005cff037230 */ /* 0x000fe20000004100 */
[----:B------:R-:W-:Y:S01]  /*f200*/  FMUL.FTZ R14, R18, R2 ;  /* 0x00000002120e7220 */ /* 0x000fe20000410000 */
[----:B------:R-:W-:Y:S01]  /*f210*/  HADD2.F32 R15, -RZ, R26.H0_H0 ;  /* 0x2000001aff0f7230 */ /* 0x000fe20000004100 */
[----:B------:R-:W-:-:S02]  /*f220*/  FMUL.FTZ R9, R17, R0 ;  /* 0x0000000011097220 */ /* 0x000fc40000410000 */
[----:B------:R-:W-:Y:S02]  /*f230*/  FFMA.FTZ R32, R12, R4, R14 ;  /* 0x000000040c207223 */ /* 0x000fe4000001000e */
[C---:B------:R-:W-:Y:S02]  /*f240*/  FMUL.FTZ R14, R10.reuse, R0 ;  /* 0x000000000a0e7220 */ /* 0x040fe40000410000 */
[----:B------:R-:W-:Y:S01]  /*f250*/  FFMA.FTZ R24, R10, R3, R9 ;  /* 0x000000030a187223 */ /* 0x000fe20000010009 */
[----:B------:R-:W-:Y:S01]  /*f260*/  HADD2.F32 R10, -RZ, R36.H0_H0 ;  /* 0x20000024ff0a7230 */ /* 0x000fe20000004100 */
[----:B------:R-:W-:Y:S01]  /*f270*/  FMUL.FTZ R26, R12, R2 ;  /* 0x000000020c1a7220 */ /* 0x000fe20000410000 */
[----:B------:R-:W-:Y:S01]  /*f280*/  HADD2.F32 R36, -RZ, R40.H0_H0 ;  /* 0x20000028ff247230 */ /* 0x000fe20000004100 */
[----:B------:R-:W-:Y:S02]  /*f290*/  FMUL.FTZ R0, R16, R15 ;  /* 0x0000000f10007220 */ /* 0x000fe40000410000 */
[----:B------:R-:W-:-:S02]  /*f2a0*/  FMUL.FTZ R2, R23, R10 ;  /* 0x0000000a17027220 */ /* 0x000fc40000410000 */
[C---:B------:R-:W-:Y:S02]  /*f2b0*/  FMUL.FTZ R9, R8.reuse, R15 ;  /* 0x0000000f08097220 */ /* 0x040fe40000410000 */
[----:B------:R-:W-:Y:S02]  /*f2c0*/  FFMA.FTZ R12, R8, R38, R0 ;  /* 0x00000026080c7223 */ /* 0x000fe40000010000 */
[-C--:B------:R-:W-:Y:S02]  /*f2d0*/  FMUL.FTZ R0, R19, R27.reuse ;  /* 0x0000001b13007220 */ /* 0x080fe40000410000 */
[C---:B------:R-:W-:Y:S02]  /*f2e0*/  FFMA.FTZ R15, R13.reuse, R36, R2 ;  /* 0x000000240d0f7223 */ /* 0x040fe40000010002 */
[----:B------:R-:W-:Y:S02]  /*f2f0*/  FMUL.FTZ R8, R13, R10 ;  /* 0x0000000a0d087220 */ /* 0x000fe40000410000 */
[----:B------:R-:W-:-:S02]  /*f300*/  FMUL.FTZ R2, R11, R27 ;  /* 0x0000001b0b027220 */ /* 0x000fc40000410000 */
[----:B------:R-:W-:Y:S02]  /*f310*/  FFMA.FTZ R13, R22, R6, -R30 ;  /* 0x00000006160d7223 */ /* 0x000fe4000001081e */
[----:B------:R-:W-:Y:S02]  /*f320*/  FFMA.FTZ R6, R21, R5, -R28 ;  /* 0x0000000515067223 */ /* 0x000fe4000001081c */
[----:B------:R-:W-:Y:S01]  /*f330*/  FFMA.FTZ R27, R11, R33, R0 ;  /* 0x000000210b1b7223 */ /* 0x000fe20000010000 */
[----:B------:R-:W-:Y:S01]  /*f340*/  F2FP.PACK_AB R11, R12, R24 ;  /* 0x000000180c0b723e */ /* 0x000fe200000000ff */
[----:B------:R-:W-:Y:S02]  /*f350*/  FFMA.FTZ R5, R18, R4, -R26 ;  /* 0x0000000412057223 */ /* 0x000fe4000001081a */
        /* <DEDUP_REMOVED lines=10> */
[----:B------:R-:W-:-:S02]  /*f400*/  F2FP.PACK_AB R9, R34, R35 ;  /* 0x000000232209723e */ /* 0x000fc400000000ff */
[----:B------:R-:W-:Y:S01]  /*f410*/  F2FP.PACK_AB R10, R27, R32 ;  /* 0x000000201b0a723e */ /* 0x000fe200000000ff */
[----:B------:R2:W-:Y:S04]  /*f420*/  STS.128 [R52], R12 ;  /* 0x0000000c34007388 */ /* 0x0005e80000000c00 */
[----:B------:R2:W-:Y:S02]  /*f430*/  STS.128 [R25+0x6080], R8 ;  /* 0x0060800819007388 */ /* 0x0005e40000000c00 */
.L_x_970:
[----:B------:R-:W-:Y:S05]  /*f440*/  BSYNC B1 ;  /* 0x0000000000017941 */ /* 0x000fea0003800000 */
.L_x_969:
[----:B------:R-:W-:-:S04]  /*f450*/  IADD3 R0, R138, 0x40, RZ ;  /* 0x000000408a007810 */ /* 0x000fc80007ffe0ff */
[----:B------:R-:W-:-:S13]  /*f460*/  ISETP.GE.AND P0, PT, R0, R84, PT ;  /* 0x000000540000720c */ /* 0x000fda0003f06270 */
[----:B------:R-:W-:Y:S05]  /*f470*/  @P0 BRA `(.L_x_954) ;  /* 0x000012f000000947 */ /* 0x000fea0003800000 */
[----:B--2---:R2:W5:Y:S04]  /*f480*/  LDL R52, [R1+0xa8] ;  /* 0x0000a80001347983 */ /* 0x0045680000100800 */
[----:B------:R2:W5:Y:S04]  /*f490*/  LDL R43, [R1+0xac] ;  /* 0x0000ac00012b7983 */ /* 0x0005680000100800 */
[----:B------:R2:W5:Y:S01]  /*f4a0*/  LDL R42, [R1+0xb0] ;  /* 0x0000b000012a7983 */ /* 0x0005620000100800 */
[----:B------:R-:W-:Y:S01]  /*f4b0*/  ISETP.GE.AND P0, PT, R110, c[0x0][0x27c], PT ;  /* 0x00009f006e007a0c */ /* 0x000fe20003f06270 */
[----:B------:R-:W-:-:S12]  /*f4c0*/  BSSY B0, `(.L_x_975) ;  /* 0x0000062000007945 */ /* 0x000fd80003800000 */
[----:B------:R-:W-:Y:S05]  /*f4d0*/  @P0 BRA `(.L_x_976) ;  /* 0x0000060000000947 */ /* 0x000fea0003800000 */
[----:B------:R-:W3:Y:S01]  /*f4e0*/  LDL R41, [R1+0xdc] ;  /* 0x0000dc0001297983 */ /* 0x000ee20000100800 */
[----:B------:R-:W-:Y:S01]  /*f4f0*/  MOV R0, c[0x0][0x27c] ;  /* 0x00009f0000007a02 */ /* 0x000fe20000000f00 */
[----:B------:R-:W-:Y:S01]  /*f500*/  HADD2.F32 R6, -RZ, R93.H1_H1 ;  /* 0x3000005dff067230 */ /* 0x000fe20000004100 */
[----:B------:R-:W-:Y:S02]  /*f510*/  SHF.R.U32.HI R4, RZ, 0x10, R49 ;  /* 0x00000010ff047819 */ /* 0x000fe40000011631 */
[----:B------:R-:W-:Y:S02]  /*f520*/  LEA.HI R0, R0, R170, RZ, 0x1d ;  /* 0x000000aa00007211 */ /* 0x000fe400078fe8ff */
[----:B------:R-:W-:Y:S02]  /*f530*/  SHF.R.U32.HI R24, RZ, 0x10, R45 ;  /* 0x00000010ff187819 */ /* 0x000fe4000001162d */
[----:B------:R-:W-:Y:S02]  /*f540*/  SHF.R.S32.HI R3, RZ, 0x1f, R0 ;  /* 0x0000001fff037819 */ /* 0x000fe40000011400 */
[----:B------:R-:W-:Y:S01]  /*f550*/  SHF.L.U32 R2, R0, 0x3, RZ ;  /* 0x0000000300027819 */ /* 0x000fe200000006ff */
[----:B------:R-:W-:Y:S01]  /*f560*/  HADD2.F32 R40, -RZ, R24.H0_H0 ;  /* 0x20000018ff287230 */ /* 0x000fe20000004100 */
[----:B------:R-:W-:-:S02]  /*f570*/  LEA.HI R0, R3, R0, RZ, 0x2 ;  /* 0x0000000003007211 */ /* 0x000fc400078f10ff */
[----:B-----5:R-:W-:Y:S02]  /*f580*/  LOP3.LUT R2, R52, 0x18, R2, 0xf8, !PT ;  /* 0x0000001834027812 */ /* 0x020fe400078ef802 */
[----:B------:R-:W-:Y:S02]  /*f590*/  SHF.L.U32 R0, R0, 0xa, RZ ;  /* 0x0000000a00007819 */ /* 0x000fe400000006ff */
[----:B------:R-:W-:Y:S02]  /*f5a0*/  LOP3.LUT R2, R2, R43, RZ, 0x3c, !PT ;  /* 0x0000002b02027212 */ /* 0x000fe400078e3cff */
[----:B------:R-:W-:Y:S02]  /*f5b0*/  LOP3.LUT R0, R0, 0x7ffff000, RZ, 0xc0, !PT ;  /* 0x7ffff00000007812 */ /* 0x000fe400078ec0ff */
[----:B------:R-:W-:Y:S02]  /*f5c0*/  SHF.R.U32.HI R26, RZ, 0x10, R51 ;  /* 0x00000010ff1a7819 */ /* 0x000fe40000011633 */
[----:B------:R-:W-:-:S02]  /*f5d0*/  IADD3 R0, R2, R0, R42 ;  /* 0x0000000002007210 */ /* 0x000fc40007ffe02a */
[----:B------:R-:W-:Y:S02]  /*f5e0*/  SHF.R.U64 R36, R48, 0x10, R49 ;  /* 0x0000001030247819 */ /* 0x000fe40000001231 */
[----:B------:R-:W-:Y:S01]  /*f5f0*/  SHF.L.U32 R25, R0, 0x1, RZ ;  /* 0x0000000100197819 */ /* 0x000fe200000006ff */
[----:B------:R-:W-:Y:S01]  /*f600*/  HADD2.F32 R0, -RZ, R91.H1_H1 ;  /* 0x3000005bff007230 */ /* 0x000fe20000004100 */
[----:B------:R-:W-:Y:S02]  /*f610*/  SHF.R.U32.HI R27, RZ, 0x10, R47 ;  /* 0x00000010ff1b7819 */ /* 0x000fe4000001162f */
[----:B------:R-:W-:Y:S01]  /*f620*/  SHF.R.U64 R38, R44, 0x10, R45 ;  /* 0x000000102c267819 */ /* 0x000fe2000000122d */
[----:B------:R-:W4:Y:S01]  /*f630*/  LDS.128 R12, [R25+0x6080] ;  /* 0x00608000190c7984 */ /* 0x000f220000000c00 */
[----:B------:R-:W-:Y:S01]  /*f640*/  SHF.R.U64 R31, R50, 0x10, R51 ;  /* 0x00000010321f7819 */ /* 0x000fe20000001233 */
[----:B------:R-:W-:Y:S01]  /*f650*/  HADD2.F32 R39, -RZ, R27.H0_H0 ;  /* 0x2000001bff277230 */ /* 0x000fe20000004100 */
[----:B------:R-:W-:Y:S01]  /*f660*/  SHF.R.U64 R37, R46, 0x10, R47 ;  /* 0x000000102e257819 */ /* 0x000fe2000000122f */
[----:B------:R-:W-:-:S02]  /*f670*/  HADD2.F32 R38, -RZ, R38.H0_H0 ;  /* 0x20000026ff267230 */ /* 0x000fc40000004100 */
[----:B------:R-:W-:Y:S02]  /*f680*/  HADD2.F32 R27, -RZ, R31.H0_H0 ;  /* 0x2000001fff1b7230 */ /* 0x000fe40000004100 */
[----:B------:R-:W-:Y:S02]  /*f690*/  HADD2.F32 R31, -RZ, R37.H0_H0 ;  /* 0x20000025ff1f7230 */ /* 0x000fe40000004100 */
[--C-:B----4-:R-:W-:Y:S02]  /*f6a0*/  HADD2.F32 R3, -RZ, R13.reuse.H0_H0 ;  /* 0x2000000dff037230 */ /* 0x110fe40000004100 */
[----:B------:R-:W-:Y:S02]  /*f6b0*/  HADD2.F32 R2, -RZ, R13.H1_H1 ;  /* 0x3000000dff027230 */ /* 0x000fe40000004100 */
[----:B------:R-:W-:Y:S01]  /*f6c0*/  HADD2.F32 R13, -RZ, R12.H1_H1 ;  /* 0x3000000cff0d7230 */ /* 0x000fe20000004100 */
[----:B------:R-:W-:Y:S01]  /*f6d0*/  FMUL.FTZ R30, R3, R0 ;  /* 0x00000000031e7220 */ /* 0x000fe20000410000 */
[----:B---3--:R-:W3:Y:S02]  /*f6e0*/  LDS.128 R8, [R41] ;  /* 0x0000000029087984 */ /* 0x008ee40000000c00 */
[----:B---3--:R-:W-:-:S02]  /*f6f0*/  HADD2.F32 R22, -RZ, R9.H0_H0 ;  /* 0x20000009ff167230 */ /* 0x008fc40000004100 */
[----:B------:R-:W-:Y:S02]  /*f700*/  HADD2.F32 R20, -RZ, R9.H1_H1 ;  /* 0x30000009ff147230 */ /* 0x000fe40000004100 */
[--C-:B------:R-:W-:Y:S01]  /*f710*/  HADD2.F32 R17, -RZ, R11.reuse.H0_H0 ;  /* 0x2000000bff117230 */ /* 0x100fe20000004100 */
[----:B------:R-:W-:Y:S01]  /*f720*/  FMUL.FTZ R5, R22, R0 ;  /* 0x0000000016057220 */ /* 0x000fe20000410000 */
[----:B------:R-:W-:Y:S02]  /*f730*/  HADD2.F32 R16, -RZ, R11.H1_H1 ;  /* 0x3000000bff107230 */ /* 0x000fe40000004100 */
[----:B------:R-:W-:Y:S01]  /*f740*/  HADD2.F32 R9, -RZ, R12.H0_H0 ;  /* 0x2000000cff097230 */ /* 0x000fe20000004100 */
[----:B------:R-:W-:Y:S01]  /*f750*/  FFMA.FTZ R35, R3, R6, R5 ;  /* 0x0000000603237223 */ /* 0x000fe20000010005 */
[--C-:B------:R-:W-:Y:S02]  /*f760*/  HADD2.F32 R12, -RZ, R14.reuse.H0_H0 ;  /* 0x2000000eff0c7230 */ /* 0x100fe40000004100 */
[----:B------:R-:W-:-:S02]  /*f770*/  HADD2.F32 R11, -RZ, R14.H1_H1 ;  /* 0x3000000eff0b7230 */ /* 0x000fc40000004100 */
[----:B------:R-:W-:Y:S02]  /*f780*/  HADD2.F32 R14, -RZ, R4.H0_H0 ;  /* 0x20000004ff0e7230 */ /* 0x000fe40000004100 */
[----:B------:R-:W-:Y:S02]  /*f790*/  HADD2.F32 R21, -RZ, R8.H0_H0 ;  /* 0x20000008ff157230 */ /* 0x000fe40000004100 */
[----:B------:R-:W-:Y:S01]  /*f7a0*/  HADD2.F32 R4, -RZ, R93.H0_H0 ;  /* 0x2000005dff047230 */ /* 0x000fe20000004100 */
[-C--:B------:R-:W-:Y:S01]  /*f7b0*/  FMUL.FTZ R0, R20, R14.reuse ;  /* 0x0000000e14007220 */ /* 0x080fe20000410000 */
[----:B------:R-:W-:Y:S01]  /*f7c0*/  HADD2.F32 R5, -RZ, R96.H0_H0 ;  /* 0x20000060ff057230 */ /* 0x000fe20000004100 */
[C---:B------:R-:W-:Y:S01]  /*f7d0*/  FMUL.FTZ R29, R2.reuse, R14 ;  /* 0x0000000e021d7220 */ /* 0x040fe20000410000 */
[----:B------:R-:W-:Y:S01]  /*f7e0*/  HADD2.F32 R18, -RZ, R10.H0_H0 ;  /* 0x2000000aff127230 */ /* 0x000fe20000004100 */
[----:B------:R-:W-:Y:S01]  /*f7f0*/  FFMA.FTZ R34, R2, R40, R0 ;  /* 0x0000002802227223 */ /* 0x000fe20000010000 */
[--C-:B------:R-:W-:Y:S01]  /*f800*/  HADD2.F32 R2, -RZ, R94.reuse.H0_H0 ;  /* 0x2000005eff027230 */ /* 0x100fe20000004100 */
[-C--:B------:R-:W-:Y:S01]  /*f810*/  FMUL.FTZ R3, R21, R4.reuse ;  /* 0x0000000415037220 */ /* 0x080fe20000410000 */
[----:B------:R-:W-:Y:S01]  /*f820*/  HADD2.F32 R0, -RZ, R94.H1_H1 ;  /* 0x3000005eff007230 */ /* 0x000fe20000004100 */
[C---:B------:R-:W-:Y:S01]  /*f830*/  FMUL.FTZ R28, R9.reuse, R4 ;  /* 0x00000004091c7220 */ /* 0x040fe20000410000 */
[----:B------:R-:W-:Y:S01]  /*f840*/  HADD2.F32 R19, -RZ, R10.H1_H1 ;  /* 0x3000000aff137230 */ /* 0x000fe20000004100 */
[----:B------:R-:W-:Y:S01]  /*f850*/  FFMA.FTZ R32, R9, R5, R3 ;  /* 0x0000000509207223 */ /* 0x000fe20000010003 */
[----:B------:R-:W-:Y:S01]  /*f860*/  HADD2.F32 R4, -RZ, R97.H0_H0 ;  /* 0x20000061ff047230 */ /* 0x000fe20000004100 */
[----:B------:R-:W-:Y:S01]  /*f870*/  FMUL.FTZ R14, R18, R2 ;  /* 0x00000002120e7220 */ /* 0x000fe20000410000 */
[--C-:B------:R-:W-:Y:S01]  /*f880*/  HADD2.F32 R10, -RZ, R15.reuse.H0_H0 ;  /* 0x2000000fff0a7230 */ /* 0x100fe20000004100 */
[C---:B------:R-:W-:Y:S01]  /*f890*/  FMUL.FTZ R9, R17.reuse, R0 ;  /* 0x0000000011097220 */ /* 0x040fe20000410000 */
[----:B------:R-:W-:Y:S01]  /*f8a0*/  HADD2.F32 R3, -RZ, R96.H1_H1 ;  /* 0x30000060ff037230 */ /* 0x000fe20000004100 */
[----:B------:R-:W-:Y:S01]  /*f8b0*/  FFMA.FTZ R33, R12, R4, R14 ;  /* 0x000000040c217223 */ /* 0x000fe2000001000e */
[----:B------:R-:W-:Y:S01]  /*f8c0*/  HADD2.F32 R23, -RZ, R8.H1_H1 ;  /* 0x30000008ff177230 */ /* 0x000fe20000004100 */
[C---:B------:R-:W-:Y:S01]  /*f8d0*/  FMUL.FTZ R14, R10.reuse, R0 ;  /* 0x000000000a0e7220 */ /* 0x040fe20000410000 */
[----:B------:R-:W-:Y:S01]  /*f8e0*/  HADD2.F32 R8, -RZ, R15.H1_H1 ;  /* 0x3000000fff087230 */ /* 0x000fe20000004100 */
[-C--:B------:R-:W-:Y:S01]  /*f8f0*/  FFMA.FTZ R24, R10, R3.reuse, R9 ;  /* 0x000000030a187223 */ /* 0x080fe20000010009 */
[----:B------:R-:W-:Y:S01]  /*f900*/  HADD2.F32 R15, -RZ, R26.H0_H0 ;  /* 0x2000001aff0f7230 */ /* 0x000fe20000004100 */
[----:B------:R-:W-:Y:S01]  /*f910*/  FMUL.FTZ R26, R12, R2 ;  /* 0x000000020c1a7220 */ /* 0x000fe20000410000 */
[----:B------:R-:W-:Y:S01]  /*f920*/  HADD2.F32 R10, -RZ, R36.H0_H0 ;  /* 0x20000024ff0a7230 */ /* 0x000fe20000004100 */
[----:B------:R-:W-:-:S02]  /*f930*/  FFMA.FTZ R3, R17, R3, -R14 ;  /* 0x0000000311037223 */ /* 0x000fc4000001080e */
[-C--:B------:R-:W-:Y:S02]  /*f940*/  FMUL.FTZ R0, R16, R15.reuse ;  /* 0x0000000f10007220 */ /* 0x080fe40000410000 */
[----:B------:R-:W-:Y:S02]  /*f950*/  FMUL.FTZ R2, R23, R10 ;  /* 0x0000000a17027220 */ /* 0x000fe40000410000 */
[C---:B------:R-:W-:Y:S02]  /*f960*/  FMUL.FTZ R9, R8.reuse, R15 ;  /* 0x0000000f08097220 */ /* 0x040fe40000410000 */
[----:B------:R-:W-:Y:S02]  /*f970*/  FFMA.FTZ R12, R8, R39, R0 ;  /* 0x00000027080c7223 */ /* 0x000fe40000010000 */
[----:B------:R-:W-:Y:S02]  /*f980*/  FMUL.FTZ R0, R19, R27 ;  /* 0x0000001b13007220 */ /* 0x000fe40000410000 */
[----:B------:R-:W-:-:S02]  /*f990*/  FFMA.FTZ R15, R13, R38, R2 ;  /* 0x000000260d0f7223 */ /* 0x000fc40000010002 */
[----:B------:R-:W-:Y:S02]  /*f9a0*/  FMUL.FTZ R8, R13, R10 ;  /* 0x0000000a0d087220 */ /* 0x000fe40000410000 */
[----:B------:R-:W-:Y:S02]  /*f9b0*/  FMUL.FTZ R2, R11, R27 ;  /* 0x0000001b0b027220 */ /* 0x000fe40000410000 */
[----:B------:R-:W-:Y:S02]  /*f9c0*/  FFMA.FTZ R13, R22, R6, -R30 ;  /* 0x00000006160d7223 */ /* 0x000fe4000001081e */
[----:B------:R-:W-:Y:S02]  /*f9d0*/  FFMA.FTZ R6, R21, R5, -R28 ;  /* 0x0000000515067223 */ /* 0x000fe4000001081c */
[----:B------:R-:W-:Y:S01]  /*f9e0*/  FFMA.FTZ R27, R11, R31, R0 ;  /* 0x0000001f0b1b7223 */ /* 0x000fe20000010000 */
[----:B------:R-:W-:Y:S01]  /*f9f0*/  F2FP.PACK_AB R11, R12, R24 ;  /* 0x000000180c0b723e */ /* 0x000fe200000000ff */
[----:B------:R-:W-:-:S02]  /*fa00*/  FFMA.FTZ R5, R18, R4, -R26 ;  /* 0x0000000412057223 */ /* 0x000fc4000001081a */
[----:B------:R-:W-:Y:S02]  /*fa10*/  FFMA.FTZ R10, R20, R40, -R29 ;  /* 0x00000028140a7223 */ /* 0x000fe4000001081d */
[----:B------:R-:W-:Y:S01]  /*fa20*/  FFMA.FTZ R0, R16, R39, -R9 ;  /* 0x0000002710007223 */ /* 0x000fe20000010809 */
[----:B------:R-:W-:Y:S01]  /*fa30*/  F2FP.PACK_AB R9, R34, R35 ;  /* 0x000000232209723e */ /* 0x000fe200000000ff */
[----:B------:R-:W-:Y:S01]  /*fa40*/  FFMA.FTZ R4, R23, R38, -R8 ;  /* 0x0000002617047223 */ /* 0x000fe20000010808 */
[----:B------:R-:W-:Y:S01]  /*fa50*/  F2FP.PACK_AB R8, R15, R32 ;  /* 0x000000200f08723e */ /* 0x000fe200000000ff */
[----:B------:R-:W-:Y:S01]  /*fa60*/  FFMA.FTZ R2, R19, R31, -R2 ;  /* 0x0000001f13027223 */ /* 0x000fe20000010802 */
[----:B------:R-:W-:Y:S02]  /*fa70*/  F2FP.PACK_AB R15, R0, R3 ;  /* 0x00000003000f723e */ /* 0x000fe400000000ff */
[----:B------:R-:W-:Y:S02]  /*fa80*/  F2FP.PACK_AB R13, R10, R13 ;  /* 0x0000000d0a0d723e */ /* 0x000fe400000000ff */
[----:B------:R-:W-:-:S02]  /*fa90*/  F2FP.PACK_AB R12, R4, R6 ;  /* 0x00000006040c723e */ /* 0x000fc400000000ff */
[----:B------:R-:W-:Y:S02]  /*faa0*/  F2FP.PACK_AB R14, R2, R5 ;  /* 0x00000005020e723e */ /* 0x000fe400000000ff */
[----:B------:R-:W-:-:S03]  /*fab0*/  F2FP.PACK_AB R10, R27, R33 ;  /* 0x000000211b0a723e */ /* 0x000fc600000000ff */
[----:B------:R3:W-:Y:S04]  /*fac0*/  STS.128 [R41], R12 ;  /* 0x0000000c29007388 */ /* 0x0007e80000000c00 */
[----:B------:R3:W-:Y:S02]  /*fad0*/  STS.128 [R25+0x6080], R8 ;  /* 0x0060800819007388 */ /* 0x0007e40000000c00 */
.L_x_976:
[----:B------:R-:W-:Y:S05]  /*fae0*/  BSYNC B0 ;  /* 0x0000000000007941 */ /* 0x000fea0003800000 */
.L_x_975:
[----:B------:R-:W-:Y:S01]  /*faf0*/  ISETP.GE.AND P0, PT, R137, c[0x0][0x27c], PT ;  /* 0x00009f0089007a0c */ /* 0x000fe20003f06270 */
[----:B------:R-:W-:-:S12]  /*fb00*/  BSSY B0, `(.L_x_977) ;  /* 0x0000063000007945 */ /* 0x000fd80003800000 */
[----:B------:R-:W-:Y:S05]  /*fb10*/  @P0 BRA `(.L_x_978) ;  /* 0x0000061000000947 */ /* 0x000fea0003800000 */
[----:B------:R-:W4:Y:S04]  /*fb20*/  LDL R2, [R1+0x60] ;  /* 0x0000600001027983 */ /* 0x000f280000100800 */
[----:B---3--:R-:W3:Y:S01]  /*fb30*/  LDL R41, [R1+0xd4] ;  /* 0x0000d40001297983 */ /* 0x008ee20000100800 */
[----:B------:R-:W-:Y:S01]  /*fb40*/  MOV R0, c[0x0][0x27c] ;  /* 0x00009f0000007a02 */ /* 0x000fe20000000f00 */
[----:B------:R-:W-:Y:S01]  /*fb50*/  HADD2.F32 R6, -RZ, R98.H1_H1 ;  /* 0x30000062ff067230 */ /* 0x000fe20000004100 */
[----:B------:R-:W-:Y:S02]  /*fb60*/  SHF.R.U32.HI R4, RZ, 0x10, R69 ;  /* 0x00000010ff047819 */ /* 0x000fe40000011645 */
[----:B------:R-:W-:Y:S02]  /*fb70*/  SHF.R.U32.HI R24, RZ, 0x10, R65 ;  /* 0x00000010ff187819 */ /* 0x000fe40000011641 */
[----:B------:R-:W-:-:S02]  /*fb80*/  SHF.R.U32.HI R26, RZ, 0x10, R71 ;  /* 0x00000010ff1a7819 */ /* 0x000fc40000011647 */
[----:B------:R-:W-:Y:S01]  /*fb90*/  SHF.R.U64 R31, R68, 0x10, R69 ;  /* 0x00000010441f7819 */ /* 0x000fe20000001245 */
[----:B------:R-:W-:Y:S01]  /*fba0*/  HADD2.F32 R40, -RZ, R24.H0_H0 ;  /* 0x20000018ff287230 */ /* 0x000fe20000004100 */
[----:B------:R-:W-:Y:S02]  /*fbb0*/  SHF.R.U32.HI R27, RZ, 0x10, R67 ;  /* 0x00000010ff1b7819 */ /* 0x000fe40000011643 */
[----:B------:R-:W-:Y:S02]  /*fbc0*/  SHF.R.U64 R35, R64, 0x10, R65 ;  /* 0x0000001040237819 */ /* 0x000fe40000001241 */
[----:B------:R-:W-:Y:S01]  /*fbd0*/  SHF.R.U64 R32, R70, 0x10, R71 ;  /* 0x0000001046207819 */ /* 0x000fe20000001247 */
[----:B------:R-:W-:Y:S01]  /*fbe0*/  HADD2.F32 R39, -RZ, R27.H0_H0 ;  /* 0x2000001bff277230 */ /* 0x000fe20000004100 */
[----:B------:R-:W-:Y:S01]  /*fbf0*/  SHF.R.U64 R37, R66, 0x10, R67 ;  /* 0x0000001042257819 */ /* 0x000fe20000001243 */
[----:B------:R-:W-:Y:S02]  /*fc00*/  HADD2.F32 R35, -RZ, R35.H0_H0 ;  /* 0x20000023ff237230 */ /* 0x000fe40000004100 */
[----:B------:R-:W-:Y:S01]  /*fc10*/  HADD2.F32 R27, -RZ, R32.H0_H0 ;  /* 0x20000020ff1b7230 */ /* 0x000fe20000004100 */
[----:B----4-:R-:W-:-:S04]  /*fc20*/  LEA.HI R0, R0, R2, RZ, 0x1d ;  /* 0x0000000200007211 */ /* 0x010fc800078fe8ff */
[----:B------:R-:W-:Y:S01]  /*fc30*/  SHF.R.S32.HI R2, RZ, 0x1f, R0 ;  /* 0x0000001fff027819 */ /* 0x000fe20000011400 */
[----:B---3--:R-:W3:Y:S01]  /*fc40*/  LDS.128 R8, [R41] ;  /* 0x0000000029087984 */ /* 0x008ee20000000c00 */
        /* <DEDUP_REMOVED lines=9> */
[----:B------:R-:W4:Y:S01]  /*fce0*/  LDS.128 R12, [R25+0x6080] ;  /* 0x00608000190c7984 */ /* 0x000f220000000c00 */
[--C-:B---3--:R-:W-:Y:S02]  /*fcf0*/  HADD2.F32 R22, -RZ, R9.reuse.H0_H0 ;  /* 0x20000009ff167230 */ /* 0x108fe40000004100 */
        /* <DEDUP_REMOVED lines=8> */
[--C-:B----4-:R-:W-:Y:S02]  /*fd80*/  HADD2.F32 R3, -RZ, R13.reuse.H0_H0 ;  /* 0x2000000dff037230 */ /* 0x110fe40000004100 */
        /* <DEDUP_REMOVED lines=9> */
[--C-:B------:R-:W-:Y:S01]  /*fe20*/  HADD2.F32 R5, -RZ, R100.reuse.H0_H0 ;  /* 0x20000064ff057230 */ /* 0x100fe20000004100 */
        /* <DEDUP_REMOVED lines=9> */
[----:B------:R-:W-:Y:S01]  /*fec0*/  HADD2.F32 R4, -RZ, R101.H0_H0 ;  /* 0x20000065ff047230 */ /* 0x000fe20000004100 */
[----:B------:R-:W-:Y:S01]  /*fed0*/  FFMA.FTZ R33, R9, R5, R3 ;  /* 0x0000000509217223 */ /* 0x000fe20000010003 */
[----:B------:R-:W-:Y:S01]  /*fee0*/  HADD2.F32 R3, -RZ, R100.H1_H1 ;  /* 0x30000064ff037230 */ /* 0x000fe20000004100 */
        /* <DEDUP_REMOVED lines=13> */
[----:B------:R-:W-:Y:S02]  /*ffc0*/  FMUL.FTZ R0, R19, R27 ;  /* 0x0000001b13007220 */ /* 0x000fe40000410000 */
        /* <DEDUP_REMOVED lines=22> */
.L_x_978:
[----:B------:R-:W-:Y:S05]  /*10130*/  BSYNC B0 ;  /* 0x0000000000007941 */ /* 0x000fea0003800000 */
.L_x_977:
[----:B------:R-:W-:-:S13]  /*10140*/  ISETP.GE.AND P0, PT, R136, c[0x0][0x27c], PT ;  /* 0x00009f0088007a0c */ /* 0x000fda0003f06270 */
        /* <DEDUP_REMOVED lines=98> */
.L_x_954:
[----:B------:R-:W-:Y:S05]  /*10770*/  BSYNC B2 ;  /* 0x0000000000027941 */ /* 0x000fea0003800000 */
.L_x_936:
[----:B---3--:R-:W-:Y:S01]  /*10780*/  IMAD R0, R106, c[0x0][0x208], RZ ;  /* 0x000082006a007a24 */ /* 0x008fe200078e02ff */
[----:B------:R-:W-:-:S04]  /*10790*/  DEPBAR.LE SB0, 0x0 ;  /* 0x000080000000791a */ /* 0x000fc80000000000 */
[C---:B------:R-:W-:Y:S01]  /*107a0*/  IMAD.WIDE.U32 R2, R213.reuse, c[0x0][0x208], RZ ;  /* 0x00008200d5027a25 */ /* 0x040fe200078e00ff */
[----:B------:R-:W-:Y:S01]  /*107b0*/  BAR.SYNC.DEFER_BLOCKING 0x0 ;  /* 0x0000000000007b1d */ /* 0x000fe20000010000 */
[C---:B------:R-:W-:Y:S02]  /*107c0*/  ISETP.GE.AND P3, PT, R250.reuse, c[0x0][0x1d4], PT ;  /* 0x00007500fa007a0c */ /* 0x040fe40003f66270 */
[----:B------:R-:W-:Y:S01]  /*107d0*/  IMAD R0, R213, c[0x0][0x20c], R0 ;  /* 0x00008300d5007a24 */ /* 0x000fe200078e0200 */
[----:B------:R-:W-:Y:S01]  /*107e0*/  SHF.L.U64.HI R228, R250, 0x1, R251 ;  /* 0x00000001fae47819 */ /* 0x000fe200000102fb */
[----:B-12---:R-:W-:Y:S01]  /*107f0*/  IMAD.WIDE.U32 R8, R95, c[0x0][0x210], RZ ;  /* 0x000084005f087a25 */ /* 0x006fe200078e00ff */
[----:B------:R-:W-:Y:S01]  /*10800*/  SHF.L.U64.HI R230, R114, 0x1, R115 ;  /* 0x0000000172e67819 */ /* 0x000fe20000010273 */
[----:B------:R-:W1:Y:S01]  /*10810*/  S2R R27, SR_TID.X ;  /* 0x00000000001b7919 */ /* 0x000e620000002100 */
[C---:B------:R-:W-:Y:S01]  /*10820*/  SHF.L.U64.HI R226, R112.reuse, 0x1, R113 ;  /* 0x0000000170e27819 */ /* 0x040fe20000010271 */
[----:B------:R-:W-:Y:S01]  /*10830*/  IMAD.IADD R3, R3, 0x1, R0 ;  /* 0x0000000103037824 */ /* 0x000fe200078e0200 */
[----:B------:R-:W-:Y:S01]  /*10840*/  ISETP.GE.AND P2, PT, R112, c[0x0][0x1d4], PT ;  /* 0x0000750070007a0c */ /* 0x000fe20003f46270 */
[----:B------:R-:W-:Y:S01]  /*10850*/  IMAD R0, R107, c[0x0][0x218], RZ ;  /* 0x000086006b007a24 */ /* 0x000fe200078e02ff */
[----:B------:R-:W-:Y:S01]  /*10860*/  STL.64 [R1+0x30], R8 ;  /* 0x0000300801007387 */ /* 0x000fe20000100a00 */
[----:B------:R-:W-:Y:S01]  /*10870*/  IMAD.WIDE.U32 R2, R211, c[0x0][0x218], R2 ;  /* 0x00008600d3027a25 */ /* 0x000fe200078e0002 */
[----:B------:R-:W-:Y:S01]  /*10880*/  LOP3.LUT R209, R209, 0xffefffff, RZ, 0xc0, !PT ;  /* 0xffefffffd1d17812 */ /* 0x000fe200078ec0ff */
[----:B------:R-:W-:Y:S02]  /*10890*/  BSSY B0, `(.L_x_979) ;  /* 0x000003e000007945 */ /* 0x000fe40003800000 */
[----:B------:R-:W-:Y:S01]  /*108a0*/  IMAD R4, R211, c[0x0][0x21c], R0 ;  /* 0x00008700d3047a24 */ /* 0x000fe200078e0200 */
[----:B------:R-:W-:Y:S01]  /*108b0*/  IADD3 R0, P0, R2, R8, RZ ;  /* 0x0000000802007210 */ /* 0x000fe20007f1e0ff */
[----:B------:R-:W-:-:S02]  /*108c0*/  IMAD R5, R95, c[0x0][0x214], R9 ;  /* 0x000085005f057a24 */ /* 0x000fc400078e0209 */
[----:B------:R-:W-:Y:S02]  /*108d0*/  IMAD.SHL.U32 R229, R250, 0x2, RZ ;  /* 0x00000002fae57824 */ /* 0x000fe400078e00ff */
[----:B------:R-:W-:Y:S01]  /*108e0*/  IMAD.SHL.U32 R231, R114, 0x2, RZ ;  /* 0x0000000272e77824 */ /* 0x000fe200078e00ff */
[----:B------:R-:W-:Y:S01]  /*108f0*/  IADD3.X R2, R5, R3, R4, P0, !PT ;  /* 0x0000000305027210 */ /* 0x000fe200007fe404 */
[----:B------:R-:W-:Y:S01]  /*10900*/  STL [R1+0x28], R5 ;  /* 0x0000280501007387 */ /* 0x000fe20000100800 */
[C---:B------:R-:W-:Y:S01]  /*10910*/  LEA R26, P0, R0.reuse, c[0x0][0x1f8], 0x1 ;  /* 0x00007e00001a7a11 */ /* 0x040fe200078008ff */
[----:B------:R-:W-:Y:S02]  /*10920*/  IMAD.SHL.U32 R210, R117, 0x2, RZ ;  /* 0x0000000275d27824 */ /* 0x000fe400078e00ff */
[----:B------:R-:W-:Y:S01]  /*10930*/  LDSM.16.M88.4 R16, [R198] ;  /* 0x00000000c610783b */ /* 0x000fe20000000200 */
[----:B------:R-:W-:Y:S01]  /*10940*/  LEA.HI.X R6, R0, c[0x0][0x1fc], R2, 0x1, P0 ;  /* 0x00007f0000067a11 */ /* 0x000fe200000f0c02 */
[----:B------:R-:W-:Y:S01]  /*10950*/  IMAD.IADD R0, R109, 0x1, -R116 ;  /* 0x000000016d007824 */ /* 0x000fe200078e0a74 */
[----:B-1----:R-:W-:Y:S01]  /*10960*/  ISETP.GT.AND P4, PT, R27, 0x3f, PT ;  /* 0x0000003f1b00780c */ /* 0x002fe20003f84270 */
[----:B------:R-:W1:Y:S01]  /*10970*/  SHFL.IDX PT, R2, R26, RZ, 0x1c1f ;  /* 0x001c1fff1a027589 */ /* 0x000e6200000e0000 */
[----:B------:R-:W-:-:S02]  /*10980*/  IMAD.SHL.U32 R227, R112, 0x2, RZ ;  /* 0x0000000270e37824 */ /* 0x000fc400078e00ff */
[----:B------:R-:W-:Y:S01]  /*10990*/  ISETP.LT.OR P1, PT, R0, 0x1, P3 ;  /* 0x000000010000780c */ /* 0x000fe20001f21670 */
[----:B------:R-:W2:Y:S04]  /*109a0*/  SHFL.IDX PT, R3, R6, RZ, 0x1c1f ;  /* 0x001c1fff06037589 */ /* 0x000ea800000e0000 */
[----:B------:R3:W4:Y:S04]  /*109b0*/  LDSM.16.M88.4 R12, [R198+0x1000] ;  /* 0x00100000c60c783b */ /* 0x0007280000000200 */
[----:B------:R3:W3:Y:S01]  /*109c0*/  LDSM.16.M88.4 R36, [R171] ;  /* 0x00000000ab24783b */ /* 0x0006e20000000200 */
[----:B------:R-:W-:-:S03]  /*109d0*/  @P4 LOP3.LUT R209, R209, 0x100000, RZ, 0xfc, !PT ;  /* 0x00100000d1d14812 */ /* 0x000fc600078efcff */
[----:B------:R3:W3:Y:S04]  /*109e0*/  LDSM.16.M88.4 R32, [R171+0x400] ;  /* 0x00040000ab20783b */ /* 0x0006e80000000200 */
[----:B------:R3:W3:Y:S01]  /*109f0*/  LDSM.16.M88.4 R28, [R171+0x800] ;  /* 0x00080000ab1c783b */ /* 0x0006e20000000200 */
[----:B-1----:R-:W-:-:S03]  /*10a00*/  IADD3 R4, P0, R2, R229, RZ ;  /* 0x000000e502047210 */ /* 0x002fc60007f1e0ff */
[----:B------:R1:W1:Y:S02]  /*10a10*/  LDSM.16.M88.4 R20, [R199] ;  /* 0x00000000c714783b */ /* 0x0002640000000200 */
[----:B--2---:R-:W-:Y:S02]  /*10a20*/  IMAD.X R5, R3, 0x1, R228, P0 ;  /* 0x0000000103057824 */ /* 0x004fe400000e06e4 */
[----:B------:R2:W1:Y:S01]  /*10a30*/  LDSM.16.M88.4 R8, [R199+0x1000] ;  /* 0x00100000c708783b */ /* 0x0004620000000200 */
[----:B------:R-:W-:-:S03]  /*10a40*/  IADD3 R24, P0, R2, R231, RZ ;  /* 0x000000e702187210 */ /* 0x000fc60007f1e0ff */
[----:B-----5:R2:W1:Y:S02]  /*10a50*/  LDSM.16.M88.4 R40, [R200] ;  /* 0x00000000c828783b */ /* 0x0204640000000200 */
[----:B------:R-:W-:Y:S02]  /*10a60*/  IMAD.X R25, R3, 0x1, R230, P0 ;  /* 0x0000000103197824 */ /* 0x000fe400000e06e6 */
[----:B------:R2:W1:Y:S04]  /*10a70*/  LDSM.16.M88.4 R44, [R208] ;  /* 0x00000000d02c783b */ /* 0x0004680000000200 */
[----:B------:R2:W1:Y:S04]  /*10a80*/  LDSM.16.M88.4 R60, [R207] ;  /* 0x00000000cf3c783b */ /* 0x0004680000000200 */
[----:B------:R-:W-:Y:S01]  /*10a90*/  @!PT LDS RZ, [RZ] ;  /* 0x00000000fffff984 */ /* 0x000fe20000000800 */
[----:B------:R-:W-:Y:S01]  /*10aa0*/  @!PT LDS RZ, [RZ] ;  /* 0x00000000fffff984 */ /* 0x000fe20000000800 */
[----:B------:R-:W-:Y:S01]  /*10ab0*/  @!PT LDS RZ, [RZ] ;  /* 0x00000000fffff984 */ /* 0x000fe20000000800 */
[----:B------:R2:W-:Y:S01]  /*10ac0*/  LDGSTS.E.BYPASS.LTC128B.128 [R210+0x1880], [R4.64], !P1 ;  /* 0x0188000004d27fae */ /* 0x0005e2000c901d48 */
[----:B------:R-:W-:-:S04]  /*10ad0*/  ISETP.GE.AND P1, PT, R114, c[0x0][0x1d4], PT ;  /* 0x0000750072007a0c */ /* 0x000fc80003f26270 */
[----:B------:R-:W-:-:S13]  /*10ae0*/  ISETP.LT.OR P0, PT, R0, 0x1, P1 ;  /* 0x000000010000780c */ /* 0x000fda0000f01670 */
[----:B------:R2:W-:Y:S01]  /*10af0*/  LDGSTS.E.BYPASS.LTC128B.128 [R210+0x2480], [R24.64], !P0 ;  /* 0x0248000018d27fae */ /* 0x0005e2000c101d48 */
[----:B------:R-:W-:-:S05]  /*10b00*/  IADD3 R2, P0, R2, R227, RZ ;  /* 0x000000e302027210 */ /* 0x000fca0007f1e0ff */
[----:B------:R-:W-:Y:S01]  /*10b10*/  IMAD.X R3, R3, 0x1, R226, P0 ;  /* 0x0000000103037824 */ /* 0x000fe200000e06e2 */
[----:B------:R-:W-:-:S13]  /*10b20*/  ISETP.LT.OR P0, PT, R0, 0x1, P2 ;  /* 0x000000010000780c */ /* 0x000fda0001701670 */
[----:B------:R2:W-:Y:S01]  /*10b30*/  LDGSTS.E.BYPASS.LTC128B.128 [R210+0x3080], [R2.64], !P0 ;  /* 0x0308000002d27fae */ /* 0x0005e2000c101d48 */
[----:B------:R-:W-:Y:S05]  /*10b40*/  @P4 BRA `(.L_x_980) ;  /* 0x0000012000004947 */ /* 0x000fea0003800000 */
[----:B-1-34-:R-:W-:Y:S05]  /*10b50*/  BRA.DIV ~URZ, `(.L_x_981) ;  /* 0x00014db27f007947 */ /* 0x01afea000b800000 */
[----:B--2---:R1:W2:Y:S04]  /*10b60*/  SHFL.IDX PT, R4, R6, 0x1, 0x1c1f ;  /* 0x003c1f0006047f89 */ /* 0x0042a800000e0000 */
[----:B------:R1:W3:Y:S02]  /*10b70*/  SHFL.IDX PT, R2, R26, 0x1, 0x1c1f ;  /* 0x003c1f001a027f89 */ /* 0x0002e400000e0000 */
.L_x_1180:
[----:B-1-3--:R-:W-:Y:S02]  /*10b80*/  IADD3 R26, P0, R2, R229, RZ ;  /* 0x000000e5021a7210 */ /* 0x00afe40007f1e0ff */
[----:B------:R-:W-:-:S03]  /*10b90*/  ISETP.LT.OR P1, PT, R0, 0x21, P1 ;  /* 0x000000210000780c */ /* 0x000fc60000f21670 */
[----:B--2---:R-:W-:Y:S01]  /*10ba0*/  IMAD.X R27, R4, 0x1, R228, P0 ;  /* 0x00000001041b7824 */ /* 0x004fe200000e06e4 */
        /* <DEDUP_REMOVED lines=12> */
.L_x_980:
[----:B-1-34-:R-:W-:Y:S05]  /*10c70*/  BSYNC B0 ;  /* 0x0000000000007941 */ /* 0x01afea0003800000 */
.L_x_979:
[----:B------:R-:W3:Y:S04]  /*10c80*/  LDL R0, [R1+0x1c] ;  /* 0x00001c0001007983 */ /* 0x000ee80000100800 */
[----:B------:R-:W0:Y:S01]  /*10c90*/  LDGDEPBAR ;  /* 0x00000000000079af */ /* 0x000e220000000000 */
[----:B------:R-:W-:Y:S01]  /*10ca0*/  WARPSYNC 0xffffffff ;  /* 0xffffffff00007948 */ /* 0x000fe20003800000 */
[C---:B------:R-:W-:Y:S01]  /*10cb0*/  HMMA.16816.F32 R64, R12.reuse, R36, RZ ;  /* 0x000000240c40723c */ /* 0x040fe200000018ff */
[----:B------:R-:W-:Y:S07]  /*10cc0*/  BSSY B1, `(.L_x_982) ;  /* 0x00000b8000017945 */ /* 0x000fee0003800000 */
[C---:B------:R-:W-:Y:S08]  /*10cd0*/  HMMA.16816.F32 R52, R12.reuse, R32, RZ ;  /* 0x000000200c34723c */ /* 0x040ff000000018ff */
[C---:B--2---:R-:W-:Y:S08]  /*10ce0*/  HMMA.16816.F32 R24, R12.reuse, R28, RZ ;  /* 0x0000001c0c18723c */ /* 0x044ff000000018ff */
        /* <DEDUP_REMOVED lines=12> */
[C---:B------:R-:W-:Y:S08]  /*10db0*/  HMMA.16816.F32 R112, R8.reuse, R40, R64 ;  /* 0x000000280870723c */ /* 0x040ff00000001840 */
[C---:B------:R-:W-:Y:S01]  /*10dc0*/  HMMA.16816.F32 R104, R8.reuse, R44, R52 ;  /* 0x0000002c0868723c */ /* 0x040fe20000001834 */
[----:B------:R-:W-:Y:S07]  /*10dd0*/  LDSM.16.M88.4 R52, [R205] ;  /* 0x00000000cd34783b */ /* 0x000fee0000000200 */
[C---:B------:R-:W-:Y:S01]  /*10de0*/  HMMA.16816.F32 R100, R8.reuse, R60, R24 ;  /* 0x0000003c0864723c */ /* 0x040fe20000001818 */
[----:B------:R-:W-:Y:S07]  /*10df0*/  LDSM.16.M88.4 R24, [R199+0x3000] ;  /* 0x00300000c718783b */ /* 0x000fee0000000200 */
[C---:B------:R-:W-:Y:S01]  /*10e00*/  HMMA.16816.F32 R96, R8.reuse, R42, R56 ;  /* 0x0000002a0860723c */ /* 0x040fe20000001838 */
[----:B------:R-:W-:Y:S07]  /*10e10*/  LDSM.16.M88.4 R56, [R206] ;  /* 0x00000000ce38783b */ /* 0x000fee0000000200 */
[C---:B------:R-:W-:Y:S08]  /*10e20*/  HMMA.16816.F32 R92, R8.reuse, R46, R48 ;  /* 0x0000002e085c723c */ /* 0x040ff00000001830 */
[----:B------:R-:W-:Y:S01]  /*10e30*/  HMMA.16816.F32 R76, R8, R62, R12 ;  /* 0x0000003e084c723c */ /* 0x000fe2000000180c */
[----:B------:R-:W1:Y:S04]  /*10e40*/  LDSM.16.M88.4 R8, [R198+0x3000] ;  /* 0x00300000c608783b */ /* 0x000e680000000200 */
[----:B------:R-:W2:Y:S03]  /*10e50*/  LDSM.16.M88.4 R12, [R198+0x2000] ;  /* 0x00200000c60c783b */ /* 0x000ea60000000200 */
[C---:B------:R-:W-:Y:S08]  /*10e60*/  HMMA.16816.F32 R68, R20.reuse, R40, R68 ;  /* 0x000000281444723c */ /* 0x040ff00000001844 */
[C---:B------:R-:W-:Y:S08]  /*10e70*/  HMMA.16816.F32 R40, R20.reuse, R42, R84 ;  /* 0x0000002a1428723c */ /* 0x040ff00000001854 */
[C---:B------:R-:W-:Y:S08]  /*10e80*/  HMMA.16816.F32 R48, R20.reuse, R44, R72 ;  /* 0x0000002c1430723c */ /* 0x040ff00000001848 */
[C---:B------:R-:W-:Y:S08]  /*10e90*/  HMMA.16816.F32 R64, R20.reuse, R60, R80 ;  /* 0x0000003c1440723c */ /* 0x040ff00000001850 */
[C---:B------:R-:W-:Y:S08]  /*10ea0*/  HMMA.16816.F32 R44, R20.reuse, R46, R88 ;  /* 0x0000002e142c723c */ /* 0x040ff00000001858 */
[----:B------:R-:W-:Y:S01]  /*10eb0*/  HMMA.16816.F32 R20, R20, R62, R28 ;  /* 0x0000003e1414723c */ /* 0x000fe2000000181c */
[----:B------:R-:W4:Y:S04]  /*10ec0*/  LDSM.16.M88.4 R60, [R204] ;  /* 0x00000000cc3c783b */ /* 0x000f280000000200 */
[----:B------:R-:W5:Y:S03]  /*10ed0*/  LDSM.16.M88.4 R28, [R199+0x2000] ;  /* 0x00200000c71c783b */ /* 0x000f660000000200 */
        /* <DEDUP_REMOVED lines=17> */
[----:B------:R-:W-:Y:S01]  /*10ff0*/  HMMA.16816.F32 R68, R24, R56, R80 ;  /* 0x000000381844723c */ /* 0x000fe20000001850 */
[----:B---3--:R-:W-:-:S07]  /*11000*/  ISETP.GT.AND P0, PT, R126, R0, PT ;  /* 0x000000007e00720c */ /* 0x008fce0003f04270 */
[C---:B------:R-:W-:Y:S08]  /*11010*/  HMMA.16816.F32 R64, R24.reuse, R58, R96 ;  /* 0x0000003a1840723c */ /* 0x040ff00000001860 */
[C---:B------:R-:W-:Y:S08]  /*11020*/  HMMA.16816.F32 R116, R24.reuse, R52, R104 ;  /* 0x000000341874723c */ /* 0x040ff00000001868 */
[C---:B------:R-:W-:Y:S08]  /*11030*/  HMMA.16816.F32 R112, R24.reuse, R54, R92 ;  /* 0x000000361870723c */ /* 0x040ff0000000185c */
[C---:B----4-:R-:W-:Y:S08]  /*11040*/  HMMA.16816.F32 R120, R24.reuse, R60, R100 ;  /* 0x0000003c1878723c */ /* 0x050ff00000001864 */
        /* <DEDUP_REMOVED lines=28> */
[----:B------:R-:W-:Y:S08]  /*11210*/  HMMA.16816.F32 R64, R8, R34, R64 ;  /* 0x000000220840723c */ /* 0x000ff00000001840 */
[C---:B----4-:R-:W-:Y:S08]  /*11220*/  HMMA.16816.F32 R52, R12.reuse, R36, R52 ;  /* 0x000000240c34723c */ /* 0x050ff00000001834 */
[C---:B------:R-:W-:Y:S08]  /*11230*/  HMMA.16816.F32 R48, R12.reuse, R38, R48 ;  /* 0x000000260c30723c */ /* 0x040ff00000001830 */
        /* <DEDUP_REMOVED lines=9> */
[----:B------:R-:W2:Y:S04]  /*112d0*/  LDL R2, [R1+0x58] ;  /* 0x0000580001027983 */ /* 0x000ea80000100800 */
[----:B------:R-:W2:Y:S04]  /*112e0*/  LDL R0, [R1+0x24] ;  /* 0x0000240001007983 */ /* 0x000ea80000100800 */
[----:B------:R-:W3:Y:S01]  /*112f0*/  LDL.64 R130, [R1+0x48] ;  /* 0x0000480001827983 */ /* 0x000ee20000100a00 */
[----:B------:R-:W-:-:S03]  /*11300*/  IMAD.MOV.U32 R3, RZ, RZ, c[0x0][0x2b8] ;  /* 0x0000ae00ff037624 */ /* 0x000fc600078e00ff */
[----:B------:R-:W4:Y:S02]  /*11310*/  LDL R4, [R1+0x50] ;  /* 0x0000500001047983 */ /* 0x000f240000100800 */
[----:B------:R-:W-:Y:S01]  /*11320*/  ISETP.NE.AND P2, PT, R3, 0x1, PT ;  /* 0x000000010300780c */ /* 0x000fe20003f45270 */
[----:B------:R-:W-:Y:S01]  /*11330*/  IMAD.MOV.U32 R211, RZ, RZ, RZ ;  /* 0x000000ffffd37224 */ /* 0x000fe200078e00ff */
[----:B------:R-:W5:Y:S04]  /*11340*/  LDL.64 R128, [R1+0x40] ;  /* 0x0000400001807983 */ /* 0x000f680000100a00 */
[----:B------:R-:W3:Y:S01]  /*11350*/  LDL R6, [R1+0x3c] ;  /* 0x00003c0001067983 */ /* 0x000ee20000100800 */
[C---:B--2---:R-:W-:Y:S02]  /*11360*/  IADD3 R2, R0.reuse, R124, R2 ;  /* 0x0000007c00027210 */ /* 0x044fe40007ffe002 */
[----:B------:R-:W-:-:S02]  /*11370*/  ISETP.GT.AND P1, PT, R0, 0x2f, PT ;  /* 0x0000002f0000780c */ /* 0x000fc40003f24270 */
[----:B------:R-:W-:-:S05]  /*11380*/  IADD3 R2, R2, -0x30, RZ ;  /* 0xffffffd002027810 */ /* 0x000fca0007ffe0ff */
        /* <DEDUP_REMOVED lines=8> */
[----:B------:R-:W-:-:S03]  /*11410*/  IMAD.MOV R0, RZ, RZ, -R0 ;  /* 0x000000ffff007224 */ /* 0x000fc600078e0a00 */
[----:B------:R-:W1:Y:S01]  /*11420*/  S2R R127, SR_TID.X ;  /* 0x00000000007f7919 */ /* 0x000e620000002100 */
[----:B------:R-:W-:-:S04]  /*11430*/  IMAD R213, R0, c[0x0][0x2b8], R2 ;  /* 0x0000ae0000d57a24 */ /* 0x000fc800078e0202 */
[----:B------:R-:W-:Y:S01]  /*11440*/  IMAD.WIDE.U32 R2, R213, c[0x0][0x1e0], RZ ;  /* 0x00007800d5027a25 */ /* 0x000fe200078e00ff */
[----:B------:R-:W-:-:S05]  /*11450*/  SHF.R.S32.HI R0, RZ, 0x1f, R213 ;  /* 0x0000001fff007819 */ /* 0x000fca00000114d5 */
[----:B------:R-:W-:-:S04]  /*11460*/  IMAD R0, R0, c[0x0][0x1e0], RZ ;  /* 0x0000780000007a24 */ /* 0x000fc800078e02ff */
[----:B------:R-:W-:-:S04]  /*11470*/  IMAD R0, R213, c[0x0][0x1e4], R0 ;  /* 0x00007900d5007a24 */ /* 0x000fc800078e0200 */
[----:B------:R-:W-:Y:S01]  /*11480*/  IMAD.IADD R3, R3, 0x1, R0 ;  /* 0x0000000103037824 */ /* 0x000fe200078e0200 */
[----:B-1----:R-:W-:-:S04]  /*11490*/  SHF.R.S32.HI R125, RZ, 0x1f, R127 ;  /* 0x0000001fff7d7819 */ /* 0x002fc8000001147f */
[----:B------:R-:W-:-:S04]  /*114a0*/  LEA.HI R125, R125, R127, RZ, 0x2 ;  /* 0x0000007f7d7d7211 */ /* 0x000fc800078f10ff */
[----:B------:R-:W-:-:S04]  /*114b0*/  SHF.R.S32.HI R125, RZ, 0x2, R125 ;  /* 0x00000002ff7d7819 */ /* 0x000fc8000001147d */
[----:B------:R-:W-:-:S04]  /*114c0*/  IADD3 R10, -R125, 0x30, RZ ;  /* 0x000000307d0a7810 */ /* 0x000fc80007ffe1ff */
[----:B------:R-:W-:Y:S02]  /*114d0*/  ISETP.GE.AND P1, PT, R10, 0x1, PT ;  /* 0x000000010a00780c */ /* 0x000fe40003f26270 */
[----:B--2---:R-:W-:Y:S01]  /*114e0*/  SHF.R.S32.HI R0, RZ, 0x1f, R211 ;  /* 0x0000001fff007819 */ /* 0x004fe200000114d3 */
[----:B------:R-:W-:-:S04]  /*114f0*/  IMAD.WIDE.U32 R2, R211, c[0x0][0x1f0], R2 ;  /* 0x00007c00d3027a25 */ /* 0x000fc800078e0002 */
[----:B------:R-:W-:-:S04]  /*11500*/  IMAD R0, R0, c[0x0][0x1f0], RZ ;  /* 0x00007c0000007a24 */ /* 0x000fc800078e02ff */
[----:B------:R-:W-:Y:S01]  /*11510*/  IMAD R4, R211, c[0x0][0x1f4], R0 ;  /* 0x00007d00d3047a24 */ /* 0x000fe200078e0200 */
[----:B-----5:R-:W-:-:S04]  /*11520*/  IADD3 R0, P0, R128, R2, RZ ;  /* 0x0000000280007210 */ /* 0x020fc80007f1e0ff */
[----:B------:R-:W-:Y:S02]  /*11530*/  IADD3.X R2, R6, R3, R4, P0, !PT ;  /* 0x0000000306027210 */ /* 0x000fe400007fe404 */
[----:B------:R-:W-:-:S04]  /*11540*/  LEA R6, P0, R0, c[0x0][0x1c8], 0x1 ;  /* 0x0000720000067a11 */ /* 0x000fc800078008ff */
[----:B------:R-:W-:Y:S01]  /*11550*/  LEA.HI.X R5, R0, c[0x0][0x1cc], R2, 0x1, P0 ;  /* 0x0000730000057a11 */ /* 0x000fe200000f0c02 */
[----:B------:R-:W-:Y:S06]  /*11560*/  BRA.DIV ~URZ, `(.L_x_984) ;  /* 0x000144727f007947 */ /* 0x000fec000b800000 */
[----:B------:R1:W2:Y:S02]  /*11570*/  SHFL.IDX PT, R4, R5, RZ, 0x1c1f ;  /* 0x001c1fff05047589 */ /* 0x0002a400000e0000 */
.L_x_1181:
[----:B------:R-:W-:Y:S05]  /*11580*/  BRA.DIV ~URZ, `(.L_x_985) ;  /* 0x000144c27f007947 */ /* 0x000fea000b800000 */
[----:B------:R3:W4:Y:S02]  /*11590*/  SHFL.IDX PT, R0, R6, RZ, 0x1c1f ;  /* 0x001c1fff06007589 */ /* 0x00072400000e0000 */
.L_x_1182:
[----:B------:R-:W-:Y:S01]  /*115a0*/  BSSY B0, `(.L_x_986) ;  /* 0x0000013000007945 */ /* 0x000fe20003800000 */
[----:B------:R-:W-:Y:S05]  /*115b0*/  @!P1 BRA `(.L_x_987) ;  /* 0x0000011000009947 */ /* 0x000fea0003800000 */
[----:B------:R-:W5:Y:S04]  /*115c0*/  LDL R12, [R1] ;  /* 0x00000000010c7983 */ /* 0x000f680000100800 */
[----:B---3--:R-:W3:Y:S01]  /*115d0*/  LDL R11, [R1+0x4] ;  /* 0x00000400010b7983 */ /* 0x008ee20000100800 */
[----:B------:R-:W-:Y:S02]  /*115e0*/  ISETP.GE.AND P0, PT, R250, c[0x0][0x1d4], PT ;  /* 0x00007500fa007a0c */ /* 0x000fe40003f06270 */
[----:B----4-:R-:W-:-:S05]  /*115f0*/  IADD3 R2, P1, R0, R229, RZ ;  /* 0x000000e500027210 */ /* 0x010fca0007f3e0ff */
[----:B--2---:R-:W-:Y:S01]  /*11600*/  IMAD.X R3, R4, 0x1, R228, P1 ;  /* 0x0000000104037824 */ /* 0x004fe200008e06e4 */
[----:B------:R-:W-:-:S05]  /*11610*/  IADD3 R8, P1, R0, R231, RZ ;  /* 0x000000e700087210 */ /* 0x000fca0007f3e0ff */
[----:B------:R-:W-:Y:S01]  /*11620*/  @!PT LDS RZ, [RZ] ;  /* 0x00000000fffff984 */ /* 0x000fe20000000800 */
[----:B------:R-:W-:Y:S01]  /*11630*/  @!PT LDS RZ, [RZ] ;  /* 0x00000000fffff984 */ /* 0x000fe20000000800 */
[----:B------:R-:W-:Y:S01]  /*11640*/  @!PT LDS RZ, [RZ] ;  /* 0x00000000fffff984 */ /* 0x000fe20000000800 */
[----:B------:R2:W-:Y:S01]  /*11650*/  LDGSTS.E.BYPASS.LTC128B.128 [R210+0x3c80], [R2.64], !P0 ;  /* 0x03c8000002d27fae */ /* 0x0005e2000c101d48 */
[----:B------:R-:W-:Y:S01]  /*11660*/  IMAD.X R9, R4, 0x1, R230, P1 ;  /* 0x0000000104097824 */ /* 0x000fe200008e06e6 */
[----:B--2---:R-:W-:-:S05]  /*11670*/  IADD3 R2, P0, R0, R227, RZ ;  /* 0x000000e300027210 */ /* 0x004fca0007f1e0ff */
[----:B------:R-:W-:Y:S01]  /*11680*/  IMAD.X R3, R4, 0x1, R226, P0 ;  /* 0x0000000104037824 */ /* 0x000fe200000e06e2 */
[----:B-----5:R-:W-:Y:S02]  /*11690*/  ISETP.GE.AND P1, PT, R12, c[0x0][0x1d4], PT ;  /* 0x000075000c007a0c */ /* 0x020fe40003f26270 */
[----:B---3--:R-:W-:-:S11]  /*116a0*/  ISETP.GE.AND P0, PT, R11, c[0x0][0x1d4], PT ;  /* 0x000075000b007a0c */ /* 0x008fd60003f06270 */
[----:B------:R2:W-:Y:S04]  /*116b0*/  LDGSTS.E.BYPASS.LTC128B.128 [R210+0x4880], [R8.64], !P1 ;  /* 0x0488000008d27fae */ /* 0x0005e8000c901d48 */
[----:B------:R2:W-:Y:S02]  /*116c0*/  LDGSTS.E.BYPASS.LTC128B.128 [R210+0x5480], [R2.64], !P0 ;  /* 0x0548000002d27fae */ /* 0x0005e4000c101d48 */
.L_x_987:
[----:B------:R-:W-:Y:S05]  /*116d0*/  BSYNC B0 ;  /* 0x0000000000007941 */ /* 0x000fea0003800000 */
.L_x_986:
[----:B------:R-:W-:Y:S01]  /*116e0*/  ISETP.GE.AND P0, PT, R10, 0x21, PT ;  /* 0x000000210a00780c */ /* 0x000fe20003f06270 */
[----:B------:R-:W-:Y:S06]  /*116f0*/  BRA.DIV ~URZ, `(.L_x_988) ;  /* 0x000143c27f007947 */ /* 0x000fec000b800000 */
[----:B--2---:R2:W1:Y:S04]  /*11700*/  SHFL.IDX PT, R4, R5, 0x1, 0x1c1f ;  /* 0x003c1f0005047f89 */ /* 0x00446800000e0000 */
[----:B----4-:R2:W4:Y:S02]  /*11710*/  SHFL.IDX PT, R0, R6, 0x1, 0x1c1f ;  /* 0x003c1f0006007f89 */ /* 0x01052400000e0000 */
.L_x_1183:
[----:B------:R-:W-:Y:S05]  /*11720*/  @!P0 BRA `(.L_x_983) ;  /* 0x0000011000008947 */ /* 0x000fea0003800000 */
[----:B--23--:R-:W2:Y:S04]  /*11730*/  LDL R6, [R1] ;  /* 0x0000000001067983 */ /* 0x00cea80000100800 */
[----:B-1----:R-:W3:Y:S01]  /*11740*/  LDL R5, [R1+0x4] ;  /* 0x0000040001057983 */ /* 0x002ee20000100800 */
[----:B------:R-:W-:-:S02]  /*11750*/  ISETP.GE.AND P0, PT, R250, c[0x0][0x1d4], PT ;  /* 0x00007500fa007a0c */ /* 0x000fc40003f06270 */
[----:B----4-:R-:W-:-:S05]  /*11760*/  IADD3 R2, P1, R0, R229, RZ ;  /* 0x000000e500027210 */ /* 0x010fca0007f3e0ff */
[----:B------:R-:W-:Y:S01]  /*11770*/  IMAD.X R3, R4, 0x1, R228, P1 ;  /* 0x0000000104037824 */ /* 0x000fe200008e06e4 */
[----:B------:R-:W-:-:S05]  /*11780*/  IADD3 R8, P1, R0, R231, RZ ;  /* 0x000000e700087210 */ /* 0x000fca0007f3e0ff */
[----:B------:R-:W-:Y:S01]  /*11790*/  @!PT LDS RZ, [RZ] ;  /* 0x00000000fffff984 */ /* 0x000fe20000000800 */
[----:B------:R-:W-:Y:S01]  /*117a0*/  @!PT LDS RZ, [RZ] ;  /* 0x00000000fffff984 */ /* 0x000fe20000000800 */
[----:B------:R-:W-:Y:S01]  /*117b0*/  @!PT LDS RZ, [RZ] ;  /* 0x00000000fffff984 */ /* 0x000fe20000000800 */
[----:B------:R1:W-:Y:S01]  /*117c0*/  LDGSTS.E.BYPASS.LTC128B.128 [R210+0x4480], [R2.64], !P0 ;  /* 0x0448000002d27fae */ /* 0x0003e2000c101d48 */
[----:B------:R-:W-:Y:S01]  /*117d0*/  IMAD.X R9, R4, 0x1, R230, P1 ;  /* 0x0000000104097824 */ /* 0x000fe200008e06e6 */
[----:B-1----:R-:W-:-:S05]  /*117e0*/  IADD3 R2, P0, R0, R227, RZ ;  /* 0x000000e300027210 */ /* 0x002fca0007f1e0ff */
[----:B------:R-:W-:Y:S01]  /*117f0*/  IMAD.X R3, R4, 0x1, R226, P0 ;  /* 0x0000000104037824 */ /* 0x000fe200000e06e2 */
[----:B--2---:R-:W-:Y:S02]  /*11800*/  ISETP.GE.AND P1, PT, R6, c[0x0][0x1d4], PT ;  /* 0x0000750006007a0c */ /* 0x004fe40003f26270 */
[----:B---3--:R-:W-:-:S11]  /*11810*/  ISETP.GE.AND P0, PT, R5, c[0x0][0x1d4], PT ;  /* 0x0000750005007a0c */ /* 0x008fd60003f06270 */
[----:B------:R1:W-:Y:S04]  /*11820*/  LDGSTS.E.BYPASS.LTC128B.128 [R210+0x5080], [R8.64], !P1 ;  /* 0x0508000008d27fae */ /* 0x0003e8000c901d48 */
[----:B------:R1:W-:Y:S02]  /*11830*/  LDGSTS.E.BYPASS.LTC128B.128 [R210+0x5c80], [R2.64], !P0 ;  /* 0x05c8000002d27fae */ /* 0x0003e4000c101d48 */
.L_x_983:
[----:B------:R-:W-:Y:S05]  /*11840*/  BSYNC B1 ;  /* 0x0000000000017941 */ /* 0x000fea0003800000 */
.L_x_982:
[----:B-1----:R-:W5:Y:S01]  /*11850*/  LDL R2, [R1+0x54] ;  /* 0x0000540001027983 */ /* 0x002f620000100800 */
[----:B------:R-:W-:-:S03]  /*11860*/  IMAD.MOV.U32 R3, RZ, RZ, c[0x0][0x2c4] ;  /* 0x0000b100ff037624 */ /* 0x000fc600078e00ff */
[----:B----4-:R-:W5:Y:S02]  /*11870*/  LDL R0, [R1+0x78] ;  /* 0x0000780001007983 */ /* 0x010f640000100800 */
[----:B------:R-:W-:Y:S01]  /*11880*/  ISETP.NE.AND P0, PT, R3, 0x1, PT ;  /* 0x000000010300780c */ /* 0x000fe20003f05270 */
[----:B------:R-:W-:Y:S01]  /*11890*/  ULDC UR4, c[0x0][0x324] ;  /* 0x0000c90000047ab9 */ /* 0x000fe20000000800 */
[----:B------:R-:W0:Y:S01]  /*118a0*/  LDGDEPBAR ;  /* 0x00000000000079af */ /* 0x000e220000000000 */
[----:B------:R-:W-:Y:S01]  /*118b0*/  ULOP3.LUT UR4, URZ, UR4, URZ, 0x33, !UPT ;  /* 0x000000043f047292 */ /* 0x000fe2000f8e333f */
[----:B------:R-:W-:Y:S01]  /*118c0*/  IMAD.IADD R11, R109, 0x1, -R252 ;  /* 0x000000016d0b7824 */ /* 0x000fe200078e0afc */
[----:B------:R-:W-:Y:S01]  /*118d0*/  IADD3 R12, -R252, R108, RZ ;  /* 0x0000006cfc0c7210 */ /* 0x000fe20007ffe1ff */
[----:B-----5:R-:W-:Y:S01]  /*118e0*/  IMAD.IADD R0, R0, 0x1, R2 ;  /* 0x0000000100007824 */ /* 0x020fe200078e0202 */
[----:B------:R-:W-:-:S06]  /*118f0*/  IADD3 R2, -R252, 0x1, R109 ;  /* 0x00000001fc027810 */ /* 0x000fcc0007ffe16d */
[----:B------:R-:W-:-:S04]  /*11900*/  @P0 IMAD.HI.U32 R3, R0, c[0x0][0x2c8], RZ ;  /* 0x0000b20000030a27 */ /* 0x000fc800078e00ff */
[----:B------:R-:W-:Y:S01]  /*11910*/  IMAD.MOV.U32 R8, RZ, RZ, R0 ;  /* 0x000000ffff087224 */ /* 0x000fe200078e0000 */
[----:B------:R-:W-:-:S04]  /*11920*/  IADD3 R0, R2, -R248, RZ ;  /* 0x800000f802007210 */ /* 0x000fc80007ffe0ff */
[C---:B------:R-:W-:Y:S02]  /*11930*/  IADD3 R10, R0.reuse, UR4, RZ ;  /* 0x00000004000a7c10 */ /* 0x040fe4000fffe0ff */
[----:B------:R-:W-:Y:S02]  /*11940*/  @P0 SHF.R.U32.HI R8, RZ, c[0x0][0x2cc], R3 ;  /* 0x0000b300ff080a19 */ /* 0x000fe40000011603 */
[----:B------:R-:W-:Y:S01]  /*11950*/  IADD3 R9, R0, c[0x0][0x328], RZ ;  /* 0x0000ca0000097a10 */ /* 0x000fe20007ffe0ff */
[----:B------:R-:W-:Y:S05]  /*11960*/  BRA.DIV ~URZ, `(.L_x_989) ;  /* 0x000142227f007947 */ /* 0x000fea000b800000 */
[----:B------:R1:W4:Y:S02]  /*11970*/  SHFL.IDX PT, R2, R8, RZ, 0x1c1f ;  /* 0x001c1fff08027589 */ /* 0x00032400000e0000 */
.L_x_1184:
        /* <DEDUP_REMOVED lines=17> */
.L_x_992:
[----:B------:R-:W-:-:S04]  /*11a90*/  MOV R3, 0x1 ;  /* 0x0000000100037802 */ /* 0x000fc80000000f00 */
[----:B------:R-:W-:-:S13]  /*11aa0*/  ISETP.NE.AND P0, PT, R3, c[0x0][0x32c], PT ;  /* 0x0000cb0003007a0c */ /* 0x000fda0003f05270 */
[----:B------:R-:W-:-:S05]  /*11ab0*/  @P0 IMAD.HI.U32 R3, R2, c[0x0][0x330], RZ ;  /* 0x0000cc0002030a27 */ /* 0x000fca00078e00ff */
[----:B------:R-:W-:Y:S02]  /*11ac0*/  @P0 SHF.R.U32.HI R2, RZ, c[0x0][0x334], R3 ;  /* 0x0000cd00ff020a19 */ /* 0x000fe40000011603 */
.L_x_993:
[----:B------:R-:W-:Y:S05]  /*11ad0*/  BSYNC B0 ;  /* 0x0000000000007941 */ /* 0x000fea0003800000 */
.L_x_991:
[----:B------:R-:W-:-:S05]  /*11ae0*/  IMAD R2, R2, c[0x0][0x32c], R12 ;  /* 0x0000cb0002027a24 */ /* 0x000fca00078e020c */
[----:B------:R-:W-:Y:S02]  /*11af0*/  IADD3 R3, R2, c[0x0][0x32c], RZ ;  /* 0x0000cb0002037a10 */ /* 0x000fe40007ffe0ff */
[----:B------:R-:W-:Y:S02]  /*11b00*/  IMNMX R0, R0, R2, !PT ;  /* 0x0000000200007217 */ /* 0x000fe40007800200 */
[----:B------:R-:W-:Y:S02]  /*11b10*/  IMNMX R4, R4, R3, PT ;  /* 0x0000000304047217 */ /* 0x000fe40003800200 */
.L_x_990:
[----:B------:R-:W-:Y:S05]  /*11b20*/  BRA.DIV ~URZ, `(.L_x_994) ;  /* 0x000140d27f007947 */ /* 0x000fea000b800000 */
[----:B------:R4:W1:Y:S02]  /*11b30*/  SHFL.IDX PT, R2, R8, 0x1, 0x1c1f ;  /* 0x003c1f0008027f89 */ /* 0x00086400000e0000 */
.L_x_1185:
[----:B------:R-:W-:Y:S02]  /*11b40*/  IMAD.MOV.U32 R3, RZ, RZ, c[0x0][0x32c] ;  /* 0x0000cb00ff037624 */ /* 0x000fe400078e00ff */
[----:B-12---:R-:W-:-:S03]  /*11b50*/  IMAD.IADD R5, R10, 0x1, R2 ;  /* 0x000000010a057824 */ /* 0x006fc600078e0202 */
[----:B------:R-:W-:Y:S02]  /*11b60*/  ISETP.GE.AND P0, PT, R3, 0x1, PT ;  /* 0x000000010300780c */ /* 0x000fe40003f06270 */
[----:B------:R-:W-:-:S04]  /*11b70*/  IADD3 R3, R9, R2, RZ ;  /* 0x0000000209037210 */ /* 0x000fc80007ffe0ff */
[----:B---3--:R-:W-:-:S07]  /*11b80*/  IMNMX R6, R11, R3, PT ;  /* 0x000000030b067217 */ /* 0x008fce0003800200 */
        /* <DEDUP_REMOVED lines=12> */
.L_x_997:
[----:B------:R-:W-:-:S04]  /*11c50*/  MOV R3, 0x1 ;  /* 0x0000000100037802 */ /* 0x000fc80000000f00 */
[----:B------:R-:W-:-:S13]  /*11c60*/  ISETP.NE.AND P0, PT, R3, c[0x0][0x32c], PT ;  /* 0x0000cb0003007a0c */ /* 0x000fda0003f05270 */
[----:B------:R-:W-:-:S05]  /*11c70*/  @P0 IMAD.HI.U32 R3, R2, c[0x0][0x330], RZ ;  /* 0x0000cc0002030a27 */ /* 0x000fca00078e00ff */
[----:B------:R-:W-:Y:S02]  /*11c80*/  @P0 SHF.R.U32.HI R2, RZ, c[0x0][0x334], R3 ;  /* 0x0000cd00ff020a19 */ /* 0x000fe40000011603 */
.L_x_998:
[----:B------:R-:W-:Y:S05]  /*11c90*/  BSYNC B0 ;  /* 0x0000000000007941 */ /* 0x000fea0003800000 */
.L_x_996:
[----:B------:R-:W-:-:S05]  /*11ca0*/  IMAD R2, R2, c[0x0][0x32c], R12 ;  /* 0x0000cb0002027a24 */ /* 0x000fca00078e020c */
[----:B------:R-:W-:Y:S02]  /*11cb0*/  IADD3 R3, R2, c[0x0][0x32c], RZ ;  /* 0x0000cb0002037a10 */ /* 0x000fe40007ffe0ff */
[----:B------:R-:W-:Y:S02]  /*11cc0*/  IMNMX R5, R5, R2, !PT ;  /* 0x0000000205057217 */ /* 0x000fe40007800200 */
[----:B------:R-:W-:Y:S02]  /*11cd0*/  IMNMX R6, R6, R3, PT ;  /* 0x0000000306067217 */ /* 0x000fe40003800200 */
.L_x_995:
[C---:B------:R-:W-:Y:S02]  /*11ce0*/  ISETP.GE.AND P0, PT, R108.reuse, 0x2, PT ;  /* 0x000000026c00780c */ /* 0x040fe40003f06270 */
        /* <DEDUP_REMOVED lines=60> */
[----:B------:R1:W2:Y:S02]  /*120b0*/  SHFL.IDX PT, R3, R8, 0x2, 0x1c1f ;  /* 0x005c1f0008037f89 */ /* 0x0002a400000e0000 */
.L_x_1186:
[----:B------:R-:W-:Y:S01]  /*120c0*/  IMAD.MOV.U32 R0, RZ, RZ, c[0x0][0x32c] ;  /* 0x0000cb00ff007624 */ /* 0x000fe200078e00ff */
[----:B--2---:R-:W-:-:S04]  /*120d0*/  IADD3 R2, R9, R3, RZ ;  /* 0x0000000309027210 */ /* 0x004fc80007ffe0ff */
        /* <DEDUP_REMOVED lines=15> */
.L_x_1002:
[----:B------:R-:W-:-:S04]  /*121d0*/  MOV R4, 0x1 ;  /* 0x0000000100047802 */ /* 0x000fc80000000f00 */
[----:B------:R-:W-:-:S13]  /*121e0*/  ISETP.NE.AND P0, PT, R4, c[0x0][0x32c], PT ;  /* 0x0000cb0004007a0c */ /* 0x000fda0003f05270 */
[----:B------:R-:W-:-:S05]  /*121f0*/  @P0 IMAD.HI.U32 R4, R3, c[0x0][0x330], RZ ;  /* 0x0000cc0003040a27 */ /* 0x000fca00078e00ff */
[----:B------:R-:W-:Y:S02]  /*12200*/  @P0 SHF.R.U32.HI R3, RZ, c[0x0][0x334], R4 ;  /* 0x0000cd00ff030a19 */ /* 0x000fe40000011604 */
.L_x_1003:
[----:B------:R-:W-:Y:S05]  /*12210*/  BSYNC B0 ;  /* 0x0000000000007941 */ /* 0x000fea0003800000 */
.L_x_1001:
[----:B------:R-:W-:-:S05]  /*12220*/  IMAD R3, R3, c[0x0][0x32c], R12 ;  /* 0x0000cb0003037a24 */ /* 0x000fca00078e020c */
[----:B------:R-:W-:Y:S02]  /*12230*/  IADD3 R4, R3, c[0x0][0x32c], RZ ;  /* 0x0000cb0003047a10 */ /* 0x000fe40007ffe0ff */
[----:B------:R-:W-:Y:S02]  /*12240*/  IMNMX R0, R0, R3, !PT ;  /* 0x0000000300007217 */ /* 0x000fe40007800200 */
[----:B------:R-:W-:Y:S02]  /*12250*/  IMNMX R2, R2, R4, PT ;  /* 0x0000000402027217 */ /* 0x000fe40003800200 */
.L_x_1000:
        /* <DEDUP_REMOVED lines=86> */
[----:B------:R2:W3:Y:S02]  /*127c0*/  SHFL.IDX PT, R3, R8, 0x3, 0x1c1f ;  /* 0x007c1f0008037f89 */ /* 0x0004e400000e0000 */
.L_x_1187:
[----:B------:R-:W-:Y:S01]  /*127d0*/  IMAD.MOV.U32 R0, RZ, RZ, c[0x0][0x32c] ;  /* 0x0000cb00ff007624 */ /* 0x000fe200078e00ff */
[----:B---3--:R-:W-:-:S04]  /*127e0*/  IADD3 R2, R9, R3, RZ ;  /* 0x0000000309027210 */ /* 0x008fc80007ffe0ff */
        /* <DEDUP_REMOVED lines=15> */
.L_x_1007:
[----:B------:R-:W-:-:S04]  /*128e0*/  MOV R4, 0x1 ;  /* 0x0000000100047802 */ /* 0x000fc80000000f00 */
[----:B------:R-:W-:-:S13]  /*128f0*/  ISETP.NE.AND P0, PT, R4, c[0x0][0x32c], PT ;  /* 0x0000cb0004007a0c */ /* 0x000fda0003f05270 */
[----:B------:R-:W-:-:S05]  /*12900*/  @P0 IMAD.HI.U32 R4, R3, c[0x0][0x330], RZ ;  /* 0x0000cc0003040a27 */ /* 0x000fca00078e00ff */
[----:B------:R-:W-:Y:S02]  /*12910*/  @P0 SHF.R.U32.HI R3, RZ, c[0x0][0x334], R4 ;  /* 0x0000cd00ff030a19 */ /* 0x000fe40000011604 */
.L_x_1008:
[----:B------:R-:W-:Y:S05]  /*12920*/  BSYNC B0 ;  /* 0x0000000000007941 */ /* 0x000fea0003800000 */
.L_x_1006:
[----:B------:R-:W-:-:S05]  /*12930*/  IMAD R3, R3, c[0x0][0x32c], R12 ;  /* 0x0000cb0003037a24 */ /* 0x000fca00078e020c */
[----:B------:R-:W-:Y:S02]  /*12940*/  IADD3 R4, R3, c[0x0][0x32c], RZ ;  /* 0x0000cb0003047a10 */ /* 0x000fe40007ffe0ff */
[----:B------:R-:W-:Y:S02]  /*12950*/  IMNMX R0, R0, R3, !PT ;  /* 0x0000000300007217 */ /* 0x000fe40007800200 */
[----:B------:R-:W-:Y:S02]  /*12960*/  IMNMX R2, R2, R4, PT ;  /* 0x0000000402027217 */ /* 0x000fe40003800200 */
.L_x_1005:
        /* <DEDUP_REMOVED lines=45> */
[----:B------:R-:W-:Y:S02]  /*12c40*/  FMNMX.FTZ R5, R10, R11, !PT ;  /* 0x0000000b0a057209 */ /* 0x000fe40007810000 */
        /* <DEDUP_REMOVED lines=35> */
[----:B-12-4-:R-:W-:Y:S02]  /*12e80*/  FMNMX.FTZ R8, R79, R5, !PT ;  /* 0x000000054f087209 */ /* 0x016fe40007810000 */
[----:B------:R-:W-:Y:S02]  /*12e90*/  FMNMX.FTZ R4, R88, R3, !PT ;  /* 0x0000000358047209 */ /* 0x000fe40007810000 */
[----:B------:R-:W-:Y:S02]  /*12ea0*/  FMNMX.FTZ R5, R81, R2, !PT ;  /* 0x0000000251057209 */ /* 0x000fe40007810000 */
[----:B------:R-:W-:-:S02]  /*12eb0*/  FMNMX.FTZ R6, R82, R0, !PT ;  /* 0x0000000052067209 */ /* 0x000fc40007810000 */
[----:B------:R-:W-:Y:S01]  /*12ec0*/  FMNMX.FTZ R8, R77, R8, !PT ;  /* 0x000000084d087209 */ /* 0x000fe20007810000 */
[----:B------:R-:W-:Y:S05]  /*12ed0*/  BRA.DIV ~URZ, `(.L_x_1009) ;  /* 0x00012e727f007947 */ /* 0x000fea000b800000 */
[----:B------:R1:W2:Y:S02]  /*12ee0*/  SHFL.BFLY PT, R0, R4, 0x2, 0x1f ;  /* 0x0c401f0004007f89 */ /* 0x0002a400000e0000 */
.L_x_1188:
        /* <DEDUP_REMOVED lines=15> */
.L_x_1189:
[C---:B------:R-:W-:Y:S01]  /*12fe0*/  FMUL.FTZ R0, R105.reuse, c[0x0][0x2d0] ;  /* 0x0000b40069007a20 */ /* 0x040fe20000410000 */
[----:B------:R-:W-:Y:S01]  /*12ff0*/  FSETP.NEU.FTZ.AND P0, PT, R105, -INF , PT ;  /* 0xff8000006900780b */ /* 0x000fe20003f1d000 */
[----:B------:R-:W2:Y:S01]  /*13000*/  LDL R217, [R1+0x54] ;  /* 0x0000540001d97983 */ /* 0x000ea20000100800 */
[----:B------:R-:W-:Y:S01]  /*13010*/  FMUL.FTZ R3, R104, c[0x0][0x2d0] ;  /* 0x0000b40068037a20 */ /* 0x000fe20000410000 */
[----:B------:R-:W-:Y:S01]  /*13020*/  WARPSYNC 0xffffffff ;  /* 0xffffffff00007948 */ /* 0x000fe20003800000 */
[----:B------:R-:W-:Y:S01]  /*13030*/  FSEL R4, R0, RZ, P0 ;  /* 0x000000ff00047208 */ /* 0x000fe20000000000 */
[----:B------:R-:W-:Y:S01]  /*13040*/  LDSM.16.MT88.4 R60, [R196+0xc00] ;  /* 0x000c0000c43c783b */ /* 0x000fe20000004200 */
[----:B------:R-:W-:-:S02]  /*13050*/  FSETP.NEU.FTZ.AND P0, PT, R104, -INF , PT ;  /* 0xff8000006800780b */ /* 0x000fc40003f1d000 */
[----:B------:R-:W-:Y:S01]  /*13060*/  MOV R216, c[0x0][0x2c4] ;  /* 0x0000b10000d87a02 */ /* 0x000fe20000000f00 */
[--C-:B------:R-:W-:Y:S01]  /*13070*/  FFMA.FTZ R0, R14, c[0x0][0x2d0], -R4.reuse ;  /* 0x0000b4000e007a23 */ /* 0x100fe20000010804 */
[----:B------:R-:W-:Y:S01]  /*13080*/  FSEL R3, R3, RZ, P0 ;  /* 0x000000ff03037208 */ /* 0x000fe20000000000 */
[----:B------:R-:W-:Y:S01]  /*13090*/  FFMA.FTZ R2, R28, c[0x0][0x2d0], -R4 ;  /* 0x0000b4001c027a23 */ /* 0x000fe20000010804 */
[----:B------:R-:W-:Y:S01]  /*130a0*/  FSETP.NEU.FTZ.AND P0, PT, R6, -INF , PT ;  /* 0xff8000000600780b */ /* 0x000fe20003f1d000 */
[----:B------:R1:W-:Y:S01]  /*130b0*/  MUFU.EX2 R108, R0 ;  /* 0x00000000006c7308 */ /* 0x0003e20000000800 */
[----:B------:R-:W-:Y:S01]  /*130c0*/  LDSM.16.MT88.4 R64, [R197] ;  /* 0x00000000c540783b */ /* 0x000fe20000004200 */
[----:B------:R-:W-:Y:S01]  /*130d0*/  FFMA.FTZ R5, R27, c[0x0][0x2d0], -R3 ;  /* 0x0000b4001b057a23 */ /* 0x000fe20000010803 */
[----:B------:R-:W-:Y:S02]  /*130e0*/  ISETP.NE.AND P1, PT, R216, 0x1, PT ;  /* 0x00000001d800780c */ /* 0x000fe40003f25270 */
[----:B------:R-:W5:Y:S01]  /*130f0*/  LDSM.16.MT88.4 R68, [R196] ;  /* 0x00000000c444783b */ /* 0x000f620000004200 */
[----:B------:R-:W-:-:S02]  /*13100*/  MOV R216, c[0x0][0x32c] ;  /* 0x0000cb0000d87a02 */ /* 0x000fc40000000f00 */
[----:B------:R3:W-:Y:S01]  /*13110*/  MUFU.EX2 R146, R2 ;  /* 0x0000000200927308 */ /* 0x0007e20000000800 */
[----:B------:R-:W-:Y:S01]  /*13120*/  LDSM.16.MT88.4 R44, [R196+0x1000] ;  /* 0x00100000c42c783b */ /* 0x000fe20000004200 */
[----:B------:R-:W-:-:S03]  /*13130*/  IADD3 R212, R212, -0x2, RZ ;  /* 0xfffffffed4d47810 */ /* 0x000fc60007ffe0ff */
[----:B------:R-:W-:Y:S01]  /*13140*/  LDSM.16.MT88.4 R48, [R197+0x400] ;  /* 0x00040000c530783b */ /* 0x000fe20000004200 */
[----:B-1----:R-:W-:Y:S02]  /*13150*/  FFMA.FTZ R0, R16, c[0x0][0x2d0], -R4 ;  /* 0x0000b40010007a23 */ /* 0x002fe40000010804 */
[----:B------:R1:W-:Y:S01]  /*13160*/  MUFU.EX2 R144, R5 ;  /* 0x0000000500907308 */ /* 0x0003e20000000800 */
[----:B------:R-:W4:Y:S01]  /*13170*/  LDSM.16.MT88.4 R52, [R196+0x400] ;  /* 0x00040000c434783b */ /* 0x000f220000004200 */
[----:B---3--:R-:W-:-:S06]  /*13180*/  FMUL.FTZ R2, R6, c[0x0][0x2d0] ;  /* 0x0000b40006027a20 */ /* 0x008fcc0000410000 */
[----:B------:R3:W3:Y:S01]  /*13190*/  MUFU.EX2 R107, R0 ;  /* 0x00000000006b7308 */ /* 0x0006e20000000800 */
[----:B------:R-:W-:Y:S02]  /*131a0*/  FSEL R2, R2, RZ, P0 ;  /* 0x000000ff02027208 */ /* 0x000fe40000000000 */
[----:B-1--4-:R-:W-:-:S03]  /*131b0*/  FMNMX.FTZ R5, R9, R8, !PT ;  /* 0x0000000809057209 */ /* 0x012fc60007810000 */
[----:B------:R-:W-:Y:S01]  /*131c0*/  FFMA.FTZ R8, R36, c[0x0][0x2d0], -R2 ;  /* 0x0000b40024087a23 */ /* 0x000fe20000010802 */
[----:B------:R-:W-:-:S03]  /*131d0*/  FSETP.NEU.FTZ.AND P0, PT, R5, -INF , PT ;  /* 0xff8000000500780b */ /* 0x000fc60003f1d000 */
[----:B------:R1:W-:Y:S01]  /*131e0*/  MUFU.EX2 R129, R8 ;  /* 0x0000000800817308 */ /* 0x0003e20000000800 */
[----:B---3--:R-:W-:-:S07]  /*131f0*/  FFMA.FTZ R0, R18, c[0x0][0x2d0], -R4 ;  /* 0x0000b40012007a23 */ /* 0x008fce0000010804 */
[----:B------:R3:W-:Y:S01]  /*13200*/  MUFU.EX2 R112, R0 ;  /* 0x0000000000707308 */ /* 0x0007e20000000800 */
[----:B-1----:R-:W-:-:S07]  /*13210*/  FFMA.FTZ R8, R37, c[0x0][0x2d0], -R2 ;  /* 0x0000b40025087a23 */ /* 0x002fce0000010802 */
[----:B------:R-:W-:Y:S01]  /*13220*/  MUFU.EX2 R130, R8 ;  /* 0x0000000800827308 */ /* 0x000fe20000000800 */
[----:B---3--:R-:W-:Y:S01]  /*13230*/  FFMA.FTZ R0, R20, c[0x0][0x2d0], -R4 ;  /* 0x0000b40014007a23 */ /* 0x008fe20000010804 */
[----:B------:R-:W-:-:S06]  /*13240*/  F2FP.PACK_AB R20, R107, R108 ;  /* 0x0000006c6b14723e */ /* 0x000fcc00000000ff */
[----:B------:R1:W-:Y:S02]  /*13250*/  MUFU.EX2 R123, R0 ;  /* 0x00000000007b7308 */ /* 0x0003e40000000800 */
[----:B-1----:R-:W-:-:S06]  /*13260*/  FFMA.FTZ R0, R23, c[0x0][0x2d0], -R4 ;  /* 0x0000b40017007a23 */ /* 0x002fcc0000010804 */
[----:B------:R1:W-:Y:S02]  /*13270*/  MUFU.EX2 R128, R0 ;  /* 0x0000000000807308 */ /* 0x0003e40000000800 */
[----:B-1----:R-:W-:-:S06]  /*13280*/  FFMA.FTZ R0, R26, c[0x0][0x2d0], -R4 ;  /* 0x0000b4001a007a23 */ /* 0x002fcc0000010804 */
[----:B------:R1:W-:Y:S02]  /*13290*/  MUFU.EX2 R131, R0 ;  /* 0x0000000000837308 */ /* 0x0003e40000000800 */
[----:B-1----:R-:W-:-:S06]  /*132a0*/  FFMA.FTZ R0, R31, c[0x0][0x2d0], -R4 ;  /* 0x0000b4001f007a23 */ /* 0x002fcc0000010804 */
[----:B------:R1:W3:Y:S02]  /*132b0*/  MUFU.EX2 R147, R0 ;  /* 0x0000000000937308 */ /* 0x0002e40000000800 */
[----:B-1----:R-:W-:Y:S01]  /*132c0*/  FFMA.FTZ R0, R13, c[0x0][0x2d0], -R3 ;  /* 0x0000b4000d007a23 */ /* 0x002fe20000010803 */
[----:B---3--:R-:W-:-:S05]  /*132d0*/  F2FP.PACK_AB R14, R147, R146 ;  /* 0x00000092930e723e */ /* 0x008fca00000000ff */
        /* <DEDUP_REMOVED lines=8> */
[----:B------:R-:W-:Y:S02]  /*13360*/  F2FP.PACK_AB R22, R123, R112 ;  /* 0x000000707b16723e */ /* 0x000fe400000000ff */
[----:B---3--:R-:W-:-:S03]  /*13370*/  F2FP.PACK_AB R23, R113, R103 ;  /* 0x000000677117723e */ /* 0x008fc600000000ff */
[----:B------:R1:W-:Y:S02]  /*13380*/  MUFU.EX2 R114, R0 ;  /* 0x0000000000727308 */ /* 0x0003e40000000800 */
[----:B-1----:R-:W-:-:S06]  /*13390*/  FFMA.FTZ R0, R25, c[0x0][0x2d0], -R3 ;  /* 0x0000b40019007a23 */ /* 0x002fcc0000010803 */
[----:B------:R1:W3:Y:S02]  /*133a0*/  MUFU.EX2 R122, R0 ;  /* 0x00000000007a7308 */ /* 0x0002e40000000800 */
[----:B-1----:R-:W-:Y:S01]  /*133b0*/  FFMA.FTZ R0, R30, c[0x0][0x2d0], -R3 ;  /* 0x0000b4001e007a23 */ /* 0x002fe20000010803 */
[----:B---3--:R-:W-:-:S05]  /*133c0*/  F2FP.PACK_AB R13, R122, R114 ;  /* 0x000000727a0d723e */ /* 0x008fca00000000ff */
[----:B------:R1:W3:Y:S02]  /*133d0*/  MUFU.EX2 R145, R0 ;  /* 0x0000000000917308 */ /* 0x0002e40000000800 */
[----:B-1----:R-:W-:Y:S01]  /*133e0*/  FFMA.FTZ R0, R21, c[0x0][0x2d0], -R2 ;  /* 0x0000b40015007a23 */ /* 0x002fe20000010802 */
[----:B------:R-:W-:Y:S02]  /*133f0*/  F2FP.PACK_AB R21, R100, R101 ;  /* 0x000000656415723e */ /* 0x000fe400000000ff */
[----:B---3--:R-:W-:-:S03]  /*13400*/  F2FP.PACK_AB R15, R145, R144 ;  /* 0x00000090910f723e */ /* 0x008fc600000000ff */
[----:B------:R1:W-:Y:S02]  /*13410*/  MUFU.EX2 R96, R0 ;  /* 0x0000000000607308 */ /* 0x0003e40000000800 */
[C---:B-----5:R-:W-:Y:S08]  /*13420*/  HMMA.16816.F32 R36, R20.reuse, R68, RZ ;  /* 0x000000441424723c */ /* 0x060ff000000018ff */
[----:B------:R-:W-:Y:S01]  /*13430*/  HMMA.16816.F32 R72, R20, R64, RZ ;  /* 0x000000401448723c */ /* 0x000fe200000018ff */
[----:B-1----:R-:W-:-:S04]  /*13440*/  FFMA.FTZ R0, R24, c[0x0][0x2d0], -R2 ;  /* 0x0000b40018007a23 */ /* 0x002fc80000010802 */
[----:B------:R1:W3:Y:S02]  /*13450*/  MUFU.EX2 R95, R0 ;  /* 0x00000000005f7308 */ /* 0x0002e40000000800 */
[----:B-1----:R-:W-:Y:S01]  /*13460*/  FFMA.FTZ R0, R29, c[0x0][0x2d0], -R2 ;  /* 0x0000b4001d007a23 */ /* 0x002fe20000010802 */
[----:B---3--:R-:W-:-:S05]  /*13470*/  F2FP.PACK_AB R16, R95, R96 ;  /* 0x000000605f10723e */ /* 0x008fca00000000ff */
        /* <DEDUP_REMOVED lines=8> */
[----:B-1----:R-:W-:-:S05]  /*13500*/  FMUL.FTZ R0, R5, c[0x0][0x2d0] ;  /* 0x0000b40005007a20 */ /* 0x002fca0000410000 */
[----:B------:R-:W-:-:S05]  /*13510*/  FSEL R0, R0, RZ, P0 ;  /* 0x000000ff00007208 */ /* 0x000fca0000000000 */
[----:B------:R-:W-:Y:S01]  /*13520*/  FFMA.FTZ R8, R10, c[0x0][0x2d0], -R0 ;  /* 0x0000b4000a087a23 */ /* 0x000fe20000010800 */
[----:B------:R-:W-:-:S03]  /*13530*/  F2FP.PACK_AB R10, R130, R129 ;  /* 0x00000081820a723e */ /* 0x000fc600000000ff */
[----:B------:R1:W-:Y:S02]  /*13540*/  MUFU.EX2 R93, R8 ;  /* 0x00000008005d7308 */ /* 0x0003e40000000800 */
[----:B-1----:R-:W-:-:S06]  /*13550*/  FFMA.FTZ R8, R11, c[0x0][0x2d0], -R0 ;  /* 0x0000b4000b087a23 */ /* 0x002fcc0000010800 */
[----:B------:R1:W3:Y:S02]  /*13560*/  MUFU.EX2 R92, R8 ;  /* 0x00000008005c7308 */ /* 0x0002e40000000800 */
[----:B-1----:R-:W-:Y:S01]  /*13570*/  FFMA.FTZ R8, R12, c[0x0][0x2d0], -R0 ;  /* 0x0000b4000c087a23 */ /* 0x002fe20000010800 */
[----:B---3--:R-:W-:Y:S02]  /*13580*/  F2FP.PACK_AB R17, R92, R93 ;  /* 0x0000005d5c11723e */ /* 0x008fe400000000ff */
[----:B------:R-:W-:-:S03]  /*13590*/  F2FP.PACK_AB R12, R131, R128 ;  /* 0x00000080830c723e */ /* 0x000fc600000000ff */
[----:B------:R1:W-:Y:S04]  /*135a0*/  MUFU.EX2 R94, R8 ;  /* 0x00000008005e7308 */ /* 0x0003e80000000800 */
[C---:B------:R-:W-:Y:S01]  /*135b0*/  HMMA.16816.F32 R140, R12.reuse, R52, R36 ;  /* 0x000000340c8c723c */ /* 0x040fe20000001824 */
[----:B------:R-:W-:Y:S07]  /*135c0*/  LDSM.16.MT88.4 R36, [R196+0x1800] ;  /* 0x00180000c424783b */ /* 0x000fee0000004200 */
[----:B------:R-:W-:Y:S01]  /*135d0*/  HMMA.16816.F32 R148, R12, R48, R72 ;  /* 0x000000300c94723c */ /* 0x000fe20000001848 */
[----:B-1----:R-:W-:-:S04]  /*135e0*/  FFMA.FTZ R8, R35, c[0x0][0x2d0], -R0 ;  /* 0x0000b40023087a23 */ /* 0x002fc80000010800 */
[----:B------:R1:W3:Y:S02]  /*135f0*/  MUFU.EX2 R97, R8 ;  /* 0x0000000800617308 */ /* 0x0002e40000000800 */
[----:B-1----:R-:W-:Y:S01]  /*13600*/  FFMA.FTZ R8, R40, c[0x0][0x2d0], -R0 ;  /* 0x0000b40028087a23 */ /* 0x002fe20000010800 */
[----:B---3--:R-:W-:-:S05]  /*13610*/  F2FP.PACK_AB R19, R97, R94 ;  /* 0x0000005e6113723e */ /* 0x008fca00000000ff */
[----:B------:R1:W-:Y:S02]  /*13620*/  MUFU.EX2 R99, R8 ;  /* 0x0000000800637308 */ /* 0x0003e40000000800 */
[C---:B------:R-:W-:Y:S07]  /*13630*/  HMMA.16816.F32 R28, R16.reuse, R64, RZ ;  /* 0x00000040101c723c */ /* 0x040fee00000018ff */
[--C-:B------:R-:W-:Y:S01]  /*13640*/  FFMA.FTZ R64, R76, c[0x0][0x2d0], -R0.reuse ;  /* 0x0000b4004c407a23 */ /* 0x100fe20000010800 */
[----:B------:R-:W-:Y:S01]  /*13650*/  HMMA.16816.F32 R24, R16, R60, RZ ;  /* 0x0000003c1018723c */ /* 0x000fe200000018ff */
[----:B------:R-:W-:-:S02]  /*13660*/  FFMA.FTZ R65, R78, c[0x0][0x2d0], -R0 ;  /* 0x0000b4004e417a23 */ /* 0x000fc40000010800 */
[----:B-1----:R-:W-:-:S04]  /*13670*/  FFMA.FTZ R8, R41, c[0x0][0x2d0], -R0 ;  /* 0x0000b40029087a23 */ /* 0x002fc80000010800 */
[----:B------:R1:W3:Y:S01]  /*13680*/  MUFU.EX2 R120, R8 ;  /* 0x0000000800787308 */ /* 0x0002e20000000800 */
[----:B------:R-:W-:Y:S07]  /*13690*/  HMMA.16816.F32 R40, R20, R60, RZ ;  /* 0x0000003c1428723c */ /* 0x000fee00000018ff */
[--C-:B------:R-:W-:Y:S01]  /*136a0*/  FFMA.FTZ R61, R91, c[0x0][0x2d0], -R4.reuse ;  /* 0x0000b4005b3d7a23 */ /* 0x100fe20000010804 */
[----:B------:R-:W-:Y:S01]  /*136b0*/  HMMA.16816.F32 R32, R16, R68, RZ ;  /* 0x000000441020723c */ /* 0x000fe200000018ff */
[----:B------:R-:W-:-:S02]  /*136c0*/  FFMA.FTZ R60, R90, c[0x0][0x2d0], -R4 ;  /* 0x0000b4005a3c7a23 */ /* 0x000fc40000010804 */
[----:B-1----:R-:W-:Y:S01]  /*136d0*/  FFMA.FTZ R8, R56, c[0x0][0x2d0], -R0 ;  /* 0x0000b40038087a23 */ /* 0x002fe20000010800 */
[----:B---3--:R-:W-:-:S03]  /*136e0*/  F2FP.PACK_AB R9, R120, R99 ;  /* 0x000000637809723e */ /* 0x008fc600000000ff */
[--C-:B------:R-:W-:Y:S01]  /*136f0*/  FFMA.FTZ R68, R79, c[0x0][0x2d0], -R0.reuse ;  /* 0x0000b4004f447a23 */ /* 0x100fe20000010800 */
[----:B------:R1:W-:Y:S01]  /*13700*/  MUFU.EX2 R115, R8 ;  /* 0x0000000800737308 */ /* 0x0003e20000000800 */
[----:B------:R-:W-:-:S07]  /*13710*/  FFMA.FTZ R69, R77, c[0x0][0x2d0], -R0 ;  /* 0x0000b4004d457a23 */ /* 0x000fce0000010800 */
[----:B------:R-:W-:Y:S01]  /*13720*/  HMMA.16816.F32 R156, R12, R44, R40 ;  /* 0x0000002c0c9c723c */ /* 0x000fe20000001828 */
[----:B------:R-:W-:Y:S01]  /*13730*/  LDSM.16.MT88.4 R40, [R197+0x1000] ;  /* 0x00100000c528783b */ /* 0x000fe20000004200 */
[----:B-1----:R-:W-:-:S03]  /*13740*/  FFMA.FTZ R8, R57, c[0x0][0x2d0], -R0 ;  /* 0x0000b40039087a23 */ /* 0x002fc60000010800 */
[----:B------:R-:W1:Y:S01]  /*13750*/  LDSM.16.MT88.4 R56, [R197+0xc00] ;  /* 0x000c0000c538783b */ /* 0x000e620000004200 */
[----:B------:R-:W-:Y:S01]  /*13760*/  FADD.FTZ R0, R96, R95 ;  /* 0x0000005f60007221 */ /* 0x000fe20000010000 */
[----:B------:R3:W4:Y:S03]  /*13770*/  MUFU.EX2 R121, R8 ;  /* 0x0000000800797308 */ /* 0x0007260000000800 */
[----:B------:R-:W-:-:S04]  /*13780*/  FADD.FTZ R0, R98, R0 ;  /* 0x0000000062007221 */ /* 0x000fc80000010000 */
[----:B------:R-:W-:-:S04]  /*13790*/  FADD.FTZ R0, R102, R0 ;  /* 0x0000000066007221 */ /* 0x000fc80000010000 */
[----:B------:R-:W-:Y:S01]  /*137a0*/  FADD.FTZ R0, R106, R0 ;  /* 0x000000006a007221 */ /* 0x000fe20000010000 */
[----:B---3--:R-:W-:Y:S02]  /*137b0*/  F2FP.PACK_AB R8, R109, R106 ;  /* 0x0000006a6d08723e */ /* 0x008fe400000000ff */
[----:B----4-:R-:W-:-:S07]  /*137c0*/  F2FP.PACK_AB R11, R121, R115 ;  /* 0x00000073790b723e */ /* 0x010fce00000000ff */
[C---:B------:R-:W-:Y:S07]  /*137d0*/  HMMA.16816.F32 R124, R8.reuse, R48, R28 ;  /* 0x00000030087c723c */ /* 0x040fee000000181c */
[--C-:B------:R-:W-:Y:S01]  /*137e0*/  FFMA.FTZ R49, R85, c[0x0][0x2d0], -R3.reuse ;  /* 0x0000b40055317a23 */ /* 0x100fe20000010803 */
[----:B------:R-:W-:Y:S01]  /*137f0*/  HMMA.16816.F32 R116, R8, R44, R24 ;  /* 0x0000002c0874723c */ /* 0x000fe20000001818 */
[----:B------:R-:W-:-:S04]  /*13800*/  FFMA.FTZ R48, R81, c[0x0][0x2d0], -R3 ;  /* 0x0000b40051307a23 */ /* 0x000fc80000010803 */
[----:B------:R-:W-:Y:S02]  /*13810*/  MUFU.EX2 R49, R49 ;  /* 0x0000003100317308 */ /* 0x000fe40000000800 */
[--C-:B------:R-:W-:Y:S01]  /*13820*/  FFMA.FTZ R45, R80, c[0x0][0x2d0], -R2.reuse ;  /* 0x0000b400502d7a23 */ /* 0x100fe20000010802 */
[----:B-1----:R-:W-:Y:S01]  /*13830*/  HMMA.16816.F32 R28, R20, R56, RZ ;  /* 0x00000038141c723c */ /* 0x002fe200000018ff */
[----:B------:R-:W-:-:S04]  /*13840*/  FFMA.FTZ R44, R83, c[0x0][0x2d0], -R2 ;  /* 0x0000b400532c7a23 */ /* 0x000fc80000010802 */
[----:B------:R-:W-:Y:S03]  /*13850*/  MUFU.EX2 R45, R45 ;  /* 0x0000002d002d7308 */ /* 0x000fe60000000800 */
[----:B------:R-:W-:Y:S05]  /*13860*/  HMMA.16816.F32 R132, R8, R52, R32 ;  /* 0x000000340884723c */ /* 0x000fea0000001820 */
[----:B------:R-:W-:Y:S02]  /*13870*/  MUFU.EX2 R48, R48 ;  /* 0x0000003000307308 */ /* 0x000fe40000000800 */
[--C-:B------:R-:W-:Y:S01]  /*13880*/  FFMA.FTZ R53, R87, c[0x0][0x2d0], -R3.reuse ;  /* 0x0000b40057357a23 */ /* 0x100fe20000010803 */
[----:B------:R-:W-:Y:S01]  /*13890*/  HMMA.16816.F32 R24, R16, R56, RZ ;  /* 0x000000381018723c */ /* 0x000fe200000018ff */
[----:B------:R-:W-:-:S02]  /*138a0*/  FFMA.FTZ R52, R86, c[0x0][0x2d0], -R3 ;  /* 0x0000b40056347a23 */ /* 0x000fc40000010803 */
[----:B------:R-:W-:Y:S02]  /*138b0*/  FADD.FTZ R3, R108, R107 ;  /* 0x0000006b6c037221 */ /* 0x000fe40000010000 */
[----:B------:R-:W1:Y:S02]  /*138c0*/  MUFU.EX2 R44, R44 ;  /* 0x0000002c002c7308 */ /* 0x000e640000000800 */
[----:B------:R-:W-:Y:S01]  /*138d0*/  FADD.FTZ R3, R112, R3 ;  /* 0x0000000370037221 */ /* 0x000fe20000010000 */
[----:B------:R-:W-:Y:S01]  /*138e0*/  HMMA.16816.F32 R192, R12, R40, R28 ;  /* 0x000000280cc0723c */ /* 0x000fe2000000181c */
[----:B------:R-:W3:Y:S01]  /*138f0*/  LDSM.16.MT88.4 R28, [R196+0x1c00] ;  /* 0x001c0000c41c783b */ /* 0x000ee20000004200 */
[--C-:B------:R-:W-:Y:S02]  /*13900*/  FFMA.FTZ R57, R89, c[0x0][0x2d0], -R4.reuse ;  /* 0x0000b40059397a23 */ /* 0x100fe40000010804 */
[----:B------:R-:W-:Y:S02]  /*13910*/  FFMA.FTZ R56, R88, c[0x0][0x2d0], -R4 ;  /* 0x0000b40058387a23 */ /* 0x000fe40000010804 */
[----:B------:R-:W-:-:S02]  /*13920*/  FADD.FTZ R4, R93, R92 ;  /* 0x0000005c5d047221 */ /* 0x000fc40000010000 */
[----:B------:R-:W-:Y:S01]  /*13930*/  HMMA.16816.F32 R32, R20, R36, RZ ;  /* 0x000000241420723c */ /* 0x000fe200000018ff */
[----:B------:R-:W-:Y:S01]  /*13940*/  FADD.FTZ R3, R123, R3 ;  /* 0x000000037b037221 */ /* 0x000fe20000010000 */
[----:B------:R-:W-:Y:S01]  /*13950*/  MUFU.EX2 R57, R57 ;  /* 0x0000003900397308 */ /* 0x000fe20000000800 */
[----:B------:R-:W-:Y:S02]  /*13960*/  FADD.FTZ R4, R94, R4 ;  /* 0x000000045e047221 */ /* 0x000fe40000010000 */
[----:B------:R-:W-:Y:S01]  /*13970*/  FADD.FTZ R3, R128, R3 ;  /* 0x0000000380037221 */ /* 0x000fe20000010000 */
[----:B-1----:R-:W-:Y:S02]  /*13980*/  F2FP.PACK_AB R96, R44, R45 ;  /* 0x0000002d2c60723e */ /* 0x002fe400000000ff */
[----:B------:R-:W-:Y:S02]  /*13990*/  HMMA.16816.F32 R188, R8, R40, R24 ;  /* 0x0000002808bc723c */ /* 0x000fe40000001818 */
[----:B------:R-:W1:Y:S05]  /*139a0*/  MUFU.EX2 R56, R56 ;  /* 0x0000003800387308 */ /* 0x000e6a0000000800 */
[--C-:B------:R-:W-:Y:S01]  /*139b0*/  FFMA.FTZ R41, R84, c[0x0][0x2d0], -R2.reuse ;  /* 0x0000b40054297a23 */ /* 0x100fe20000010802 */
[----:B------:R-:W-:Y:S01]  /*139c0*/  HMMA.16816.F32 R24, R16, R36, RZ ;  /* 0x000000241018723c */ /* 0x000fe200000018ff */
[----:B------:R-:W-:Y:S01]  /*139d0*/  FFMA.FTZ R40, R82, c[0x0][0x2d0], -R2 ;  /* 0x0000b40052287a23 */ /* 0x000fe20000010802 */
[----:B------:R-:W-:Y:S01]  /*139e0*/  MUFU.EX2 R37, R61 ;  /* 0x0000003d00257308 */ /* 0x000fe20000000800 */
[----:B------:R-:W-:-:S04]  /*139f0*/  FADD.FTZ R2, R101, R100 ;  /* 0x0000006465027221 */ /* 0x000fc80000010000 */
[----:B------:R-:W-:Y:S01]  /*13a00*/  FADD.FTZ R2, R103, R2 ;  /* 0x0000000267027221 */ /* 0x000fe20000010000 */
[----:B------:R-:W-:Y:S01]  /*13a10*/  HMMA.16816.F32 R84, R16, R66, RZ ;  /* 0x000000421054723c */ /* 0x000fe200000018ff */
[----:B------:R-:W-:Y:S01]  /*13a20*/  F2FP.PACK_AB R103, R48, R49 ;  /* 0x000000313067723e */ /* 0x000fe200000000ff */
[----:B------:R-:W4:Y:S01]  /*13a30*/  MUFU.EX2 R36, R60 ;  /* 0x0000003c00247308 */ /* 0x000f220000000800 */
[----:B------:R-:W-:Y:S01]  /*13a40*/  FADD.FTZ R2, R113, R2 ;  /* 0x0000000271027221 */ /* 0x000fe20000010000 */
[----:B-1----:R-:W-:-:S03]  /*13a50*/  F2FP.PACK_AB R102, R56, R57 ;  /* 0x000000393866723e */ /* 0x002fc600000000ff */
[----:B------:R-:W-:Y:S01]  /*13a60*/  FADD.FTZ R2, R114, R2 ;  /* 0x0000000272027221 */ /* 0x000fe20000010000 */
[----:B------:R-:W-:Y:S02]  /*13a70*/  HMMA.16816.F32 R80, R16, R62, RZ ;  /* 0x0000003e1050723c */ /* 0x000fe400000018ff */
[----:B------:R-:W-:Y:S06]  /*13a80*/  MUFU.EX2 R41, R41 ;  /* 0x0000002900297308 */ /* 0x000fec0000000800 */
[----:B---3--:R-:W-:Y:S01]  /*13a90*/  HMMA.16816.F32 R180, R12, R28, R32 ;  /* 0x0000001c0cb4723c */ /* 0x008fe20000001820 */
[----:B------:R-:W1:Y:S01]  /*13aa0*/  LDSM.16.MT88.4 R32, [R197+0x1800] ;  /* 0x00180000c520783b */ /* 0x000e620000004200 */
[----:B----4-:R-:W-:-:S06]  /*13ab0*/  F2FP.PACK_AB R100, R36, R37 ;  /* 0x000000252464723e */ /* 0x010fcc00000000ff */
[----:B------:R-:W-:Y:S01]  /*13ac0*/  HMMA.16816.F32 R184, R8, R28, R24 ;  /* 0x0000001c08b8723c */ /* 0x000fe20000001818 */
[----:B------:R-:W3:Y:S06]  /*13ad0*/  LDSM.16.MT88.4 R24, [R197+0x1c00] ;  /* 0x001c0000c518783b */ /* 0x000eec0000004200 */
[----:B------:R-:W-:Y:S01]  /*13ae0*/  FADD.FTZ R29, R97, R4 ;  /* 0x00000004611d7221 */ /* 0x000fe20000010000 */
[----:B------:R-:W-:Y:S01]  /*13af0*/  HMMA.16816.F32 R60, R20, R62, RZ ;  /* 0x0000003e143c723c */ /* 0x000fe200000018ff */
[----:B------:R-:W-:Y:S02]  /*13b00*/  FADD.FTZ R28, R131, R3 ;  /* 0x00000003831c7221 */ /* 0x000fe40000010000 */
[----:B------:R-:W-:-:S02]  /*13b10*/  FADD.FTZ R4, R122, R2 ;  /* 0x000000027a047221 */ /* 0x000fc40000010000 */
[----:B------:R-:W-:Y:S02]  /*13b20*/  FADD.FTZ R2, R99, R29 ;  /* 0x0000001d63027221 */ /* 0x000fe40000010000 */
[----:B------:R-:W-:Y:S01]  /*13b30*/  FADD.FTZ R3, R109, R0 ;  /* 0x000000006d037221 */ /* 0x000fe20000010000 */
[----:B------:R-:W4:Y:S01]  /*13b40*/  MUFU.EX2 R29, R40 ;  /* 0x00000028001d7308 */ /* 0x000f220000000800 */
[----:B------:R-:W-:Y:S01]  /*13b50*/  FADD.FTZ R0, R146, R28 ;  /* 0x0000001c92007221 */ /* 0x000fe20000010000 */
[----:B------:R-:W-:Y:S01]  /*13b60*/  HMMA.16816.F32 R80, R8, R46, R80 ;  /* 0x0000002e0850723c */ /* 0x000fe20000001850 */
[----:B------:R-:W-:Y:S02]  /*13b70*/  FADD.FTZ R2, R120, R2 ;  /* 0x0000000278027221 */ /* 0x000fe40000010000 */
[----:B------:R-:W-:Y:S02]  /*13b80*/  FADD.FTZ R0, R147, R0 ;  /* 0x0000000093007221 */ /* 0x000fe40000010000 */
[----:B------:R-:W-:Y:S01]  /*13b90*/  FADD.FTZ R4, R144, R4 ;  /* 0x0000000490047221 */ /* 0x000fe20000010000 */
[----:B------:R-:W-:Y:S01]  /*13ba0*/  MUFU.EX2 R28, R64 ;  /* 0x00000040001c7308 */ /* 0x000fe20000000800 */
[----:B------:R-:W-:Y:S01]  /*13bb0*/  FADD.FTZ R0, R37, R0 ;  /* 0x0000000025007221 */ /* 0x000fe20000010000 */
[----:B------:R-:W-:Y:S03]  /*13bc0*/  HMMA.16816.F32 R88, R16, R70, RZ ;  /* 0x000000461058723c */ /* 0x000fe600000018ff */
[----:B------:R-:W-:Y:S01]  /*13bd0*/  FADD.FTZ R0, R36, R0 ;  /* 0x0000000024007221 */ /* 0x000fe20000010000 */
[----:B----4-:R-:W-:-:S03]  /*13be0*/  F2FP.PACK_AB R98, R29, R41 ;  /* 0x000000291d62723e */ /* 0x010fc600000000ff */
[----:B------:R-:W-:Y:S01]  /*13bf0*/  FADD.FTZ R0, R57, R0 ;  /* 0x0000000039007221 */ /* 0x000fe20000010000 */
[----:B-1----:R-:W-:Y:S03]  /*13c00*/  HMMA.16816.F32 R76, R20, R32, RZ ;  /* 0x00000020144c723c */ /* 0x002fe600000018ff */
[----:B------:R-:W-:-:S05]  /*13c10*/  FADD.FTZ R215, R56, R0 ;  /* 0x0000000038d77221 */ /* 0x000fca0000010000 */
[----:B------:R-:W-:Y:S01]  /*13c20*/  HMMA.16816.F32 R72, R16, R32, RZ ;  /* 0x000000201048723c */ /* 0x000fe200000018ff */
[----:B------:R-:W-:Y:S07]  /*13c30*/  MUFU.EX2 R33, R53 ;  /* 0x0000003500217308 */ /* 0x000fee0000000800 */
[C---:B------:R-:W-:Y:S01]  /*13c40*/  HMMA.16816.F32 R60, R12.reuse, R46, R60 ;  /* 0x0000002e0c3c723c */ /* 0x040fe2000000183c */
[----:B------:R-:W1:Y:S07]  /*13c50*/  MUFU.EX2 R32, R52 ;  /* 0x0000003400207308 */ /* 0x000e6e0000000800 */
[-C--:B---3--:R-:W-:Y:S08]  /*13c60*/  HMMA.16816.F32 R172, R12, R24.reuse, R76 ;  /* 0x000000180cac723c */ /* 0x088ff0000000184c */
[----:B------:R-:W-:Y:S01]  /*13c70*/  HMMA.16816.F32 R176, R8, R24, R72 ;  /* 0x0000001808b0723c */ /* 0x000fe20000001848 */
[----:B------:R3:W4:Y:S01]  /*13c80*/  MUFU.EX2 R25, R65 ;  /* 0x0000004100197308 */ /* 0x0007220000000800 */
[----:B-1----:R-:W-:-:S05]  /*13c90*/  F2FP.PACK_AB R101, R32, R33 ;  /* 0x000000212065723e */ /* 0x002fca00000000ff */
[----:B------:R-:W-:Y:S01]  /*13ca0*/  FADD.FTZ R24, R129, R3 ;  /* 0x0000000381187221 */ /* 0x000fe20000010000 */
[----:B------:R-:W-:Y:S01]  /*13cb0*/  HMMA.16816.F32 R76, R16, R58, RZ ;  /* 0x0000003a104c723c */ /* 0x000fe200000018ff */
[----:B------:R-:W-:Y:S02]  /*13cc0*/  FADD.FTZ R3, R115, R2 ;  /* 0x0000000273037221 */ /* 0x000fe40000010000 */
[----:B------:R-:W-:Y:S01]  /*13cd0*/  LDSM.16.MT88.4 R112, [R196+0x1400] ;  /* 0x00140000c470783b */ /* 0x000fe20000004200 */
[----:B------:R-:W-:Y:S02]  /*13ce0*/  FADD.FTZ R2, R145, R4 ;  /* 0x0000000491027221 */ /* 0x000fe40000010000 */
[----:B------:R-:W-:Y:S02]  /*13cf0*/  FADD.FTZ R3, R121, R3 ;  /* 0x0000000379037221 */ /* 0x000fe40000010000 */
[----:B------:R-:W1:Y:S01]  /*13d00*/  LDSM.16.MT88.4 R120, [R197+0x800] ;  /* 0x00080000c578783b */ /* 0x000e620000004200 */
[----:B---3--:R-:W-:Y:S01]  /*13d10*/  HMMA.16816.F32 R64, R20, R66, RZ ;  /* 0x000000421440723c */ /* 0x008fe200000018ff */
[----:B------:R-:W-:Y:S01]  /*13d20*/  FADD.FTZ R4, R130, R24 ;  /* 0x0000001882047221 */ /* 0x000fe20000010000 */
[----:B----4-:R-:W-:Y:S01]  /*13d30*/  F2FP.PACK_AB R97, R25, R28 ;  /* 0x0000001c1961723e */ /* 0x010fe200000000ff */
[----:B------:R-:W-:Y:S01]  /*13d40*/  MUFU.EX2 R24, R68 ;  /* 0x0000004400187308 */ /* 0x000fe20000000800 */
[----:B------:R-:W3:Y:S01]  /*13d50*/  LDSM.16.MT88.4 R128, [R196+0x800] ;  /* 0x00080000c480783b */ /* 0x000ee20000004200 */
[----:B------:R-:W-:-:S02]  /*13d60*/  FADD.FTZ R0, R45, R4 ;  /* 0x000000042d007221 */ /* 0x000fc40000010000 */
[----:B------:R-:W-:Y:S01]  /*13d70*/  FADD.FTZ R2, R33, R2 ;  /* 0x0000000221027221 */ /* 0x000fe20000010000 */
[C---:B------:R-:W-:Y:S01]  /*13d80*/  HMMA.16816.F32 R72, R16.reuse, R38, RZ ;  /* 0x000000261048723c */ /* 0x040fe200000018ff */
[----:B------:R-:W-:Y:S02]  /*13d90*/  FADD.FTZ R0, R44, R0 ;  /* 0x000000002c007221 */ /* 0x000fe40000010000 */
[----:B------:R-:W4:Y:S01]  /*13da0*/  MUFU.EX2 R4, R69 ;  /* 0x0000004500047308 */ /* 0x000f220000000800 */
[----:B------:R-:W-:Y:S02]  /*13db0*/  FADD.FTZ R2, R32, R2 ;  /* 0x0000000220027221 */ /* 0x000fe40000010000 */
[----:B------:R-:W-:Y:S02]  /*13dc0*/  FADD.FTZ R0, R41, R0 ;  /* 0x0000000029007221 */ /* 0x000fe40000010000 */
[----:B------:R-:W-:Y:S01]  /*13dd0*/  HMMA.16816.F32 R16, R16, R34, RZ ;  /* 0x000000221010723c */ /* 0x000fe200000018ff */
[----:B------:R-:W-:-:S02]  /*13de0*/  FADD.FTZ R2, R49, R2 ;  /* 0x0000000231027221 */ /* 0x000fc40000010000 */
[----:B------:R-:W-:Y:S02]  /*13df0*/  FADD.FTZ R232, R29, R0 ;  /* 0x000000001de87221 */ /* 0x000fe40000010000 */
[----:B------:R-:W-:Y:S02]  /*13e00*/  FADD.FTZ R214, R48, R2 ;  /* 0x0000000230d67221 */ /* 0x000fe40000010000 */
[----:B------:R-:W-:Y:S01]  /*13e10*/  FADD.FTZ R2, R28, R3 ;  /* 0x000000031c027221 */ /* 0x000fe20000010000 */
[----:B------:R-:W-:Y:S01]  /*13e20*/  HMMA.16816.F32 R64, R12, R50, R64 ;  /* 0x000000320c40723c */ /* 0x000fe20000001840 */
[----:B----4-:R-:W-:Y:S02]  /*13e30*/  F2FP.PACK_AB R99, R4, R24 ;  /* 0x000000180463723e */ /* 0x010fe400000000ff */
[----:B------:R-:W-:-:S05]  /*13e40*/  FADD.FTZ R2, R25, R2 ;  /* 0x0000000219027221 */ /* 0x000fca0000010000 */
[----:B------:R-:W-:Y:S01]  /*13e50*/  HMMA.16816.F32 R68, R20, R70, RZ ;  /* 0x000000461444723c */ /* 0x000fe200000018ff */
[----:B------:R-:W-:Y:S02]  /*13e60*/  FADD.FTZ R0, R24, R2 ;  /* 0x0000000218007221 */ /* 0x000fe40000010000 */
[----:B--2---:R-:W-:-:S04]  /*13e70*/  @P1 IMAD.HI.U32 R2, R217, c[0x0][0x2c8], RZ ;  /* 0x0000b200d9021a27 */ /* 0x004fc800078e00ff */
[----:B------:R-:W-:Y:S01]  /*13e80*/  FADD.FTZ R233, R4, R0 ;  /* 0x0000000004e97221 */ /* 0x000fe20000010000 */
[C---:B------:R-:W-:Y:S01]  /*13e90*/  HMMA.16816.F32 R56, R20.reuse, R58, RZ ;  /* 0x0000003a1438723c */ /* 0x040fe200000018ff */
[----:B------:R-:W-:Y:S02]  /*13ea0*/  MOV R0, R217 ;  /* 0x000000d900007202 */ /* 0x000fe40000000f00 */
[----:B------:R-:W-:Y:S02]  /*13eb0*/  @P1 SHF.R.U32.HI R0, RZ, c[0x0][0x2cc], R2 ;  /* 0x0000b300ff001a19 */ /* 0x000fe40000011602 */
[----:B------:R-:W-:Y:S02]  /*13ec0*/  ISETP.GE.AND P1, PT, R216, 0x1, PT ;  /* 0x00000001d800780c */ /* 0x000fe40003f26270 */
[----:B------:R-:W-:Y:S01]  /*13ed0*/  IADD3 R0, R218, R0, RZ ;  /* 0x00000000da007210 */ /* 0x000fe20007ffe0ff */
[----:B------:R-:W-:Y:S03]  /*13ee0*/  HMMA.16816.F32 R36, R20, R38, RZ ;  /* 0x000000261424723c */ /* 0x000fe600000018ff */
[----:B------:R-:W-:-:S05]  /*13ef0*/  IADD3 R3, R0, c[0x0][0x328], RZ ;  /* 0x0000ca0000037a10 */ /* 0x000fca0007ffe0ff */
[----:B------:R-:W-:Y:S08]  /*13f00*/  HMMA.16816.F32 R20, R20, R34, RZ ;  /* 0x000000221414723c */ /* 0x000ff000000018ff */
[C---:B-1----:R-:W-:Y:S01]  /*13f10*/  HMMA.16816.F32 R152, R100.reuse, R122, R64 ;  /* 0x0000007a6498723c */ /* 0x042fe20000001840 */
[----:B------:R-:W1:Y:S07]  /*13f20*/  LDSM.16.MT88.4 R64, [R197+0x1400] ;  /* 0x00140000c540783b */ /* 0x000e6e0000004200 */
[-C--:B------:R-:W-:Y:S08]  /*13f30*/  HMMA.16816.F32 R156, R100, R112.reuse, R156 ;  /* 0x00000070649c723c */ /* 0x080ff0000000189c */
[----:B------:R-:W-:Y:S08]  /*13f40*/  HMMA.16816.F32 R116, R96, R112, R116 ;  /* 0x000000706074723c */ /* 0x000ff00000001874 */
[-C--:B------:R-:W-:Y:S08]  /*13f50*/  HMMA.16816.F32 R160, R100, R114.reuse, R60 ;  /* 0x0000007264a0723c */ /* 0x080ff0000000183c */
[----:B------:R-:W-:Y:S01]  /*13f60*/  HMMA.16816.F32 R112, R96, R114, R80 ;  /* 0x000000726070723c */ /* 0x000fe20000001850 */
[----:B------:R-:W2:Y:S07]  /*13f70*/  LDSM.16.MT88.4 R80, [R196+0x2000] ;  /* 0x00200000c450783b */ /* 0x000eae0000004200 */
[C---:B------:R-:W-:Y:S08]  /*13f80*/  HMMA.16816.F32 R88, R8.reuse, R54, R88 ;  /* 0x000000360858723c */ /* 0x040ff00000001858 */
[C---:B------:R-:W-:Y:S08]  /*13f90*/  HMMA.16816.F32 R84, R8.reuse, R50, R84 ;  /* 0x000000320854723c */ /* 0x040ff00000001854 */
[C---:B------:R-:W-:Y:S08]  /*13fa0*/  HMMA.16816.F32 R76, R8.reuse, R42, R76 ;  /* 0x0000002a084c723c */ /* 0x040ff0000000184c */
[C---:B------:R-:W-:Y:S08]  /*13fb0*/  HMMA.16816.F32 R92, R8.reuse, R30, R72 ;  /* 0x0000001e085c723c */ /* 0x040ff00000001848 */
[----:B------:R-:W-:Y:S01]  /*13fc0*/  HMMA.16816.F32 R16, R8, R26, R16 ;  /* 0x0000001a0810723c */ /* 0x000fe20000001810 */
[----:B------:R-:W4:Y:S07]  /*13fd0*/  LDSM.16.MT88.4 R8, [R197+0x2000] ;  /* 0x00200000c508783b */ /* 0x000f2e0000004200 */
[C---:B------:R-:W-:Y:S08]  /*13fe0*/  HMMA.16816.F32 R68, R12.reuse, R54, R68 ;  /* 0x000000360c44723c */ /* 0x040ff00000001844 */
[C---:B------:R-:W-:Y:S08]  /*13ff0*/  HMMA.16816.F32 R40, R12.reuse, R42, R56 ;  /* 0x0000002a0c28723c */ /* 0x040ff00000001838 */
[C---:B------:R-:W-:Y:S08]  /*14000*/  HMMA.16816.F32 R36, R12.reuse, R30, R36 ;  /* 0x0000001e0c24723c */ /* 0x040ff00000001824 */
[----:B------:R-:W-:Y:S08]  /*14010*/  HMMA.16816.F32 R20, R12, R26, R20 ;  /* 0x0000001a0c14723c */ /* 0x000ff00000001814 */
[C---:B---3--:R-:W-:Y:S08]  /*14020*/  HMMA.16816.F32 R144, R100.reuse, R130, R68 ;  /* 0x000000826490723c */ /* 0x048ff00000001844 */
[-C--:B------:R-:W-:Y:S08]  /*14030*/  HMMA.16816.F32 R148, R100, R120.reuse, R148 ;  /* 0x000000786494723c */ /* 0x080ff00000001894 */
[----:B------:R-:W-:Y:S08]  /*14040*/  HMMA.16816.F32 R124, R96, R120, R124 ;  /* 0x00000078607c723c */ /* 0x000ff0000000187c */
[-C--:B-1----:R-:W-:Y:S08]  /*14050*/  HMMA.16816.F32 R56, R100, R64.reuse, R192 ;  /* 0x000000406438723c */ /* 0x082ff000000018c0 */
[----:B------:R-:W-:Y:S08]  /*14060*/  HMMA.16816.F32 R60, R96, R64, R188 ;  /* 0x00000040603c723c */ /* 0x000ff000000018bc */
[----:B------:R-:W-:Y:S08]  /*14070*/  HMMA.16816.F32 R68, R100, R66, R40 ;  /* 0x000000426444723c */ /* 0x000ff00000001828 */
[C---:B------:R-:W-:Y:S08]  /*14080*/  HMMA.16816.F32 R120, R96.reuse, R122, R84 ;  /* 0x0000007a6078723c */ /* 0x040ff00000001854 */
[----:B------:R-:W-:Y:S08]  /*14090*/  HMMA.16816.F32 R64, R96, R66, R76 ;  /* 0x000000426040723c */ /* 0x000ff0000000184c */
[-C--:B------:R-:W-:Y:S08]  /*140a0*/  HMMA.16816.F32 R140, R100, R128.reuse, R140 ;  /* 0x00000080648c723c */ /* 0x080ff0000000188c */
[----:B------:R-:W-:Y:S08]  /*140b0*/  HMMA.16816.F32 R132, R96, R128, R132 ;  /* 0x000000806084723c */ /* 0x000ff00000001884 */
[C---:B--2---:R-:W-:Y:S08]  /*140c0*/  HMMA.16816.F32 R72, R100.reuse, R80, R180 ;  /* 0x000000506448723c */ /* 0x044ff000000018b4 */
[----:B------:R-:W-:Y:S08]  /*140d0*/  HMMA.16816.F32 R84, R100, R82, R36 ;  /* 0x000000526454723c */ /* 0x000ff00000001824 */
[C---:B------:R-:W-:Y:S08]  /*140e0*/  HMMA.16816.F32 R76, R96.reuse, R80, R184 ;  /* 0x00000050604c723c */ /* 0x040ff000000018b8 */
[C---:B------:R-:W-:Y:S08]  /*140f0*/  HMMA.16816.F32 R128, R96.reuse, R130, R88 ;  /* 0x000000826080723c */ /* 0x040ff00000001858 */
[----:B------:R-:W-:Y:S08]  /*14100*/  HMMA.16816.F32 R80, R96, R82, R92 ;  /* 0x000000526050723c */ /* 0x000ff0000000185c */
[-C--:B----4-:R-:W-:Y:S08]  /*14110*/  HMMA.16816.F32 R88, R100, R8.reuse, R172 ;  /* 0x000000086458723c */ /* 0x090ff000000018ac */
[----:B------:R-:W-:Y:S08]  /*14120*/  HMMA.16816.F32 R92, R96, R8, R176 ;  /* 0x00000008605c723c */ /* 0x000ff000000018b0 */
[-C--:B------:R-:W-:Y:S08]  /*14130*/  HMMA.16816.F32 R100, R100, R10.reuse, R20 ;  /* 0x0000000a6464723c */ /* 0x080ff00000001814 */
[----:B------:R-:W-:Y:S01]  /*14140*/  HMMA.16816.F32 R96, R96, R10, R16 ;  /* 0x0000000a6060723c */ /* 0x000fe20000001810 */
[----:B------:R-:W-:Y:S07]  /*14150*/  @!P1 BRA `(.L_x_1011) ;  /* 0x0000013000009947 */ /* 0x000fee0003800000 */
[C---:B------:R-:W-:Y:S01]  /*14160*/  ISETP.GT.AND P0, PT, R0.reuse, RZ, PT ;  /* 0x000000ff0000720c */ /* 0x040fe20003f04270 */
[----:B------:R-:W-:Y:S01]  /*14170*/  BSSY B0, `(.L_x_1012) ;  /* 0x000000e000007945 */ /* 0x000fe20003800000 */
[----:B------:R-:W-:-:S11]  /*14180*/  IADD3 R2, R0, -0x1, RZ ;  /* 0xffffffff00027810 */ /* 0x000fd60007ffe0ff */
[----:B------:R-:W-:Y:S05]  /*14190*/  @P0 BRA `(.L_x_1013) ;  /* 0x0000007000000947 */ /* 0x000fea0003800000 */
[----:B------:R-:W-:Y:S02]  /*141a0*/  IMAD.MOV.U32 R2, RZ, RZ, 0x1 ;  /* 0x00000001ff027424 */ /* 0x000fe400078e00ff */
[----:B------:R-:W-:-:S03]  /*141b0*/  IMAD.MOV R0, RZ, RZ, -R0 ;  /* 0x000000ffff007224 */ /* 0x000fc600078e0a00 */
[----:B------:R-:W-:-:S13]  /*141c0*/  ISETP.NE.AND P0, PT, R2, c[0x0][0x32c], PT ;  /* 0x0000cb0002007a0c */ /* 0x000fda0003f05270 */
[----:B------:R-:W-:-:S05]  /*141d0*/  @P0 IMAD.HI.U32 R2, R0, c[0x0][0x330], RZ ;  /* 0x0000cc0000020a27 */ /* 0x000fca00078e00ff */
[----:B------:R-:W-:-:S04]  /*141e0*/  @P0 SHF.R.U32.HI R0, RZ, c[0x0][0x334], R2 ;  /* 0x0000cd00ff000a19 */ /* 0x000fc80000011602 */
[----:B------:R-:W-:Y:S01]  /*141f0*/  LOP3.LUT R2, RZ, R0, RZ, 0x33, !PT ;  /* 0x00000000ff027212 */ /* 0x000fe200078e33ff */
[----:B------:R-:W-:Y:S05]  /*14200*/  BRA `(.L_x_1014) ;  /* 0x0000004000007947 */ /* 0x000fea0003800000 */
.L_x_1013:
[----:B------:R-:W-:-:S04]  /*14210*/  MOV R0, 0x1 ;  /* 0x0000000100007802 */ /* 0x000fc80000000f00 */
[----:B------:R-:W-:-:S13]  /*14220*/  ISETP.NE.AND P0, PT, R0, c[0x0][0x32c], PT ;  /* 0x0000cb0000007a0c */ /* 0x000fda0003f05270 */
[----:B------:R-:W-:-:S05]  /*14230*/  @P0 IMAD.HI.U32 R0, R2, c[0x0][0x330], RZ ;  /* 0x0000cc0002000a27 */ /* 0x000fca00078e00ff */
[----:B------:R-:W-:Y:S02]  /*14240*/  @P0 SHF.R.U32.HI R2, RZ, c[0x0][0x334], R0 ;  /* 0x0000cd00ff020a19 */ /* 0x000fe40000011600 */
.L_x_1014:
[----:B------:R-:W-:Y:S05]  /*14250*/  BSYNC B0 ;  /* 0x0000000000007941 */ /* 0x000fea0003800000 */
.L_x_1012:
[----:B------:R-:W-:-:S05]  /*14260*/  MOV R0, c[0x0][0x32c] ;  /* 0x0000cb0000007a02 */ /* 0x000fca0000000f00 */
[----:B------:R-:W-:-:S05]  /*14270*/  IMAD R2, R2, R0, c[0x0][0x32c] ;  /* 0x0000cb0002027624 */ /* 0x000fca00078e0200 */
[----:B------:R-:W-:-:S04]  /*14280*/  IMNMX R3, R3, R2, PT ;  /* 0x0000000203037217 */ /* 0x000fc80003800200 */
.L_x_1011:
[----:B------:R-:W2:Y:S01]  /*14290*/  LDL R2, [R1+0x1c] ;  /* 0x00001c0001027983 */ /* 0x000ea20000100800 */
[----:B------:R-:W-:-:S05]  /*142a0*/  IMAD.HI R3, R3, 0x2aaaaaab, RZ ;  /* 0x2aaaaaab03037827 */ /* 0x000fca00078e02ff */
[----:B------:R-:W-:-:S04]  /*142b0*/  SHF.R.U32.HI R0, RZ, 0x1f, R3 ;  /* 0x0000001fff007819 */ /* 0x000fc80000011603 */
[----:B------:R-:W-:-:S04]  /*142c0*/  LEA.HI.SX32 R3, R3, R0, 0x1d ;  /* 0x0000000003037211 */ /* 0x000fc800078feaff */
[----:B--2---:R-:W-:-:S04]  /*142d0*/  IMNMX R247, R2, R3, !PT ;  /* 0x0000000302f77217 */ /* 0x004fc80007800200 */
[----:B------:R-:W-:-:S13]  /*142e0*/  ISETP.GE.AND P0, PT, R212, R247, PT ;  /* 0x000000f7d400720c */ /* 0x000fda0003f06270 */
[----:B------:R-:W-:Y:S05]  /*142f0*/  @!P0 BRA `(.L_x_1015) ;  /* 0x0000443000008947 */ /* 0x000fea0003800000 */
[----:B------:R-:W-:Y:S01]  /*14300*/  IMAD.MOV.U32 R107, RZ, RZ, R104 ;  /* 0x000000ffff6b7224 */ /* 0x000fe200078e0068 */
[----:B------:R-:W-:Y:S01]  /*14310*/  MOV R109, R5 ;  /* 0x00000005006d7202 */ /* 0x000fe20000000f00 */
[----:B------:R-:W-:Y:S01]  /*14320*/  IMAD.MOV.U32 R106, RZ, RZ, R105 ;  /* 0x000000ffff6a7224 */ /* 0x000fe200078e0069 */
[----:B------:R-:W-:Y:S02]  /*14330*/  MOV R108, R6 ;  /* 0x00000006006c7202 */ /* 0x000fe40000000f00 */
.L_x_1048:
[----:B------:R-:W2:Y:S01]  /*14340*/  LDL R0, [R1+0x1c] ;  /* 0x00001c0001007983 */ /* 0x000ea20000100800 */
[----:B------:R-:W-:Y:S04]  /*14350*/  DEPBAR.LE SB0, 0x0 ;  /* 0x000080000000791a */ /* 0x000fe80000000000 */
[----:B------:R-:W-:Y:S01]  /*14360*/  WARPSYNC 0xffffffff ;  /* 0xffffffff00007948 */ /* 0x000fe20003800000 */
[----:B------:R-:W-:Y:S06]  /*14370*/  BAR.SYNC.DEFER_BLOCKING 0x0 ;  /* 0x0000000000007b1d */ /* 0x000fec0000010000 */
[----:B------:R1:W3:Y:S01]  /*14380*/  LDSM.16.M88.4 R52, [R198] ;  /* 0x00000000c634783b */ /* 0x0002e20000000200 */
[----:B------:R-:W-:Y:S03]  /*14390*/  BSSY B0, `(.L_x_1016) ;  /* 0x0000043000007945 */ /* 0x000fe60003800000 */
[----:B------:R1:W4:Y:S04]  /*143a0*/  LDSM.16.M88.4 R48, [R198+0x1000] ;  /* 0x00100000c630783b */ /* 0x0003280000000200 */
        /* <DEDUP_REMOVED lines=8> */
[----:B--2---:R-:W-:Y:S11]  /*14430*/  ISETP.GT.AND P0, PT, R0, R212, PT ;  /* 0x000000d40000720c */ /* 0x004ff60003f04270 */
[----:B------:R-:W-:Y:S02]  /*14440*/  @!UPT UIADD3 URZ, URZ, URZ, URZ ;  /* 0x0000003f3f3ff290 */ /* 0x000fe4000fffe03f */
[----:B------:R-:W-:-:S05]  /*14450*/  @P0 BRA `(.L_x_1017) ;  /* 0x0000036000000947 */ /* 0x000fca0003800000 */
[C---:B-1-34-:R-:W-:Y:S01]  /*14460*/  IMAD.WIDE.U32 R2, R213.reuse, c[0x0][0x208], RZ ;  /* 0x00008200d5027a25 */ /* 0x05afe200078e00ff */
[----:B------:R-:W-:Y:S01]  /*14470*/  SHF.R.S32.HI R0, RZ, 0x1f, R213 ;  /* 0x0000001fff007819 */ /* 0x000fe200000114d5 */
[----:B------:R-:W2:Y:S04]  /*14480*/  LDL.64 R8, [R1+0x30] ;  /* 0x0000300001087983 */ /* 0x000ea80000100a00 */
[----:B------:R-:W-:Y:S02]  /*14490*/  IMAD R0, R0, c[0x0][0x208], RZ ;  /* 0x0000820000007a24 */ /* 0x000fe400078e02ff */
[----:B------:R-:W3:Y:S02]  /*144a0*/  LDL R5, [R1+0x28] ;  /* 0x0000280001057983 */ /* 0x000ee40000100800 */
[----:B------:R-:W-:Y:S05]  /*144b0*/  IMAD R0, R213, c[0x0][0x20c], R0 ;  /* 0x00008300d5007a24 */ /* 0x000fea00078e0200 */
[----:B------:R-:W-:Y:S02]  /*144c0*/  IADD3 R3, R3, R0, RZ ;  /* 0x0000000003037210 */ /* 0x000fe40007ffe0ff */
[----:B------:R-:W-:Y:S03]  /*144d0*/  SHF.R.S32.HI R0, RZ, 0x1f, R211 ;  /* 0x0000001fff007819 */ /* 0x000fe600000114d3 */
[C---:B------:R-:W-:Y:S04]  /*144e0*/  IMAD.WIDE.U32 R2, R211.reuse, c[0x0][0x218], R2 ;  /* 0x00008600d3027a25 */ /* 0x040fe800078e0002 */
[----:B------:R-:W-:Y:S04]  /*144f0*/  IMAD R4, R0, c[0x0][0x218], RZ ;  /* 0x0000860000047a24 */ /* 0x000fe800078e02ff */
[----:B------:R-:W-:Y:S01]  /*14500*/  IMAD R4, R211, c[0x0][0x21c], R4 ;  /* 0x00008700d3047a24 */ /* 0x000fe200078e0204 */
[----:B--2---:R-:W-:Y:S04]  /*14510*/  IADD3 R0, P0, R8, R2, RZ ;  /* 0x0000000208007210 */ /* 0x004fe80007f1e0ff */
[----:B---3--:R-:W-:Y:S02]  /*14520*/  IADD3.X R2, R5, R3, R4, P0, !PT ;  /* 0x0000000305027210 */ /* 0x008fe400007fe404 */
[C---:B------:R-:W-:Y:S04]  /*14530*/  LEA R6, P0, R0.reuse, c[0x0][0x1f8], 0x1 ;  /* 0x00007e0000067a11 */ /* 0x040fe800078008ff */
[----:B------:R-:W-:Y:S01]  /*14540*/  LEA.HI.X R5, R0, c[0x0][0x1fc], R2, 0x1, P0 ;  /* 0x00007f0000057a11 */ /* 0x000fe200000f0c02 */
[----:B------:R-:W-:-:S06]  /*14550*/  BRA.DIV ~URZ, `(.L_x_1018) ;  /* 0x00011a627f007947 */ /* 0x000fcc000b800000 */
[----:B------:R1:W2:Y:S02]  /*14560*/  SHFL.IDX PT, R4, R5, RZ, 0x1c1f ;  /* 0x001c1fff05047589 */ /* 0x0002a400000e0000 */
.L_x_1190:
[----:B------:R-:W-:-:S05]  /*14570*/  BRA.DIV ~URZ, `(.L_x_1019) ;  /* 0x00011ab27f007947 */ /* 0x000fca000b800000 */
[----:B------:R3:W4:Y:S02]  /*14580*/  SHFL.IDX PT, R0, R6, RZ, 0x1c1f ;  /* 0x001c1fff06007589 */ /* 0x00072400000e0000 */
.L_x_1191:
[----:B------:R-:W5:Y:S01]  /*14590*/  LDL R10, [R1] ;  /* 0x00000000010a7983 */ /* 0x000f620000100800 */
[----:B------:R-:W-:Y:S02]  /*145a0*/  ISETP.GE.AND P3, PT, R250, c[0x0][0x1d4], PT ;  /* 0x00007500fa007a0c */ /* 0x000fe40003f66270 */
[----:B----4-:R-:W-:Y:S01]  /*145b0*/  IADD3 R2, P0, R0, R229, RZ ;  /* 0x000000e500027210 */ /* 0x010fe20007f1e0ff */
[----:B------:R-:W4:Y:S04]  /*145c0*/  LDL R8, [R1+0x4] ;  /* 0x0000040001087983 */ /* 0x000f280000100800 */
[----:B------:R-:W1:Y:S01]  /*145d0*/  S2R R9, SR_TID.X ;  /* 0x0000000000097919 */ /* 0x000e620000002100 */
[----:B--2---:R-:W-:Y:S05]  /*145e0*/  IMAD.X R3, R4, 0x1, R228, P0 ;  /* 0x0000000104037824 */ /* 0x004fea00000e06e4 */
[----:B------:R-:W-:Y:S01]  /*145f0*/  @!PT LDS RZ, [RZ] ;  /* 0x00000000fffff984 */ /* 0x000fe20000000800 */
[----:B------:R-:W-:Y:S01]  /*14600*/  @!PT LDS RZ, [RZ] ;  /* 0x00000000fffff984 */ /* 0x000fe20000000800 */
[----:B------:R-:W-:Y:S01]  /*14610*/  @!PT LDS RZ, [RZ] ;  /* 0x00000000fffff984 */ /* 0x000fe20000000800 */
[----:B------:R2:W-:Y:S01]  /*14620*/  LDGSTS.E.BYPASS.LTC128B.128 [R210+0x1880], [R2.64], !P3 ;  /* 0x0188000002d27fae */ /* 0x0005e2000d901d48 */
[----:B-1----:R-:W-:Y:S02]  /*14630*/  ISETP.GT.AND P4, PT, R9, 0x3f, PT ;  /* 0x0000003f0900780c */ /* 0x002fe40003f84270 */
[----:B--2---:R-:W-:Y:S05]  /*14640*/  IADD3 R2, P0, R0, R231, RZ ;  /* 0x000000e700027210 */ /* 0x004fea0007f1e0ff */
[----:B------:R-:W-:Y:S01]  /*14650*/  IMAD.X R3, R4, 0x1, R230, P0 ;  /* 0x0000000104037824 */ /* 0x000fe200000e06e6 */
[----:B-----5:R-:W-:Y:S02]  /*14660*/  ISETP.GE.AND P2, PT, R10, c[0x0][0x1d4], PT ;  /* 0x000075000a007a0c */ /* 0x020fe40003f46270 */
[----:B----4-:R-:W-:Y:S11]  /*14670*/  ISETP.GE.AND P1, PT, R8, c[0x0][0x1d4], PT ;  /* 0x0000750008007a0c */ /* 0x010ff60003f26270 */
[----:B------:R1:W-:Y:S02]  /*14680*/  LDGSTS.E.BYPASS.LTC128B.128 [R210+0x2480], [R2.64], !P2 ;  /* 0x0248000002d27fae */ /* 0x0003e4000d101d48 */
[----:B-1----:R-:W-:Y:S05]  /*14690*/  IADD3 R2, P0, R0, R227, RZ ;  /* 0x000000e300027210 */ /* 0x002fea0007f1e0ff */
[----:B------:R-:W-:Y:S05]  /*146a0*/  IMAD.X R3, R4, 0x1, R226, P0 ;  /* 0x0000000104037824 */ /* 0x000fea00000e06e2 */
[----:B------:R1:W-:Y:S01]  /*146b0*/  LDGSTS.E.BYPASS.LTC128B.128 [R210+0x3080], [R2.64], !P1 ;  /* 0x0308000002d27fae */ /* 0x0003e2000c901d48 */
[----:B------:R-:W-:-:S05]  /*146c0*/  @P4 BRA `(.L_x_1017) ;  /* 0x000000f000004947 */ /* 0x000fca0003800000 */
[----:B------:R-:W-:-:S05]  /*146d0*/  BRA.DIV ~URZ, `(.L_x_1020) ;  /* 0x000119c27f007947 */ /* 0x000fca000b800000 */
[----:B------:R2:W4:Y:S04]  /*146e0*/  SHFL.IDX PT, R4, R5, 0x1, 0x1c1f ;  /* 0x003c1f0005047f89 */ /* 0x00052800000e0000 */
[----:B------:R2:W1:Y:S02]  /*146f0*/  SHFL.IDX PT, R0, R6, 0x1, 0x1c1f ;  /* 0x003c1f0006007f89 */ /* 0x00046400000e0000 */
.L_x_1192:
[----:B-1----:R-:W-:Y:S05]  /*14700*/  IADD3 R2, P0, R0, R229, RZ ;  /* 0x000000e500027210 */ /* 0x002fea0007f1e0ff */
[----:B----4-:R-:W-:Y:S05]  /*14710*/  IMAD.X R3, R4, 0x1, R228, P0 ;  /* 0x0000000104037824 */ /* 0x010fea00000e06e4 */
[----:B------:R-:W-:Y:S01]  /*14720*/  @!PT LDS RZ, [RZ] ;  /* 0x00000000fffff984 */ /* 0x000fe20000000800 */
[----:B------:R-:W-:Y:S01]  /*14730*/  @!PT LDS RZ, [RZ] ;  /* 0x00000000fffff984 */ /* 0x000fe20000000800 */
[----:B------:R-:W-:Y:S01]  /*14740*/  @!PT LDS RZ, [RZ] ;  /* 0x00000000fffff984 */ /* 0x000fe20000000800 */
[----:B------:R1:W-:Y:S02]  /*14750*/  LDGSTS.E.BYPASS.LTC128B.128 [R210+0x2080], [R2.64], !P3 ;  /* 0x0208000002d27fae */ /* 0x0003e4000d901d48 */
[----:B-1----:R-:W-:Y:S05]  /*14760*/  IADD3 R2, P0, R0, R231, RZ ;  /* 0x000000e700027210 */ /* 0x002fea0007f1e0ff */
[----:B------:R-:W-:Y:S05]  /*14770*/  IMAD.X R3, R4, 0x1, R230, P0 ;  /* 0x0000000104037824 */ /* 0x000fea00000e06e6 */
[----:B------:R1:W-:Y:S02]  /*14780*/  LDGSTS.E.BYPASS.LTC128B.128 [R210+0x2c80], [R2.64], !P2 ;  /* 0x02c8000002d27fae */ /* 0x0003e4000d101d48 */
[----:B-1----:R-:W-:Y:S05]  /*14790*/  IADD3 R2, P0, R0, R227, RZ ;  /* 0x000000e300027210 */ /* 0x002fea0007f1e0ff */
[----:B------:R-:W-:Y:S05]  /*147a0*/  IMAD.X R3, R4, 0x1, R226, P0 ;  /* 0x0000000104037824 */ /* 0x000fea00000e06e2 */
[----:B------:R1:W-:Y:S03]  /*147b0*/  LDGSTS.E.BYPASS.LTC128B.128 [R210+0x3880], [R2.64], !P1 ;  /* 0x0388000002d27fae */ /* 0x0003e6000c901d48 */
.L_x_1017:
[----:B-1-34-:R-:W-:Y:S05]  /*147c0*/  BSYNC B0 ;  /* 0x0000000000007941 */ /* 0x01afea0003800000 */
.L_x_1016:
[----:B------:R-:W0:Y:S01]  /*147d0*/  LDGDEPBAR ;  /* 0x00000000000079af */ /* 0x000e220000000000 */
[----:B------:R-:W-:Y:S01]  /*147e0*/  WARPSYNC 0xffffffff ;  /* 0xffffffff00007948 */ /* 0x000fe20003800000 */
[-C--:B------:R-:W-:Y:S01]  /*147f0*/  HMMA.16816.F32 R8, R52, R20.reuse, RZ ;  /* 0x000000143408723c */ /* 0x080fe200000018ff */
[----:B------:R-:W-:Y:S05]  /*14800*/  BSSY B0, `(.L_x_1021) ;  /* 0x00000bb000007945 */ /* 0x000fea0003800000 */
[----:B------:R-:W3:Y:S02]  /*14810*/  LDL R0, [R1+0x1c] ;  /* 0x00001c0001007983 */ /* 0x000ee40000100800 */
        /* <DEDUP_REMOVED lines=25> */
[----:B------:R-:W4:Y:S07]  /*149b0*/  LDSM.16.M88.4 R184, [R198+0x3000] ;  /* 0x00300000c6b8783b */ /* 0x000f2e0000000200 */
[----:B------:R-:W-:Y:S01]  /*149c0*/  HMMA.16816.F32 R52, R176, R194, R52 ;  /* 0x000000c2b034723c */ /* 0x000fe20000001834 */
[----:B------:R-:W5:Y:S07]  /*149d0*/  LDSM.16.M88.4 R176, [R171+0x1000] ;  /* 0x00100000abb0783b */ /* 0x000f6e0000000200 */
[-C--:B-1----:R-:W-:Y:S08]  /*149e0*/  HMMA.16816.F32 R8, R172, R180.reuse, R8 ;  /* 0x000000b4ac08723c */ /* 0x082ff00000001808 */
[C---:B----4-:R-:W-:Y:S08]  /*149f0*/  HMMA.16816.F32 R12, R184.reuse, R180, R12 ;  /* 0x000000b4b80c723c */ /* 0x050ff0000000180c */
[-C--:B------:R-:W-:Y:S08]  /*14a00*/  HMMA.16816.F32 R16, R184, R182.reuse, R16 ;  /* 0x000000b6b810723c */ /* 0x080ff00000001810 */
[C---:B------:R-:W-:Y:S01]  /*14a10*/  HMMA.16816.F32 R20, R172.reuse, R182, R20 ;  /* 0x000000b6ac14723c */ /* 0x040fe20000001814 */
[----:B------:R-:W-:Y:S07]  /*14a20*/  LDSM.16.M88.4 R180, [R206] ;  /* 0x00000000ceb4783b */ /* 0x000fee0000000200 */
[-C--:B-----5:R-:W-:Y:S08]  /*14a30*/  HMMA.16816.F32 R24, R172, R176.reuse, R24 ;  /* 0x000000b0ac18723c */ /* 0x0a0ff00000001818 */
[C---:B------:R-:W-:Y:S08]  /*14a40*/  HMMA.16816.F32 R28, R184.reuse, R176, R28 ;  /* 0x000000b0b81c723c */ /* 0x040ff0000000181c */
[-C--:B------:R-:W-:Y:S08]  /*14a50*/  HMMA.16816.F32 R32, R184, R178.reuse, R32 ;  /* 0x000000b2b820723c */ /* 0x080ff00000001820 */
[C---:B------:R-:W-:Y:S01]  /*14a60*/  HMMA.16816.F32 R36, R172.reuse, R178, R36 ;  /* 0x000000b2ac24723c */ /* 0x040fe20000001824 */
[----:B------:R-:W1:Y:S07]  /*14a70*/  LDSM.16.M88.4 R176, [R199+0x2000] ;  /* 0x00200000c7b0783b */ /* 0x000e6e0000000200 */
[-C--:B------:R-:W-:Y:S08]  /*14a80*/  HMMA.16816.F32 R40, R172, R188.reuse, R40 ;  /* 0x000000bcac28723c */ /* 0x080ff00000001828 */
[C---:B------:R-:W-:Y:S08]  /*14a90*/  HMMA.16816.F32 R44, R184.reuse, R188, R44 ;  /* 0x000000bcb82c723c */ /* 0x040ff0000000182c */
[-C--:B------:R-:W-:Y:S01]  /*14aa0*/  HMMA.16816.F32 R48, R184, R190.reuse, R48 ;  /* 0x000000beb830723c */ /* 0x080fe20000001830 */
[----:B------:R-:W4:Y:S07]  /*14ab0*/  LDSM.16.M88.4 R184, [R199+0x3000] ;  /* 0x00300000c7b8783b */ /* 0x000f2e0000000200 */
[----:B------:R-:W-:Y:S01]  /*14ac0*/  HMMA.16816.F32 R52, R172, R190, R52 ;  /* 0x000000beac34723c */ /* 0x000fe20000001834 */
[----:B------:R-:W5:Y:S07]  /*14ad0*/  LDSM.16.M88.4 R172, [R205] ;  /* 0x00000000cdac783b */ /* 0x000f6e0000000200 */
[-C--:B-1----:R-:W-:Y:S01]  /*14ae0*/  HMMA.16816.F32 R8, R176, R180.reuse, R8 ;  /* 0x000000b4b008723c */ /* 0x082fe20000001808 */
[----:B------:R-:W1:Y:S04]  /*14af0*/  LDSM.16.M88.4 R188, [R204] ;  /* 0x00000000ccbc783b */ /* 0x000e680000000200 */
[----:B---3--:R-:W-:Y:S03]  /*14b00*/  ISETP.GT.AND P0, PT, R212, R0, PT ;  /* 0x00000000d400720c */ /* 0x008fe60003f04270 */
[C---:B----4-:R-:W-:Y:S08]  /*14b10*/  HMMA.16816.F32 R12, R184.reuse, R180, R12 ;  /* 0x000000b4b80c723c */ /* 0x050ff0000000180c */
[-C--:B------:R-:W-:Y:S08]  /*14b20*/  HMMA.16816.F32 R16, R184, R182.reuse, R16 ;  /* 0x000000b6b810723c */ /* 0x080ff00000001810 */
[C---:B------:R-:W-:Y:S01]  /*14b30*/  HMMA.16816.F32 R20, R176.reuse, R182, R20 ;  /* 0x000000b6b014723c */ /* 0x040fe20000001814 */
[----:B------:R-:W-:Y:S07]  /*14b40*/  LDSM.16.M88.4 R180, [R171+0x1800] ;  /* 0x00180000abb4783b */ /* 0x000fee0000000200 */
[-C--:B-----5:R-:W-:Y:S08]  /*14b50*/  HMMA.16816.F32 R24, R176, R172.reuse, R24 ;  /* 0x000000acb018723c */ /* 0x0a0ff00000001818 */
[C---:B------:R-:W-:Y:S08]  /*14b60*/  HMMA.16816.F32 R28, R184.reuse, R172, R28 ;  /* 0x000000acb81c723c */ /* 0x040ff0000000181c */
[-C--:B------:R-:W-:Y:S08]  /*14b70*/  HMMA.16816.F32 R32, R184, R174.reuse, R32 ;  /* 0x000000aeb820723c */ /* 0x080ff00000001820 */
[C---:B------:R-:W-:Y:S01]  /*14b80*/  HMMA.16816.F32 R36, R176.reuse, R174, R36 ;  /* 0x000000aeb024723c */ /* 0x040fe20000001824 */
[----:B------:R-:W3:Y:S07]  /*14b90*/  LDSM.16.M88.4 R172, [R198+0x4000] ;  /* 0x00400000c6ac783b */ /* 0x000eee0000000200 */
[-C--:B-1----:R-:W-:Y:S08]  /*14ba0*/  HMMA.16816.F32 R40, R176, R188.reuse, R40 ;  /* 0x000000bcb028723c */ /* 0x082ff00000001828 */
[C---:B------:R-:W-:Y:S08]  /*14bb0*/  HMMA.16816.F32 R44, R184.reuse, R188, R44 ;  /* 0x000000bcb82c723c */ /* 0x040ff0000000182c */
[-C--:B------:R-:W-:Y:S01]  /*14bc0*/  HMMA.16816.F32 R48, R184, R190.reuse, R48 ;  /* 0x000000beb830723c */ /* 0x080fe20000001830 */
[----:B------:R-:W1:Y:S07]  /*14bd0*/  LDSM.16.M88.4 R184, [R198+0x5000] ;  /* 0x00500000c6b8783b */ /* 0x000e6e0000000200 */
[----:B------:R-:W-:Y:S01]  /*14be0*/  HMMA.16816.F32 R52, R176, R190, R52 ;  /* 0x000000beb034723c */ /* 0x000fe20000001834 */
[----:B------:R-:W4:Y:S07]  /*14bf0*/  LDSM.16.M88.4 R176, [R171+0x1c00] ;  /* 0x001c0000abb0783b */ /* 0x000f2e0000000200 */
[-C--:B---3--:R-:W-:Y:S01]  /*14c00*/  HMMA.16816.F32 R8, R172, R180.reuse, R8 ;  /* 0x000000b4ac08723c */ /* 0x088fe20000001808 */
[----:B------:R-:W3:Y:S07]  /*14c10*/  LDSM.16.M88.4 R188, [R171+0x2000] ;  /* 0x00200000abbc783b */ /* 0x000eee0000000200 */
[C---:B-1----:R-:W-:Y:S08]  /*14c20*/  HMMA.16816.F32 R12, R184.reuse, R180, R12 ;  /* 0x000000b4b80c723c */ /* 0x042ff0000000180c */
        /* <DEDUP_REMOVED lines=8> */
[-C--:B---3--:R-:W-:Y:S08]  /*14cb0*/  HMMA.16816.F32 R40, R172, R188.reuse, R40 ;  /* 0x000000bcac28723c */ /* 0x088ff00000001828 */
[C---:B------:R-:W-:Y:S08]  /*14cc0*/  HMMA.16816.F32 R44, R184.reuse, R188, R44 ;  /* 0x000000bcb82c723c */ /* 0x040ff0000000182c */
[-C--:B------:R-:W-:Y:S01]  /*14cd0*/  HMMA.16816.F32 R48, R184, R190.reuse, R48 ;  /* 0x000000beb830723c */ /* 0x080fe20000001830 */
[----:B------:R-:W3:Y:S07]  /*14ce0*/  LDSM.16.M88.4 R184, [R199+0x5000] ;  /* 0x00500000c7b8783b */ /* 0x000eee0000000200 */
[----:B------:R-:W-:Y:S01]  /*14cf0*/  HMMA.16816.F32 R52, R172, R190, R52 ;  /* 0x000000beac34723c */ /* 0x000fe20000001834 */
[----:B------:R-:W4:Y:S07]  /*14d00*/  LDSM.16.M88.4 R172, [R202] ;  /* 0x00000000caac783b */ /* 0x000f2e0000000200 */
[-C--:B-1----:R-:W-:Y:S01]  /*14d10*/  HMMA.16816.F32 R8, R176, R180.reuse, R8 ;  /* 0x000000b4b008723c */ /* 0x082fe20000001808 */
[----:B------:R-:W1:Y:S01]  /*14d20*/  LDSM.16.M88.4 R188, [R201] ;  /* 0x00000000c9bc783b */ /* 0x000e620000000200 */
[----:B------:R-:W-:Y:S07]  /*14d30*/  DEPBAR.LE SB0, 0x0 ;  /* 0x000080000000791a */ /* 0x000fee0000000000 */
[----:B------:R-:W-:Y:S01]  /*14d40*/  BAR.SYNC.DEFER_BLOCKING 0x0 ;  /* 0x0000000000007b1d */ /* 0x000fe20000010000 */
[C---:B---3--:R-:W-:Y:S08]  /*14d50*/  HMMA.16816.F32 R12, R184.reuse, R180, R12 ;  /* 0x000000b4b80c723c */ /* 0x048ff0000000180c */
[-C--:B------:R-:W-:Y:S08]  /*14d60*/  HMMA.16816.F32 R16, R184, R182.reuse, R16 ;  /* 0x000000b6b810723c */ /* 0x080ff00000001810 */
[C---:B------:R-:W-:Y:S08]  /*14d70*/  HMMA.16816.F32 R20, R176.reuse, R182, R20 ;  /* 0x000000b6b014723c */ /* 0x040ff00000001814 */
[-C--:B----4-:R-:W-:Y:S08]  /*14d80*/  HMMA.16816.F32 R24, R176, R172.reuse, R24 ;  /* 0x000000acb018723c */ /* 0x090ff00000001818 */
        /* <DEDUP_REMOVED lines=9> */
[----:B------:R-:W3:Y:S01]  /*14e20*/  LDL R2, [R1+0x58] ;  /* 0x0000580001027983 */ /* 0x000ee20000100800 */
[----:B------:R-:W-:Y:S02]  /*14e30*/  IMAD.MOV.U32 R3, RZ, RZ, c[0x0][0x2b8] ;  /* 0x0000ae00ff037624 */ /* 0x000fe400078e00ff */
[----:B------:R-:W-:Y:S01]  /*14e40*/  IMAD.MOV.U32 R211, RZ, RZ, RZ ;  /* 0x000000ffffd37224 */ /* 0x000fe200078e00ff */
[----:B------:R-:W4:Y:S02]  /*14e50*/  LDL R0, [R1+0x24] ;  /* 0x0000240001007983 */ /* 0x000f240000100800 */
[----:B------:R-:W-:Y:S02]  /*14e60*/  ISETP.NE.AND P2, PT, R3, 0x1, PT ;  /* 0x000000010300780c */ /* 0x000fe40003f45270 */
[----:B------:R-:W5:Y:S04]  /*14e70*/  LDL.64 R104, [R1+0x48] ;  /* 0x0000480001687983 */ /* 0x000f680000100a00 */
[----:B--2---:R-:W2:Y:S04]  /*14e80*/  LDL R5, [R1+0x50] ;  /* 0x0000500001057983 */ /* 0x004ea80000100800 */
[----:B------:R-:W2:Y:S04]  /*14e90*/  LDL.64 R216, [R1+0x40] ;  /* 0x0000400001d87983 */ /* 0x000ea80000100a00 */
[----:B------:R-:W2:Y:S01]  /*14ea0*/  LDL R6, [R1+0x3c] ;  /* 0x00003c0001067983 */ /* 0x000ea20000100800 */
[----:B----4-:R-:W-:Y:S01]  /*14eb0*/  ISETP.GT.AND P1, PT, R0, 0x2f, PT ;  /* 0x0000002f0000780c */ /* 0x010fe20003f24270 */
[----:B---3--:R-:W-:Y:S05]  /*14ec0*/  IMAD R2, R212, 0x30, R2 ;  /* 0x00000030d4027824 */ /* 0x008fea00078e0202 */
[----:B------:R-:W-:Y:S05]  /*14ed0*/  IADD3 R2, R2, -0x30, R0 ;  /* 0xffffffd002027810 */ /* 0x000fea0007ffe000 */
[----:B------:R-:W-:Y:S04]  /*14ee0*/  @P2 IMAD.HI.U32 R3, R2, c[0x0][0x2bc], RZ ;  /* 0x0000af0002032a27 */ /* 0x000fe800078e00ff */
[----:B------:R-:W-:Y:S01]  /*14ef0*/  IMAD.MOV.U32 R0, RZ, RZ, R2 ;  /* 0x000000ffff007224 */ /* 0x000fe200078e0002 */
[----:B------:R-:W-:Y:S04]  /*14f00*/  @P2 SHF.R.U32.HI R0, RZ, c[0x0][0x2c0], R3 ;  /* 0x0000b000ff002a19 */ /* 0x000fe80000011603 */
[C---:B-----5:R-:W-:Y:S01]  /*14f10*/  @!P1 IADD3 R3, P0, R0.reuse, R104, RZ ;  /* 0x0000006800039210 */ /* 0x060fe20007f1e0ff */
[----:B------:R-:W-:Y:S01]  /*14f20*/  IMAD.MOV R4, RZ, RZ, -R0 ;  /* 0x000000ffff047224 */ /* 0x000fe200078e0a00 */
[----:B------:R-:W1:Y:S02]  /*14f30*/  S2R R104, SR_TID.X ;  /* 0x0000000000687919 */ /* 0x000e640000002100 */
[----:B--2---:R-:W-:Y:S01]  /*14f40*/  @!P1 LEA.HI.X.SX32 R0, R0, R5, 0x1, P0 ;  /* 0x0000000500009211 */ /* 0x004fe200000f0eff */
[----:B------:R-:W-:Y:S01]  /*14f50*/  IMAD R213, R4, c[0x0][0x2b8], R2 ;  /* 0x0000ae0004d57a24 */ /* 0x000fe200078e0202 */
[C---:B------:R-:W-:Y:S04]  /*14f60*/  @!P1 LEA R2, P0, R3.reuse, c[0x0][0x2a0], 0x2 ;  /* 0x0000a80003029a11 */ /* 0x040fe800078010ff */
[----:B------:R-:W-:Y:S02]  /*14f70*/  @!P1 LEA.HI.X R3, R3, c[0x0][0x2a4], R0, 0x2, P0 ;  /* 0x0000a90003039a11 */ /* 0x000fe400000f1400 */
[----:B------:R-:W-:Y:S03]  /*14f80*/  SHF.R.S32.HI R0, RZ, 0x1f, R213 ;  /* 0x0000001fff007819 */ /* 0x000fe600000114d5 */
[----:B------:R2:W3:Y:S02]  /*14f90*/  @!P1 LDG.E R211, [R2.64] ;  /* 0x0000000802d39981 */ /* 0x0004e4000c1e1900 */
[----:B------:R-:W-:Y:S04]  /*14fa0*/  IMAD R0, R0, c[0x0][0x1e0], RZ ;  /* 0x0000780000007a24 */ /* 0x000fe800078e02ff */
[----:B------:R-:W-:Y:S01]  /*14fb0*/  IMAD R0, R213, c[0x0][0x1e4], R0 ;  /* 0x00007900d5007a24 */ /* 0x000fe200078e0200 */
[----:B-1----:R-:W-:Y:S04]  /*14fc0*/  SHF.R.S32.HI R5, RZ, 0x1f, R104 ;  /* 0x0000001fff057819 */ /* 0x002fe80000011468 */
[----:B------:R-:W-:Y:S04]  /*14fd0*/  LEA.HI R5, R5, R104, RZ, 0x2 ;  /* 0x0000006805057211 */ /* 0x000fe800078f10ff */
[----:B------:R-:W-:Y:S04]  /*14fe0*/  SHF.R.S32.HI R5, RZ, 0x2, R5 ;  /* 0x00000002ff057819 */ /* 0x000fe80000011405 */
[----:B------:R-:W-:Y:S01]  /*14ff0*/  IADD3 R5, -R5, 0x30, RZ ;  /* 0x0000003005057810 */ /* 0x000fe20007ffe1ff */
[----:B--2---:R-:W-:Y:S04]  /*15000*/  IMAD.WIDE.U32 R2, R213, c[0x0][0x1e0], RZ ;  /* 0x00007800d5027a25 */ /* 0x004fe800078e00ff */
[----:B------:R-:W-:Y:S01]  /*15010*/  IMAD.IADD R3, R3, 0x1, R0 ;  /* 0x0000000103037824 */ /* 0x000fe200078e0200 */
[----:B---3--:R-:W-:Y:S03]  /*15020*/  SHF.R.S32.HI R0, RZ, 0x1f, R211 ;  /* 0x0000001fff007819 */ /* 0x008fe600000114d3 */
[C---:B------:R-:W-:Y:S04]  /*15030*/  IMAD.WIDE.U32 R2, R211.reuse, c[0x0][0x1f0], R2 ;  /* 0x00007c00d3027a25 */ /* 0x040fe800078e0002 */
        /* <DEDUP_REMOVED lines=9> */
.L_x_1193:
[----:B------:R-:W-:-:S05]  /*150d0*/  BRA.DIV ~URZ, `(.L_x_1024) ;  /* 0x000111027f007947 */ /* 0x000fca000b800000 */
[----:B------:R3:W4:Y:S02]  /*150e0*/  SHFL.IDX PT, R0, R104, RZ, 0x1c1f ;  /* 0x001c1fff68007589 */ /* 0x00072400000e0000 */
.L_x_1194:
[----:B------:R-:W5:Y:S01]  /*150f0*/  LDL R172, [R1] ;  /* 0x0000000001ac7983 */ /* 0x000f620000100800 */
[----:B----4-:R-:W-:Y:S03]  /*15100*/  @P0 IADD3 R2, P1, R0, R229, RZ ;  /* 0x000000e500020210 */ /* 0x010fe60007f3e0ff */
[----:B------:R-:W4:Y:S02]  /*15110*/  LDL R105, [R1+0x4] ;  /* 0x0000040001697983 */ /* 0x000f240000100800 */
[----:B--2---:R-:W-:Y:S01]  /*15120*/  @P0 IMAD.X R3, R4, 0x1, R228, P1 ;  /* 0x0000000104030824 */ /* 0x004fe200008e06e4 */
[----:B------:R-:W-:Y:S11]  /*15130*/  @P0 ISETP.GE.AND P1, PT, R250, c[0x0][0x1d4], PT ;  /* 0x00007500fa000a0c */ /* 0x000ff60003f26270 */
[----:B------:R-:W-:Y:S02]  /*15140*/  @!UPT UIADD3 URZ, URZ, URZ, URZ ;  /* 0x0000003f3f3ff290 */ /* 0x000fe4000fffe03f */
[----:B------:R-:W-:Y:S01]  /*15150*/  @!PT LDS RZ, [RZ] ;  /* 0x00000000fffff984 */ /* 0x000fe20000000800 */
[----:B------:R-:W-:Y:S01]  /*15160*/  @!PT LDS RZ, [RZ] ;  /* 0x00000000fffff984 */ /* 0x000fe20000000800 */
[----:B------:R-:W-:Y:S01]  /*15170*/  @!PT LDS RZ, [RZ] ;  /* 0x00000000fffff984 */ /* 0x000fe20000000800 */
[----:B------:R2:W-:Y:S02]  /*15180*/  @P0 LDGSTS.E.BYPASS.LTC128B.128 [R210+0x3c80], [R2.64], !P1 ;  /* 0x03c8000002d20fae */ /* 0x0005e4000c901d48 */
[----:B--2---:R-:W-:Y:S05]  /*15190*/  @P0 IADD3 R2, P1, R0, R231, RZ ;  /* 0x000000e700020210 */ /* 0x004fea0007f3e0ff */
[----:B------:R-:W-:Y:S01]  /*151a0*/  @P0 IMAD.X R3, R4, 0x1, R230, P1 ;  /* 0x0000000104030824 */ /* 0x000fe200008e06e6 */
[----:B-----5:R-:W-:Y:S11]  /*151b0*/  @P0 ISETP.GE.AND P1, PT, R172, c[0x0][0x1d4], PT ;  /* 0x00007500ac000a0c */ /* 0x020ff60003f26270 */
[----:B------:R-:W-:Y:S02]  /*151c0*/  @!UPT UIADD3 URZ, URZ, URZ, URZ ;  /* 0x0000003f3f3ff290 */ /* 0x000fe4000fffe03f */
[----:B------:R2:W-:Y:S02]  /*151d0*/  @P0 LDGSTS.E.BYPASS.LTC128B.128 [R210+0x4880], [R2.64], !P1 ;  /* 0x0488000002d20fae */ /* 0x0005e4000c901d48 */
[----:B--2---:R-:W-:Y:S05]  /*151e0*/  @P0 IADD3 R2, P1, R0, R227, RZ ;  /* 0x000000e300020210 */ /* 0x004fea0007f3e0ff */
[----:B------:R-:W-:Y:S01]  /*151f0*/  @P0 IMAD.X R3, R4, 0x1, R226, P1 ;  /* 0x0000000104030824 */ /* 0x000fe200008e06e2 */
[----:B----4-:R-:W-:Y:S11]  /*15200*/  @P0 ISETP.GE.AND P1, PT, R105, c[0x0][0x1d4], PT ;  /* 0x0000750069000a0c */ /* 0x010ff60003f26270 */
[----:B------:R-:W-:Y:S02]  /*15210*/  @!UPT UIADD3 URZ, URZ, URZ, URZ ;  /* 0x0000003f3f3ff290 */ /* 0x000fe4000fffe03f */
[----:B------:R2:W-:Y:S01]  /*15220*/  @P0 LDGSTS.E.BYPASS.LTC128B.128 [R210+0x5480], [R2.64], !P1 ;  /* 0x0548000002d20fae */ /* 0x0005e2000c901d48 */
[----:B------:R-:W-:Y:S01]  /*15230*/  ISETP.GE.AND P0, PT, R5, 0x21, PT ;  /* 0x000000210500780c */ /* 0x000fe20003f06270 */
[----:B------:R-:W-:-:S06]  /*15240*/  BRA.DIV ~URZ, `(.L_x_1025) ;  /* 0x000110027f007947 */ /* 0x000fcc000b800000 */
[----:B------:R4:W1:Y:S04]  /*15250*/  SHFL.IDX PT, R4, R6, 0x1, 0x1c1f ;  /* 0x003c1f0006047f89 */ /* 0x00086800000e0000 */
[----:B------:R4:W2:Y:S02]  /*15260*/  SHFL.IDX PT, R0, R104, 0x1, 0x1c1f ;  /* 0x003c1f0068007f89 */ /* 0x0008a400000e0000 */
.L_x_1195:
[----:B-1--4-:R-:W4:Y:S01]  /*15270*/  LDL R6, [R1] ;  /* 0x0000000001067983 */ /* 0x012f220000100800 */
[----:B--2---:R-:W-:Y:S03]  /*15280*/  @P0 IADD3 R2, P1, R0, R229, RZ ;  /* 0x000000e500020210 */ /* 0x004fe60007f3e0ff */
[----:B------:R-:W2:Y:S02]  /*15290*/  LDL R5, [R1+0x4] ;  /* 0x0000040001057983 */ /* 0x000ea40000100800 */
[----:B------:R-:W-:Y:S01]  /*152a0*/  @P0 IMAD.X R3, R4, 0x1, R228, P1 ;  /* 0x0000000104030824 */ /* 0x000fe200008e06e4 */
[----:B------:R-:W-:Y:S11]  /*152b0*/  @P0 ISETP.GE.AND P1, PT, R250, c[0x0][0x1d4], PT ;  /* 0x00007500fa000a0c */ /* 0x000ff60003f26270 */
[----:B------:R-:W-:Y:S02]  /*152c0*/  @!UPT UIADD3 URZ, URZ, URZ, URZ ;  /* 0x0000003f3f3ff290 */ /* 0x000fe4000fffe03f */
[----:B------:R-:W-:Y:S01]  /*152d0*/  @!PT LDS RZ, [RZ] ;  /* 0x00000000fffff984 */ /* 0x000fe20000000800 */
[----:B------:R-:W-:Y:S01]  /*152e0*/  @!PT LDS RZ, [RZ] ;  /* 0x00000000fffff984 */ /* 0x000fe20000000800 */
[----:B------:R-:W-:Y:S01]  /*152f0*/  @!PT LDS RZ, [RZ] ;  /* 0x00000000fffff984 */ /* 0x000fe20000000800 */
[----:B------:R1:W-:Y:S02]  /*15300*/  @P0 LDGSTS.E.BYPASS.LTC128B.128 [R210+0x4480], [R2.64], !P1 ;  /* 0x0448000002d20fae */ /* 0x0003e4000c901d48 */
[----:B-1----:R-:W-:Y:S05]  /*15310*/  @P0 IADD3 R2, P1, R0, R231, RZ ;  /* 0x000000e700020210 */ /* 0x002fea0007f3e0ff */
[----:B------:R-:W-:Y:S01]  /*15320*/  @P0 IMAD.X R3, R4, 0x1, R230, P1 ;  /* 0x0000000104030824 */ /* 0x000fe200008e06e6 */
[----:B----4-:R-:W-:Y:S11]  /*15330*/  @P0 ISETP.GE.AND P1, PT, R6, c[0x0][0x1d4], PT ;  /* 0x0000750006000a0c */ /* 0x010ff60003f26270 */
[----:B------:R-:W-:Y:S02]  /*15340*/  @!UPT UIADD3 URZ, URZ, URZ, URZ ;  /* 0x0000003f3f3ff290 */ /* 0x000fe4000fffe03f */
[----:B------:R1:W-:Y:S02]  /*15350*/  @P0 LDGSTS.E.BYPASS.LTC128B.128 [R210+0x5080], [R2.64], !P1 ;  /* 0x0508000002d20fae */ /* 0x0003e4000c901d48 */
[----:B-1----:R-:W-:Y:S05]  /*15360*/  @P0 IADD3 R2, P1, R0, R227, RZ ;  /* 0x000000e300020210 */ /* 0x002fea0007f3e0ff */
[----:B------:R-:W-:Y:S01]  /*15370*/  @P0 IMAD.X R3, R4, 0x1, R226, P1 ;  /* 0x0000000104030824 */ /* 0x000fe200008e06e2 */
[----:B--2---:R-:W-:Y:S11]  /*15380*/  @P0 ISETP.GE.AND P1, PT, R5, c[0x0][0x1d4], PT ;  /* 0x0000750005000a0c */ /* 0x004ff60003f26270 */
[----:B------:R-:W-:Y:S02]  /*15390*/  @!UPT UIADD3 URZ, URZ, URZ, URZ ;  /* 0x0000003f3f3ff290 */ /* 0x000fe4000fffe03f */
[----:B------:R1:W-:Y:S02]  /*153a0*/  @P0 LDGSTS.E.BYPASS.LTC128B.128 [R210+0x5c80], [R2.64], !P1 ;  /* 0x05c8000002d20fae */ /* 0x0003e4000c901d48 */
.L_x_1022:
[----:B------:R-:W-:Y:S05]  /*153b0*/  BSYNC B0 ;  /* 0x0000000000007941 */ /* 0x000fea0003800000 */
.L_x_1021:
[----:B------:R-:W-:Y:S01]  /*153c0*/  LOP3.LUT R174, RZ, c[0x0][0x324], RZ, 0x33, !PT ;  /* 0x0000c900ffae7a12 */ /* 0x000fe200078e33ff */
[----:B-1----:R-:W4:Y:S01]  /*153d0*/  LDL R2, [R1+0x54] ;  /* 0x0000540001027983 */ /* 0x002f220000100800 */
[----:B------:R-:W-:Y:S02]  /*153e0*/  IMAD.MOV.U32 R3, RZ, RZ, c[0x0][0x2c4] ;  /* 0x0000b100ff037624 */ /* 0x000fe400078e00ff */
[----:B------:R-:W-:Y:S01]  /*153f0*/  IMAD R4, R212, -0x30, RZ ;  /* 0xffffffd0d4047824 */ /* 0x000fe200078e02ff */
[----:B------:R-:W4:Y:S02]  /*15400*/  LDL R0, [R1+0x78] ;  /* 0x0000780001007983 */ /* 0x000f240000100800 */
[----:B------:R-:W-:Y:S02]  /*15410*/  ISETP.NE.AND P0, PT, R3, 0x1, PT ;  /* 0x000000010300780c */ /* 0x000fe40003f05270 */
[----:B------:R-:W0:Y:S01]  /*15420*/  LDGDEPBAR ;  /* 0x00000000000079af */ /* 0x000e220000000000 */
[----:B----4-:R-:W-:Y:S10]  /*15430*/  IMAD.IADD R172, R0, 0x1, R2 ;  /* 0x0000000100ac7824 */ /* 0x010ff400078e0202 */
[----:B------:R-:W-:Y:S05]  /*15440*/  @P0 IMAD.HI.U32 R0, R172, c[0x0][0x2c8], RZ ;  /* 0x0000b200ac000a27 */ /* 0x000fea00078e00ff */
[----:B------:R-:W-:Y:S02]  /*15450*/  @P0 SHF.R.U32.HI R172, RZ, c[0x0][0x2cc], R0 ;  /* 0x0000b300ffac0a19 */ /* 0x000fe40000011600 */
[----:B------:R-:W-:Y:S04]  /*15460*/  IADD3 R0, -R252, 0x1, R4 ;  /* 0x00000001fc007810 */ /* 0x000fe80007ffe104 */
[----:B--2---:R-:W-:Y:S04]  /*15470*/  IADD3 R5, -R248, R0, R249 ;  /* 0x00000000f8057210 */ /* 0x004fe80007ffe1f9 */
[----:B------:R-:W-:Y:S01]  /*15480*/  IADD3 R173, R5, c[0x0][0x328], RZ ;  /* 0x0000ca0005ad7a10 */ /* 0x000fe20007ffe0ff */
[----:B------:R-:W-:-:S05]  /*15490*/  BRA.DIV ~URZ, `(.L_x_1026) ;  /* 0x00010e827f007947 */ /* 0x000fca000b800000 */
[----:B------:R1:W2:Y:S02]  /*154a0*/  SHFL.IDX PT, R0, R172, RZ, 0x1c1f ;  /* 0x001c1fffac007589 */ /* 0x0002a400000e0000 */
.L_x_1196:
[-C--:B--23--:R-:W-:Y:S01]  /*154b0*/  IADD3 R104, R173, R0.reuse, RZ ;  /* 0x00000000ad687210 */ /* 0x08cfe20007ffe0ff */
        /* <DEDUP_REMOVED lines=18> */
.L_x_1029:
[----:B------:R-:W-:Y:S04]  /*155e0*/  MOV R2, c[0x0][0x32c] ;  /* 0x0000cb0000027a02 */ /* 0x000fe80000000f00 */
[----:B------:R-:W-:Y:S11]  /*155f0*/  ISETP.NE.AND P0, PT, R2, 0x1, PT ;  /* 0x000000010200780c */ /* 0x000ff60003f05270 */
[----:B------:R-:W-:Y:S02]  /*15600*/  @!UPT UIADD3 URZ, URZ, URZ, URZ ;  /* 0x0000003f3f3ff290 */ /* 0x000fe4000fffe03f */
[----:B------:R-:W-:Y:S05]  /*15610*/  @P0 IMAD.HI.U32 R2, R0, c[0x0][0x330], RZ ;  /* 0x0000cc0000020a27 */ /* 0x000fea00078e00ff */
[----:B------:R-:W-:Y:S02]  /*15620*/  @P0 SHF.R.U32.HI R0, RZ, c[0x0][0x334], R2 ;  /* 0x0000cd00ff000a19 */ /* 0x000fe40000011602 */
.L_x_1030:
[----:B------:R-:W-:Y:S05]  /*15630*/  BSYNC B0 ;  /* 0x0000000000007941 */ /* 0x000fea0003800000 */
.L_x_1028:
[----:B------:R-:W-:Y:S04]  /*15640*/  IMAD.IADD R2, R4, 0x1, -R252 ;  /* 0x0000000104027824 */ /* 0x000fe800078e0afc */
[----:B------:R-:W-:Y:S05]  /*15650*/  IMAD R0, R0, c[0x0][0x32c], R2 ;  /* 0x0000cb0000007a24 */ /* 0x000fea00078e0202 */
[----:B------:R-:W-:Y:S02]  /*15660*/  IMNMX R5, R5, R0, !PT ;  /* 0x0000000005057217 */ /* 0x000fe40007800200 */
[----:B------:R-:W-:Y:S04]  /*15670*/  IADD3 R0, R0, c[0x0][0x32c], RZ ;  /* 0x0000cb0000007a10 */ /* 0x000fe80007ffe0ff */
[----:B------:R-:W-:Y:S02]  /*15680*/  IMNMX R104, R104, R0, PT ;  /* 0x0000000068687217 */ /* 0x000fe40003800200 */
.L_x_1027:
[----:B------:R-:W-:-:S05]  /*15690*/  BRA.DIV ~URZ, `(.L_x_1031) ;  /* 0x00010cf27f007947 */ /* 0x000fca000b800000 */
[----:B------:R2:W3:Y:S02]  /*156a0*/  SHFL.IDX PT, R2, R172, 0x1, 0x1c1f ;  /* 0x003c1f00ac027f89 */ /* 0x0004e400000e0000 */
.L_x_1197:
        /* <DEDUP_REMOVED lines=19> */
.L_x_1034:
[----:B------:R-:W-:Y:S04]  /*157e0*/  MOV R3, c[0x0][0x32c] ;  /* 0x0000cb0000037a02 */ /* 0x000fe80000000f00 */
[----:B------:R-:W-:Y:S11]  /*157f0*/  ISETP.NE.AND P0, PT, R3, 0x1, PT ;  /* 0x000000010300780c */ /* 0x000ff60003f05270 */
[----:B------:R-:W-:Y:S02]  /*15800*/  @!UPT UIADD3 URZ, URZ, URZ, URZ ;  /* 0x0000003f3f3ff290 */ /* 0x000fe4000fffe03f */
[----:B------:R-:W-:Y:S05]  /*15810*/  @P0 IMAD.HI.U32 R3, R2, c[0x0][0x330], RZ ;  /* 0x0000cc0002030a27 */ /* 0x000fea00078e00ff */
[----:B------:R-:W-:Y:S02]  /*15820*/  @P0 SHF.R.U32.HI R2, RZ, c[0x0][0x334], R3 ;  /* 0x0000cd00ff020a19 */ /* 0x000fe40000011603 */
.L_x_1035:
[----:B------:R-:W-:Y:S05]  /*15830*/  BSYNC B0 ;  /* 0x0000000000007941 */ /* 0x000fea0003800000 */
.L_x_1033:
[----:B------:R-:W-:Y:S04]  /*15840*/  IMAD.IADD R3, R4, 0x1, -R252 ;  /* 0x0000000104037824 */ /* 0x000fe800078e0afc */
[----:B------:R-:W-:Y:S05]  /*15850*/  IMAD R2, R2, c[0x0][0x32c], R3 ;  /* 0x0000cb0002027a24 */ /* 0x000fea00078e0203 */
[----:B------:R-:W-:Y:S02]  /*15860*/  IMNMX R0, R0, R2, !PT ;  /* 0x0000000200007217 */ /* 0x000fe40007800200 */
[----:B------:R-:W-:Y:S04]  /*15870*/  IADD3 R2, R2, c[0x0][0x32c], RZ ;  /* 0x0000cb0002027a10 */ /* 0x000fe80007ffe0ff */
[----:B------:R-:W-:Y:S02]  /*15880*/  IMNMX R6, R6, R2, PT ;  /* 0x0000000206067217 */ /* 0x000fe40003800200 */
.L_x_1032:
[----:B------:R-:W-:-:S05]  /*15890*/  BRA.DIV ~URZ, `(.L_x_1036) ;  /* 0x00010b627f007947 */ /* 0x000fca000b800000 */
[----:B------:R3:W4:Y:S02]  /*158a0*/  SHFL.IDX PT, R105, R172, 0x2, 0x1c1f ;  /* 0x005c1f00ac697f89 */ /* 0x00072400000e0000 */
.L_x_1198:
        /* <DEDUP_REMOVED lines=19> */
.L_x_1039:
[----:B------:R-:W-:Y:S04]  /*159e0*/  MOV R175, c[0x0][0x32c] ;  /* 0x0000cb0000af7a02 */ /* 0x000fe80000000f00 */
[----:B------:R-:W-:Y:S11]  /*159f0*/  ISETP.NE.AND P0, PT, R175, 0x1, PT ;  /* 0x00000001af00780c */ /* 0x000ff60003f05270 */
[----:B------:R-:W-:Y:S02]  /*15a00*/  @!UPT UIADD3 URZ, URZ, URZ, URZ ;  /* 0x0000003f3f3ff290 */ /* 0x000fe4000fffe03f */
[----:B------:R-:W-:Y:S05]  /*15a10*/  @P0 IMAD.HI.U32 R175, R105, c[0x0][0x330], RZ ;  /* 0x0000cc0069af0a27 */ /* 0x000fea00078e00ff */
[----:B------:R-:W-:Y:S02]  /*15a20*/  @P0 SHF.R.U32.HI R105, RZ, c[0x0][0x334], R175 ;  /* 0x0000cd00ff690a19 */ /* 0x000fe400000116af */
.L_x_1040:
[----:B------:R-:W-:Y:S05]  /*15a30*/  BSYNC B0 ;  /* 0x0000000000007941 */ /* 0x000fea0003800000 */
.L_x_1038:
[----:B------:R-:W-:Y:S04]  /*15a40*/  IMAD.IADD R175, R4, 0x1, -R252 ;  /* 0x0000000104af7824 */ /* 0x000fe800078e0afc */
[----:B------:R-:W-:Y:S05]  /*15a50*/  IMAD R105, R105, c[0x0][0x32c], R175 ;  /* 0x0000cb0069697a24 */ /* 0x000fea00078e02af */
[----:B------:R-:W-:Y:S02]  /*15a60*/  IMNMX R2, R2, R105, !PT ;  /* 0x0000006902027217 */ /* 0x000fe40007800200 */
[----:B------:R-:W-:Y:S04]  /*15a70*/  IADD3 R105, R105, c[0x0][0x32c], RZ ;  /* 0x0000cb0069697a10 */ /* 0x000fe80007ffe0ff */
[----:B------:R-:W-:Y:S02]  /*15a80*/  IMNMX R3, R3, R105, PT ;  /* 0x0000006903037217 */ /* 0x000fe40003800200 */
.L_x_1037:
[C---:B------:R-:W-:Y:S02]  /*15a90*/  ISETP.GE.AND P0, PT, R4.reuse, 0x9, PT ;  /* 0x000000090400780c */ /* 0x040fe40003f06270 */
[C---:B------:R-:W-:Y:S02]  /*15aa0*/  ISETP.GE.AND P1, PT, R4.reuse, 0xa, PT ;  /* 0x0000000a0400780c */ /* 0x040fe40003f26270 */
        /* <DEDUP_REMOVED lines=11> */
[C---:B------:R-:W-:Y:S02]  /*15b60*/  ISETP.LT.OR P0, PT, R104.reuse, 0xa, P0 ;  /* 0x0000000a6800780c */ /* 0x040fe40000701670 */
        /* <DEDUP_REMOVED lines=21> */
[C---:B------:R-:W-:Y:S02]  /*15cc0*/  ISETP.LT.OR P3, PT, R104.reuse, 0x1a, P0 ;  /* 0x0000001a6800780c */ /* 0x040fe40000761670 */
        /* <DEDUP_REMOVED lines=12> */
[C---:B------:R-:W-:Y:S02]  /*15d90*/  ISETP.GE.AND P5, PT, R4.reuse, 0x1, PT ;  /* 0x000000010400780c */ /* 0x040fe40003fa6270 */
[----:B------:R-:W-:Y:S02]  /*15da0*/  LOP3.LUT R209, R209, 0xfffffdff, RZ, 0xc0, !PT ;  /* 0xfffffdffd1d17812 */ /* 0x000fe400078ec0ff */
[----:B------:R-:W-:Y:S07]  /*15db0*/  ISETP.GT.AND P0, PT, R5, RZ, !P5 ;  /* 0x000000ff0500720c */ /* 0x000fee0006f04270 */
[----:B------:R-:W-:Y:S02]  /*15dc0*/  @P6 LOP3.LUT R209, R209, 0x200, RZ, 0xfc, !PT ;  /* 0x00000200d1d16812 */ /* 0x000fe400078efcff */
[----:B------:R-:W-:Y:S02]  /*15dd0*/  ISETP.GE.AND P6, PT, R4, 0x2, PT ;  /* 0x000000020400780c */ /* 0x000fe40003fc6270 */
[----:B------:R-:W-:Y:S04]  /*15de0*/  LOP3.LUT R209, R209, 0xffbfffff, RZ, 0xc0, !PT ;  /* 0xffbfffffd1d17812 */ /* 0x000fe800078ec0ff */
[----:B------:R-:W-:Y:S02]  /*15df0*/  @P5 LOP3.LUT R209, R209, 0x400000, RZ, 0xfc, !PT ;  /* 0x00400000d1d15812 */ /* 0x000fe400078efcff */
[C---:B------:R-:W-:Y:S02]  /*15e00*/  ISETP.LT.OR P5, PT, R104.reuse, 0x1, P0 ;  /* 0x000000016800780c */ /* 0x040fe400007a1670 */
        /* <DEDUP_REMOVED lines=25> */
[C---:B------:R-:W-:Y:S02]  /*15fa0*/  LOP3.LUT P2, RZ, R209.reuse, 0x1000, RZ, 0xc0, !PT ;  /* 0x00001000d1ff7812 */ /* 0x040fe4000784c0ff */
[----:B------:R-:W-:Y:S02]  /*15fb0*/  ISETP.GT.AND P0, PT, R0, 0x9, !P0 ;  /* 0x000000090000780c */ /* 0x000fe40004704270 */
[----:B------:R-:W-:Y:S02]  /*15fc0*/  LOP3.LUT P5, RZ, R209, 0x400, RZ, 0xc0, !PT ;  /* 0x00000400d1ff7812 */ /* 0x000fe400078ac0ff */
[----:B------:R-:W-:Y:S04]  /*15fd0*/  ISETP.LT.OR P0, PT, R6, 0xa, P0 ;  /* 0x0000000a0600780c */ /* 0x000fe80000701670 */
[----:B------:R-:W-:Y:S02]  /*15fe0*/  FSEL R188, R23, -INF , !P0 ;  /* 0xff80000017bc7808 */ /* 0x000fe40004000000 */
[C---:B------:R-:W-:Y:S02]  /*15ff0*/  LOP3.LUT P0, RZ, R209.reuse, 0x1, RZ, 0xc0, !PT ;  /* 0x00000001d1ff7812 */ /* 0x040fe4000780c0ff */
[----:B------:R-:W-:Y:S02]  /*16000*/  LOP3.LUT R209, R209, 0xffdfffff, RZ, 0xc0, !PT ;  /* 0xffdfffffd1d17812 */ /* 0x000fe400078ec0ff */
[----:B------:R-:W-:Y:S02]  /*16010*/  ISETP.GT.AND P0, PT, R0, 0x10, !P0 ;  /* 0x000000100000780c */ /* 0x000fe40004704270 */
[----:B------:R-:W-:Y:S02]  /*16020*/  @P2 LOP3.LUT R209, R209, 0x200000, RZ, 0xfc, !PT ;  /* 0x00200000d1d12812 */ /* 0x000fe400078efcff */
[----:B------:R-:W-:Y:S02]  /*16030*/  ISETP.LT.OR P0, PT, R6, 0x11, P0 ;  /* 0x000000110600780c */ /* 0x000fe40000701670 */
[C---:B------:R-:W-:Y:S02]  /*16040*/  LOP3.LUT P3, RZ, R209.reuse, 0x80, RZ, 0xc0, !PT ;  /* 0x00000080d1ff7812 */ /* 0x040fe4000786c0ff */
[----:B------:R-:W-:Y:S02]  /*16050*/  FSEL R187, R26, -INF , !P0 ;  /* 0xff8000001abb7808 */ /* 0x000fe40004000000 */
[C---:B------:R-:W-:Y:S02]  /*16060*/  LOP3.LUT P0, RZ, R209.reuse, 0x8, RZ, 0xc0, !PT ;  /* 0x00000008d1ff7812 */ /* 0x040fe4000780c0ff */
[C---:B------:R-:W-:Y:S02]  /*16070*/  LOP3.LUT P4, RZ, R209.reuse, 0x100, RZ, 0xc0, !PT ;  /* 0x00000100d1ff7812 */ /* 0x040fe4000788c0ff */
[----:B------:R-:W-:Y:S02]  /*16080*/  ISETP.GT.AND P0, PT, R0, 0x11, !P0 ;  /* 0x000000110000780c */ /* 0x000fe40004704270 */
[C---:B------:R-:W-:Y:S02]  /*16090*/  LOP3.LUT P1, RZ, R209.reuse, 0x40, RZ, 0xc0, !PT ;  /* 0x00000040d1ff7812 */ /* 0x040fe4000782c0ff */
[----:B------:R-:W-:Y:S02]  /*160a0*/  ISETP.LT.OR P0, PT, R6, 0x12, P0 ;  /* 0x000000120600780c */ /* 0x000fe40000701670 */
[----:B------:R-:W-:Y:S02]  /*160b0*/  LOP3.LUT P2, RZ, R209, 0x8000, RZ, 0xc0, !PT ;  /* 0x00008000d1ff7812 */ /* 0x000fe4000784c0ff */
[----:B------:R-:W-:Y:S02]  /*160c0*/  FSEL R186, R27, -INF , !P0 ;  /* 0xff8000001bba7808 */ /* 0x000fe40004000000 */
[C---:B------:R-:W-:Y:S02]  /*160d0*/  LOP3.LUT P0, RZ, R209.reuse, 0x10, RZ, 0xc0, !PT ;  /* 0x00000010d1ff7812 */ /* 0x040fe4000780c0ff */
[----:B------:R-:W-:Y:S02]  /*160e0*/  FSEL R27, R52, -INF , !P2 ;  /* 0xff800000341b7808 */ /* 0x000fe40005000000 */
[----:B------:R-:W-:Y:S02]  /*160f0*/  ISETP.GT.AND P0, PT, R0, 0x18, !P0 ;  /* 0x000000180000780c */ /* 0x000fe40004704270 */
[C---:B------:R-:W-:Y:S02]  /*16100*/  LOP3.LUT P2, RZ, R209.reuse, 0x200000, RZ, 0xc0, !PT ;  /* 0x00200000d1ff7812 */ /* 0x040fe4000784c0ff */
[----:B------:R-:W-:Y:S04]  /*16110*/  ISETP.LT.OR P0, PT, R6, 0x19, P0 ;  /* 0x000000190600780c */ /* 0x000fe80000701670 */
[----:B------:R-:W-:Y:S02]  /*16120*/  FSEL R185, R38, -INF , !P0 ;  /* 0xff80000026b97808 */ /* 0x000fe40004000000 */
[----:B------:R-:W-:Y:S04]  /*16130*/  LOP3.LUT P0, RZ, R209, 0x20, RZ, 0xc0, !PT ;  /* 0x00000020d1ff7812 */ /* 0x000fe8000780c0ff */
[----:B------:R-:W-:Y:S04]  /*16140*/  ISETP.GT.AND P0, PT, R0, 0x19, !P0 ;  /* 0x000000190000780c */ /* 0x000fe80004704270 */
[----:B------:R-:W-:Y:S04]  /*16150*/  ISETP.LT.OR P0, PT, R6, 0x1a, P0 ;  /* 0x0000001a0600780c */ /* 0x000fe80000701670 */
[----:B------:R-:W-:Y:S02]  /*16160*/  FSEL R184, R39, -INF , !P0 ;  /* 0xff80000027b87808 */ /* 0x000fe40004000000 */
[----:B------:R-:W-:Y:S02]  /*16170*/  LOP3.LUT P0, RZ, R209, 0x200, RZ, 0xc0, !PT ;  /* 0x00000200d1ff7812 */ /* 0x000fe4000780c0ff */
[----:B------:R-:W-:Y:S02]  /*16180*/  FSEL R39, R40, -INF , !P5 ;  /* 0xff80000028277808 */ /* 0x000fe40006800000 */
[----:B------:R-:W-:Y:S02]  /*16190*/  FSEL R38, R41, -INF , !P0 ;  /* 0xff80000029267808 */ /* 0x000fe40004000000 */
[----:B------:R-:W-:Y:S02]  /*161a0*/  ISETP.GT.AND P0, PT, R0, 0x20, !P3 ;  /* 0x000000200000780c */ /* 0x000fe40005f04270 */
[C---:B------:R-:W-:Y:S02]  /*161b0*/  LOP3.LUT P5, RZ, R209.reuse, 0x800000, RZ, 0xc0, !PT ;  /* 0x00800000d1ff7812 */ /* 0x040fe400078ac0ff */
[----:B------:R-:W-:Y:S02]  /*161c0*/  ISETP.LT.OR P0, PT, R6, 0x21, P0 ;  /* 0x000000210600780c */ /* 0x000fe40000701670 */
[----:B------:R-:W-:Y:S02]  /*161d0*/  FSEL R23, R8, -INF , !P5 ;  /* 0xff80000008177808 */ /* 0x000fe40006800000 */
        /* <DEDUP_REMOVED lines=21> */
[C---:B------:R-:W-:Y:S04]  /*16330*/  ISETP.GT.AND P0, PT, R2.reuse, 0x1, !P6 ;  /* 0x000000010200780c */ /* 0x040fe80007704270 */
[----:B------:R-:W-:Y:S04]  /*16340*/  ISETP.LT.OR P0, PT, R3, 0x2, P0 ;  /* 0x000000020300780c */ /* 0x000fe80000701670 */
[----:B------:R-:W-:Y:S02]  /*16350*/  FSEL R55, R13, -INF , !P0 ;  /* 0xff8000000d377808 */ /* 0x000fe40004000000 */
[----:B------:R-:W-:Y:S04]  /*16360*/  LOP3.LUT P0, RZ, R209, 0x4, RZ, 0xc0, !PT ;  /* 0x00000004d1ff7812 */ /* 0x000fe8000780c0ff */
[----:B------:R-:W-:Y:S04]  /*16370*/  ISETP.GT.AND P0, PT, R2, 0x8, !P0 ;  /* 0x000000080200780c */ /* 0x000fe80004704270 */
[----:B------:R-:W-:Y:S04]  /*16380*/  ISETP.LT.OR P0, PT, R3, 0x9, P0 ;  /* 0x000000090300780c */ /* 0x000fe80000701670 */
[----:B------:R-:W-:Y:S02]  /*16390*/  FSEL R54, R16, -INF , !P0 ;  /* 0xff80000010367808 */ /* 0x000fe40004000000 */
[----:B------:R-:W-:Y:S04]  /*163a0*/  LOP3.LUT P0, RZ, R209, 0x2, RZ, 0xc0, !PT ;  /* 0x00000002d1ff7812 */ /* 0x000fe8000780c0ff */
        /* <DEDUP_REMOVED lines=36> */
.L_x_1199:
        /* <DEDUP_REMOVED lines=19> */
.L_x_1044:
[----:B------:R-:W-:Y:S04]  /*16720*/  MOV R5, c[0x0][0x32c] ;  /* 0x0000cb0000057a02 */ /* 0x000fe80000000f00 */
[----:B------:R-:W-:Y:S11]  /*16730*/  ISETP.NE.AND P0, PT, R5, 0x1, PT ;  /* 0x000000010500780c */ /* 0x000ff60003f05270 */
[----:B------:R-:W-:Y:S02]  /*16740*/  @!UPT UIADD3 URZ, URZ, URZ, URZ ;  /* 0x0000003f3f3ff290 */ /* 0x000fe4000fffe03f */
[----:B------:R-:W-:Y:S05]  /*16750*/  @P0 IMAD.HI.U32 R5, R3, c[0x0][0x330], RZ ;  /* 0x0000cc0003050a27 */ /* 0x000fea00078e00ff */
[----:B------:R-:W-:Y:S02]  /*16760*/  @P0 SHF.R.U32.HI R3, RZ, c[0x0][0x334], R5 ;  /* 0x0000cd00ff030a19 */ /* 0x000fe40000011605 */
.L_x_1045:
[----:B------:R-:W-:Y:S05]  /*16770*/  BSYNC B0 ;  /* 0x0000000000007941 */ /* 0x000fea0003800000 */
.L_x_1043:
[----:B------:R-:W-:Y:S04]  /*16780*/  IMAD.IADD R4, R4, 0x1, -R252 ;  /* 0x0000000104047824 */ /* 0x000fe800078e0afc */
[----:B------:R-:W-:Y:S05]  /*16790*/  IMAD R3, R3, c[0x0][0x32c], R4 ;  /* 0x0000cb0003037a24 */ /* 0x000fea00078e0204 */
[----:B------:R-:W-:Y:S02]  /*167a0*/  IMNMX R0, R0, R3, !PT ;  /* 0x0000000300007217 */ /* 0x000fe40007800200 */
[----:B------:R-:W-:Y:S04]  /*167b0*/  IADD3 R3, R3, c[0x0][0x32c], RZ ;  /* 0x0000cb0003037a10 */ /* 0x000fe80007ffe0ff */
[----:B------:R-:W-:Y:S02]  /*167c0*/  IMNMX R2, R2, R3, PT ;  /* 0x0000000302027217 */ /* 0x000fe40003800200 */
.L_x_1042:
[----:B------:R-:W-:Y:S02]  /*167d0*/  ISETP.GT.AND P0, PT, R0, RZ, !P5 ;  /* 0x000000ff0000720c */ /* 0x000fe40006f04270 */
[C---:B------:R-:W-:Y:S02]  /*167e0*/  LOP3.LUT P3, RZ, R209.reuse, 0x4, RZ, 0xc0, !PT ;  /* 0x00000004d1ff7812 */ /* 0x040fe4000786c0ff */
[----:B------:R-:W-:Y:S02]  /*167f0*/  ISETP.LT.OR P0, PT, R2, 0x1, P0 ;  /* 0x000000010200780c */ /* 0x000fe40000701670 */
[C---:B------:R-:W-:Y:S02]  /*16800*/  LOP3.LUT P2, RZ, R209.reuse, 0x2, RZ, 0xc0, !PT ;  /* 0x00000002d1ff7812 */ /* 0x040fe4000784c0ff */
[----:B------:R-:W-:Y:S02]  /*16810*/  FSEL R17, R14, -INF , !P0 ;  /* 0xff8000000e117808 */ /* 0x000fe40004000000 */
[----:B------:R-:W-:Y:S02]  /*16820*/  ISETP.GT.AND P0, PT, R0, 0x1, !P6 ;  /* 0x000000010000780c */ /* 0x000fe40007704270 */
[C---:B------:R-:W-:Y:S02]  /*16830*/  LOP3.LUT P1, RZ, R209.reuse, 0x1, RZ, 0xc0, !PT ;  /* 0x00000001d1ff7812 */ /* 0x040fe4000782c0ff */
[----:B------:R-:W-:Y:S02]  /*16840*/  ISETP.LT.OR P0, PT, R2, 0x2, P0 ;  /* 0x000000020200780c */ /* 0x000fe40000701670 */
[----:B------:R-:W-:Y:S02]  /*16850*/  LOP3.LUT P6, RZ, R209, 0x10, RZ, 0xc0, !PT ;  /* 0x00000010d1ff7812 */ /* 0x000fe400078cc0ff */
[----:B------:R-:W-:Y:S02]  /*16860*/  FSEL R22, R15, -INF , !P0 ;  /* 0xff8000000f167808 */ /* 0x000fe40004000000 */
[----:B------:R-:W-:Y:S02]  /*16870*/  ISETP.GT.AND P0, PT, R0, 0x8, !P3 ;  /* 0x000000080000780c */ /* 0x000fe40005f04270 */
        /* <DEDUP_REMOVED lines=85> */
.L_x_1200:
        /* <DEDUP_REMOVED lines=15> */
.L_x_1201:
[C---:B------:R-:W-:Y:S01]  /*16ec0*/  FSETP.NEU.FTZ.AND P0, PT, R105.reuse, -INF , PT ;  /* 0xff8000006900780b */ /* 0x040fe20003f1d000 */
[C---:B------:R-:W-:Y:S01]  /*16ed0*/  FMUL.FTZ R2, R105.reuse, c[0x0][0x2d0] ;  /* 0x0000b40069027a20 */ /* 0x040fe20000410000 */
[----:B--2---:R-:W-:Y:S01]  /*16ee0*/  FMNMX.FTZ R5, R0, R4, !PT ;  /* 0x0000000400057209 */ /* 0x004fe20007810000 */
[----:B------:R-:W-:Y:S01]  /*16ef0*/  WARPSYNC 0xffffffff ;  /* 0xffffffff00007948 */ /* 0x000fe20003800000 */
[----:B------:R-:W-:Y:S02]  /*16f00*/  FSEL R0, R105, RZ, P0 ;  /* 0x000000ff69007208 */ /* 0x000fe40000000000 */
[----:B------:R-:W-:Y:S02]  /*16f10*/  FSEL R2, R2, RZ, P0 ;  /* 0x000000ff02027208 */ /* 0x000fe40000000000 */
[----:B------:R-:W-:Y:S01]  /*16f20*/  FSETP.NEU.FTZ.AND P0, PT, R104, -INF , PT ;  /* 0xff8000006800780b */ /* 0x000fe20003f1d000 */
[----:B------:R-:W-:Y:S02]  /*16f30*/  FADD.FTZ R0, -R0, R106 ;  /* 0x0000006a00007221 */ /* 0x000fe40000010100 */
[--C-:B------:R-:W-:Y:S02]  /*16f40*/  FFMA.FTZ R3, R23, c[0x0][0x2d0], -R2.reuse ;  /* 0x0000b40017037a23 */ /* 0x100fe40000010802 */
[----:B------:R-:W-:Y:S02]  /*16f50*/  FMUL.FTZ R0, R0, c[0x0][0x2d0] ;  /* 0x0000b40000007a20 */ /* 0x000fe40000410000 */
[--C-:B------:R-:W-:Y:S02]  /*16f60*/  FFMA.FTZ R8, R9, c[0x0][0x2d0], -R2.reuse ;  /* 0x0000b40009087a23 */ /* 0x100fe40000010802 */
        /* <DEDUP_REMOVED lines=11> */
[----:B------:R-:W-:Y:S01]  /*17020*/  FFMA.FTZ R222, R26, c[0x0][0x2d0], -R2 ;  /* 0x0000b4001ade7a23 */ /* 0x000fe20000010802 */
[----:B------:R-:W-:Y:S10]  /*17030*/  MUFU.EX2 R106, R106 ;  /* 0x0000006a006a7308 */ /* 0x000ff40000000800 */
[----:B------:R-:W1:Y:S02]  /*17040*/  MUFU.EX2 R2, R8 ;  /* 0x0000000800027308 */ /* 0x000e640000000800 */
[----:B-1-34-:R-:W-:Y:S01]  /*17050*/  F2FP.PACK_AB R172, R2, R3 ;  /* 0x0000000302ac723e */ /* 0x01afe200000000ff */
[C---:B------:R-:W-:Y:S02]  /*17060*/  FFMA.FTZ R0, R4.reuse, R215, R3 ;  /* 0x000000d704007223 */ /* 0x040fe40000010003 */
[----:B------:R-:W-:Y:S02]  /*17070*/  FMUL.FTZ R56, R4, R56 ;  /* 0x0000003804387220 */ /* 0x000fe40000410000 */
[----:B------:R-:W-:Y:S01]  /*17080*/  FADD.FTZ R23, R2, R0 ;  /* 0x0000000002177221 */ /* 0x000fe20000010000 */
[C---:B------:R-:W-:Y:S01]  /*17090*/  FSEL R0, R104.reuse, RZ, P0 ;  /* 0x000000ff68007208 */ /* 0x040fe20000000000 */
[----:B------:R-:W-:Y:S02]  /*170a0*/  FMUL.FTZ R2, R104, c[0x0][0x2d0] ;  /* 0x0000b40068027a20 */ /* 0x000fe40000410000 */
[----:B------:R-:W-:Y:S02]  /*170b0*/  FMUL.FTZ R57, R4, R57 ;  /* 0x0000003904397220 */ /* 0x000fe40000410000 */
[----:B------:R-:W-:Y:S01]  /*170c0*/  FADD.FTZ R0, -R0, R107 ;  /* 0x0000006b00007221 */ /* 0x000fe20000010100 */
[----:B------:R-:W-:Y:S01]  /*170d0*/  FSEL R2, R2, RZ, P0 ;  /* 0x000000ff02027208 */ /* 0x000fe20000000000 */
[----:B------:R-:W-:Y:S01]  /*170e0*/  FMUL.FTZ R68, R4, R68 ;  /* 0x0000004404447220 */ /* 0x000fe20000410000 */
[----:B------:R-:W-:Y:S01]  /*170f0*/  FSETP.NEU.FTZ.AND P0, PT, R6, -INF , PT ;  /* 0xff8000000600780b */ /* 0x000fe20003f1d000 */
[----:B------:R-:W-:Y:S01]  /*17100*/  FMUL.FTZ R0, R0, c[0x0][0x2d0] ;  /* 0x0000b40000007a20 */ /* 0x000fe20000410000 */
        /* <DEDUP_REMOVED lines=12> */
[----:B------:R-:W1:Y:S01]  /*171d0*/  MUFU.EX2 R3, R0 ;  /* 0x0000000000037308 */ /* 0x000e620000000800 */
[--C-:B------:R-:W-:Y:S02]  /*171e0*/  FFMA.FTZ R186, R185, c[0x0][0x2d0], -R2.reuse ;  /* 0x0000b400b9ba7a23 */ /* 0x100fe40000010802 */
[----:B------:R-:W-:Y:S02]  /*171f0*/  FFMA.FTZ R185, R184, c[0x0][0x2d0], -R2 ;  /* 0x0000b400b8b97a23 */ /* 0x000fe40000010802 */
        /* <DEDUP_REMOVED lines=9> */
[----:B------:R3:W-:Y:S01]  /*17290*/  MUFU.EX2 R235, R39 ;  /* 0x0000002700eb7308 */ /* 0x0007e20000000800 */
[----:B------:R-:W-:Y:S02]  /*172a0*/  FMUL.FTZ R89, R4, R89 ;  /* 0x0000005904597220 */ /* 0x000fe40000410000 */
[C---:B-1----:R-:W-:Y:S02]  /*172b0*/  FFMA.FTZ R0, R3.reuse, R214, R26 ;  /* 0x000000d603007223 */ /* 0x042fe4000001001a */
[C---:B------:R-:W-:Y:S02]  /*172c0*/  FMUL.FTZ R58, R3.reuse, R58 ;  /* 0x0000003a033a7220 */ /* 0x040fe40000410000 */
[C---:B------:R-:W-:Y:S02]  /*172d0*/  FMUL.FTZ R59, R3.reuse, R59 ;  /* 0x0000003b033b7220 */ /* 0x040fe40000410000 */
[C---:B------:R-:W-:Y:S01]  /*172e0*/  FMUL.FTZ R70, R3.reuse, R70 ;  /* 0x0000004603467220 */ /* 0x040fe20000410000 */
[----:B------:R-:W-:Y:S01]  /*172f0*/  MUFU.EX2 R239, R187 ;  /* 0x000000bb00ef7308 */ /* 0x000fe20000000800 */
[C---:B------:R-:W-:Y:S02]  /*17300*/  FMUL.FTZ R71, R3.reuse, R71 ;  /* 0x0000004703477220 */ /* 0x040fe40000410000 */
[C---:B--2---:R-:W-:Y:S01]  /*17310*/  FADD.FTZ R38, R2.reuse, R0 ;  /* 0x0000000002267221 */ /* 0x044fe20000010000 */
[----:B------:R-:W-:Y:S01]  /*17320*/  F2FP.PACK_AB R173, R2, R26 ;  /* 0x0000001a02ad723e */ /* 0x000fe200000000ff */
[C---:B------:R-:W-:Y:S01]  /*17330*/  FMUL.FTZ R2, R6.reuse, c[0x0][0x2d0] ;  /* 0x0000b40006027a20 */ /* 0x040fe20000410000 */
[----:B------:R-:W-:Y:S01]  /*17340*/  FSEL R0, R6, RZ, P0 ;  /* 0x000000ff06007208 */ /* 0x000fe20000000000 */
[C---:B------:R-:W-:Y:S02]  /*17350*/  FMUL.FTZ R74, R3.reuse, R74 ;  /* 0x0000004a034a7220 */ /* 0x040fe40000410000 */
[----:B------:R-:W-:Y:S01]  /*17360*/  FMUL.FTZ R75, R3, R75 ;  /* 0x0000004b034b7220 */ /* 0x000fe20000410000 */
[----:B------:R-:W-:Y:S01]  /*17370*/  FSEL R2, R2, RZ, P0 ;  /* 0x000000ff02027208 */ /* 0x000fe20000000000 */
[----:B------:R-:W-:Y:S01]  /*17380*/  FADD.FTZ R0, -R0, R108 ;  /* 0x0000006c00007221 */ /* 0x000fe20000010100 */
[----:B------:R1:W-:Y:S01]  /*17390*/  MUFU.EX2 R26, R9 ;  /* 0x00000009001a7308 */ /* 0x0003e20000000800 */
[----:B------:R-:W-:Y:S01]  /*173a0*/  FSETP.NEU.FTZ.AND P0, PT, R5, -INF , PT ;  /* 0xff8000000500780b */ /* 0x000fe20003f1d000 */
[----:B---3--:R-:W-:Y:S02]  /*173b0*/  FMUL.FTZ R39, R3, R155 ;  /* 0x0000009b03277220 */ /* 0x008fe40000410000 */
[--C-:B------:R-:W-:Y:S02]  /*173c0*/  FFMA.FTZ R8, R25, c[0x0][0x2d0], -R2.reuse ;  /* 0x0000b40019087a23 */ /* 0x100fe40000010802 */
[----:B------:R-:W-:Y:S02]  /*173d0*/  FMUL.FTZ R0, R0, c[0x0][0x2d0] ;  /* 0x0000b40000007a20 */ /* 0x000fe40000410000 */
[--C-:B------:R-:W-:Y:S02]  /*173e0*/  FFMA.FTZ R177, R40, c[0x0][0x2d0], -R2.reuse ;  /* 0x0000b40028b17a23 */ /* 0x100fe40000010802 */
[----:B------:R2:W-:Y:S01]  /*173f0*/  MUFU.EX2 R41, R8 ;  /* 0x0000000800297308 */ /* 0x0005e20000000800 */
[--C-:B------:R-:W-:Y:S02]  /*17400*/  FFMA.FTZ R195, R33, c[0x0][0x2d0], -R2.reuse ;  /* 0x0000b40021c37a23 */ /* 0x100fe40000010802 */
[--C-:B------:R-:W-:Y:S02]  /*17410*/  FFMA.FTZ R194, R32, c[0x0][0x2d0], -R2.reuse ;  /* 0x0000b40020c27a23 */ /* 0x100fe40000010802 */
[--C-:B------:R-:W-:Y:S02]  /*17420*/  FFMA.FTZ R189, R29, c[0x0][0x2d0], -R2.reuse ;  /* 0x0000b4001dbd7a23 */ /* 0x100fe40000010802 */
[--C-:B------:R-:W-:Y:S02]  /*17430*/  FFMA.FTZ R215, R28, c[0x0][0x2d0], -R2.reuse ;  /* 0x0000b4001cd77a23 */ /* 0x100fe40000010802 */
[--C-:B------:R-:W-:Y:S01]  /*17440*/  FFMA.FTZ R180, R43, c[0x0][0x2d0], -R2.reuse ;  /* 0x0000b4002bb47a23 */ /* 0x100fe20000010802 */
[----:B------:R-:W3:Y:S01]  /*17450*/  MUFU.EX2 R25, R24 ;  /* 0x0000001800197308 */ /* 0x000ee20000000800 */
[--C-:B------:R-:W-:Y:S02]  /*17460*/  FFMA.FTZ R179, R42, c[0x0][0x2d0], -R2.reuse ;  /* 0x0000b4002ab37a23 */ /* 0x100fe40000010802 */
[--C-:B------:R-:W-:Y:S02]  /*17470*/  FFMA.FTZ R37, R54, c[0x0][0x2d0], -R2.reuse ;  /* 0x0000b40036257a23 */ /* 0x100fe40000010802 */
[--C-:B-1----:R-:W-:Y:S02]  /*17480*/  FFMA.FTZ R9, R55, c[0x0][0x2d0], -R2.reuse ;  /* 0x0000b40037097a23 */ /* 0x102fe40000010802 */
[--C-:B------:R-:W-:Y:S02]  /*17490*/  FFMA.FTZ R36, R53, c[0x0][0x2d0], -R2.reuse ;  /* 0x0000b40035247a23 */ /* 0x100fe40000010802 */
[----:B------:R-:W-:Y:S01]  /*174a0*/  FFMA.FTZ R182, R52, c[0x0][0x2d0], -R2 ;  /* 0x0000b40034b67a23 */ /* 0x000fe20000010802 */
[----:B------:R-:W1:Y:S01]  /*174b0*/  MUFU.EX2 R40, R13 ;  /* 0x0000000d00287308 */ /* 0x000e620000000800 */
[C---:B------:R-:W-:Y:S01]  /*174c0*/  FSEL R2, R5.reuse, RZ, P0 ;  /* 0x000000ff05027208 */ /* 0x040fe20000000000 */
[----:B------:R-:W-:Y:S02]  /*174d0*/  FMUL.FTZ R52, R4, R160 ;  /* 0x000000a004347220 */ /* 0x000fe40000410000 */
[----:B--2---:R-:W-:Y:S02]  /*174e0*/  FMUL.FTZ R8, R5, c[0x0][0x2d0] ;  /* 0x0000b40005087a20 */ /* 0x004fe40000410000 */
[----:B------:R-:W-:Y:S02]  /*174f0*/  FADD.FTZ R2, -R2, R109 ;  /* 0x0000006d02027221 */ /* 0x000fe40000010100 */
[----:B------:R-:W-:Y:S01]  /*17500*/  FMUL.FTZ R53, R4, R161 ;  /* 0x000000a104357220 */ /* 0x000fe20000410000 */
[----:B------:R-:W-:Y:S01]  /*17510*/  FSEL R8, R8, RZ, P0 ;  /* 0x000000ff08087208 */ /* 0x000fe20000000000 */
[----:B------:R-:W2:Y:S01]  /*17520*/  MUFU.EX2 R0, R0 ;  /* 0x0000000000007308 */ /* 0x000ea20000000800 */
[----:B------:R-:W-:Y:S01]  /*17530*/  FMUL.FTZ R2, R2, c[0x0][0x2d0] ;  /* 0x0000b40002027a20 */ /* 0x000fe20000410000 */
[C---:B------:R-:W-:Y:S01]  /*17540*/  ISETP.GT.AND P0, PT, R212.reuse, R247, PT ;  /* 0x000000f7d400720c */ /* 0x040fe20003f04270 */
[----:B------:R-:W-:Y:S01]  /*17550*/  FMUL.FTZ R54, R3, R162 ;  /* 0x000000a203367220 */ /* 0x000fe20000410000 */
[----:B---3--:R-:W-:Y:S01]  /*17560*/  F2FP.PACK_AB R174, R25, R26 ;  /* 0x0000001a19ae723e */ /* 0x008fe200000000ff */
[--C-:B------:R-:W-:Y:S01]  /*17570*/  FFMA.FTZ R24, R17, c[0x0][0x2d0], -R8.reuse ;  /* 0x0000b40011187a23 */ /* 0x100fe20000010808 */
[----:B------:R-:W-:Y:S01]  /*17580*/  IADD3 R212, R212, -0x1, RZ ;  /* 0xffffffffd4d47810 */ /* 0x000fe20007ffe0ff */
[--C-:B------:R-:W-:Y:S02]  /*17590*/  FFMA.FTZ R22, R22, c[0x0][0x2d0], -R8.reuse ;  /* 0x0000b40016167a23 */ /* 0x100fe40000010808 */
[--C-:B------:R-:W-:Y:S01]  /*175a0*/  FFMA.FTZ R21, R21, c[0x0][0x2d0], -R8.reuse ;  /* 0x0000b40015157a23 */ /* 0x100fe20000010808 */
[----:B------:R-:W3:Y:S01]  /*175b0*/  MUFU.EX2 R27, R9 ;  /* 0x00000009001b7308 */ /* 0x000ee20000000800 */
[--C-:B------:R-:W-:Y:S02]  /*175c0*/  FFMA.FTZ R20, R20, c[0x0][0x2d0], -R8.reuse ;  /* 0x0000b40014147a23 */ /* 0x100fe40000010808 */
[--C-:B------:R-:W-:Y:S01]  /*175d0*/  FFMA.FTZ R176, R19, c[0x0][0x2d0], -R8.reuse ;  /* 0x0000b40013b07a23 */ /* 0x100fe20000010808 */
[----:B-1----:R-:W-:Y:S01]  /*175e0*/  F2FP.PACK_AB R175, R235, R40 ;  /* 0x00000028ebaf723e */ /* 0x002fe200000000ff */
[--C-:B------:R-:W-:Y:S02]  /*175f0*/  FFMA.FTZ R178, R18, c[0x0][0x2d0], -R8.reuse ;  /* 0x0000b40012b27a23 */ /* 0x100fe40000010808 */
[--C-:B------:R-:W-:Y:S02]  /*17600*/  FFMA.FTZ R183, R16, c[0x0][0x2d0], -R8.reuse ;  /* 0x0000b40010b77a23 */ /* 0x100fe40000010808 */
[--C-:B------:R-:W-:Y:S01]  /*17610*/  FFMA.FTZ R184, R15, c[0x0][0x2d0], -R8.reuse ;  /* 0x0000b4000fb87a23 */ /* 0x100fe20000010808 */
[----:B------:R-:W1:Y:S01]  /*17620*/  MUFU.EX2 R2, R2 ;  /* 0x0000000200027308 */ /* 0x000e620000000800 */
[--C-:B------:R-:W-:Y:S02]  /*17630*/  FFMA.FTZ R193, R14, c[0x0][0x2d0], -R8.reuse ;  /* 0x0000b4000ec17a23 */ /* 0x100fe40000010808 */
[--C-:B------:R-:W-:Y:S02]  /*17640*/  FFMA.FTZ R214, R12, c[0x0][0x2d0], -R8.reuse ;  /* 0x0000b4000cd67a23 */ /* 0x100fe40000010808 */
[C---:B--2---:R-:W-:Y:S02]  /*17650*/  FMUL.FTZ R16, R0.reuse, R128 ;  /* 0x0000008000107220 */ /* 0x044fe40000410000 */
        /* <DEDUP_REMOVED lines=8> */
[----:B------:R-:W2:Y:S01]  /*176e0*/  MUFU.EX2 R245, R36 ;  /* 0x0000002400f57308 */ /* 0x000ea20000000800 */
[--C-:B------:R-:W-:Y:S02]  /*176f0*/  FFMA.FTZ R216, R11, c[0x0][0x2d0], -R8.reuse ;  /* 0x0000b4000bd87a23 */ /* 0x100fe40000010808 */
[----:B------:R-:W-:Y:S02]  /*17700*/  FFMA.FTZ R217, R10, c[0x0][0x2d0], -R8 ;  /* 0x0000b4000ad97a23 */ /* 0x000fe40000010808 */
[C---:B------:R-:W-:Y:S02]  /*17710*/  FFMA.FTZ R8, R0.reuse, R232, R41 ;  /* 0x000000e800087223 */ /* 0x040fe40000010029 */
[C---:B------:R-:W-:Y:S02]  /*17720*/  FMUL.FTZ R12, R0.reuse, R132 ;  /* 0x00000084000c7220 */ /* 0x040fe40000410000 */
[C---:B------:R-:W-:Y:S01]  /*17730*/  FMUL.FTZ R13, R0.reuse, R133 ;  /* 0x00000085000d7220 */ /* 0x040fe20000410000 */
[----:B------:R-:W-:Y:S01]  /*17740*/  MUFU.EX2 R232, R22 ;  /* 0x0000001600e87308 */ /* 0x000fe20000000800 */
[C---:B------:R-:W-:Y:S01]  /*17750*/  FMUL.FTZ R48, R0.reuse, R112 ;  /* 0x0000007000307220 */ /* 0x040fe20000410000 */
[C---:B---3--:R-:W-:Y:S01]  /*17760*/  F2FP.PACK_AB R112, R27.reuse, R41 ;  /* 0x000000291b70723e */ /* 0x048fe200000000ff */
        /* <DEDUP_REMOVED lines=14> */
[----:B------:R-:W-:Y:S02]  /*17850*/  FMUL.FTZ R97, R0, R97 ;  /* 0x0000006100617220 */ /* 0x000fe40000410000 */
[----:B------:R-:W-:Y:S01]  /*17860*/  FADD.FTZ R9, R26, R23 ;  /* 0x000000171a097221 */ /* 0x000fe20000010000 */
[----:B------:R3:W4:Y:S01]  /*17870*/  MUFU.EX2 R0, R24 ;  /* 0x0000001800007308 */ /* 0x0007220000000800 */
[----:B------:R-:W-:Y:S02]  /*17880*/  FADD.FTZ R133, R27, R8 ;  /* 0x000000081b857221 */ /* 0x000fe40000010000 */
[----:B------:R-:W-:Y:S02]  /*17890*/  FADD.FTZ R181, R25, R9 ;  /* 0x0000000919b57221 */ /* 0x000fe40000010000 */
[C---:B------:R-:W-:Y:S02]  /*178a0*/  FMUL.FTZ R8, R4.reuse, R140 ;  /* 0x0000008c04087220 */ /* 0x040fe40000410000 */
[----:B------:R-:W-:Y:S02]  /*178b0*/  FMUL.FTZ R9, R4, R141 ;  /* 0x0000008d04097220 */ /* 0x000fe40000410000 */
[C---:B------:R-:W-:Y:S01]  /*178c0*/  FMUL.FTZ R10, R3.reuse, R142 ;  /* 0x0000008e030a7220 */ /* 0x040fe20000410000 */
[----:B------:R-:W-:Y:S01]  /*178d0*/  MUFU.EX2 R242, R186 ;  /* 0x000000ba00f27308 */ /* 0x000fe20000000800 */
[----:B------:R-:W-:Y:S02]  /*178e0*/  FMUL.FTZ R11, R3, R143 ;  /* 0x0000008f030b7220 */ /* 0x000fe40000410000 */
[----:B------:R-:W-:Y:S02]  /*178f0*/  FADD.FTZ R109, R40, R38 ;  /* 0x00000026286d7221 */ /* 0x000fe40000010000 */
[----:B------:R-:W-:Y:S01]  /*17900*/  LDSM.16.MT88.4 R40, [R197] ;  /* 0x00000000c528783b */ /* 0x000fe20000004200 */
[C---:B-1----:R-:W-:Y:S01]  /*17910*/  FMUL.FTZ R50, R2.reuse, R114 ;  /* 0x0000007202327220 */ /* 0x042fe20000410000 */
[----:B--2---:R-:W-:Y:S01]  /*17920*/  F2FP.PACK_AB R114, R245, R234 ;  /* 0x000000eaf572723e */ /* 0x004fe200000000ff */
[C---:B------:R-:W-:Y:S02]  /*17930*/  FMUL.FTZ R51, R2.reuse, R115 ;  /* 0x0000007302337220 */ /* 0x040fe40000410000 */
[C---:B------:R-:W-:Y:S01]  /*17940*/  FMUL.FTZ R14, R2.reuse, R134 ;  /* 0x00000086020e7220 */ /* 0x040fe20000410000 */
[----:B------:R-:W-:Y:S01]  /*17950*/  MUFU.EX2 R243, R185 ;  /* 0x000000b900f37308 */ /* 0x000fe20000000800 */
[C---:B------:R-:W-:Y:S01]  /*17960*/  FMUL.FTZ R15, R2.reuse, R135 ;  /* 0x00000087020f7220 */ /* 0x040fe20000410000 */
[----:B---3--:R-:W1:Y:S01]  /*17970*/  LDSM.16.MT88.4 R24, [R196] ;  /* 0x00000000c418783b */ /* 0x008e620000004200 */
[----:B----4-:R-:W-:Y:S01]  /*17980*/  FFMA.FTZ R132, R2, R233, R0 ;  /* 0x000000e902847223 */ /* 0x010fe20000010000 */
[----:B------:R-:W-:Y:S01]  /*17990*/  F2FP.PACK_AB R113, R232, R0 ;  /* 0x00000000e871723e */ /* 0x000fe200000000ff */
[C---:B------:R-:W-:Y:S02]  /*179a0*/  FMUL.FTZ R18, R2.reuse, R130 ;  /* 0x0000008202127220 */ /* 0x040fe40000410000 */
[----:B------:R-:W-:Y:S03]  /*179b0*/  FMUL.FTZ R19, R2, R131 ;  /* 0x0000008302137220 */ /* 0x000fe60000410000 */
[----:B------:R-:W2:Y:S01]  /*179c0*/  MUFU.EX2 R233, R21 ;  /* 0x0000001500e97308 */ /* 0x000ea20000000800 */
[----:B------:R-:W-:Y:S01]  /*179d0*/  LDSM.16.MT88.4 R128, [R196+0x1000] ;  /* 0x00100000c480783b */ /* 0x000fe20000004200 */
[----:B------:R-:W-:Y:S02]  /*179e0*/  FMUL.FTZ R20, R4, R144 ;  /* 0x0000009004147220 */ /* 0x000fe40000410000 */
[C---:B------:R-:W-:Y:S02]  /*179f0*/  FMUL.FTZ R22, R3.reuse, R146 ;  /* 0x0000009203167220 */ /* 0x040fe40000410000 */
[C---:B------:R-:W-:Y:S02]  /*17a00*/  FMUL.FTZ R23, R3.reuse, R147 ;  /* 0x0000009303177220 */ /* 0x040fe40000410000 */
[C---:B------:R-:W-:Y:S02]  /*17a10*/  FMUL.FTZ R46, R2.reuse, R118 ;  /* 0x00000076022e7220 */ /* 0x040fe40000410000 */
[C---:B------:R-:W-:Y:S01]  /*17a20*/  FMUL.FTZ R47, R2.reuse, R119 ;  /* 0x00000077022f7220 */ /* 0x040fe20000410000 */
[----:B------:R-:W-:Y:S01]  /*17a30*/  MUFU.EX2 R135, R188 ;  /* 0x000000bc00877308 */ /* 0x000fe20000000800 */
[----:B------:R-:W3:Y:S01]  /*17a40*/  LDSM.16.MT88.4 R116, [R196+0xc00] ;  /* 0x000c0000c474783b */ /* 0x000ee20000004200 */
[C---:B------:R-:W-:Y:S02]  /*17a50*/  FMUL.FTZ R30, R2.reuse, R126 ;  /* 0x0000007e021e7220 */ /* 0x040fe40000410000 */
[C---:B------:R-:W-:Y:S02]  /*17a60*/  FMUL.FTZ R31, R2.reuse, R127 ;  /* 0x0000007f021f7220 */ /* 0x040fe40000410000 */
[C---:B------:R-:W-:Y:S02]  /*17a70*/  FMUL.FTZ R34, R2.reuse, R122 ;  /* 0x0000007a02227220 */ /* 0x040fe40000410000 */
[----:B------:R-:W-:Y:S01]  /*17a80*/  FMUL.FTZ R35, R2, R123 ;  /* 0x0000007b02237220 */ /* 0x000fe20000410000 */
[----:B------:R-:W-:Y:S01]  /*17a90*/  LDSM.16.MT88.4 R124, [R197+0x400] ;  /* 0x00040000c57c783b */ /* 0x000fe20000004200 */
[C---:B------:R-:W-:Y:S01]  /*17aa0*/  FMUL.FTZ R36, R4.reuse, R152 ;  /* 0x0000009804247220 */ /* 0x040fe20000410000 */
[----:B------:R-:W-:Y:S01]  /*17ab0*/  MUFU.EX2 R134, R182 ;  /* 0x000000b600867308 */ /* 0x000fe20000000800 */
[----:B------:R-:W-:Y:S01]  /*17ac0*/  FMUL.FTZ R37, R4, R153 ;  /* 0x0000009904257220 */ /* 0x000fe20000410000 */
[----:B--2---:R-:W-:Y:S01]  /*17ad0*/  F2FP.PACK_AB R115, R246, R233 ;  /* 0x000000e9f673723e */ /* 0x004fe200000000ff */
[----:B------:R-:W-:Y:S02]  /*17ae0*/  FMUL.FTZ R21, R4, R145 ;  /* 0x0000009104157220 */ /* 0x000fe40000410000 */
[C---:B------:R-:W-:Y:S01]  /*17af0*/  FMUL.FTZ R38, R3.reuse, R154 ;  /* 0x0000009a03267220 */ /* 0x040fe20000410000 */
[----:B------:R-:W-:Y:S01]  /*17b00*/  LDSM.16.MT88.4 R120, [R196+0x400] ;  /* 0x00040000c478783b */ /* 0x000fe20000004200 */
[C---:B------:R-:W-:Y:S02]  /*17b10*/  FMUL.FTZ R55, R3.reuse, R163 ;  /* 0x000000a303377220 */ /* 0x040fe40000410000 */
[C---:B------:R-:W-:Y:S01]  /*17b20*/  FMUL.FTZ R62, R2.reuse, R62 ;  /* 0x0000003e023e7220 */ /* 0x040fe20000410000 */
[----:B------:R-:W-:Y:S01]  /*17b30*/  MUFU.EX2 R240, R180 ;  /* 0x000000b400f07308 */ /* 0x000fe20000000800 */
[-C--:B-1----:R-:W-:Y:S03]  /*17b40*/  HMMA.16816.F32 R8, R172, R24.reuse, R8 ;  /* 0x00000018ac08723c */ /* 0x082fe60000001808 */
[----:B------:R-:W-:Y:S02]  /*17b50*/  LDSM.16.MT88.4 R144, [R196+0x800] ;  /* 0x00080000c490783b */ /* 0x000fe40000004200 */
[C---:B------:R-:W-:Y:S02]  /*17b60*/  FMUL.FTZ R63, R2.reuse, R63 ;  /* 0x0000003f023f7220 */ /* 0x040fe40000410000 */
[C---:B------:R-:W-:Y:S01]  /*17b70*/  FMUL.FTZ R66, R2.reuse, R66 ;  /* 0x0000004202427220 */ /* 0x040fe20000410000 */
[C---:B------:R-:W-:Y:S01]  /*17b80*/  HMMA.16816.F32 R12, R112.reuse, R24, R12 ;  /* 0x00000018700c723c */ /* 0x040fe2000000180c */
[----:B------:R-:W-:Y:S02]  /*17b90*/  MUFU.EX2 R241, R179 ;  /* 0x000000b300f17308 */ /* 0x000fe40000000800 */
[----:B------:R-:W-:Y:S01]  /*17ba0*/  LDSM.16.MT88.4 R152, [R197+0x800] ;  /* 0x00080000c598783b */ /* 0x000fe20000004200 */
[C---:B------:R-:W-:Y:S02]  /*17bb0*/  FMUL.FTZ R67, R2.reuse, R67 ;  /* 0x0000004302437220 */ /* 0x040fe40000410000 */
[C---:B------:R-:W-:Y:S02]  /*17bc0*/  FMUL.FTZ R78, R2.reuse, R78 ;  /* 0x0000004e024e7220 */ /* 0x040fe40000410000 */
[-C--:B------:R-:W-:Y:S03]  /*17bd0*/  HMMA.16816.F32 R16, R112, R26.reuse, R16 ;  /* 0x0000001a7010723c */ /* 0x080fe60000001810 */
[----:B------:R-:W-:Y:S01]  /*17be0*/  LDSM.16.MT88.4 R160, [R196+0x1400] ;  /* 0x00140000c4a0783b */ /* 0x000fe20000004200 */
[C---:B------:R-:W-:Y:S01]  /*17bf0*/  FMUL.FTZ R79, R2.reuse, R79 ;  /* 0x0000004f024f7220 */ /* 0x040fe20000410000 */
[----:B------:R-:W-:Y:S01]  /*17c00*/  MUFU.EX2 R244, R177 ;  /* 0x000000b100f47308 */ /* 0x000fe20000000800 */
[----:B------:R-:W-:Y:S02]  /*17c10*/  FMUL.FTZ R82, R2, R82 ;  /* 0x0000005202527220 */ /* 0x000fe40000410000 */
[C---:B------:R-:W-:Y:S04]  /*17c20*/  HMMA.16816.F32 R20, R172.reuse, R26, R20 ;  /* 0x0000001aac14723c */ /* 0x040fe80000001814 */
[C---:B------:R-:W-:Y:S02]  /*17c30*/  FMUL.FTZ R24, R4.reuse, R148 ;  /* 0x0000009404187220 */ /* 0x040fe40000410000 */
[----:B------:R-:W-:Y:S01]  /*17c40*/  FMUL.FTZ R25, R4, R149 ;  /* 0x0000009504197220 */ /* 0x000fe20000410000 */
[----:B------:R-:W-:Y:S01]  /*17c50*/  MUFU.EX2 R238, R176 ;  /* 0x000000b000ee7308 */ /* 0x000fe20000000800 */
[C---:B------:R-:W-:Y:S04]  /*17c60*/  FMUL.FTZ R26, R3.reuse, R150 ;  /* 0x00000096031a7220 */ /* 0x040fe80000410000 */
[C---:B------:R-:W-:Y:S02]  /*17c70*/  FMUL.FTZ R27, R3.reuse, R151 ;  /* 0x00000097031b7220 */ /* 0x040fe40000410000 */
[C---:B------:R-:W-:Y:S02]  /*17c80*/  FMUL.FTZ R83, R2.reuse, R83 ;  /* 0x0000005302537220 */ /* 0x040fe40000410000 */
[C---:B------:R-:W-:Y:S01]  /*17c90*/  FMUL.FTZ R86, R3.reuse, R86 ;  /* 0x0000005603567220 */ /* 0x040fe20000410000 */
[----:B------:R-:W-:Y:S01]  /*17ca0*/  MUFU.EX2 R237, R178 ;  /* 0x000000b200ed7308 */ /* 0x000fe20000000800 */
[C---:B------:R-:W-:Y:S01]  /*17cb0*/  FMUL.FTZ R87, R3.reuse, R87 ;  /* 0x0000005703577220 */ /* 0x040fe20000410000 */
[-C--:B------:R-:W-:Y:S03]  /*17cc0*/  HMMA.16816.F32 R24, R172, R40.reuse, R24 ;  /* 0x00000028ac18723c */ /* 0x080fe60000001818 */
[C---:B------:R-:W-:Y:S02]  /*17cd0*/  FMUL.FTZ R90, R3.reuse, R90 ;  /* 0x0000005a035a7220 */ /* 0x040fe40000410000 */
[C---:B------:R-:W-:Y:S02]  /*17ce0*/  FMUL.FTZ R91, R3.reuse, R91 ;  /* 0x0000005b035b7220 */ /* 0x040fe40000410000 */
[C---:B------:R-:W-:Y:S01]  /*17cf0*/  FMUL.FTZ R102, R3.reuse, R102 ;  /* 0x0000006603667220 */ /* 0x040fe20000410000 */
[C---:B------:R-:W-:Y:S01]  /*17d00*/  HMMA.16816.F32 R28, R112.reuse, R40, R28 ;  /* 0x00000028701c723c */ /* 0x040fe2000000181c */
[----:B------:R-:W-:Y:S03]  /*17d10*/  MUFU.EX2 R236, R183 ;  /* 0x000000b700ec7308 */ /* 0x000fe60000000800 */
[----:B------:R-:W-:Y:S02]  /*17d20*/  FMUL.FTZ R103, R3, R103 ;  /* 0x0000006703677220 */ /* 0x000fe40000410000 */
[----:B------:R-:W-:Y:S02]  /*17d30*/  FMUL.FTZ R94, R2, R94 ;  /* 0x0000005e025e7220 */ /* 0x000fe40000410000 */
[-C--:B------:R-:W-:Y:S03]  /*17d40*/  HMMA.16816.F32 R32, R112, R42.reuse, R32 ;  /* 0x0000002a7020723c */ /* 0x080fe60000001820 */
[----:B------:R-:W-:Y:S01]  /*17d50*/  MUFU.EX2 R186, R221 ;  /* 0x000000dd00ba7308 */ /* 0x000fe20000000800 */
[C---:B------:R-:W-:Y:S02]  /*17d60*/  FMUL.FTZ R40, R4.reuse, R156 ;  /* 0x0000009c04287220 */ /* 0x040fe40000410000 */
[----:B------:R-:W-:Y:S02]  /*17d70*/  FMUL.FTZ R41, R4, R157 ;  /* 0x0000009d04297220 */ /* 0x000fe40000410000 */
[C---:B------:R-:W-:Y:S04]  /*17d80*/  HMMA.16816.F32 R36, R172.reuse, R42, R36 ;  /* 0x0000002aac24723c */ /* 0x040fe80000001824 */
[----:B------:R-:W-:Y:S01]  /*17d90*/  FADD.FTZ R4, R235, R109 ;  /* 0x0000006deb047221 */ /* 0x000fe20000010000 */
[----:B------:R-:W-:Y:S01]  /*17da0*/  MUFU.EX2 R187, R220 ;  /* 0x000000dc00bb7308 */ /* 0x000fe20000000800 */
[----:B------:R-:W-:Y:S02]  /*17db0*/  FMUL.FTZ R95, R2, R95 ;  /* 0x0000005f025f7220 */ /* 0x000fe40000410000 */
[C---:B------:R-:W-:Y:S04]  /*17dc0*/  FMUL.FTZ R42, R3.reuse, R158 ;  /* 0x0000009e032a7220 */ /* 0x040fe80000410000 */
[----:B------:R-:W-:Y:S02]  /*17dd0*/  FMUL.FTZ R43, R3, R159 ;  /* 0x0000009f032b7220 */ /* 0x000fe40000410000 */
[----:B------:R-:W-:Y:S01]  /*17de0*/  FADD.FTZ R3, R234, R133 ;  /* 0x00000085ea037221 */ /* 0x000fe20000010000 */
[----:B------:R-:W-:Y:S01]  /*17df0*/  MUFU.EX2 R109, R222 ;  /* 0x000000de006d7308 */ /* 0x000fe20000000800 */
[C---:B------:R-:W-:Y:S02]  /*17e00*/  FMUL.FTZ R98, R2.reuse, R98 ;  /* 0x0000006202627220 */ /* 0x040fe40000410000 */
[----:B------:R-:W-:Y:S01]  /*17e10*/  FMUL.FTZ R99, R2, R99 ;  /* 0x0000006302637220 */ /* 0x000fe20000410000 */
[-C--:B---3--:R-:W-:Y:S03]  /*17e20*/  HMMA.16816.F32 R40, R172, R116.reuse, R40 ;  /* 0x00000074ac28723c */ /* 0x088fe60000001828 */
[----:B------:R-:W-:Y:S03]  /*17e30*/  FADD.FTZ R0, R106, R181 ;  /* 0x000000b56a007221 */ /* 0x000fe60000010000 */
[----:B------:R-:W1:Y:S02]  /*17e40*/  MUFU.EX2 R2, R192 ;  /* 0x000000c000027308 */ /* 0x000e640000000800 */
[C---:B------:R-:W-:Y:S08]  /*17e50*/  HMMA.16816.F32 R44, R112.reuse, R116, R44 ;  /* 0x00000074702c723c */ /* 0x040ff0000000182c */
[-C--:B------:R-:W-:Y:S01]  /*17e60*/  HMMA.16816.F32 R48, R112, R118.reuse, R48 ;  /* 0x000000767030723c */ /* 0x080fe20000001830 */
[----:B------:R-:W-:Y:S07]  /*17e70*/  MUFU.EX2 R192, R184 ;  /* 0x000000b800c07308 */ /* 0x000fee0000000800 */
[C---:B------:R-:W-:Y:S01]  /*17e80*/  HMMA.16816.F32 R52, R172.reuse, R118, R52 ;  /* 0x00000076ac34723c */ /* 0x040fe20000001834 */
[----:B------:R-:W2:Y:S02]  /*17e90*/  LDSM.16.MT88.4 R116, [R197+0xc00] ;  /* 0x000c0000c574783b */ /* 0x000ea40000004200 */
[----:B------:R-:W-:Y:S01]  /*17ea0*/  MUFU.EX2 R190, R219 ;  /* 0x000000db00be7308 */ /* 0x000fe20000000800 */
[----:B-1----:R-:W-:Y:S04]  /*17eb0*/  FADD.FTZ R0, R2, R0 ;  /* 0x0000000002007221 */ /* 0x002fe80000010000 */
[----:B------:R-:W-:Y:S05]  /*17ec0*/  FADD.FTZ R0, R108, R0 ;  /* 0x000000006c007221 */ /* 0x000fea0000010000 */
[----:B------:R-:W-:Y:S10]  /*17ed0*/  MUFU.EX2 R191, R218 ;  /* 0x000000da00bf7308 */ /* 0x000ff40000000800 */
[----:B------:R-:W-:Y:S10]  /*17ee0*/  MUFU.EX2 R185, R195 ;  /* 0x000000c300b97308 */ /* 0x000ff40000000800 */
[----:B------:R-:W1:Y:S01]  /*17ef0*/  MUFU.EX2 R188, R194 ;  /* 0x000000c200bc7308 */ /* 0x000e620000000800 */
[-C--:B--2---:R-:W-:Y:S09]  /*17f00*/  HMMA.16816.F32 R56, R172, R116.reuse, R56 ;  /* 0x00000074ac38723c */ /* 0x084ff20000001838 */
[----:B------:R-:W-:Y:S01]  /*17f10*/  MUFU.EX2 R189, R189 ;  /* 0x000000bd00bd7308 */ /* 0x000fe20000000800 */
[C---:B------:R-:W-:Y:S09]  /*17f20*/  HMMA.16816.F32 R60, R112.reuse, R116, R60 ;  /* 0x00000074703c723c */ /* 0x040ff2000000183c */
[----:B------:R-:W2:Y:S01]  /*17f30*/  MUFU.EX2 R184, R215 ;  /* 0x000000d700b87308 */ /* 0x000ea20000000800 */
[-C--:B------:R-:W-:Y:S03]  /*17f40*/  HMMA.16816.F32 R64, R112, R118.reuse, R64 ;  /* 0x000000767040723c */ /* 0x080fe60000001840 */
[----:B-1----:R-:W-:Y:S06]  /*17f50*/  F2FP.PACK_AB R176, R188, R185 ;  /* 0x000000b9bcb0723e */ /* 0x002fec00000000ff */
[----:B------:R-:W-:Y:S01]  /*17f60*/  MUFU.EX2 R183, R193 ;  /* 0x000000c100b77308 */ /* 0x000fe20000000800 */
[C---:B------:R-:W-:Y:S01]  /*17f70*/  HMMA.16816.F32 R68, R172.reuse, R118, R68 ;  /* 0x00000076ac44723c */ /* 0x040fe20000001844 */
[----:B------:R-:W1:Y:S08]  /*17f80*/  LDSM.16.MT88.4 R116, [R196+0x1800] ;  /* 0x00180000c474783b */ /* 0x000e700000004200 */
[----:B------:R-:W3:Y:S03]  /*17f90*/  MUFU.EX2 R182, R214 ;  /* 0x000000d600b67308 */ /* 0x000ee60000000800 */
[----:B--2---:R-:W-:Y:S07]  /*17fa0*/  F2FP.PACK_AB R178, R184, R189 ;  /* 0x000000bdb8b2723e */ /* 0x004fee00000000ff */
[----:B------:R-:W-:Y:S10]  /*17fb0*/  MUFU.EX2 R181, R216 ;  /* 0x000000d800b57308 */ /* 0x000ff40000000800 */
[----:B------:R-:W2:Y:S01]  /*17fc0*/  MUFU.EX2 R180, R217 ;  /* 0x000000d900b47308 */ /* 0x000ea20000000800 */
[----:B---3--:R-:W-:Y:S01]  /*17fd0*/  F2FP.PACK_AB R177, R182, R183 ;  /* 0x000000b7b6b1723e */ /* 0x008fe200000000ff */
[-C--:B-1----:R-:W-:Y:S08]  /*17fe0*/  HMMA.16816.F32 R72, R172, R116.reuse, R72 ;  /* 0x00000074ac48723c */ /* 0x082ff00000001848 */
[C---:B------:R-:W-:Y:S04]  /*17ff0*/  HMMA.16816.F32 R76, R112.reuse, R116, R76 ;  /* 0x00000074704c723c */ /* 0x040fe8000000184c */
[----:B--2---:R-:W-:Y:S04]  /*18000*/  F2FP.PACK_AB R179, R180, R181 ;  /* 0x000000b5b4b3723e */ /* 0x004fe800000000ff */
        /* <DEDUP_REMOVED lines=13> */
[----:B------:R-:W1:Y:S01]  /*180e0*/  MUFU.EX2 R108, R225 ;  /* 0x000000e1006c7308 */ /* 0x000e620000000800 */
[----:B------:R-:W-:Y:S01]  /*180f0*/  F2FP.PACK_AB R115, R243, R242 ;  /* 0x000000f2f373723e */ /* 0x000fe200000000ff */
[----:B------:R-:W-:Y:S03]  /*18100*/  FADD.FTZ R0, R232, R132 ;  /* 0x00000084e8007221 */ /* 0x000fe60000010000 */
[----:B------:R-:W-:Y:S01]  /*18110*/  F2FP.PACK_AB R118, R244, R241 ;  /* 0x000000f1f476723e */ /* 0x000fe200000000ff */
[----:B------:R-:W-:Y:S01]  /*18120*/  FADD.FTZ R106, R233, R0 ;  /* 0x00000000e96a7221 */ /* 0x000fe20000010000 */
[----:B------:R-:W-:Y:S01]  /*18130*/  F2FP.PACK_AB R119, R192, R236 ;  /* 0x000000ecc077723e */ /* 0x000fe200000000ff */
[-C--:B------:R-:W-:Y:S02]  /*18140*/  HMMA.16816.F32 R8, R112, R120.reuse, R8 ;  /* 0x000000787008723c */ /* 0x080fe40000001808 */
[----:B------:R-:W2:Y:S03]  /*18150*/  MUFU.EX2 R132, R223 ;  /* 0x000000df00847308 */ /* 0x000ea60000000800 */
[----:B------:R-:W-:Y:S02]  /*18160*/  F2FP.PACK_AB R173, R187, R186 ;  /* 0x000000babbad723e */ /* 0x000fe400000000ff */
[----:B------:R-:W-:Y:S01]  /*18170*/  F2FP.PACK_AB R175, R191, R190 ;  /* 0x000000bebfaf723e */ /* 0x000fe200000000ff */
[C---:B------:R-:W-:Y:S04]  /*18180*/  HMMA.16816.F32 R12, R116.reuse, R120, R12 ;  /* 0x00000078740c723c */ /* 0x040fe8000000180c */
[----:B------:R-:W3:Y:S04]  /*18190*/  MUFU.EX2 R107, R224 ;  /* 0x000000e0006b7308 */ /* 0x000ee80000000800 */
[-C--:B------:R-:W-:Y:S04]  /*181a0*/  HMMA.16816.F32 R16, R116, R122.reuse, R16 ;  /* 0x0000007a7410723c */ /* 0x080fe80000001810 */
[----:B-1----:R-:W-:Y:S02]  /*181b0*/  FADD.FTZ R0, R108, R2 ;  /* 0x000000026c007221 */ /* 0x002fe40000010000 */
[----:B------:R-:W-:Y:S01]  /*181c0*/  FADD.FTZ R2, R246, R106 ;  /* 0x0000006af6027221 */ /* 0x000fe20000010000 */
[----:B------:R-:W-:Y:S01]  /*181d0*/  MOV R106, R105 ;  /* 0x00000069006a7202 */ /* 0x000fe20000000f00 */
[C---:B------:R-:W-:Y:S01]  /*181e0*/  HMMA.16816.F32 R20, R112.reuse, R122, R20 ;  /* 0x0000007a7014723c */ /* 0x040fe20000001814 */
[----:B------:R-:W1:Y:S03]  /*181f0*/  LDSM.16.MT88.4 R120, [R197+0x1000] ;  /* 0x00100000c578783b */ /* 0x000e660000004200 */
[----:B--2---:R-:W-:Y:S01]  /*18200*/  F2FP.PACK_AB R174, R109, R132 ;  /* 0x000000846dae723e */ /* 0x004fe200000000ff */
[----:B------:R-:W-:Y:S03]  /*18210*/  FADD.FTZ R2, R238, R2 ;  /* 0x00000002ee027221 */ /* 0x000fe60000010000 */
[-C--:B------:R-:W-:Y:S04]  /*18220*/  HMMA.16816.F32 R24, R112, R124.reuse, R24 ;  /* 0x0000007c7018723c */ /* 0x080fe80000001818 */
[C---:B---3--:R-:W-:Y:S01]  /*18230*/  F2FP.PACK_AB R172, R107.reuse, R108 ;  /* 0x0000006c6bac723e */ /* 0x048fe200000000ff */
[----:B------:R-:W-:Y:S01]  /*18240*/  FADD.FTZ R0, R107, R0 ;  /* 0x000000006b007221 */ /* 0x000fe20000010000 */
[----:B------:R-:W-:Y:S01]  /*18250*/  MOV R107, R104 ;  /* 0x00000068006b7202 */ /* 0x000fe20000000f00 */
[----:B------:R-:W-:Y:S01]  /*18260*/  FADD.FTZ R2, R237, R2 ;  /* 0x00000002ed027221 */ /* 0x000fe20000010000 */
[C---:B------:R-:W-:Y:S04]  /*18270*/  HMMA.16816.F32 R28, R116.reuse, R124, R28 ;  /* 0x0000007c741c723c */ /* 0x040fe8000000181c */
[----:B------:R-:W-:Y:S01]  /*18280*/  FADD.FTZ R0, R132, R0 ;  /* 0x0000000084007221 */ /* 0x000fe20000010000 */
[----:B------:R-:W-:Y:S01]  /*18290*/  MOV R108, R6 ;  /* 0x00000006006c7202 */ /* 0x000fe20000000f00 */
[----:B------:R-:W-:Y:S02]  /*182a0*/  FADD.FTZ R2, R236, R2 ;  /* 0x00000002ec027221 */ /* 0x000fe40000010000 */
[-C--:B------:R-:W-:Y:S04]  /*182b0*/  HMMA.16816.F32 R32, R116, R126.reuse, R32 ;  /* 0x0000007e7420723c */ /* 0x080fe80000001820 */
[----:B------:R-:W-:Y:S01]  /*182c0*/  FADD.FTZ R215, R109, R0 ;  /* 0x000000006dd77221 */ /* 0x000fe20000010000 */
[----:B------:R-:W-:Y:S01]  /*182d0*/  MOV R109, R5 ;  /* 0x00000005006d7202 */ /* 0x000fe20000000f00 */
[----:B------:R-:W-:Y:S02]  /*182e0*/  FADD.FTZ R0, R245, R3 ;  /* 0x00000003f5007221 */ /* 0x000fe40000010000 */
[C---:B------:R-:W-:Y:S01]  /*182f0*/  HMMA.16816.F32 R36, R112.reuse, R126, R36 ;  /* 0x0000007e7024723c */ /* 0x040fe20000001824 */
[----:B------:R-:W2:Y:S03]  /*18300*/  LDSM.16.MT88.4 R124, [R196+0x1c00] ;  /* 0x001c0000c47c783b */ /* 0x000ea60000004200 */
        /* <DEDUP_REMOVED lines=12> */
[----:B------:R-:W3:Y:S03]  /*183d0*/  LDSM.16.MT88.4 R128, [R197+0x1c00] ;  /* 0x001c0000c580783b */ /* 0x000ee60000004200 */
        /* <DEDUP_REMOVED lines=18> */
[----:B------:R-:W-:Y:S04]  /*18500*/  FADD.FTZ R233, R180, R0 ;  /* 0x00000000b4e97221 */ /* 0x000fe80000010000 */
[-C--:B------:R-:W-:Y:S08]  /*18510*/  HMMA.16816.F32 R80, R116, R126.reuse, R80 ;  /* 0x0000007e7450723c */ /* 0x080ff00000001850 */
[C---:B------:R-:W-:Y:S08]  /*18520*/  HMMA.16816.F32 R84, R112.reuse, R126, R84 ;  /* 0x0000007e7054723c */ /* 0x040ff00000001854 */
[-C--:B---3--:R-:W-:Y:S08]  /*18530*/  HMMA.16816.F32 R88, R112, R128.reuse, R88 ;  /* 0x000000807058723c */ /* 0x088ff00000001858 */
[C---:B------:R-:W-:Y:S08]  /*18540*/  HMMA.16816.F32 R92, R116.reuse, R128, R92 ;  /* 0x00000080745c723c */ /* 0x040ff0000000185c */
[-C--:B------:R-:W-:Y:S08]  /*18550*/  HMMA.16816.F32 R96, R116, R130.reuse, R96 ;  /* 0x000000827460723c */ /* 0x080ff00000001860 */
[----:B------:R-:W-:Y:S08]  /*18560*/  HMMA.16816.F32 R100, R112, R130, R100 ;  /* 0x000000827064723c */ /* 0x000ff00000001864 */
        /* <DEDUP_REMOVED lines=28> */
.L_x_1015:
[----:B------:R-:W2:Y:S01]  /*18730*/  LDL R0, [R1+0x54] ;  /* 0x0000540001007983 */ /* 0x000ea20000100800 */
[----:B------:R-:W-:-:S05]  /*18740*/  IMAD.MOV.U32 R2, RZ, RZ, c[0x0][0x2c4] ;  /* 0x0000b100ff027624 */ /* 0x000fca00078e00ff */
[----:B------:R-:W-:Y:S01]  /*18750*/  ISETP.NE.AND P0, PT, R2, 0x1, PT ;  /* 0x000000010200780c */ /* 0x000fe20003f05270 */
[----:B------:R-:W-:Y:S01]  /*18760*/  IMAD.MOV.U32 R3, RZ, RZ, c[0x0][0x32c] ;  /* 0x0000cb00ff037624 */ /* 0x000fe200078e00ff */
[----:B--2---:R-:W-:-:S11]  /*18770*/  IADD3 R0, R0, 0x7f, RZ ;  /* 0x0000007f00007810 */ /* 0x004fd60007ffe0ff */
[----:B------:R-:W-:-:S05]  /*18780*/  @P0 IMAD.HI.U32 R2, R0, c[0x0][0x2c8], RZ ;  /* 0x0000b20000020a27 */ /* 0x000fca00078e00ff */
[----:B------:R-:W-:Y:S02]  /*18790*/  @P0 SHF.R.U32.HI R0, RZ, c[0x0][0x2cc], R2 ;  /* 0x0000b300ff000a19 */ /* 0x000fe40000011602 */
[----:B------:R-:W-:Y:S02]  /*187a0*/  ISETP.GE.AND P0, PT, R3, 0x1, PT ;  /* 0x000000010300780c */ /* 0x000fe40003f06270 */
[----:B------:R-:W-:-:S05]  /*187b0*/  IADD3 R2, R249, 0x1, -R248 ;  /* 0x00000001f9027810 */ /* 0x000fca0007ffe8f8 */
        /* <DEDUP_REMOVED lines=13> */
.L_x_1051:
[----:B------:R-:W-:-:S04]  /*18890*/  MOV R3, 0x1 ;  /* 0x0000000100037802 */ /* 0x000fc80000000f00 */
[----:B------:R-:W-:-:S13]  /*188a0*/  ISETP.NE.AND P0, PT, R3, c[0x0][0x32c], PT ;  /* 0x0000cb0003007a0c */ /* 0x000fda0003f05270 */
[----:B------:R-:W-:-:S05]  /*188b0*/  @P0 IMAD.HI.U32 R3, R0, c[0x0][0x330], RZ ;  /* 0x0000cc0000030a27 */ /* 0x000fca00078e00ff */
[----:B------:R-:W-:Y:S02]  /*188c0*/  @P0 SHF.R.U32.HI R0, RZ, c[0x0][0x334], R3 ;  /* 0x0000cd00ff000a19 */ /* 0x000fe40000011603 */
.L_x_1052:
[----:B------:R-:W-:Y:S05]  /*188d0*/  BSYNC B0 ;  /* 0x0000000000007941 */ /* 0x000fea0003800000 */
.L_x_1050:
[----:B------:R-:W-:-:S05]  /*188e0*/  IMAD R0, R0, c[0x0][0x32c], RZ ;  /* 0x0000cb0000007a24 */ /* 0x000fca00078e02ff */
[----:B------:R-:W-:-:S03]  /*188f0*/  IMNMX R2, R2, R0, !PT ;  /* 0x0000000002027217 */ /* 0x000fc60007800200 */
.L_x_1049:
[----:B------:R-:W2:Y:S01]  /*18900*/  LDL R3, [R1+0x1c] ;  /* 0x00001c0001037983 */ /* 0x000ea20000100800 */
[----:B------:R-:W-:-:S05]  /*18910*/  IADD3 R2, R2, 0x2f, RZ ;  /* 0x0000002f02027810 */ /* 0x000fca0007ffe0ff */
[----:B------:R-:W-:-:S05]  /*18920*/  IMAD.HI R2, R2, 0x2aaaaaab, RZ ;  /* 0x2aaaaaab02027827 */ /* 0x000fca00078e02ff */
[----:B------:R-:W-:-:S04]  /*18930*/  SHF.R.U32.HI R0, RZ, 0x1f, R2 ;  /* 0x0000001fff007819 */ /* 0x000fc80000011602 */
[----:B------:R-:W-:-:S04]  /*18940*/  LEA.HI.SX32 R0, R2, R0, 0x1d ;  /* 0x0000000002007211 */ /* 0x000fc800078feaff */
[----:B--2---:R-:W-:-:S04]  /*18950*/  IMNMX R3, R3, R0, !PT ;  /* 0x0000000003037217 */ /* 0x004fc80007800200 */
[----:B------:R-:W-:Y:S01]  /*18960*/  ISETP.GE.AND P0, PT, R212, R3, PT ;  /* 0x00000003d400720c */ /* 0x000fe20003f06270 */
[----:B------:R1:W-:-:S12]  /*18970*/  STL [R1+0x20], R3 ;  /* 0x0000200301007387 */ /* 0x0003d80000100800 */
[----:B------:R-:W-:Y:S05]  /*18980*/  @!P0 BRA `(.L_x_1053) ;  /* 0x00002c7000008947 */ /* 0x000fea0003800000 */
.L_x_1066:
[----:B------:R-:W2:Y:S01]  /*18990*/  LDL R0, [R1+0x1c] ;  /* 0x00001c0001007983 */ /* 0x000ea20000100800 */
[----:B------:R-:W-:Y:S04]  /*189a0*/  DEPBAR.LE SB0, 0x0 ;  /* 0x000080000000791a */ /* 0x000fe80000000000 */
[----:B------:R-:W-:Y:S01]  /*189b0*/  WARPSYNC 0xffffffff ;  /* 0xffffffff00007948 */ /* 0x000fe20003800000 */
[----:B------:R-:W-:Y:S01]  /*189c0*/  BAR.SYNC.DEFER_BLOCKING 0x0 ;  /* 0x0000000000007b1d */ /* 0x000fe20000010000 */
[----:B------:R-:W-:Y:S01]  /*189d0*/  IMAD.MOV.U32 R107, RZ, RZ, R105 ;  /* 0x000000ffff6b7224 */ /* 0x000fe200078e0069 */
[----:B------:R-:W-:Y:S01]  /*189e0*/  MOV R108, R104 ;  /* 0x00000068006c7202 */ /* 0x000fe20000000f00 */
[----:B------:R-:W-:Y:S03]  /*189f0*/  IMAD.MOV.U32 R109, RZ, RZ, R6 ;  /* 0x000000ffff6d7224 */ /* 0x000fe600078e0006 */
[----:B------:R3:W4:Y:S01]  /*18a00*/  LDSM.16.M88.4 R52, [R198] ;  /* 0x00000000c634783b */ /* 0x0007220000000200 */
[----:B------:R-:W-:Y:S03]  /*18a10*/  BSSY B0, `(.L_x_1054) ;  /* 0x0000043000007945 */ /* 0x000fe60003800000 */
        /* <DEDUP_REMOVED lines=29> */
.L_x_1202:
[----:B------:R-:W-:-:S05]  /*18bf0*/  BRA.DIV ~URZ, `(.L_x_1057) ;  /* 0x0000db827f007947 */ /* 0x000fca000b800000 */
[----:B------:R3:W4:Y:S02]  /*18c00*/  SHFL.IDX PT, R0, R9, RZ, 0x1c1f ;  /* 0x001c1fff09007589 */ /* 0x00072400000e0000 */
.L_x_1203:
        /* <DEDUP_REMOVED lines=23> */
.L_x_1204:
        /* <DEDUP_REMOVED lines=12> */
.L_x_1055:
[----:B-1-34-:R-:W-:Y:S05]  /*18e40*/  BSYNC B0 ;  /* 0x0000000000007941 */ /* 0x01afea0003800000 */
.L_x_1054:
[----:B------:R-:W0:Y:S01]  /*18e50*/  LDGDEPBAR ;  /* 0x00000000000079af */ /* 0x000e220000000000 */
[----:B------:R-:W-:Y:S01]  /*18e60*/  WARPSYNC 0xffffffff ;  /* 0xffffffff00007948 */ /* 0x000fe20003800000 */
[-C--:B--2---:R-:W-:Y:S01]  /*18e70*/  HMMA.16816.F32 R8, R52, R20.reuse, RZ ;  /* 0x000000143408723c */ /* 0x084fe200000018ff */
[----:B------:R-:W-:Y:S05]  /*18e80*/  BSSY B0, `(.L_x_1059) ;  /* 0x00000bb000007945 */ /* 0x000fea0003800000 */
[----:B------:R-:W2:Y:S02]  /*18e90*/  LDL R0, [R1+0x1c] ;  /* 0x00001c0001007983 */ /* 0x000ea40000100800 */
        /* <DEDUP_REMOVED lines=96> */
[----:B------:R-:W2:Y:S01]  /*194a0*/  LDL R2, [R1+0x58] ;  /* 0x0000580001027983 */ /* 0x000ea20000100800 */
[----:B------:R-:W-:Y:S02]  /*194b0*/  IMAD.MOV.U32 R3, RZ, RZ, c[0x0][0x2b8] ;  /* 0x0000ae00ff037624 */ /* 0x000fe400078e00ff */
[----:B------:R-:W-:Y:S01]  /*194c0*/  IMAD.MOV.U32 R211, RZ, RZ, RZ ;  /* 0x000000ffffd37224 */ /* 0x000fe200078e00ff */
[----:B------:R-:W3:Y:S02]  /*194d0*/  LDL R0, [R1+0x24] ;  /* 0x0000240001007983 */ /* 0x000ee40000100800 */
[----:B------:R-:W-:Y:S02]  /*194e0*/  ISETP.NE.AND P2, PT, R3, 0x1, PT ;  /* 0x000000010300780c */ /* 0x000fe40003f45270 */
[----:B------:R-:W4:Y:S04]  /*194f0*/  LDL.64 R218, [R1+0x48] ;  /* 0x0000480001da7983 */ /* 0x000f280000100a00 */
[----:B------:R-:W5:Y:S04]  /*19500*/  LDL R106, [R1+0x50] ;  /* 0x00005000016a7983 */ /* 0x000f680000100800 */
[----:B------:R-:W4:Y:S04]  /*19510*/  LDL.64 R216, [R1+0x40] ;  /* 0x0000400001d87983 */ /* 0x000f280000100a00 */
[----:B------:R-:W4:Y:S04]  /*19520*/  LDL R172, [R1+0x3c] ;  /* 0x00003c0001ac7983 */ /* 0x000f280000100800 */
[----:B------:R-:W1:Y:S01]  /*19530*/  S2R R173, SR_TID.X ;  /* 0x0000000000ad7919 */ /* 0x000e620000002100 */
[----:B---3--:R-:W-:Y:S01]  /*19540*/  ISETP.GT.AND P1, PT, R0, 0x2f, PT ;  /* 0x0000002f0000780c */ /* 0x008fe20003f24270 */
[----:B--2---:R-:W-:Y:S05]  /*19550*/  IMAD R2, R212, 0x30, R2 ;  /* 0x00000030d4027824 */ /* 0x004fea00078e0202 */
[----:B------:R-:W-:Y:S05]  /*19560*/  IADD3 R2, R2, -0x30, R0 ;  /* 0xffffffd002027810 */ /* 0x000fea0007ffe000 */
[----:B------:R-:W-:Y:S04]  /*19570*/  @P2 IMAD.HI.U32 R3, R2, c[0x0][0x2bc], RZ ;  /* 0x0000af0002032a27 */ /* 0x000fe800078e00ff */
[----:B------:R-:W-:Y:S01]  /*19580*/  IMAD.MOV.U32 R0, RZ, RZ, R2 ;  /* 0x000000ffff007224 */ /* 0x000fe200078e0002 */
[----:B------:R-:W-:Y:S04]  /*19590*/  @P2 SHF.R.U32.HI R0, RZ, c[0x0][0x2c0], R3 ;  /* 0x0000b000ff002a19 */ /* 0x000fe80000011603 */
[C---:B----4-:R-:W-:Y:S01]  /*195a0*/  @!P1 IADD3 R3, P0, R0.reuse, R218, RZ ;  /* 0x000000da00039210 */ /* 0x050fe20007f1e0ff */
[----:B------:R-:W-:Y:S03]  /*195b0*/  IMAD.MOV R4, RZ, RZ, -R0 ;  /* 0x000000ffff047224 */ /* 0x000fe600078e0a00 */
[----:B-----5:R-:W-:Y:S01]  /*195c0*/  @!P1 LEA.HI.X.SX32 R0, R0, R106, 0x1, P0 ;  /* 0x0000006a00009211 */ /* 0x020fe200000f0eff */
[----:B------:R-:W-:Y:S01]  /*195d0*/  IMAD R213, R4, c[0x0][0x2b8], R2 ;  /* 0x0000ae0004d57a24 */ /* 0x000fe200078e0202 */
[C---:B------:R-:W-:Y:S02]  /*195e0*/  @!P1 LEA R2, P0, R3.reuse, c[0x0][0x2a0], 0x2 ;  /* 0x0000a80003029a11 */ /* 0x040fe400078010ff */
[----:B-1----:R-:W-:Y:S02]  /*195f0*/  SHF.R.S32.HI R106, RZ, 0x1f, R173 ;  /* 0x0000001fff6a7819 */ /* 0x002fe400000114ad */
[----:B------:R-:W-:Y:S02]  /*19600*/  @!P1 LEA.HI.X R3, R3, c[0x0][0x2a4], R0, 0x2, P0 ;  /* 0x0000a90003039a11 */ /* 0x000fe400000f1400 */
[----:B------:R-:W-:Y:S02]  /*19610*/  SHF.R.S32.HI R0, RZ, 0x1f, R213 ;  /* 0x0000001fff007819 */ /* 0x000fe400000114d5 */
[----:B------:R-:W-:Y:S01]  /*19620*/  LEA.HI R106, R106, R173, RZ, 0x2 ;  /* 0x000000ad6a6a7211 */ /* 0x000fe200078f10ff */
[----:B------:R1:W2:Y:S02]  /*19630*/  @!P1 LDG.E R211, [R2.64] ;  /* 0x0000000802d39981 */ /* 0x0002a4000c1e1900 */
[----:B------:R-:W-:Y:S01]  /*19640*/  IMAD R0, R0, c[0x0][0x1e0], RZ ;  /* 0x0000780000007a24 */ /* 0x000fe200078e02ff */
[----:B------:R-:W-:Y:S03]  /*19650*/  SHF.R.S32.HI R106, RZ, 0x2, R106 ;  /* 0x00000002ff6a7819 */ /* 0x000fe6000001146a */
[C---:B------:R-:W-:Y:S01]  /*19660*/  IMAD R0, R213.reuse, c[0x0][0x1e4], R0 ;  /* 0x00007900d5007a24 */ /* 0x040fe200078e0200 */
[----:B------:R-:W-:Y:S01]  /*19670*/  IADD3 R106, -R106, 0x30, RZ ;  /* 0x000000306a6a7810 */ /* 0x000fe20007ffe1ff */
[----:B-1----:R-:W-:Y:S04]  /*19680*/  IMAD.WIDE.U32 R2, R213, c[0x0][0x1e0], RZ ;  /* 0x00007800d5027a25 */ /* 0x002fe800078e00ff */
        /* <DEDUP_REMOVED lines=12> */
.L_x_1205:
[----:B------:R-:W-:-:S05]  /*19750*/  BRA.DIV ~URZ, `(.L_x_1062) ;  /* 0x0000d1d27f007947 */ /* 0x000fca000b800000 */
[----:B------:R3:W4:Y:S02]  /*19760*/  SHFL.IDX PT, R0, R173, RZ, 0x1c1f ;  /* 0x001c1fffad007589 */ /* 0x00072400000e0000 */
.L_x_1206:
        /* <DEDUP_REMOVED lines=24> */
.L_x_1207:
        /* <DEDUP_REMOVED lines=20> */
.L_x_1060:
[----:B------:R-:W-:Y:S05]  /*19a30*/  BSYNC B0 ;  /* 0x0000000000007941 */ /* 0x000fea0003800000 */
.L_x_1059:
        /* <DEDUP_REMOVED lines=51> */
.L_x_1208:
        /* <DEDUP_REMOVED lines=15> */
.L_x_1209:
[C---:B------:R-:W-:Y:S01]  /*19e60*/  FMUL.FTZ R2, R105.reuse, c[0x0][0x2d0] ;  /* 0x0000b40069027a20 */ /* 0x040fe20000410000 */
[----:B--2---:R-:W-:Y:S01]  /*19e70*/  FMNMX.FTZ R106, R0, R4, !PT ;  /* 0x00000004006a7209 */ /* 0x004fe20007810000 */
        /* <DEDUP_REMOVED lines=17> */
[----:B------:R1:W2:Y:S10]  /*19f90*/  MUFU.EX2 R2, R8 ;  /* 0x0000000800027308 */ /* 0x0002b40000000800 */
[----:B------:R-:W-:Y:S01]  /*19fa0*/  MUFU.EX2 R107, R107 ;  /* 0x0000006b006b7308 */ /* 0x000fe20000000800 */
[----:B-1----:R-:W-:Y:S04]  /*19fb0*/  FMUL.FTZ R8, R6, c[0x0][0x2d0] ;  /* 0x0000b40006087a20 */ /* 0x002fe80000410000 */
[--C-:B------:R-:W-:Y:S02]  /*19fc0*/  FFMA.FTZ R180, R28, c[0x0][0x2d0], -R8.reuse ;  /* 0x0000b4001cb47a23 */ /* 0x100fe40000010808 */
[--C-:B------:R-:W-:Y:S02]  /*19fd0*/  FFMA.FTZ R179, R29, c[0x0][0x2d0], -R8.reuse ;  /* 0x0000b4001db37a23 */ /* 0x100fe40000010808 */
[----:B------:R-:W-:Y:S02]  /*19fe0*/  FFMA.FTZ R178, R32, c[0x0][0x2d0], -R8 ;  /* 0x0000b40020b27a23 */ /* 0x000fe40000010808 */
[----:B--2---:R-:W-:Y:S01]  /*19ff0*/  FFMA.FTZ R0, R4, R215, R2 ;  /* 0x000000d704007223 */ /* 0x004fe20000010002 */
[C---:B------:R-:W-:Y:S01]  /*1a000*/  F2FP.PACK_AB R172, R3.reuse, R2 ;  /* 0x0000000203ac723e */ /* 0x040fe200000000ff */
[C---:B------:R-:W-:Y:S01]  /*1a010*/  FMUL.FTZ R2, R104.reuse, c[0x0][0x2d0] ;  /* 0x0000b40068027a20 */ /* 0x040fe20000410000 */
        /* <DEDUP_REMOVED lines=19> */
[----:B------:R-:W2:Y:S01]  /*1a150*/  MUFU.EX2 R10, R10 ;  /* 0x0000000a000a7308 */ /* 0x000ea20000000800 */
[--C-:B------:R-:W-:Y:S02]  /*1a160*/  FFMA.FTZ R23, R16, c[0x0][0x2d0], -R8.reuse ;  /* 0x0000b40010177a23 */ /* 0x100fe40000010808 */
[--C-:B------:R-:W-:Y:S02]  /*1a170*/  FFMA.FTZ R22, R17, c[0x0][0x2d0], -R8.reuse ;  /* 0x0000b40011167a23 */ /* 0x100fe40000010808 */
[--C-:B------:R-:W-:Y:S02]  /*1a180*/  FFMA.FTZ R176, R33, c[0x0][0x2d0], -R8.reuse ;  /* 0x0000b40021b07a23 */ /* 0x100fe40000010808 */
[--C-:B------:R-:W-:Y:S02]  /*1a190*/  FFMA.FTZ R194, R44, c[0x0][0x2d0], -R8.reuse ;  /* 0x0000b4002cc27a23 */ /* 0x100fe40000010808 */
[--C-:B------:R-:W-:Y:S01]  /*1a1a0*/  FFMA.FTZ R193, R45, c[0x0][0x2d0], -R8.reuse ;  /* 0x0000b4002dc17a23 */ /* 0x100fe20000010808 */
[----:B------:R-:W4:Y:S01]  /*1a1b0*/  MUFU.EX2 R2, R11 ;  /* 0x0000000b00027308 */ /* 0x000f220000000800 */
[----:B------:R-:W-:Y:S02]  /*1a1c0*/  FFMA.FTZ R192, R48, c[0x0][0x2d0], -R8 ;  /* 0x0000b40030c07a23 */ /* 0x000fe40000010808 */
[C---:B------:R-:W-:Y:S02]  /*1a1d0*/  FMUL.FTZ R52, R4.reuse, R160 ;  /* 0x000000a004347220 */ /* 0x040fe40000410000 */
[C---:B-1----:R-:W-:Y:S02]  /*1a1e0*/  FMUL.FTZ R39, R3.reuse, R155 ;  /* 0x0000009b03277220 */ /* 0x042fe40000410000 */
[C---:B------:R-:W-:Y:S02]  /*1a1f0*/  FMUL.FTZ R53, R4.reuse, R161 ;  /* 0x000000a104357220 */ /* 0x040fe40000410000 */
[C---:B------:R-:W-:Y:S01]  /*1a200*/  FMUL.FTZ R54, R3.reuse, R162 ;  /* 0x000000a203367220 */ /* 0x040fe20000410000 */
[----:B------:R1:W-:Y:S01]  /*1a210*/  MUFU.EX2 R26, R9 ;  /* 0x00000009001a7308 */ /* 0x0003e20000000800 */
[C---:B------:R-:W-:Y:S02]  /*1a220*/  FMUL.FTZ R55, R3.reuse, R163 ;  /* 0x000000a303377220 */ /* 0x040fe40000410000 */
[----:B------:R-:W-:Y:S01]  /*1a230*/  LDSM.16.MT88.4 R160, [R196+0x1400] ;  /* 0x00140000c4a0783b */ /* 0x000fe20000004200 */
[----:B--2---:R-:W-:Y:S02]  /*1a240*/  FFMA.FTZ R0, R3, R214, R10 ;  /* 0x000000d603007223 */ /* 0x004fe4000001000a */
[----:B------:R-:W-:Y:S02]  /*1a250*/  FFMA.FTZ R214, R49, c[0x0][0x2d0], -R8 ;  /* 0x0000b40031d67a23 */ /* 0x000fe40000010808 */
[C---:B------:R-:W-:Y:S02]  /*1a260*/  FMUL.FTZ R56, R4.reuse, R56 ;  /* 0x0000003804387220 */ /* 0x040fe40000410000 */
[----:B------:R-:W2:Y:S01]  /*1a270*/  MUFU.EX2 R27, R20 ;  /* 0x00000014001b7308 */ /* 0x000ea20000000800 */
[----:B------:R-:W-:Y:S02]  /*1a280*/  FMUL.FTZ R57, R4, R57 ;  /* 0x0000003904397220 */ /* 0x000fe40000410000 */
[C---:B------:R-:W-:Y:S01]  /*1a290*/  FMUL.FTZ R58, R3.reuse, R58 ;  /* 0x0000003a033a7220 */ /* 0x040fe20000410000 */
[C---:B---34-:R-:W-:Y:S01]  /*1a2a0*/  F2FP.PACK_AB R173, R2.reuse, R10 ;  /* 0x0000000a02ad723e */ /* 0x058fe200000000ff */
[----:B------:R-:W-:Y:S02]  /*1a2b0*/  FADD.FTZ R37, R2, R0 ;  /* 0x0000000002257221 */ /* 0x000fe40000010000 */
[----:B------:R-:W-:Y:S02]  /*1a2c0*/  FADD.FTZ R0, -R6, R109 ;  /* 0x0000006d06007221 */ /* 0x000fe40000010100 */
[--C-:B------:R-:W-:Y:S01]  /*1a2d0*/  FFMA.FTZ R10, R12, c[0x0][0x2d0], -R8.reuse ;  /* 0x0000b4000c0a7a23 */ /* 0x100fe20000010808 */
[----:B------:R3:W-:Y:S01]  /*1a2e0*/  MUFU.EX2 R235, R36 ;  /* 0x0000002400eb7308 */ /* 0x0007e20000000800 */
[----:B------:R-:W-:Y:S02]  /*1a2f0*/  FMUL.FTZ R0, R0, c[0x0][0x2d0] ;  /* 0x0000b40000007a20 */ /* 0x000fe40000410000 */
[----:B------:R-:W-:Y:S02]  /*1a300*/  FMUL.FTZ R59, R3, R59 ;  /* 0x0000003b033b7220 */ /* 0x000fe40000410000 */
[----:B-1----:R-:W-:Y:S02]  /*1a310*/  FFMA.FTZ R9, R13, c[0x0][0x2d0], -R8 ;  /* 0x0000b4000d097a23 */ /* 0x002fe40000010808 */
[----:B------:R-:W-:Y:S02]  /*1a320*/  FMUL.FTZ R8, R106, c[0x0][0x2d0] ;  /* 0x0000b4006a087a20 */ /* 0x000fe40000410000 */
[----:B------:R-:W-:Y:S01]  /*1a330*/  FMUL.FTZ R68, R4, R68 ;  /* 0x0000004404447220 */ /* 0x000fe20000410000 */
[----:B------:R1:W4:Y:S01]  /*1a340*/  MUFU.EX2 R2, R0 ;  /* 0x0000000000027308 */ /* 0x0003220000000800 */
[--C-:B------:R-:W-:Y:S02]  /*1a350*/  FFMA.FTZ R21, R15, c[0x0][0x2d0], -R8.reuse ;  /* 0x0000b4000f157a23 */ /* 0x100fe40000010808 */
[--C-:B------:R-:W-:Y:S01]  /*1a360*/  FFMA.FTZ R11, R19, c[0x0][0x2d0], -R8.reuse ;  /* 0x0000b400130b7a23 */ /* 0x100fe20000010808 */
[----:B--2---:R-:W-:Y:S01]  /*1a370*/  F2FP.PACK_AB R174, R26, R27 ;  /* 0x0000001b1aae723e */ /* 0x004fe200000000ff */
[--C-:B------:R-:W-:Y:S02]  /*1a380*/  FFMA.FTZ R20, R18, c[0x0][0x2d0], -R8.reuse ;  /* 0x0000b40012147a23 */ /* 0x100fe40000010808 */
[--C-:B------:R-:W-:Y:S02]  /*1a390*/  FFMA.FTZ R177, R30, c[0x0][0x2d0], -R8.reuse ;  /* 0x0000b4001eb17a23 */ /* 0x100fe40000010808 */
[--C-:B------:R-:W-:Y:S01]  /*1a3a0*/  FFMA.FTZ R181, R31, c[0x0][0x2d0], -R8.reuse ;  /* 0x0000b4001fb57a23 */ /* 0x100fe20000010808 */
[----:B------:R2:W5:Y:S01]  /*1a3b0*/  MUFU.EX2 R38, R10 ;  /* 0x0000000a00267308 */ /* 0x0005620000000800 */
[--C-:B------:R-:W-:Y:S02]  /*1a3c0*/  FFMA.FTZ R182, R34, c[0x0][0x2d0], -R8.reuse ;  /* 0x0000b40022b67a23 */ /* 0x100fe40000010808 */
[--C-:B------:R-:W-:Y:S02]  /*1a3d0*/  FFMA.FTZ R183, R35, c[0x0][0x2d0], -R8.reuse ;  /* 0x0000b40023b77a23 */ /* 0x100fe40000010808 */
[--C-:B------:R-:W-:Y:S02]  /*1a3e0*/  FFMA.FTZ R195, R46, c[0x0][0x2d0], -R8.reuse ;  /* 0x0000b4002ec37a23 */ /* 0x100fe40000010808 */
[--C-:B------:R-:W-:Y:S02]  /*1a3f0*/  FFMA.FTZ R215, R47, c[0x0][0x2d0], -R8.reuse ;  /* 0x0000b4002fd77a23 */ /* 0x100fe40000010808 */
[--C-:B------:R-:W-:Y:S01]  /*1a400*/  FFMA.FTZ R216, R50, c[0x0][0x2d0], -R8.reuse ;  /* 0x0000b40032d87a23 */ /* 0x100fe20000010808 */
[----:B------:R-:W5:Y:S01]  /*1a410*/  MUFU.EX2 R9, R9 ;  /* 0x0000000900097308 */ /* 0x000f620000000800 */
[--C-:B------:R-:W-:Y:S02]  /*1a420*/  FFMA.FTZ R221, R51, c[0x0][0x2d0], -R8.reuse ;  /* 0x0000b40033dd7a23 */ /* 0x100fe40000010808 */
[----:B---3--:R-:W-:Y:S02]  /*1a430*/  FMUL.FTZ R36, R4, R152 ;  /* 0x0000009804247220 */ /* 0x008fe40000410000 */
[----:B-1----:R-:W-:Y:S02]  /*1a440*/  FADD.FTZ R0, -R106, R5 ;  /* 0x000000056a007221 */ /* 0x002fe40000010100 */
[----:B------:R-:W-:Y:S02]  /*1a450*/  FADD.FTZ R5, R27, R25 ;  /* 0x000000191b057221 */ /* 0x000fe40000010000 */
[----:B------:R-:W-:Y:S01]  /*1a460*/  FMUL.FTZ R0, R0, c[0x0][0x2d0] ;  /* 0x0000b40000007a20 */ /* 0x000fe20000410000 */
[----:B------:R-:W-:Y:S01]  /*1a470*/  MUFU.EX2 R247, R11 ;  /* 0x0000000b00f77308 */ /* 0x000fe20000000800 */
[----:B------:R-:W-:Y:S02]  /*1a480*/  FADD.FTZ R188, R26, R5 ;  /* 0x000000051abc7221 */ /* 0x000fe40000010000 */
[----:B----4-:R-:W-:Y:S02]  /*1a490*/  FMUL.FTZ R16, R2, R128 ;  /* 0x0000008002107220 */ /* 0x010fe40000410000 */
        /* <DEDUP_REMOVED lines=10> */
[C---:B-----5:R-:W-:Y:S02]  /*1a540*/  FFMA.FTZ R5, R2.reuse, R232, R38 ;  /* 0x000000e802057223 */ /* 0x060fe40000010026 */
[C---:B------:R-:W-:Y:S01]  /*1a550*/  FMUL.FTZ R48, R2.reuse, R112 ;  /* 0x0000007002307220 */ /* 0x040fe20000410000 */
[C---:B------:R-:W-:Y:S01]  /*1a560*/  F2FP.PACK_AB R112, R9.reuse, R38 ;  /* 0x000000260970723e */ /* 0x040fe200000000ff */
        /* <DEDUP_REMOVED lines=32> */
[----:B------:R-:W-:Y:S01]  /*1a770*/  FMUL.FTZ R50, R0, R114 ;  /* 0x0000007200327220 */ /* 0x000fe20000410000 */
[----:B--2---:R-:W-:Y:S01]  /*1a780*/  F2FP.PACK_AB R114, R246, R234 ;  /* 0x000000eaf672723e */ /* 0x004fe200000000ff */
[C---:B------:R-:W-:Y:S01]  /*1a790*/  FMUL.FTZ R51, R0.reuse, R115 ;  /* 0x0000007300337220 */ /* 0x040fe20000410000 */
[----:B------:R-:W-:Y:S01]  /*1a7a0*/  LDSM.16.MT88.4 R116, [R196+0xc00] ;  /* 0x000c0000c474783b */ /* 0x000fe20000004200 */
[C---:B------:R-:W-:Y:S02]  /*1a7b0*/  FMUL.FTZ R62, R0.reuse, R62 ;  /* 0x0000003e003e7220 */ /* 0x040fe40000410000 */
[C---:B------:R-:W-:Y:S01]  /*1a7c0*/  FMUL.FTZ R63, R0.reuse, R63 ;  /* 0x0000003f003f7220 */ /* 0x040fe20000410000 */
[----:B------:R-:W-:Y:S01]  /*1a7d0*/  MUFU.EX2 R135, R187 ;  /* 0x000000bb00877308 */ /* 0x000fe20000000800 */
[----:B------:R-:W-:Y:S01]  /*1a7e0*/  FMUL.FTZ R66, R0, R66 ;  /* 0x0000004200427220 */ /* 0x000fe20000410000 */
        /* <DEDUP_REMOVED lines=29> */
[----:B------:R-:W-:Y:S01]  /*1a9c0*/  FMUL.FTZ R73, R4, R73 ;  /* 0x0000004904497220 */ /* 0x000fe20000410000 */
[----:B------:R-:W4:Y:S01]  /*1a9d0*/  MUFU.EX2 R5, R191 ;  /* 0x000000bf00057308 */ /* 0x000f220000000800 */
[C---:B------:R-:W-:Y:S02]  /*1a9e0*/  FMUL.FTZ R74, R3.reuse, R74 ;  /* 0x0000004a034a7220 */ /* 0x040fe40000410000 */
[----:B------:R-:W-:Y:S01]  /*1a9f0*/  FMUL.FTZ R75, R3, R75 ;  /* 0x0000004b034b7220 */ /* 0x000fe20000410000 */
[----:B-1----:R-:W1:Y:S01]  /*1aa00*/  LDSM.16.MT88.4 R24, [R196] ;  /* 0x00000000c418783b */ /* 0x002e620000004200 */
[----:B--2---:R-:W-:Y:S01]  /*1aa10*/  F2FP.PACK_AB R175, R235, R0 ;  /* 0x00000000ebaf723e */ /* 0x004fe200000000ff */
[----:B------:R-:W-:Y:S02]  /*1aa20*/  FADD.FTZ R132, R0, R37 ;  /* 0x0000002500847221 */ /* 0x000fe40000010000 */
[C---:B------:R-:W-:Y:S02]  /*1aa30*/  FMUL.FTZ R37, R4.reuse, R153 ;  /* 0x0000009904257220 */ /* 0x040fe40000410000 */
[C---:B------:R-:W-:Y:S01]  /*1aa40*/  FMUL.FTZ R84, R4.reuse, R84 ;  /* 0x0000005404547220 */ /* 0x040fe20000410000 */
        /* <DEDUP_REMOVED lines=9> */
[C---:B------:R-:W-:Y:S02]  /*1aae0*/  FMUL.FTZ R100, R4.reuse, R100 ;  /* 0x0000006404647220 */ /* 0x040fe40000410000 */
[C---:B------:R-:W-:Y:S02]  /*1aaf0*/  FMUL.FTZ R101, R4.reuse, R101 ;  /* 0x0000006504657220 */ /* 0x040fe40000410000 */
[C---:B------:R-:W-:Y:S02]  /*1ab00*/  FMUL.FTZ R102, R3.reuse, R102 ;  /* 0x0000006603667220 */ /* 0x040fe40000410000 */
[----:B------:R-:W-:Y:S02]  /*1ab10*/  FMUL.FTZ R103, R3, R103 ;  /* 0x0000006703677220 */ /* 0x000fe40000410000 */
[----:B----4-:R-:W-:Y:S01]  /*1ab20*/  FADD.FTZ R0, R5, R188 ;  /* 0x000000bc05007221 */ /* 0x010fe20000010000 */
[----:B------:R-:W-:Y:S01]  /*1ab30*/  MUFU.EX2 R244, R176 ;  /* 0x000000b000f47308 */ /* 0x000fe20000000800 */
[C---:B------:R-:W-:Y:S02]  /*1ab40*/  FMUL.FTZ R88, R4.reuse, R88 ;  /* 0x0000005804587220 */ /* 0x040fe40000410000 */
[----:B------:R-:W-:Y:S02]  /*1ab50*/  FMUL.FTZ R89, R4, R89 ;  /* 0x0000005904597220 */ /* 0x000fe40000410000 */
[----:B--2---:R-:W-:Y:S02]  /*1ab60*/  FADD.FTZ R0, R2, R0 ;  /* 0x0000000002007221 */ /* 0x004fe40000010000 */
[C---:B------:R-:W-:Y:S02]  /*1ab70*/  FMUL.FTZ R90, R3.reuse, R90 ;  /* 0x0000005a035a7220 */ /* 0x040fe40000410000 */
[----:B------:R-:W-:Y:S01]  /*1ab80*/  FADD.FTZ R0, R108, R0 ;  /* 0x000000006c007221 */ /* 0x000fe20000010000 */
[----:B------:R-:W-:Y:S01]  /*1ab90*/  MUFU.EX2 R239, R177 ;  /* 0x000000b100ef7308 */ /* 0x000fe20000000800 */
[C---:B------:R-:W-:Y:S01]  /*1aba0*/  FMUL.FTZ R91, R3.reuse, R91 ;  /* 0x0000005b035b7220 */ /* 0x040fe20000410000 */
[-C--:B-1----:R-:W-:Y:S08]  /*1abb0*/  HMMA.16816.F32 R8, R172, R24.reuse, R8 ;  /* 0x00000018ac08723c */ /* 0x082ff00000001808 */
        /* <DEDUP_REMOVED lines=63> */
[----:B------:R-:W2:Y:S01]  /*1afb0*/  LDL R232, [R1+0x20] ;  /* 0x0000200001e87983 */ /* 0x000ea20000100800 */
        /* <DEDUP_REMOVED lines=99> */
[----:B------:R-:W-:-:S07]  /*1b5f0*/  @P0 BRA `(.L_x_1066) ;  /* 0xffffd39000000947 */ /* 0x000fce000383ffff */
.L_x_1053:
[----:B------:R-:W2:Y:S02]  /*1b600*/  LDL R0, [R1+0x1c] ;  /* 0x00001c0001007983 */ /* 0x000ea40000100800 */
[----:B--2---:R-:W-:-:S13]  /*1b610*/  ISETP.GE.AND P0, PT, R212, R0, PT ;  /* 0x00000000d400720c */ /* 0x004fda0003f06270 */
[----:B------:R-:W-:Y:S05]  /*1b620*/  @!P0 BRA `(.L_x_1067) ;  /* 0x0000430000008947 */ /* 0x000fea0003800000 */
[----:B------:R-:W-:Y:S01]  /*1b630*/  IMAD.MOV.U32 R107, RZ, RZ, R104 ;  /* 0x000000ffff6b7224 */ /* 0x000fe200078e0068 */
[----:B------:R-:W-:Y:S01]  /*1b640*/  MOV R109, R5 ;  /* 0x00000005006d7202 */ /* 0x000fe20000000f00 */
[----:B------:R-:W-:Y:S01]  /*1b650*/  IMAD.MOV.U32 R106, RZ, RZ, R105 ;  /* 0x000000ffff6a7224 */ /* 0x000fe200078e0069 */
[----:B------:R-:W-:Y:S02]  /*1b660*/  MOV R108, R6 ;  /* 0x00000006006c7202 */ /* 0x000fe40000000f00 */
.L_x_1099:
[----:B------:R-:W2:Y:S01]  /*1b670*/  LDL.64 R8, [R1+0x30] ;  /* 0x0000300001087983 */ /* 0x000ea20000100a00 */
[----:B------:R-:W-:Y:S04]  /*1b680*/  DEPBAR.LE SB0, 0x0 ;  /* 0x000080000000791a */ /* 0x000fe80000000000 */
[----:B------:R-:W3:Y:S01]  /*1b690*/  LDL R5, [R1+0x28] ;  /* 0x0000280001057983 */ /* 0x000ee20000100800 */
[----:B------:R-:W-:Y:S01]  /*1b6a0*/  WARPSYNC 0xffffffff ;  /* 0xffffffff00007948 */ /* 0x000fe20003800000 */
[----:B------:R-:W-:Y:S01]  /*1b6b0*/  SHF.R.S32.HI R0, RZ, 0x1f, R213 ;  /* 0x0000001fff007819 */ /* 0x000fe200000114d5 */
[C---:B-1----:R-:W-:Y:S01]  /*1b6c0*/  IMAD.WIDE.U32 R2, R213.reuse, c[0x0][0x208], RZ ;  /* 0x00008200d5027a25 */ /* 0x042fe200078e00ff */
[----:B------:R-:W-:Y:S01]  /*1b6d0*/  BAR.SYNC.DEFER_BLOCKING 0x0 ;  /* 0x0000000000007b1d */ /* 0x000fe20000010000 */
[----:B------:R-:W-:Y:S02]  /*1b6e0*/  SHF.R.S32.HI R4, RZ, 0x1f, R211 ;  /* 0x0000001fff047819 */ /* 0x000fe400000114d3 */
[----:B------:R-:W-:Y:S03]  /*1b6f0*/  IMAD R0, R0, c[0x0][0x208], RZ ;  /* 0x0000820000007a24 */ /* 0x000fe600078e02ff */
[----:B------:R-:W-:Y:S02]  /*1b700*/  IMAD R4, R4, c[0x0][0x218], RZ ;  /* 0x0000860004047a24 */ /* 0x000fe400078e02ff */
[----:B------:R-:W-:Y:S02]  /*1b710*/  IMAD R0, R213, c[0x0][0x20c], R0 ;  /* 0x00008300d5007a24 */ /* 0x000fe400078e0200 */
[----:B------:R-:W-:Y:S03]  /*1b720*/  IMAD R4, R211, c[0x0][0x21c], R4 ;  /* 0x00008700d3047a24 */ /* 0x000fe600078e0204 */
[----:B------:R-:W-:Y:S05]  /*1b730*/  IADD3 R3, R3, R0, RZ ;  /* 0x0000000003037210 */ /* 0x000fea0007ffe0ff */
        /* <DEDUP_REMOVED lines=17> */
.L_x_1210:
[----:B------:R-:W3:Y:S01]  /*1b850*/  LDL R3, [R1] ;  /* 0x0000000001037983 */ /* 0x000ee20000100800 */
[----:B------:R-:W-:Y:S01]  /*1b860*/  ISETP.GE.AND P4, PT, R250, c[0x0][0x1d4], PT ;  /* 0x00007500fa007a0c */ /* 0x000fe20003f86270 */
[----:B------:R-:W-:Y:S02]  /*1b870*/  BSSY B0, `(.L_x_1069) ;  /* 0x0000022000007945 */ /* 0x000fe40003800000 */
[----:B------:R-:W4:Y:S04]  /*1b880*/  LDL R9, [R1+0x4] ;  /* 0x0000040001097983 */ /* 0x000f280000100800 */
[----:B------:R-:W5:Y:S04]  /*1b890*/  SHFL.IDX PT, R2, R8, RZ, 0x1c1f ;  /* 0x001c1fff08027589 */ /* 0x000f6800000e0000 */
[----:B------:R-:W1:Y:S01]  /*1b8a0*/  S2R R10, SR_TID.X ;  /* 0x00000000000a7919 */ /* 0x000e620000002100 */
[----:B----4-:R-:W-:Y:S02]  /*1b8b0*/  ISETP.GE.AND P2, PT, R9, c[0x0][0x1d4], PT ;  /* 0x0000750009007a0c */ /* 0x010fe40003f46270 */
[----:B-----5:R-:W-:Y:S02]  /*1b8c0*/  IADD3 R4, P0, R2, R229, RZ ;  /* 0x000000e502047210 */ /* 0x020fe40007f1e0ff */
[----:B---3--:R-:W-:Y:S02]  /*1b8d0*/  ISETP.GE.AND P3, PT, R3, c[0x0][0x1d4], PT ;  /* 0x0000750003007a0c */ /* 0x008fe40003f66270 */
[----:B-1----:R-:W-:Y:S01]  /*1b8e0*/  ISETP.GT.AND P1, PT, R10, 0x3f, PT ;  /* 0x0000003f0a00780c */ /* 0x002fe20003f24270 */
[----:B--2---:R-:W-:Y:S05]  /*1b8f0*/  IMAD.X R5, R0, 0x1, R228, P0 ;  /* 0x0000000100057824 */ /* 0x004fea00000e06e4 */
[----:B------:R-:W-:Y:S01]  /*1b900*/  @!PT LDS RZ, [RZ] ;  /* 0x00000000fffff984 */ /* 0x000fe20000000800 */
[----:B------:R-:W-:Y:S01]  /*1b910*/  @!PT LDS RZ, [RZ] ;  /* 0x00000000fffff984 */ /* 0x000fe20000000800 */
[----:B------:R1:W-:Y:S02]  /*1b920*/  LDGSTS.E.BYPASS.LTC128B.128 [R210+0x1880], [R4.64], !P4 ;  /* 0x0188000004d27fae */ /* 0x0003e4000e101d48 */
[----:B-1----:R-:W-:Y:S05]  /*1b930*/  IADD3 R4, P0, R2, R231, RZ ;  /* 0x000000e702047210 */ /* 0x002fea0007f1e0ff */
[----:B------:R-:W-:Y:S01]  /*1b940*/  IMAD.X R5, R0, 0x1, R230, P0 ;  /* 0x0000000100057824 */ /* 0x000fe200000e06e6 */
[----:B------:R-:W-:Y:S04]  /*1b950*/  IADD3 R2, P0, R2, R227, RZ ;  /* 0x000000e302027210 */ /* 0x000fe80007f1e0ff */
[----:B------:R1:W-:Y:S01]  /*1b960*/  LDGSTS.E.BYPASS.LTC128B.128 [R210+0x2480], [R4.64], !P3 ;  /* 0x0248000004d27fae */ /* 0x0003e2000d901d48 */
[----:B------:R-:W-:Y:S05]  /*1b970*/  IMAD.X R3, R0, 0x1, R226, P0 ;  /* 0x0000000100037824 */ /* 0x000fea00000e06e2 */
[----:B------:R1:W-:Y:S01]  /*1b980*/  LDGSTS.E.BYPASS.LTC128B.128 [R210+0x3080], [R2.64], !P2 ;  /* 0x0308000002d27fae */ /* 0x0003e2000d101d48 */
[----:B------:R-:W-:-:S05]  /*1b990*/  @P1 BRA `(.L_x_1070) ;  /* 0x000000f000001947 */ /* 0x000fca0003800000 */
[----:B------:R-:W-:-:S05]  /*1b9a0*/  BRA.DIV ~URZ, `(.L_x_1071) ;  /* 0x0000b3627f007947 */ /* 0x000fca000b800000 */
[----:B-1----:R1:W2:Y:S04]  /*1b9b0*/  SHFL.IDX PT, R4, R6, 0x1, 0x1c1f ;  /* 0x003c1f0006047f89 */ /* 0x0022a800000e0000 */
[----:B------:R1:W3:Y:S02]  /*1b9c0*/  SHFL.IDX PT, R0, R8, 0x1, 0x1c1f ;  /* 0x003c1f0008007f89 */ /* 0x0002e400000e0000 */
.L_x_1211:
[----:B---3--:R-:W-:Y:S05]  /*1b9d0*/  IADD3 R2, P0, R0, R229, RZ ;  /* 0x000000e500027210 */ /* 0x008fea0007f1e0ff */
[----:B--2---:R-:W-:Y:S05]  /*1b9e0*/  IMAD.X R3, R4, 0x1, R228, P0 ;  /* 0x0000000104037824 */ /* 0x004fea00000e06e4 */
[----:B------:R-:W-:Y:S01]  /*1b9f0*/  @!PT LDS RZ, [RZ] ;  /* 0x00000000fffff984 */ /* 0x000fe20000000800 */
[----:B------:R-:W-:Y:S01]  /*1ba00*/  @!PT LDS RZ, [RZ] ;  /* 0x00000000fffff984 */ /* 0x000fe20000000800 */
[----:B------:R-:W-:Y:S01]  /*1ba10*/  @!PT LDS RZ, [RZ] ;  /* 0x00000000fffff984 */ /* 0x000fe20000000800 */
[----:B------:R2:W-:Y:S02]  /*1ba20*/  LDGSTS.E.BYPASS.LTC128B.128 [R210+0x2080], [R2.64], !P4 ;  /* 0x0208000002d27fae */ /* 0x0005e4000e101d48 */
[----:B--2---:R-:W-:Y:S05]  /*1ba30*/  IADD3 R2, P0, R0, R231, RZ ;  /* 0x000000e700027210 */ /* 0x004fea0007f1e0ff */
[----:B------:R-:W-:Y:S05]  /*1ba40*/  IMAD.X R3, R4, 0x1, R230, P0 ;  /* 0x0000000104037824 */ /* 0x000fea00000e06e6 */
[----:B------:R2:W-:Y:S02]  /*1ba50*/  LDGSTS.E.BYPASS.LTC128B.128 [R210+0x2c80], [R2.64], !P3 ;  /* 0x02c8000002d27fae */ /* 0x0005e4000d901d48 */
[----:B--2---:R-:W-:Y:S05]  /*1ba60*/  IADD3 R2, P0, R0, R227, RZ ;  /* 0x000000e300027210 */ /* 0x004fea0007f1e0ff */
[----:B------:R-:W-:Y:S05]  /*1ba70*/  IMAD.X R3, R4, 0x1, R226, P0 ;  /* 0x0000000104037824 */ /* 0x000fea00000e06e2 */
[----:B------:R2:W-:Y:S03]  /*1ba80*/  LDGSTS.E.BYPASS.LTC128B.128 [R210+0x3880], [R2.64], !P2 ;  /* 0x0388000002d27fae */ /* 0x0005e6000d101d48 */
.L_x_1070:
[----:B------:R-:W-:Y:S05]  /*1ba90*/  BSYNC B0 ;  /* 0x0000000000007941 */ /* 0x000fea0003800000 */
.L_x_1069:
[----:B------:R-:W0:Y:S01]  /*1baa0*/  LDGDEPBAR ;  /* 0x00000000000079af */ /* 0x000e220000000000 */
[----:B------:R-:W-:Y:S01]  /*1bab0*/  WARPSYNC 0xffffffff ;  /* 0xffffffff00007948 */ /* 0x000fe20003800000 */
[-C--:B-1----:R-:W-:Y:S01]  /*1bac0*/  HMMA.16816.F32 R8, R52, R20.reuse, RZ ;  /* 0x000000143408723c */ /* 0x082fe200000018ff */
        /* <DEDUP_REMOVED lines=98> */
[----:B--2---:R-:W2:Y:S01]  /*1c0f0*/  LDL R2, [R1+0x58] ;  /* 0x0000580001027983 */ /* 0x004ea20000100800 */
[----:B------:R-:W-:Y:S02]  /*1c100*/  IMAD.MOV.U32 R3, RZ, RZ, c[0x0][0x2b8] ;  /* 0x0000ae00ff037624 */ /* 0x000fe400078e00ff */
[----:B------:R-:W-:Y:S01]  /*1c110*/  IMAD.MOV.U32 R211, RZ, RZ, RZ ;  /* 0x000000ffffd37224 */ /* 0x000fe200078e00ff */
[----:B------:R-:W3:Y:S02]  /*1c120*/  LDL R0, [R1+0x24] ;  /* 0x0000240001007983 */ /* 0x000ee40000100800 */
[----:B------:R-:W-:Y:S02]  /*1c130*/  ISETP.NE.AND P5, PT, R3, 0x1, PT ;  /* 0x000000010300780c */ /* 0x000fe40003fa5270 */
[----:B------:R-:W4:Y:S04]  /*1c140*/  LDL.64 R104, [R1+0x48] ;  /* 0x0000480001687983 */ /* 0x000f280000100a00 */
[----:B------:R-:W5:Y:S04]  /*1c150*/  LDL R4, [R1+0x50] ;  /* 0x0000500001047983 */ /* 0x000f680000100800 */
[----:B------:R-:W4:Y:S04]  /*1c160*/  LDL.64 R216, [R1+0x40] ;  /* 0x0000400001d87983 */ /* 0x000f280000100a00 */
[----:B------:R-:W4:Y:S01]  /*1c170*/  LDL R6, [R1+0x3c] ;  /* 0x00003c0001067983 */ /* 0x000f220000100800 */
[----:B---3--:R-:W-:Y:S01]  /*1c180*/  ISETP.GT.AND P1, PT, R0, 0x2f, PT ;  /* 0x0000002f0000780c */ /* 0x008fe20003f24270 */
[----:B--2---:R-:W-:Y:S05]  /*1c190*/  IMAD R2, R212, 0x30, R2 ;  /* 0x00000030d4027824 */ /* 0x004fea00078e0202 */
[----:B------:R-:W-:Y:S05]  /*1c1a0*/  IADD3 R2, R2, -0x30, R0 ;  /* 0xffffffd002027810 */ /* 0x000fea0007ffe000 */
[----:B------:R-:W-:Y:S04]  /*1c1b0*/  @P5 IMAD.HI.U32 R3, R2, c[0x0][0x2bc], RZ ;  /* 0x0000af0002035a27 */ /* 0x000fe800078e00ff */
[----:B------:R-:W-:Y:S01]  /*1c1c0*/  IMAD.MOV.U32 R0, RZ, RZ, R2 ;  /* 0x000000ffff007224 */ /* 0x000fe200078e0002 */
[----:B------:R-:W-:Y:S04]  /*1c1d0*/  @P5 SHF.R.U32.HI R0, RZ, c[0x0][0x2c0], R3 ;  /* 0x0000b000ff005a19 */ /* 0x000fe80000011603 */
[C---:B----4-:R-:W-:Y:S02]  /*1c1e0*/  @!P1 IADD3 R3, P0, R0.reuse, R104, RZ ;  /* 0x0000006800039210 */ /* 0x050fe40007f1e0ff */
[----:B------:R-:W1:Y:S02]  /*1c1f0*/  S2R R104, SR_TID.X ;  /* 0x0000000000687919 */ /* 0x000e640000002100 */
[----:B-----5:R-:W-:Y:S01]  /*1c200*/  @!P1 LEA.HI.X.SX32 R5, R0, R4, 0x1, P0 ;  /* 0x0000000400059211 */ /* 0x020fe200000f0eff */
[----:B------:R-:W-:Y:S01]  /*1c210*/  IMAD.MOV R0, RZ, RZ, -R0 ;  /* 0x000000ffff007224 */ /* 0x000fe200078e0a00 */
[C---:B------:R-:W-:Y:S03]  /*1c220*/  @!P1 LEA R4, P0, R3.reuse, c[0x0][0x2a0], 0x2 ;  /* 0x0000a80003049a11 */ /* 0x040fe600078010ff */
[----:B------:R-:W-:Y:S01]  /*1c230*/  IMAD R213, R0, c[0x0][0x2b8], R2 ;  /* 0x0000ae0000d57a24 */ /* 0x000fe200078e0202 */
[----:B------:R-:W-:Y:S03]  /*1c240*/  @!P1 LEA.HI.X R5, R3, c[0x0][0x2a4], R5, 0x2, P0 ;  /* 0x0000a90003059a11 */ /* 0x000fe600000f1405 */
[C---:B------:R-:W-:Y:S01]  /*1c250*/  IMAD.WIDE.U32 R2, R213.reuse, c[0x0][0x1e0], RZ ;  /* 0x00007800d5027a25 */ /* 0x040fe200078e00ff */
[----:B------:R-:W-:Y:S01]  /*1c260*/  SHF.R.S32.HI R0, RZ, 0x1f, R213 ;  /* 0x0000001fff007819 */ /* 0x000fe200000114d5 */
[----:B------:R2:W3:Y:S04]  /*1c270*/  @!P1 LDG.E R211, [R4.64] ;  /* 0x0000000804d39981 */ /* 0x0004e8000c1e1900 */
[----:B------:R-:W-:Y:S04]  /*1c280*/  IMAD R0, R0, c[0x0][0x1e0], RZ ;  /* 0x0000780000007a24 */ /* 0x000fe800078e02ff */
[----:B------:R-:W-:Y:S01]  /*1c290*/  IMAD R0, R213, c[0x0][0x1e4], R0 ;  /* 0x00007900d5007a24 */ /* 0x000fe200078e0200 */
[----:B-1----:R-:W-:Y:S03]  /*1c2a0*/  SHF.R.S32.HI R105, RZ, 0x1f, R104 ;  /* 0x0000001fff697819 */ /* 0x002fe60000011468 */
[----:B------:R-:W-:Y:S01]  /*1c2b0*/  IMAD.IADD R3, R3, 0x1, R0 ;  /* 0x0000000103037824 */ /* 0x000fe200078e0200 */
[----:B------:R-:W-:Y:S04]  /*1c2c0*/  LEA.HI R105, R105, R104, RZ, 0x2 ;  /* 0x0000006869697211 */ /* 0x000fe800078f10ff */
[----:B------:R-:W-:Y:S04]  /*1c2d0*/  SHF.R.S32.HI R105, RZ, 0x2, R105 ;  /* 0x00000002ff697819 */ /* 0x000fe80000011469 */
[----:B--2---:R-:W-:Y:S02]  /*1c2e0*/  IADD3 R5, -R105, 0x30, RZ ;  /* 0x0000003069057810 */ /* 0x004fe40007ffe1ff */
[----:B---3--:R-:W-:Y:S01]  /*1c2f0*/  SHF.R.S32.HI R0, RZ, 0x1f, R211 ;  /* 0x0000001fff007819 */ /* 0x008fe200000114d3 */
        /* <DEDUP_REMOVED lines=10> */
.L_x_1212:
[----:B------:R-:W-:-:S05]  /*1c3a0*/  BRA.DIV ~URZ, `(.L_x_1075) ;  /* 0x0000aaa27f007947 */ /* 0x000fca000b800000 */
[----:B------:R3:W4:Y:S02]  /*1c3b0*/  SHFL.IDX PT, R0, R104, RZ, 0x1c1f ;  /* 0x001c1fff68007589 */ /* 0x00072400000e0000 */
.L_x_1213:
        /* <DEDUP_REMOVED lines=9> */
[----:B--2---:R-:W-:Y:S05]  /*1c450*/  @P0 IADD3 R2, P1, R0, R227, RZ ;  /* 0x000000e300020210 */ /* 0x004fea0007f3e0ff */
[----:B------:R-:W-:Y:S05]  /*1c460*/  @P0 IMAD.X R3, R4, 0x1, R226, P1 ;  /* 0x0000000104030824 */ /* 0x000fea00008e06e2 */
[----:B------:R2:W-:Y:S01]  /*1c470*/  @P0 LDGSTS.E.BYPASS.LTC128B.128 [R210+0x5480], [R2.64], !P2 ;  /* 0x0548000002d20fae */ /* 0x0005e2000d101d48 */
[----:B------:R-:W-:Y:S01]  /*1c480*/  ISETP.GE.AND P0, PT, R5, 0x21, PT ;  /* 0x000000210500780c */ /* 0x000fe20003f06270 */
[----:B------:R-:W-:-:S06]  /*1c490*/  BRA.DIV ~URZ, `(.L_x_1076) ;  /* 0x0000aa227f007947 */ /* 0x000fcc000b800000 */
[----:B------:R4:W1:Y:S04]  /*1c4a0*/  SHFL.IDX PT, R4, R6, 0x1, 0x1c1f ;  /* 0x003c1f0006047f89 */ /* 0x00086800000e0000 */
[----:B------:R4:W2:Y:S02]  /*1c4b0*/  SHFL.IDX PT, R0, R104, 0x1, 0x1c1f ;  /* 0x003c1f0068007f89 */ /* 0x0008a400000e0000 */
.L_x_1214:
[----:B--2---:R-:W-:Y:S05]  /*1c4c0*/  @P0 IADD3 R2, P1, R0, R229, RZ ;  /* 0x000000e500020210 */ /* 0x004fea0007f3e0ff */
[----:B-1----:R-:W-:Y:S05]  /*1c4d0*/  @P0 IMAD.X R3, R4, 0x1, R228, P1 ;  /* 0x0000000104030824 */ /* 0x002fea00008e06e4 */
[----:B------:R-:W-:Y:S01]  /*1c4e0*/  @!PT LDS RZ, [RZ] ;  /* 0x00000000fffff984 */ /* 0x000fe20000000800 */
[----:B------:R-:W-:Y:S01]  /*1c4f0*/  @!PT LDS RZ, [RZ] ;  /* 0x00000000fffff984 */ /* 0x000fe20000000800 */
[----:B------:R-:W-:Y:S01]  /*1c500*/  @!PT LDS RZ, [RZ] ;  /* 0x00000000fffff984 */ /* 0x000fe20000000800 */
[----:B------:R1:W-:Y:S02]  /*1c510*/  @P0 LDGSTS.E.BYPASS.LTC128B.128 [R210+0x4480], [R2.64], !P4 ;  /* 0x0448000002d20fae */ /* 0x0003e4000e101d48 */
[----:B-1----:R-:W-:Y:S05]  /*1c520*/  @P0 IADD3 R2, P1, R0, R231, RZ ;  /* 0x000000e700020210 */ /* 0x002fea0007f3e0ff */
[----:B------:R-:W-:Y:S05]  /*1c530*/  @P0 IMAD.X R3, R4, 0x1, R230, P1 ;  /* 0x0000000104030824 */ /* 0x000fea00008e06e6 */
[----:B------:R1:W-:Y:S02]  /*1c540*/  @P0 LDGSTS.E.BYPASS.LTC128B.128 [R210+0x5080], [R2.64], !P3 ;  /* 0x0508000002d20fae */ /* 0x0003e4000d901d48 */
[----:B-1----:R-:W-:Y:S05]  /*1c550*/  @P0 IADD3 R2, P1, R0, R227, RZ ;  /* 0x000000e300020210 */ /* 0x002fea0007f3e0ff */
[----:B------:R-:W-:Y:S05]  /*1c560*/  @P0 IMAD.X R3, R4, 0x1, R226, P1 ;  /* 0x0000000104030824 */ /* 0x000fea00008e06e2 */
[----:B------:R1:W-:Y:S03]  /*1c570*/  @P0 LDGSTS.E.BYPASS.LTC128B.128 [R210+0x5c80], [R2.64], !P2 ;  /* 0x05c8000002d20fae */ /* 0x0003e6000d101d48 */
.L_x_1073:
[----:B------:R-:W-:Y:S05]  /*1c580*/  BSYNC B0 ;  /* 0x0000000000007941 */ /* 0x000fea0003800000 */
.L_x_1072:
[----:B------:R-:W-:Y:S01]  /*1c590*/  LOP3.LUT R174, RZ, c[0x0][0x324], RZ, 0x33, !PT ;  /* 0x0000c900ffae7a12 */ /* 0x000fe200078e33ff */
[----:B-12---:R-:W2:Y:S01]  /*1c5a0*/  LDL R2, [R1+0x54] ;  /* 0x0000540001027983 */ /* 0x006ea20000100800 */
[----:B------:R-:W-:Y:S02]  /*1c5b0*/  IMAD.MOV.U32 R3, RZ, RZ, c[0x0][0x2c4] ;  /* 0x0000b100ff037624 */ /* 0x000fe400078e00ff */
[----:B------:R-:W-:Y:S01]  /*1c5c0*/  IMAD R4, R212, -0x30, RZ ;  /* 0xffffffd0d4047824 */ /* 0x000fe200078e02ff */
[----:B------:R-:W2:Y:S02]  /*1c5d0*/  LDL R0, [R1+0x78] ;  /* 0x0000780001007983 */ /* 0x000ea40000100800 */
[----:B------:R-:W-:Y:S02]  /*1c5e0*/  ISETP.NE.AND P0, PT, R3, 0x1, PT ;  /* 0x000000010300780c */ /* 0x000fe40003f05270 */
[----:B------:R-:W0:Y:S01]  /*1c5f0*/  LDGDEPBAR ;  /* 0x00000000000079af */ /* 0x000e220000000000 */
[----:B--2---:R-:W-:Y:S10]  /*1c600*/  IMAD.IADD R172, R0, 0x1, R2 ;  /* 0x0000000100ac7824 */ /* 0x004ff400078e0202 */
[----:B------:R-:W-:Y:S05]  /*1c610*/  @P0 IMAD.HI.U32 R0, R172, c[0x0][0x2c8], RZ ;  /* 0x0000b200ac000a27 */ /* 0x000fea00078e00ff */
[----:B------:R-:W-:Y:S02]  /*1c620*/  @P0 SHF.R.U32.HI R172, RZ, c[0x0][0x2cc], R0 ;  /* 0x0000b300ffac0a19 */ /* 0x000fe40000011600 */
[----:B------:R-:W-:Y:S04]  /*1c630*/  IADD3 R0, -R252, 0x1, R4 ;  /* 0x00000001fc007810 */ /* 0x000fe80007ffe104 */
[----:B------:R-:W-:Y:S04]  /*1c640*/  IADD3 R5, -R248, R0, R249 ;  /* 0x00000000f8057210 */ /* 0x000fe80007ffe1f9 */
[----:B------:R-:W-:Y:S01]  /*1c650*/  IADD3 R173, R5, c[0x0][0x328], RZ ;  /* 0x0000ca0005ad7a10 */ /* 0x000fe20007ffe0ff */
[----:B------:R-:W-:-:S05]  /*1c660*/  BRA.DIV ~URZ, `(.L_x_1077) ;  /* 0x0000a9227f007947 */ /* 0x000fca000b800000 */
[----:B------:R1:W2:Y:S02]  /*1c670*/  SHFL.IDX PT, R0, R172, RZ, 0x1c1f ;  /* 0x001c1fffac007589 */ /* 0x0002a400000e0000 */
.L_x_1215:
[-C--:B--234-:R-:W-:Y:S01]  /*1c680*/  IADD3 R104, R173, R0.reuse, RZ ;  /* 0x00000000ad687210 */ /* 0x09cfe20007ffe0ff */
        /* <DEDUP_REMOVED lines=18> */
.L_x_1080:
[----:B------:R-:W-:Y:S04]  /*1c7b0*/  MOV R2, 0x1 ;  /* 0x0000000100027802 */ /* 0x000fe80000000f00 */
[----:B------:R-:W-:Y:S11]  /*1c7c0*/  ISETP.NE.AND P0, PT, R2, c[0x0][0x32c], PT ;  /* 0x0000cb0002007a0c */ /* 0x000ff60003f05270 */
[----:B------:R-:W-:Y:S02]  /*1c7d0*/  @!UPT UIADD3 URZ, URZ, URZ, URZ ;  /* 0x0000003f3f3ff290 */ /* 0x000fe4000fffe03f */
[----:B------:R-:W-:Y:S05]  /*1c7e0*/  @P0 IMAD.HI.U32 R2, R0, c[0x0][0x330], RZ ;  /* 0x0000cc0000020a27 */ /* 0x000fea00078e00ff */
[----:B------:R-:W-:Y:S02]  /*1c7f0*/  @P0 SHF.R.U32.HI R0, RZ, c[0x0][0x334], R2 ;  /* 0x0000cd00ff000a19 */ /* 0x000fe40000011602 */
.L_x_1081:
[----:B------:R-:W-:Y:S05]  /*1c800*/  BSYNC B0 ;  /* 0x0000000000007941 */ /* 0x000fea0003800000 */
.L_x_1079:
[----:B------:R-:W-:Y:S04]  /*1c810*/  IMAD.IADD R2, R4, 0x1, -R252 ;  /* 0x0000000104027824 */ /* 0x000fe800078e0afc */
[----:B------:R-:W-:Y:S05]  /*1c820*/  IMAD R0, R0, c[0x0][0x32c], R2 ;  /* 0x0000cb0000007a24 */ /* 0x000fea00078e0202 */
[----:B------:R-:W-:Y:S02]  /*1c830*/  IMNMX R5, R5, R0, !PT ;  /* 0x0000000005057217 */ /* 0x000fe40007800200 */
[----:B------:R-:W-:Y:S04]  /*1c840*/  IADD3 R0, R0, c[0x0][0x32c], RZ ;  /* 0x0000cb0000007a10 */ /* 0x000fe80007ffe0ff */
[----:B------:R-:W-:Y:S02]  /*1c850*/  IMNMX R104, R104, R0, PT ;  /* 0x0000000068687217 */ /* 0x000fe40003800200 */
.L_x_1078:
[----:B------:R-:W-:-:S05]  /*1c860*/  BRA.DIV ~URZ, `(.L_x_1082) ;  /* 0x0000a7927f007947 */ /* 0x000fca000b800000 */
[----:B------:R2:W3:Y:S02]  /*1c870*/  SHFL.IDX PT, R2, R172, 0x1, 0x1c1f ;  /* 0x003c1f00ac027f89 */ /* 0x0004e400000e0000 */
.L_x_1216:
        /* <DEDUP_REMOVED lines=19> */
.L_x_1085:
[----:B------:R-:W-:Y:S04]  /*1c9b0*/  MOV R3, 0x1 ;  /* 0x0000000100037802 */ /* 0x000fe80000000f00 */
[----:B------:R-:W-:Y:S11]  /*1c9c0*/  ISETP.NE.AND P0, PT, R3, c[0x0][0x32c], PT ;  /* 0x0000cb0003007a0c */ /* 0x000ff60003f05270 */
[----:B------:R-:W-:Y:S02]  /*1c9d0*/  @!UPT UIADD3 URZ, URZ, URZ, URZ ;  /* 0x0000003f3f3ff290 */ /* 0x000fe4000fffe03f */
[----:B------:R-:W-:Y:S05]  /*1c9e0*/  @P0 IMAD.HI.U32 R3, R2, c[0x0][0x330], RZ ;  /* 0x0000cc0002030a27 */ /* 0x000fea00078e00ff */
[----:B------:R-:W-:Y:S02]  /*1c9f0*/  @P0 SHF.R.U32.HI R2, RZ, c[0x0][0x334], R3 ;  /* 0x0000cd00ff020a19 */ /* 0x000fe40000011603 */
.L_x_1086:
[----:B------:R-:W-:Y:S05]  /*1ca00*/  BSYNC B0 ;  /* 0x0000000000007941 */ /* 0x000fea0003800000 */
.L_x_1084:
[----:B------:R-:W-:Y:S04]  /*1ca10*/  IMAD.IADD R3, R4, 0x1, -R252 ;  /* 0x0000000104037824 */ /* 0x000fe800078e0afc */
[----:B------:R-:W-:Y:S05]  /*1ca20*/  IMAD R2, R2, c[0x0][0x32c], R3 ;  /* 0x0000cb0002027a24 */ /* 0x000fea00078e0203 */
[----:B------:R-:W-:Y:S02]  /*1ca30*/  IMNMX R0, R0, R2, !PT ;  /* 0x0000000200007217 */ /* 0x000fe40007800200 */
[----:B------:R-:W-:Y:S04]  /*1ca40*/  IADD3 R2, R2, c[0x0][0x32c], RZ ;  /* 0x0000cb0002027a10 */ /* 0x000fe80007ffe0ff */
[----:B------:R-:W-:Y:S02]  /*1ca50*/  IMNMX R6, R6, R2, PT ;  /* 0x0000000206067217 */ /* 0x000fe40003800200 */
.L_x_1083:
[----:B------:R-:W-:-:S05]  /*1ca60*/  BRA.DIV ~URZ, `(.L_x_1087) ;  /* 0x0000a6027f007947 */ /* 0x000fca000b800000 */
[----:B------:R3:W4:Y:S02]  /*1ca70*/  SHFL.IDX PT, R105, R172, 0x2, 0x1c1f ;  /* 0x005c1f00ac697f89 */ /* 0x00072400000e0000 */
.L_x_1217:
        /* <DEDUP_REMOVED lines=19> */
.L_x_1090:
[----:B------:R-:W-:Y:S04]  /*1cbb0*/  MOV R175, 0x1 ;  /* 0x0000000100af7802 */ /* 0x000fe80000000f00 */
[----:B------:R-:W-:Y:S11]  /*1cbc0*/  ISETP.NE.AND P0, PT, R175, c[0x0][0x32c], PT ;  /* 0x0000cb00af007a0c */ /* 0x000ff60003f05270 */
[----:B------:R-:W-:Y:S02]  /*1cbd0*/  @!UPT UIADD3 URZ, URZ, URZ, URZ ;  /* 0x0000003f3f3ff290 */ /* 0x000fe4000fffe03f */
[----:B------:R-:W-:Y:S05]  /*1cbe0*/  @P0 IMAD.HI.U32 R175, R105, c[0x0][0x330], RZ ;  /* 0x0000cc0069af0a27 */ /* 0x000fea00078e00ff */
[----:B------:R-:W-:Y:S02]  /*1cbf0*/  @P0 SHF.R.U32.HI R105, RZ, c[0x0][0x334], R175 ;  /* 0x0000cd00ff690a19 */ /* 0x000fe400000116af */
.L_x_1091:
[----:B------:R-:W-:Y:S05]  /*1cc00*/  BSYNC B0 ;  /* 0x0000000000007941 */ /* 0x000fea0003800000 */
.L_x_1089:
[----:B------:R-:W-:Y:S04]  /*1cc10*/  IMAD.IADD R175, R4, 0x1, -R252 ;  /* 0x0000000104af7824 */ /* 0x000fe800078e0afc */
[----:B------:R-:W-:Y:S05]  /*1cc20*/  IMAD R105, R105, c[0x0][0x32c], R175 ;  /* 0x0000cb0069697a24 */ /* 0x000fea00078e02af */
[----:B------:R-:W-:Y:S02]  /*1cc30*/  IMNMX R2, R2, R105, !PT ;  /* 0x0000006902027217 */ /* 0x000fe40007800200 */
[----:B------:R-:W-:Y:S04]  /*1cc40*/  IADD3 R105, R105, c[0x0][0x32c], RZ ;  /* 0x0000cb0069697a10 */ /* 0x000fe80007ffe0ff */
[----:B------:R-:W-:Y:S02]  /*1cc50*/  IMNMX R3, R3, R105, PT ;  /* 0x0000006903037217 */ /* 0x000fe40003800200 */
.L_x_1088:
        /* <DEDUP_REMOVED lines=182> */
.L_x_1218:
        /* <DEDUP_REMOVED lines=19> */
.L_x_1095:
[----:B------:R-:W-:Y:S04]  /*1d8f0*/  MOV R5, 0x1 ;  /* 0x0000000100057802 */ /* 0x000fe80000000f00 */
[----:B------:R-:W-:Y:S11]  /*1d900*/  ISETP.NE.AND P0, PT, R5, c[0x0][0x32c], PT ;  /* 0x0000cb0005007a0c */ /* 0x000ff60003f05270 */
[----:B------:R-:W-:Y:S02]  /*1d910*/  @!UPT UIADD3 URZ, URZ, URZ, URZ ;  /* 0x0000003f3f3ff290 */ /* 0x000fe4000fffe03f */
[----:B------:R-:W-:Y:S05]  /*1d920*/  @P0 IMAD.HI.U32 R5, R3, c[0x0][0x330], RZ ;  /* 0x0000cc0003050a27 */ /* 0x000fea00078e00ff */
[----:B------:R-:W-:Y:S02]  /*1d930*/  @P0 SHF.R.U32.HI R3, RZ, c[0x0][0x334], R5 ;  /* 0x0000cd00ff030a19 */ /* 0x000fe40000011605 */
.L_x_1096:
[----:B------:R-:W-:Y:S05]  /*1d940*/  BSYNC B0 ;  /* 0x0000000000007941 */ /* 0x000fea0003800000 */
.L_x_1094:
[----:B------:R-:W-:Y:S04]  /*1d950*/  IMAD.IADD R4, R4, 0x1, -R252 ;  /* 0x0000000104047824 */ /* 0x000fe800078e0afc */
[----:B------:R-:W-:Y:S05]  /*1d960*/  IMAD R3, R3, c[0x0][0x32c], R4 ;  /* 0x0000cb0003037a24 */ /* 0x000fea00078e0204 */
[----:B------:R-:W-:Y:S02]  /*1d970*/  IMNMX R0, R0, R3, !PT ;  /* 0x0000000300007217 */ /* 0x000fe40007800200 */
[----:B------:R-:W-:Y:S04]  /*1d980*/  IADD3 R3, R3, c[0x0][0x32c], RZ ;  /* 0x0000cb0003037a10 */ /* 0x000fe80007ffe0ff */
[----:B------:R-:W-:Y:S02]  /*1d990*/  IMNMX R2, R2, R3, PT ;  /* 0x0000000302027217 */ /* 0x000fe40003800200 */
.L_x_1093:
        /* <DEDUP_REMOVED lines=96> */
.L_x_1219:
        /* <DEDUP_REMOVED lines=15> */
.L_x_1220:
[C---:B------:R-:W-:Y:S01]  /*1e090*/  FSETP.NEU.FTZ.AND P0, PT, R105.reuse, -INF , PT ;  /* 0xff8000006900780b */ /* 0x040fe20003f1d000 */
[C---:B------:R-:W-:Y:S01]  /*1e0a0*/  FMUL.FTZ R2, R105.reuse, c[0x0][0x2d0] ;  /* 0x0000b40069027a20 */ /* 0x040fe20000410000 */
[----:B--2---:R-:W-:Y:S01]  /*1e0b0*/  FMNMX.FTZ R5, R0, R4, !PT ;  /* 0x0000000400057209 */ /* 0x004fe20007810000 */
[----:B------:R-:W-:Y:S01]  /*1e0c0*/  WARPSYNC 0xffffffff ;  /* 0xffffffff00007948 */ /* 0x000fe20003800000 */
[----:B------:R-:W-:Y:S01]  /*1e0d0*/  FSEL R0, R105, RZ, P0 ;  /* 0x000000ff69007208 */ /* 0x000fe20000000000 */
[----:B------:R-:W2:Y:S01]  /*1e0e0*/  LDL R247, [R1+0x1c] ;  /* 0x00001c0001f77983 */ /* 0x000ea20000100800 */
[----:B------:R-:W-:Y:S02]  /*1e0f0*/  FSEL R2, R2, RZ, P0 ;  /* 0x000000ff02027208 */ /* 0x000fe40000000000 */
[----:B------:R-:W-:Y:S01]  /*1e100*/  FSETP.NEU.FTZ.AND P0, PT, R104, -INF , PT ;  /* 0xff8000006800780b */ /* 0x000fe20003f1d000 */
[----:B------:R-:W-:Y:S02]  /*1e110*/  FADD.FTZ R0, -R0, R106 ;  /* 0x0000006a00007221 */ /* 0x000fe40000010100 */
[--C-:B------:R-:W-:Y:S02]  /*1e120*/  FFMA.FTZ R3, R23, c[0x0][0x2d0], -R2.reuse ;  /* 0x0000b40017037a23 */ /* 0x100fe40000010802 */
[----:B------:R-:W-:Y:S02]  /*1e130*/  FMUL.FTZ R0, R0, c[0x0][0x2d0] ;  /* 0x0000b40000007a20 */ /* 0x000fe40000410000 */
[--C-:B------:R-:W-:Y:S02]  /*1e140*/  FFMA.FTZ R8, R9, c[0x0][0x2d0], -R2.reuse ;  /* 0x0000b40009087a23 */ /* 0x100fe40000010802 */
[----:B-1----:R-:W1:Y:S01]  /*1e150*/  MUFU.EX2 R4, R0 ;  /* 0x0000000000047308 */ /* 0x002e620000000800 */
[--C-:B------:R-:W-:Y:S02]  /*1e160*/  FFMA.FTZ R9, R183, c[0x0][0x2d0], -R2.reuse ;  /* 0x0000b400b7097a23 */ /* 0x100fe40000010802 */
[--C-:B------:R-:W-:Y:S02]  /*1e170*/  FFMA.FTZ R24, R182, c[0x0][0x2d0], -R2.reuse ;  /* 0x0000b400b6187a23 */ /* 0x100fe40000010802 */
[--C-:B------:R-:W-:Y:S02]  /*1e180*/  FFMA.FTZ R106, R179, c[0x0][0x2d0], -R2.reuse ;  /* 0x0000b400b36a7a23 */ /* 0x100fe40000010802 */
[--C-:B------:R-:W-:Y:S02]  /*1e190*/  FFMA.FTZ R190, R175, c[0x0][0x2d0], -R2.reuse ;  /* 0x0000b400afbe7a23 */ /* 0x100fe40000010802 */
[--C-:B------:R-:W-:Y:S01]  /*1e1a0*/  FFMA.FTZ R223, R27, c[0x0][0x2d0], -R2.reuse ;  /* 0x0000b4001bdf7a23 */ /* 0x100fe20000010802 */
[----:B------:R-:W5:Y:S01]  /*1e1b0*/  MUFU.EX2 R3, R3 ;  /* 0x0000000300037308 */ /* 0x000f620000000800 */
[--C-:B------:R-:W-:Y:S02]  /*1e1c0*/  FFMA.FTZ R192, R178, c[0x0][0x2d0], -R2.reuse ;  /* 0x0000b400b2c07a23 */ /* 0x100fe40000010802 */
[--C-:B------:R-:W-:Y:S02]  /*1e1d0*/  FFMA.FTZ R191, R177, c[0x0][0x2d0], -R2.reuse ;  /* 0x0000b400b1bf7a23 */ /* 0x100fe40000010802 */
[--C-:B------:R-:W-:Y:S02]  /*1e1e0*/  FFMA.FTZ R225, R39, c[0x0][0x2d0], -R2.reuse ;  /* 0x0000b40027e17a23 */ /* 0x100fe40000010802 */
[--C-:B------:R-:W-:Y:S02]  /*1e1f0*/  FFMA.FTZ R224, R38, c[0x0][0x2d0], -R2.reuse ;  /* 0x0000b40026e07a23 */ /* 0x100fe40000010802 */
[----:B------:R-:W-:Y:S01]  /*1e200*/  FFMA.FTZ R222, R26, c[0x0][0x2d0], -R2 ;  /* 0x0000b4001ade7a23 */ /* 0x000fe20000010802 */
[----:B------:R-:W-:Y:S10]  /*1e210*/  MUFU.EX2 R106, R106 ;  /* 0x0000006a006a7308 */ /* 0x000ff40000000800 */
[----:B------:R-:W3:Y:S01]  /*1e220*/  MUFU.EX2 R2, R8 ;  /* 0x0000000800027308 */ /* 0x000ee20000000800 */
[C---:B-1----:R-:W-:Y:S02]  /*1e230*/  FMUL.FTZ R56, R4.reuse, R56 ;  /* 0x0000003804387220 */ /* 0x042fe40000410000 */
[C---:B------:R-:W-:Y:S02]  /*1e240*/  FMUL.FTZ R57, R4.reuse, R57 ;  /* 0x0000003904397220 */ /* 0x040fe40000410000 */
[C---:B-----5:R-:W-:Y:S02]  /*1e250*/  FFMA.FTZ R0, R4.reuse, R215, R3 ;  /* 0x000000d704007223 */ /* 0x060fe40000010003 */
        /* <DEDUP_REMOVED lines=9> */
[C---:B---34-:R-:W-:Y:S01]  /*1e2f0*/  F2FP.PACK_AB R172, R2.reuse, R3 ;  /* 0x0000000302ac723e */ /* 0x058fe200000000ff */
[----:B------:R-:W-:Y:S01]  /*1e300*/  FADD.FTZ R23, R2, R0 ;  /* 0x0000000002177221 */ /* 0x000fe20000010000 */
[C---:B------:R-:W-:Y:S01]  /*1e310*/  FSEL R0, R104.reuse, RZ, P0 ;  /* 0x000000ff68007208 */ /* 0x040fe20000000000 */
[----:B------:R-:W-:Y:S02]  /*1e320*/  FMUL.FTZ R2, R104, c[0x0][0x2d0] ;  /* 0x0000b40068027a20 */ /* 0x000fe40000410000 */
[----:B------:R-:W-:Y:S02]  /*1e330*/  FMUL.FTZ R89, R4, R89 ;  /* 0x0000005904597220 */ /* 0x000fe40000410000 */
[----:B------:R-:W-:Y:S01]  /*1e340*/  FADD.FTZ R0, -R0, R107 ;  /* 0x0000006b00007221 */ /* 0x000fe20000010100 */
[----:B------:R-:W-:Y:S01]  /*1e350*/  FSEL R2, R2, RZ, P0 ;  /* 0x000000ff02027208 */ /* 0x000fe20000000000 */
[----:B------:R-:W-:Y:S01]  /*1e360*/  MUFU.EX2 R107, R190 ;  /* 0x000000be006b7308 */ /* 0x000fe20000000800 */
[----:B------:R-:W-:Y:S01]  /*1e370*/  FSETP.NEU.FTZ.AND P0, PT, R6, -INF , PT ;  /* 0xff8000000600780b */ /* 0x000fe20003f1d000 */
[----:B------:R-:W-:Y:S02]  /*1e380*/  FMUL.FTZ R0, R0, c[0x0][0x2d0] ;  /* 0x0000b40000007a20 */ /* 0x000fe40000410000 */
[--C-:B------:R-:W-:Y:S02]  /*1e390*/  FFMA.FTZ R3, R36, c[0x0][0x2d0], -R2.reuse ;  /* 0x0000b40024037a23 */ /* 0x100fe40000010802 */
[--C-:B------:R-:W-:Y:S02]  /*1e3a0*/  FFMA.FTZ R8, R176, c[0x0][0x2d0], -R2.reuse ;  /* 0x0000b400b0087a23 */ /* 0x100fe40000010802 */
[--C-:B------:R-:W-:Y:S02]  /*1e3b0*/  FFMA.FTZ R13, R189, c[0x0][0x2d0], -R2.reuse ;  /* 0x0000b400bd0d7a23 */ /* 0x100fe40000010802 */
        /* <DEDUP_REMOVED lines=8> */
[--C-:B------:R-:W-:Y:S02]  /*1e440*/  FFMA.FTZ R187, R186, c[0x0][0x2d0], -R2.reuse ;  /* 0x0000b400babb7a23 */ /* 0x100fe40000010802 */
[--C-:B------:R-:W-:Y:S02]  /*1e450*/  FFMA.FTZ R186, R185, c[0x0][0x2d0], -R2.reuse ;  /* 0x0000b400b9ba7a23 */ /* 0x100fe40000010802 */
[----:B------:R-:W-:Y:S03]  /*1e460*/  FFMA.FTZ R185, R184, c[0x0][0x2d0], -R2 ;  /* 0x0000b400b8b97a23 */ /* 0x000fe60000010802 */
[----:B------:R-:W3:Y:S10]  /*1e470*/  MUFU.EX2 R2, R8 ;  /* 0x0000000800027308 */ /* 0x000ef40000000800 */
[----:B------:R4:W-:Y:S01]  /*1e480*/  MUFU.EX2 R235, R39 ;  /* 0x0000002700eb7308 */ /* 0x0009e20000000800 */
[C---:B-1----:R-:W-:Y:S02]  /*1e490*/  FFMA.FTZ R0, R3.reuse, R214, R26 ;  /* 0x000000d603007223 */ /* 0x042fe4000001001a */
[C---:B------:R-:W-:Y:S02]  /*1e4a0*/  FMUL.FTZ R58, R3.reuse, R58 ;  /* 0x0000003a033a7220 */ /* 0x040fe40000410000 */
[C---:B------:R-:W-:Y:S02]  /*1e4b0*/  FMUL.FTZ R59, R3.reuse, R59 ;  /* 0x0000003b033b7220 */ /* 0x040fe40000410000 */
[C---:B------:R-:W-:Y:S03]  /*1e4c0*/  FMUL.FTZ R70, R3.reuse, R70 ;  /* 0x0000004603467220 */ /* 0x040fe60000410000 */
[----:B------:R-:W-:Y:S01]  /*1e4d0*/  MUFU.EX2 R239, R187 ;  /* 0x000000bb00ef7308 */ /* 0x000fe20000000800 */
[C---:B------:R-:W-:Y:S02]  /*1e4e0*/  FMUL.FTZ R71, R3.reuse, R71 ;  /* 0x0000004703477220 */ /* 0x040fe40000410000 */
[C---:B---3--:R-:W-:Y:S01]  /*1e4f0*/  FADD.FTZ R38, R2.reuse, R0 ;  /* 0x0000000002267221 */ /* 0x048fe20000010000 */
        /* <DEDUP_REMOVED lines=9> */
[----:B----4-:R-:W-:Y:S02]  /*1e590*/  FMUL.FTZ R39, R3, R155 ;  /* 0x0000009b03277220 */ /* 0x010fe40000410000 */
        /* <DEDUP_REMOVED lines=9> */
[----:B------:R-:W4:Y:S01]  /*1e630*/  MUFU.EX2 R25, R24 ;  /* 0x0000001800197308 */ /* 0x000f220000000800 */
        /* <DEDUP_REMOVED lines=8> */
[----:B---3--:R-:W-:Y:S02]  /*1e6c0*/  FMUL.FTZ R8, R5, c[0x0][0x2d0] ;  /* 0x0000b40005087a20 */ /* 0x008fe40000410000 */
[----:B------:R-:W-:Y:S02]  /*1e6d0*/  FADD.FTZ R2, -R2, R109 ;  /* 0x0000006d02027221 */ /* 0x000fe40000010100 */
[----:B------:R-:W-:Y:S01]  /*1e6e0*/  FMUL.FTZ R53, R4, R161 ;  /* 0x000000a104357220 */ /* 0x000fe20000410000 */
[----:B------:R-:W-:Y:S01]  /*1e6f0*/  FSEL R8, R8, RZ, P0 ;  /* 0x000000ff08087208 */ /* 0x000fe20000000000 */
[----:B------:R-:W3:Y:S01]  /*1e700*/  MUFU.EX2 R0, R0 ;  /* 0x0000000000007308 */ /* 0x000ee20000000800 */
[----:B------:R-:W-:Y:S02]  /*1e710*/  FMUL.FTZ R2, R2, c[0x0][0x2d0] ;  /* 0x0000b40002027a20 */ /* 0x000fe40000410000 */
[----:B------:R-:W-:Y:S01]  /*1e720*/  FMUL.FTZ R54, R3, R162 ;  /* 0x000000a203367220 */ /* 0x000fe20000410000 */
[----:B----4-:R-:W-:Y:S01]  /*1e730*/  F2FP.PACK_AB R174, R25, R26 ;  /* 0x0000001a19ae723e */ /* 0x010fe200000000ff */
[--C-:B------:R-:W-:Y:S02]  /*1e740*/  FFMA.FTZ R24, R17, c[0x0][0x2d0], -R8.reuse ;  /* 0x0000b40011187a23 */ /* 0x100fe40000010808 */
[--C-:B------:R-:W-:Y:S02]  /*1e750*/  FFMA.FTZ R22, R22, c[0x0][0x2d0], -R8.reuse ;  /* 0x0000b40016167a23 */ /* 0x100fe40000010808 */
[--C-:B------:R-:W-:Y:S01]  /*1e760*/  FFMA.FTZ R21, R21, c[0x0][0x2d0], -R8.reuse ;  /* 0x0000b40015157a23 */ /* 0x100fe20000010808 */
[----:B------:R-:W4:Y:S01]  /*1e770*/  MUFU.EX2 R27, R9 ;  /* 0x00000009001b7308 */ /* 0x000f220000000800 */
        /* <DEDUP_REMOVED lines=9> */
[C---:B---3--:R-:W-:Y:S02]  /*1e810*/  FMUL.FTZ R16, R0.reuse, R128 ;  /* 0x0000008000107220 */ /* 0x048fe40000410000 */
        /* <DEDUP_REMOVED lines=8> */
[----:B------:R-:W3:Y:S01]  /*1e8a0*/  MUFU.EX2 R245, R36 ;  /* 0x0000002400f57308 */ /* 0x000ee20000000800 */
[--C-:B------:R-:W-:Y:S02]  /*1e8b0*/  FFMA.FTZ R216, R11, c[0x0][0x2d0], -R8.reuse ;  /* 0x0000b4000bd87a23 */ /* 0x100fe40000010808 */
[----:B------:R-:W-:Y:S02]  /*1e8c0*/  FFMA.FTZ R217, R10, c[0x0][0x2d0], -R8 ;  /* 0x0000b4000ad97a23 */ /* 0x000fe40000010808 */
[C---:B------:R-:W-:Y:S02]  /*1e8d0*/  FFMA.FTZ R8, R0.reuse, R232, R41 ;  /* 0x000000e800087223 */ /* 0x040fe40000010029 */
[C---:B------:R-:W-:Y:S02]  /*1e8e0*/  FMUL.FTZ R12, R0.reuse, R132 ;  /* 0x00000084000c7220 */ /* 0x040fe40000410000 */
[C---:B------:R-:W-:Y:S01]  /*1e8f0*/  FMUL.FTZ R13, R0.reuse, R133 ;  /* 0x00000085000d7220 */ /* 0x040fe20000410000 */
[----:B------:R-:W-:Y:S01]  /*1e900*/  MUFU.EX2 R232, R22 ;  /* 0x0000001600e87308 */ /* 0x000fe20000000800 */
[C---:B------:R-:W-:Y:S01]  /*1e910*/  FMUL.FTZ R48, R0.reuse, R112 ;  /* 0x0000007000307220 */ /* 0x040fe20000410000 */
[C---:B----4-:R-:W-:Y:S01]  /*1e920*/  F2FP.PACK_AB R112, R27.reuse, R41 ;  /* 0x000000291b70723e */ /* 0x050fe200000000ff */
        /* <DEDUP_REMOVED lines=16> */
[----:B------:R4:W5:Y:S01]  /*1ea30*/  MUFU.EX2 R0, R24 ;  /* 0x0000001800007308 */ /* 0x0009620000000800 */
        /* <DEDUP_REMOVED lines=10> */
[----:B---3--:R-:W-:Y:S01]  /*1eae0*/  F2FP.PACK_AB R114, R245, R234 ;  /* 0x000000eaf572723e */ /* 0x008fe200000000ff */
[C---:B------:R-:W-:Y:S02]  /*1eaf0*/  FMUL.FTZ R51, R2.reuse, R115 ;  /* 0x0000007302337220 */ /* 0x040fe40000410000 */
[C---:B------:R-:W-:Y:S01]  /*1eb00*/  FMUL.FTZ R14, R2.reuse, R134 ;  /* 0x00000086020e7220 */ /* 0x040fe20000410000 */
[----:B------:R-:W-:Y:S01]  /*1eb10*/  MUFU.EX2 R243, R185 ;  /* 0x000000b900f37308 */ /* 0x000fe20000000800 */
[C---:B------:R-:W-:Y:S01]  /*1eb20*/  FMUL.FTZ R15, R2.reuse, R135 ;  /* 0x00000087020f7220 */ /* 0x040fe20000410000 */
[----:B----4-:R-:W1:Y:S01]  /*1eb30*/  LDSM.16.MT88.4 R24, [R196] ;  /* 0x00000000c418783b */ /* 0x010e620000004200 */
[----:B-----5:R-:W-:Y:S01]  /*1eb40*/  FFMA.FTZ R132, R2, R233, R0 ;  /* 0x000000e902847223 */ /* 0x020fe20000010000 */
[----:B------:R-:W-:Y:S01]  /*1eb50*/  F2FP.PACK_AB R113, R232, R0 ;  /* 0x00000000e871723e */ /* 0x000fe200000000ff */
[C---:B------:R-:W-:Y:S02]  /*1eb60*/  FMUL.FTZ R18, R2.reuse, R130 ;  /* 0x0000008202127220 */ /* 0x040fe40000410000 */
[----:B------:R-:W-:Y:S03]  /*1eb70*/  FMUL.FTZ R19, R2, R131 ;  /* 0x0000008302137220 */ /* 0x000fe60000410000 */
[----:B------:R-:W3:Y:S01]  /*1eb80*/  MUFU.EX2 R233, R21 ;  /* 0x0000001500e97308 */ /* 0x000ee20000000800 */
[----:B------:R-:W-:Y:S01]  /*1eb90*/  LDSM.16.MT88.4 R128, [R196+0x1000] ;  /* 0x00100000c480783b */ /* 0x000fe20000004200 */
[----:B------:R-:W-:Y:S02]  /*1eba0*/  FMUL.FTZ R20, R4, R144 ;  /* 0x0000009004147220 */ /* 0x000fe40000410000 */
[C---:B------:R-:W-:Y:S02]  /*1ebb0*/  FMUL.FTZ R22, R3.reuse, R146 ;  /* 0x0000009203167220 */ /* 0x040fe40000410000 */
[C---:B------:R-:W-:Y:S02]  /*1ebc0*/  FMUL.FTZ R23, R3.reuse, R147 ;  /* 0x0000009303177220 */ /* 0x040fe40000410000 */
[C---:B------:R-:W-:Y:S02]  /*1ebd0*/  FMUL.FTZ R46, R2.reuse, R118 ;  /* 0x00000076022e7220 */ /* 0x040fe40000410000 */
[C---:B------:R-:W-:Y:S01]  /*1ebe0*/  FMUL.FTZ R47, R2.reuse, R119 ;  /* 0x00000077022f7220 */ /* 0x040fe20000410000 */
[----:B------:R-:W-:Y:S01]  /*1ebf0*/  MUFU.EX2 R135, R188 ;  /* 0x000000bc00877308 */ /* 0x000fe20000000800 */
[----:B------:R-:W4:Y:S01]  /*1ec00*/  LDSM.16.MT88.4 R116, [R196+0xc00] ;  /* 0x000c0000c474783b */ /* 0x000f220000004200 */
[----:B------:R-:W-:Y:S01]  /*1ec10*/  FMUL.FTZ R30, R2, R126 ;  /* 0x0000007e021e7220 */ /* 0x000fe20000410000 */
[----:B--2---:R-:W-:Y:S01]  /*1ec20*/  ISETP.GT.AND P0, PT, R212, R247, PT ;  /* 0x000000f7d400720c */ /* 0x004fe20003f04270 */
[C---:B------:R-:W-:Y:S02]  /*1ec30*/  FMUL.FTZ R31, R2.reuse, R127 ;  /* 0x0000007f021f7220 */ /* 0x040fe40000410000 */
[C---:B------:R-:W-:Y:S02]  /*1ec40*/  FMUL.FTZ R34, R2.reuse, R122 ;  /* 0x0000007a02227220 */ /* 0x040fe40000410000 */
[----:B------:R-:W-:Y:S01]  /*1ec50*/  FMUL.FTZ R35, R2, R123 ;  /* 0x0000007b02237220 */ /* 0x000fe20000410000 */
[----:B------:R-:W-:Y:S01]  /*1ec60*/  LDSM.16.MT88.4 R124, [R197+0x400] ;  /* 0x00040000c57c783b */ /* 0x000fe20000004200 */
[C---:B------:R-:W-:Y:S01]  /*1ec70*/  FMUL.FTZ R36, R4.reuse, R152 ;  /* 0x0000009804247220 */ /* 0x040fe20000410000 */
[----:B------:R-:W-:Y:S01]  /*1ec80*/  MUFU.EX2 R134, R182 ;  /* 0x000000b600867308 */ /* 0x000fe20000000800 */
[----:B------:R-:W-:Y:S01]  /*1ec90*/  FMUL.FTZ R37, R4, R153 ;  /* 0x0000009904257220 */ /* 0x000fe20000410000 */
[----:B---3--:R-:W-:Y:S01]  /*1eca0*/  F2FP.PACK_AB R115, R246, R233 ;  /* 0x000000e9f673723e */ /* 0x008fe200000000ff */
        /* <DEDUP_REMOVED lines=52> */
[-C--:B----4-:R-:W-:Y:S03]  /*1eff0*/  HMMA.16816.F32 R40, R172, R116.reuse, R40 ;  /* 0x00000074ac28723c */ /* 0x090fe60000001828 */
        /* <DEDUP_REMOVED lines=94> */
[----:B------:R-:W-:Y:S04]  /*1f5e0*/  FADD.FTZ R4, R183, R2 ;  /* 0x00000002b7047221 */ /* 0x000fe80000010000 */
        /* <DEDUP_REMOVED lines=37> */
[----:B------:R-:W-:Y:S01]  /*1f840*/  FADD.FTZ R2, R181, R0 ;  /* 0x00000000b5027221 */ /* 0x000fe20000010000 */
[----:B------:R-:W-:Y:S01]  /*1f850*/  IADD3 R0, R212, -0x1, RZ ;  /* 0xffffffffd4007810 */ /* 0x000fe20007ffe0ff */
[C---:B------:R-:W-:Y:S04]  /*1f860*/  HMMA.16816.F32 R76, R176.reuse, R12, R76 ;  /* 0x0000000cb04c723c */ /* 0x040fe8000000184c */
[----:B------:R-:W-:Y:S01]  /*1f870*/  FADD.FTZ R214, R191, R4 ;  /* 0x00000004bfd67221 */ /* 0x000fe20000010000 */
[----:B------:R-:W-:Y:S01]  /*1f880*/  MOV R212, R0 ;  /* 0x0000000000d47202 */ /* 0x000fe20000000f00 */
[----:B------:R-:W-:Y:S02]  /*1f890*/  FADD.FTZ R232, R184, R3 ;  /* 0x00000003b8e87221 */ /* 0x000fe40000010000 */
[-C--:B------:R-:W-:Y:S04]  /*1f8a0*/  HMMA.16816.F32 R80, R176, R14.reuse, R80 ;  /* 0x0000000eb050723c */ /* 0x080fe80000001850 */
[----:B------:R-:W-:Y:S04]  /*1f8b0*/  FADD.FTZ R233, R180, R2 ;  /* 0x00000002b4e97221 */ /* 0x000fe80000010000 */
[C---:B------:R-:W-:Y:S08]  /*1f8c0*/  HMMA.16816.F32 R84, R172.reuse, R14, R84 ;  /* 0x0000000eac54723c */ /* 0x040ff00000001854 */
[-C--:B---3--:R-:W-:Y:S08]  /*1f8d0*/  HMMA.16816.F32 R88, R172, R16.reuse, R88 ;  /* 0x00000010ac58723c */ /* 0x088ff00000001858 */
[C---:B------:R-:W-:Y:S08]  /*1f8e0*/  HMMA.16816.F32 R92, R176.reuse, R16, R92 ;  /* 0x00000010b05c723c */ /* 0x040ff0000000185c */
[-C--:B------:R-:W-:Y:S08]  /*1f8f0*/  HMMA.16816.F32 R96, R176, R18.reuse, R96 ;  /* 0x00000012b060723c */ /* 0x080ff00000001860 */
[----:B------:R-:W-:Y:S01]  /*1f900*/  HMMA.16816.F32 R100, R172, R18, R100 ;  /* 0x00000012ac64723c */ /* 0x000fe20000001864 */
[----:B------:R-:W-:Y:S07]  /*1f910*/  @!UPT UIADD3 URZ, URZ, URZ, URZ ;  /* 0x0000003f3f3ff290 */ /* 0x000fee000fffe03f */
[----:B------:R-:W-:-:S11]  /*1f920*/  @P0 BRA `(.L_x_1099) ;  /* 0xffffbd4000000947 */ /* 0x000fd6000383ffff */
.L_x_1067:
[----:B------:R-:W-:Y:S05]  /*1f930*/  BRA.DIV ~URZ, `(.L_x_1100) ;  /* 0x00007a427f007947 */ /* 0x000fea000b800000 */
[----:B------:R2:W3:Y:S02]  /*1f940*/  SHFL.BFLY PT, R0, R215, 0x2, 0x1f ;  /* 0x0c401f00d7007f89 */ /* 0x0004e400000e0000 */
.L_x_1221:
[----:B---3--:R-:W-:Y:S01]  /*1f950*/  FADD.FTZ R4, R0, R215 ;  /* 0x000000d700047221 */ /* 0x008fe20000010000 */
[----:B------:R-:W-:Y:S05]  /*1f960*/  BRA.DIV ~URZ, `(.L_x_1101) ;  /* 0x00007a627f007947 */ /* 0x000fea000b800000 */
[----:B------:R-:W3:Y:S04]  /*1f970*/  SHFL.BFLY PT, R2, R214, 0x2, 0x1f ;  /* 0x0c401f00d6027f89 */ /* 0x000ee800000e0000 */
[----:B------:R-:W4:Y:S04]  /*1f980*/  SHFL.BFLY PT, R0, R232, 0x2, 0x1f ;  /* 0x0c401f00e8007f89 */ /* 0x000f2800000e0000 */
[----:B------:R-:W5:Y:S04]  /*1f990*/  SHFL.BFLY PT, R11, R233, 0x2, 0x1f ;  /* 0x0c401f00e90b7f89 */ /* 0x000f6800000e0000 */
[----:B-1----:R-:W1:Y:S01]  /*1f9a0*/  SHFL.BFLY PT, R3, R4, 0x1, 0x1f ;  /* 0x0c201f0004037f89 */ /* 0x002e6200000e0000 */
[----:B---3--:R-:W-:-:S02]  /*1f9b0*/  FADD.FTZ R2, R2, R214 ;  /* 0x000000d602027221 */ /* 0x008fc40000010000 */
[----:B----4-:R-:W-:-:S03]  /*1f9c0*/  FADD.FTZ R0, R0, R232 ;  /* 0x000000e800007221 */ /* 0x010fc60000010000 */
[----:B------:R-:W3:Y:S01]  /*1f9d0*/  SHFL.BFLY PT, R9, R2, 0x1, 0x1f ;  /* 0x0c201f0002097f89 */ /* 0x000ee200000e0000 */
[----:B-----5:R-:W-:-:S03]  /*1f9e0*/  FADD.FTZ R11, R11, R233 ;  /* 0x000000e90b0b7221 */ /* 0x020fc60000010000 */
[----:B------:R-:W4:Y:S01]  /*1f9f0*/  SHFL.BFLY PT, R8, R0, 0x1, 0x1f ;  /* 0x0c201f0000087f89 */ /* 0x000f2200000e0000 */
[----:B-1----:R-:W-:-:S03]  /*1fa00*/  FADD.FTZ R10, R4, R3 ;  /* 0x00000003040a7221 */ /* 0x002fc60000010000 */
[----:B------:R1:W2:Y:S01]  /*1fa10*/  SHFL.BFLY PT, R12, R11, 0x1, 0x1f ;  /* 0x0c201f000b0c7f89 */ /* 0x0002a200000e0000 */
[----:B---3--:R-:W-:Y:S02]  /*1fa20*/  FADD.FTZ R9, R2, R9 ;  /* 0x0000000902097221 */ /* 0x008fe40000010000 */
[----:B----4-:R-:W-:Y:S02]  /*1fa30*/  FADD.FTZ R8, R0, R8 ;  /* 0x0000000800087221 */ /* 0x010fe40000010000 */
.L_x_1222:
[----:B------:R-:W-:Y:S01]  /*1fa40*/  FSETP.NE.FTZ.AND P3, PT, R10, RZ, PT ;  /* 0x000000ff0a00720b */ /* 0x000fe20003f75000 */
[----:B------:R-:W-:Y:S01]  /*1fa50*/  CS2R R2, SRZ ;  /* 0x0000000000027805 */ /* 0x000fe2000001ff00 */
[----:B------:R-:W-:Y:S01]  /*1fa60*/  MOV R0, RZ ;  /* 0x000000ff00007202 */ /* 0x000fe20000000f00 */
[----:B--2---:R-:W-:Y:S01]  /*1fa70*/  FADD.FTZ R4, R12, R11 ;  /* 0x0000000b0c047221 */ /* 0x004fe20000010000 */
[----:B------:R-:W-:Y:S02]  /*1fa80*/  FSETP.NE.FTZ.AND P2, PT, R9, RZ, PT ;  /* 0x000000ff0900720b */ /* 0x000fe40003f55000 */
[----:B------:R-:W-:Y:S02]  /*1fa90*/  FSETP.NE.FTZ.AND P1, PT, R8, RZ, PT ;  /* 0x000000ff0800720b */ /* 0x000fe40003f35000 */
[----:B------:R-:W-:-:S02]  /*1faa0*/  FSETP.NE.FTZ.AND P0, PT, R4, RZ, PT ;  /* 0x000000ff0400720b */ /* 0x000fc40003f15000 */
[----:B------:R-:W-:Y:S02]  /*1fab0*/  MOV R25, 0xff800000 ;  /* 0xff80000000197802 */ /* 0x000fe40000000f00 */
[----:B------:R-:W-:Y:S01]  /*1fac0*/  MOV R23, 0xff800000 ;  /* 0xff80000000177802 */ /* 0x000fe20000000f00 */
[----:B------:R-:W2:Y:S01]  /*1fad0*/  @P3 MUFU.RCP R0, R10 ;  /* 0x0000000a00003308 */ /* 0x000ea20000001000 */
[----:B------:R-:W-:Y:S02]  /*1fae0*/  MOV R24, 0xff800000 ;  /* 0xff80000000187802 */ /* 0x000fe40000000f00 */
[----:B------:R-:W-:-:S03]  /*1faf0*/  MOV R22, 0xff800000 ;  /* 0xff80000000167802 */ /* 0x000fc60000000f00 */
[----:B------:R-:W-:Y:S02]  /*1fb00*/  @P1 MOV R13, 0x3f317218 ;  /* 0x3f317218000d1802 */ /* 0x000fe40000000f00 */
[----:B------:R-:W-:Y:S01]  /*1fb10*/  @P2 MUFU.RCP R3, R9 ;  /* 0x0000000900032308 */ /* 0x000fe20000001000 */
[----:B--2---:R-:W-:-:S07]  /*1fb20*/  FMUL.FTZ R182, R0, R84 ;  /* 0x0000005400b67220 */ /* 0x004fce0000410000 */
[----:B------:R-:W2:Y:S01]  /*1fb30*/  @P2 MUFU.LG2 R9, R9 ;  /* 0x0000000900092308 */ /* 0x000ea20000000c00 */
        /* <DEDUP_REMOVED lines=25> */
[----:B------:R3:W4:Y:S01]  /*1fcd0*/  @P1 MUFU.LG2 R0, R8 ;  /* 0x0000000800001308 */ /* 0x0007220000000c00 */
[----:B-12---:R-:W-:-:S02]  /*1fce0*/  @P2 FMUL.FTZ R11, R9, 0.69314718246459960938 ;  /* 0x3f317218090b2820 */ /* 0x006fc40000410000 */
[C---:B------:R-:W-:Y:S02]  /*1fcf0*/  FMUL.FTZ R144, R3.reuse, R142 ;  /* 0x0000008e03907220 */ /* 0x040fe40000410000 */
[C---:B------:R-:W-:Y:S02]  /*1fd00*/  FMUL.FTZ R145, R3.reuse, R143 ;  /* 0x0000008f03917220 */ /* 0x040fe40000410000 */
[C---:B------:R-:W-:Y:S02]  /*1fd10*/  FMUL.FTZ R88, R3.reuse, R154 ;  /* 0x0000009a03587220 */ /* 0x040fe40000410000 */
[C---:B------:R-:W-:Y:S02]  /*1fd20*/  FMUL.FTZ R89, R3.reuse, R155 ;  /* 0x0000009b03597220 */ /* 0x040fe40000410000 */
[C---:B------:R-:W-:Y:S02]  /*1fd30*/  FMUL.FTZ R100, R3.reuse, R158 ;  /* 0x0000009e03647220 */ /* 0x040fe40000410000 */
[----:B------:R-:W-:-:S02]  /*1fd40*/  FMUL.FTZ R101, R3, R159 ;  /* 0x0000009f03657220 */ /* 0x000fc40000410000 */
[C---:B------:R-:W-:Y:S01]  /*1fd50*/  FMUL.FTZ R142, R3.reuse, R70 ;  /* 0x00000046038e7220 */ /* 0x040fe20000410000 */
[----:B---3--:R-:W-:Y:S01]  /*1fd60*/  @P2 MOV R8, 0x3f317218 ;  /* 0x3f31721800082802 */ /* 0x008fe20000000f00 */
[----:B----4-:R-:W-:Y:S01]  /*1fd70*/  @P1 FMUL.FTZ R9, R0, 0.69314718246459960938 ;  /* 0x3f31721800091820 */ /* 0x010fe20000410000 */
        /* <DEDUP_REMOVED lines=8> */
[----:B------:R-:W-:Y:S02]  /*1fe00*/  FMUL.FTZ R45, R2, R61 ;  /* 0x0000003d022d7220 */ /* 0x000fe40000410000 */
        /* <DEDUP_REMOVED lines=73> */
.L_x_922:
[----:B------:R2:W5:Y:S04]  /*202a0*/  LDL R6, [R1+0x80] ;  /* 0x0000800001067983 */ /* 0x0005680000100800 */
[----:B------:R-:W4:Y:S01]  /*202b0*/  S2R R2, SR_TID.X ;  /* 0x0000000000027919 */ /* 0x000f220000002100 */
[----:B------:R-:W-:Y:S01]  /*202c0*/  BSSY B0, `(.L_x_1102) ;  /* 0x0000011000007945 */ /* 0x000fe20003800000 */
[----:B----4-:R-:W-:-:S13]  /*202d0*/  LOP3.LUT P0, RZ, R2, 0x7f, RZ, 0xc0, !PT ;  /* 0x0000007f02ff7812 */ /* 0x010fda000780c0ff */
[----:B------:R-:W-:Y:S05]  /*202e0*/  @P0 BRA `(.L_x_1103) ;  /* 0x000000e000000947 */ /* 0x000fea0003800000 */
[----:B--2---:R-:W2:Y:S01]  /*202f0*/  S2R R4, SR_LANEID ;  /* 0x0000000000047919 */ /* 0x004ea20000000000 */
[----:B------:R-:W-:Y:S01]  /*20300*/  VOTEU.ANY UR4, UPT, PT ;  /* 0x0000000000047886 */ /* 0x000fe200038e0100 */
[----:B---3--:R-:W-:Y:S01]  /*20310*/  IMAD.MOV.U32 R5, RZ, RZ, c[0x0][0x564] ;  /* 0x00015900ff057624 */ /* 0x008fe200078e00ff */
[----:B-1----:R-:W2:Y:S08]  /*20320*/  FLO.U32 R3, UR4 ;  /* 0x0000000400037d00 */ /* 0x002eb000080e0000 */
        /* <DEDUP_REMOVED lines=8> */
[----:B--2--5:R-:W-:-:S05]  /*203b0*/  IADD3 R6, R3, c[0x0][0xc], R2 ;  /* 0x0000030003067a10 */ /* 0x024fca0007ffe002 */
[----:B------:R1:W-:Y:S02]  /*203c0*/  STL [R1+0x80], R6 ;  /* 0x0000800601007387 */ /* 0x0003e40000100800 */
.L_x_1103:
[----:B--2---:R-:W-:Y:S05]  /*203d0*/  BSYNC B0 ;  /* 0x0000000000007941 */ /* 0x004fea0003800000 */
.L_x_1102:
[----:B------:R-:W-:Y:S01]  /*203e0*/  PRMT R0, R0, 0x9910, RZ ;  /* 0x0000991000007816 */ /* 0x000fe200000000ff */
[----:B------:R-:W-:Y:S01]  /*203f0*/  BSSY B1, `(.L_x_1104) ;  /* 0x00003cc000017945 */ /* 0x000fe20003800000 */
[----:B-----5:R-:W-:Y:S02]  /*20400*/  IMAD.MOV.U32 R76, RZ, RZ, R6 ;  /* 0x000000ffff4c7224 */ /* 0x020fe400078e0006 */
[----:B------:R-:W-:-:S13]  /*20410*/  ISETP.NE.AND P0, PT, R0, RZ, PT ;  /* 0x000000ff0000720c */ /* 0x000fda0003f05270 */
[----:B------:R-:W-:Y:S05]  /*20420*/  @!P0 BRA `(.L_x_1105) ;  /* 0x00002ef000008947 */ /* 0x000fea0003800000 */
[----:B------:R-:W2:Y:S04]  /*20430*/  LDL R10, [R1+0x94] ;  /* 0x00009400010a7983 */ /* 0x000ea80000100800 */
[----:B------:R-:W4:Y:S04]  /*20440*/  LDL R9, [R1+0x98] ;  /* 0x0000980001097983 */ /* 0x000f280000100800 */
[----:B---3--:R-:W3:Y:S04]  /*20450*/  LDL R8, [R1+0xa0] ;  /* 0x0000a00001087983 */ /* 0x008ee80000100800 */
[----:B------:R-:W3:Y:S04]  /*20460*/  LDL R11, [R1+0x9c] ;  /* 0x00009c00010b7983 */ /* 0x000ee80000100800 */
[----:B-1----:R-:W3:Y:S01]  /*20470*/  LDL R6, [R1+0x8c] ;  /* 0x00008c0001067983 */ /* 0x002ee20000100800 */
        /* <DEDUP_REMOVED lines=20> */
[----:B------:R4:W-:Y:S01]  /*205c0*/  STS [R10+0x1280], R2 ;  /* 0x001280020a007388 */ /* 0x0009e20000000800 */
[----:B-1----:R-:W-:Y:S02]  /*205d0*/  F2FP.PACK_AB R0, R37, R36 ;  /* 0x000000242500723e */ /* 0x002fe400000000ff */
[----:B--2---:R-:W-:-:S03]  /*205e0*/  F2FP.PACK_AB R3, R149, R148 ;  /* 0x000000949503723e */ /* 0x004fc600000000ff */
[----:B------:R1:W-:Y:S01]  /*205f0*/  STS [R9+0x1000], R0 ;  /* 0x0010000009007388 */ /* 0x0003e20000000800 */
[----:B----4-:R-:W-:-:S03]  /*20600*/  F2FP.PACK_AB R2, R151, R150 ;  /* 0x000000969702723e */ /* 0x010fc600000000ff */
[----:B------:R2:W-:Y:S04]  /*20610*/  STS [R9+0x1200], R4 ;  /* 0x0012000409007388 */ /* 0x0005e80000000800 */
[----:B---3--:R3:W-:Y:S04]  /*20620*/  STS [R8+0x80], R3 ;  /* 0x0000800308007388 */ /* 0x0087e80000000800 */
[----:B------:R4:W-:Y:S01]  /*20630*/  STS [R8+0x280], R2 ;  /* 0x0002800208007388 */ /* 0x0009e20000000800 */
[----:B-1----:R-:W-:Y:S02]  /*20640*/  F2FP.PACK_AB R0, R153, R152 ;  /* 0x000000989900723e */ /* 0x002fe400000000ff */
[----:B--2---:R-:W-:-:S03]  /*20650*/  F2FP.PACK_AB R4, R39, R38 ;  /* 0x000000262704723e */ /* 0x004fc600000000ff */
[----:B------:R1:W-:Y:S01]  /*20660*/  STS [R11], R0 ;  /* 0x000000000b007388 */ /* 0x0003e20000000800 */
        /* <DEDUP_REMOVED lines=69> */
[----:B-1----:R-:W-:-:S02]  /*20ac0*/  F2FP.PACK_AB R2, R27, R26 ;  /* 0x0000001a1b02723e */ /* 0x002fc400000000ff */
[----:B--2---:R-:W-:-:S03]  /*20ad0*/  F2FP.PACK_AB R0, R33, R32 ;  /* 0x000000202100723e */ /* 0x004fc600000000ff */
[----:B------:R-:W-:Y:S01]  /*20ae0*/  STS [R11+0x5000], R2 ;  /* 0x005000020b007388 */ /* 0x000fe20000000800 */
[----:B---3--:R-:W-:-:S03]  /*20af0*/  IMAD.MOV.U32 R4, RZ, RZ, 0x4 ;  /* 0x00000004ff047424 */ /* 0x008fc600078e00ff */
[----:B------:R1:W-:Y:S01]  /*20b00*/  STS [R11+0x5200], R0 ;  /* 0x005200000b007388 */ /* 0x0003e20000000800 */
[----:B------:R-:W-:Y:S02]  /*20b10*/  IMAD.MOV.U32 R3, RZ, RZ, RZ ;  /* 0x000000ffff037224 */ /* 0x000fe400078e00ff */
[CC--:B------:R-:W-:Y:S01]  /*20b20*/  @P1 IMAD.WIDE R8, R6.reuse, R4.reuse, c[0x0][0x508] ;  /* 0x0001420006081625 */ /* 0x0c0fe200078e0204 */
[----:B------:R-:W-:Y:S03]  /*20b30*/  BAR.SYNC.DEFER_BLOCKING 0x1, 0x80 ;  /* 0x0042000000007b1d */ /* 0x000fe60000010000 */
[----:B------:R-:W-:-:S03]  /*20b40*/  IMAD.WIDE R4, R6, R4, c[0x0][0x500] ;  /* 0x0001400006047625 */ /* 0x000fc600078e0204 */
[----:B------:R2:W5:Y:S04]  /*20b50*/  @P1 LDG.E R12, [R8.64] ;  /* 0x00000008080c1981 */ /* 0x000568000c1e1900 */
[----:B------:R2:W5:Y:S01]  /*20b60*/  @P2 LDG.E R3, [R4.64] ;  /* 0x0000000804032981 */ /* 0x000562000c1e1900 */
[----:B----4-:R-:W-:-:S04]  /*20b70*/  ISETP.NE.AND P0, PT, R10, RZ, PT ;  /* 0x000000ff0a00720c */ /* 0x010fc80003f05270 */
[----:B-1----:R-:W-:Y:S01]  /*20b80*/  SEL R0, R10, c[0x0][0x3d4], P0 ;  /* 0x0000f5000a007a07 */ /* 0x002fe20000000000 */
[----:B------:R-:W-:Y:S05]  /*20b90*/  @P1 BRA `(.L_x_1106) ;  /* 0x0000004000001947 */ /* 0x000fea0003800000 */
[----:B--2---:R-:W-:Y:S05]  /*20ba0*/  @!P2 BRA `(.L_x_1106) ;  /* 0x000000300000a947 */ /* 0x004fea0003800000 */
[----:B-----5:R1:W2:Y:S04]  /*20bb0*/  LDG.E R12, [R4.64] ;  /* 0x00000008040c7981 */ /* 0x0202a8000c1e1900 */
[----:B-1----:R-:W2:Y:S02]  /*20bc0*/  LDG.E R4, [R4.64+0x4] ;  /* 0x0000040804047981 */ /* 0x002ea4000c1e1900 */
[----:B--2---:R-:W-:Y:S02]  /*20bd0*/  IADD3 R12, -R12, R4, RZ ;  /* 0x000000040c0c7210 */ /* 0x004fe40007ffe1ff */
.L_x_1106:
[----:B--2---:R-:W2:Y:S04]  /*20be0*/  LDL R4, [R1+0x78] ;  /* 0x0000780001047983 */ /* 0x004ea80000100800 */
[----:B------:R-:W3:Y:S04]  /*20bf0*/  LDL.LU R5, [R1+0x88] ;  /* 0x0000880001057983 */ /* 0x000ee80000300800 */
[----:B------:R-:W2:Y:S04]  /*20c00*/  LDL R77, [R1+0x54] ;  /* 0x00005400014d7983 */ /* 0x000ea80000100800 */
[----:B------:R-:W4:Y:S04]  /*20c10*/  LDL R15, [R1+0xa4] ;  /* 0x0000a400010f7983 */ /* 0x000f280000100800 */
[----:B------:R-:W4:Y:S01]  /*20c20*/  LDL R78, [R1+0xe4] ;  /* 0x0000e400014e7983 */ /* 0x000f220000100800 */
[----:B------:R-:W-:Y:S01]  /*20c30*/  IMAD.MOV.U32 R13, RZ, RZ, 0x368 ;  /* 0x00000368ff0d7424 */ /* 0x000fe200078e00ff */
[----:B------:R-:W-:-:S04]  /*20c40*/  ISETP.GT.AND P2, PT, R0, 0x1, PT ;  /* 0x000000010000780c */ /* 0x000fc80003f44270 */
[----:B------:R-:W-:-:S04]  /*20c50*/  SEL R13, R13, 0x328, P2 ;  /* 0x000003280d0d7807 */ /* 0x000fc80001000000 */
[----:B------:R-:W1:Y:S08]  /*20c60*/  LDC.64 R8, c[0x0][R13+0x170] ;  /* 0x00005c000d087b82 */ /* 0x000e700000000a00 */
[----:B------:R-:W2:Y:S08]  /*20c70*/  LDC.64 R16, c[0x0][R13+0x168] ;  /* 0x00005a000d107b82 */ /* 0x000eb00000000a00 */
[----:B------:R1:W2:Y:S08]  /*20c80*/  LDC.64 R20, c[0x0][R13+0x178] ;  /* 0x00005e000d147b82 */ /* 0x0002b00000000a00 */
[----:B------:R1:W2:Y:S01]  /*20c90*/  LDC.64 R18, c[0x0][R13+0x160] ;  /* 0x000058000d127b82 */ /* 0x0002a20000000a00 */
[----:B------:R-:W-:Y:S01]  /*20ca0*/  ISETP.NE.U32.AND P0, PT, RZ, c[0x0][0x500], PT ;  /* 0x00014000ff007a0c */ /* 0x000fe20003f05070 */
[----:B------:R-:W-:-:S03]  /*20cb0*/  IMAD.MOV.U32 R0, RZ, RZ, c[0x0][0x4e8] ;  /* 0x00013a00ff007624 */ /* 0x000fc600078e00ff */
[----:B------:R-:W-:Y:S02]  /*20cc0*/  ISETP.NE.AND.EX P0, PT, RZ, c[0x0][0x504], PT, P0 ;  /* 0x00014100ff007a0c */ /* 0x000fe40003f05300 */
[----:B------:R-:W-:Y:S02]  /*20cd0*/  ISETP.NE.AND P5, PT, R0, 0x1, PT ;  /* 0x000000010000780c */ /* 0x000fe40003fa5270 */
[----:B------:R-:W-:Y:S02]  /*20ce0*/  SHF.R.S32.HI R0, RZ, 0x1f, R6 ;  /* 0x0000001fff007819 */ /* 0x000fe40000011406 */
[----:B------:R-:W-:Y:S02]  /*20cf0*/  SEL R2, R6, RZ, !P0 ;  /* 0x000000ff06027207 */ /* 0x000fe40004000000 */
[----:B------:R-:W-:Y:S01]  /*20d00*/  SEL R6, R0, RZ, !P0 ;  /* 0x000000ff00067207 */ /* 0x000fe20004000000 */
[----:B------:R-:W2:Y:S02]  /*20d10*/  S2R R79, SR_TID.X ;  /* 0x00000000004f7919 */ /* 0x000ea40000002100 */
[----:B-1----:R-:W-:-:S04]  /*20d20*/  IMAD R0, R9, R2, RZ ;  /* 0x0000000209007224 */ /* 0x002fc800078e02ff */
[C---:B------:R-:W-:Y:S02]  /*20d30*/  IMAD R14, R8.reuse, R6, R0 ;  /* 0x00000006080e7224 */ /* 0x040fe400078e0200 */
[----:B------:R-:W-:-:S04]  /*20d40*/  IMAD.WIDE.U32 R8, R8, R2, RZ ;  /* 0x0000000208087225 */ /* 0x000fc800078e00ff */
[----:B------:R-:W-:Y:S01]  /*20d50*/  IMAD.IADD R14, R9, 0x1, R14 ;  /* 0x00000001090e7824 */ /* 0x000fe200078e020e */
[----:B------:R-:W-:-:S04]  /*20d60*/  LOP3.LUT R209, R209, 0xfffffffd, RZ, 0xc0, !PT ;  /* 0xfffffffdd1d17812 */ /* 0x000fc800078ec0ff */
[----:B------:R-:W-:Y:S02]  /*20d70*/  LOP3.LUT R209, R209, 0xfffffffe, RZ, 0xc0, !PT ;  /* 0xfffffffed1d17812 */ /* 0x000fe400078ec0ff */
[----:B---3--:R-:W-:Y:S01]  /*20d80*/  LOP3.LUT R5, R5, 0xffff, RZ, 0xc0, !PT ;  /* 0x0000ffff05057812 */ /* 0x008fe200078ec0ff */
[----:B--2---:R-:W-:-:S04]  /*20d90*/  IMAD.IADD R4, R4, 0x1, R77 ;  /* 0x0000000104047824 */ /* 0x004fc800078e024d */
[----:B------:R-:W-:-:S04]  /*20da0*/  IMAD.WIDE.U32 R10, R16, R5, RZ ;  /* 0x00000005100a7225 */ /* 0x000fc800078e00ff */
[----:B------:R-:W-:-:S04]  /*20db0*/  @P5 IMAD.HI.U32 R6, R4, c[0x0][0x4ec], RZ ;  /* 0x00013b0004065a27 */ /* 0x000fc800078e00ff */
[----:B------:R-:W-:Y:S01]  /*20dc0*/  IMAD.MOV.U32 R0, RZ, RZ, R4 ;  /* 0x000000ffff007224 */ /* 0x000fe200078e0004 */
[----:B------:R-:W-:Y:S01]  /*20dd0*/  @P5 SHF.R.U32.HI R0, RZ, c[0x0][0x4f0], R6 ;  /* 0x00013c00ff005a19 */ /* 0x000fe20000011606 */
[----:B------:R-:W-:Y:S01]  /*20de0*/  IMAD R13, R17, R5, RZ ;  /* 0x00000005110d7224 */ /* 0x000fe200078e02ff */
[----:B----4-:R-:W-:Y:S02]  /*20df0*/  SEL R6, R15, RZ, P2 ;  /* 0x000000ff0f067207 */ /* 0x010fe40001000000 */
        /* <DEDUP_REMOVED lines=37> */
[----:B---3--:R-:W-:-:S05]  /*21050*/  IMAD.IADD R6, R78, 0x1, R77 ;  /* 0x000000014e067824 */ /* 0x008fca00078e024d */
        /* <DEDUP_REMOVED lines=18> */
[----:B------:R-:W2:Y:S04]  /*21180*/  LDL R78, [R1+0x24] ;  /* 0x00002400014e7983 */ /* 0x000ea80000100800 */
[----:B------:R-:W3:Y:S01]  /*21190*/  LDL R20, [R1+0x38] ;  /* 0x0000380001147983 */ /* 0x000ee20000100800 */
[----:B------:R-:W-:Y:S01]  /*211a0*/  IMAD R16, R16, c[0x0][0x3a0], RZ ;  /* 0x0000e80010107a24 */ /* 0x000fe200078e02ff */
[----:B------:R-:W-:Y:S01]  /*211b0*/  SHF.R.S32.HI R4, RZ, 0x1f, R2 ;  /* 0x0000001fff047819 */ /* 0x000fe20000011402 */
[C---:B-1----:R-:W-:Y:S01]  /*211c0*/  IMAD.WIDE.U32 R8, R3.reuse, c[0x0][0x3a0], RZ ;  /* 0x0000e80003087a25 */ /* 0x042fe200078e00ff */
[----:B------:R-:W1:Y:S03]  /*211d0*/  S2R R12, SR_TID.X ;  /* 0x00000000000c7919 */ /* 0x000e660000002100 */
[----:B------:R-:W-:-:S02]  /*211e0*/  IMAD R3, R3, c[0x0][0x3a4], R16 ;  /* 0x0000e90003037a24 */ /* 0x000fc400078e0210 */
[----:B------:R-:W-:-:S03]  /*211f0*/  IMAD R10, R4, c[0x0][0x3f0], RZ ;  /* 0x0000fc00040a7a24 */ /* 0x000fc600078e02ff */
[----:B------:R-:W-:Y:S01]  /*21200*/  IADD3 R9, R9, R3, RZ ;  /* 0x0000000309097210 */ /* 0x000fe20007ffe0ff */
[----:B------:R-:W-:-:S04]  /*21210*/  IMAD R10, R2, c[0x0][0x3f4], R10 ;  /* 0x0000fd00020a7a24 */ /* 0x000fc800078e020a */
[----:B------:R-:W-:-:S04]  /*21220*/  IMAD.WIDE.U32 R8, R5, c[0x0][0x3e8], R8 ;  /* 0x0000fa0005087a25 */ /* 0x000fc800078e0008 */
[----:B------:R-:W-:Y:S01]  /*21230*/  IMAD R5, R5, c[0x0][0x3ec], R9 ;  /* 0x0000fb0005057a24 */ /* 0x000fe200078e0209 */
[----:B------:R-:W-:-:S05]  /*21240*/  MOV R4, R8 ;  /* 0x0000000800047202 */ /* 0x000fca0000000f00 */
[----:B------:R-:W-:Y:S01]  /*21250*/  IMAD.WIDE.U32 R4, R2, c[0x0][0x3f0], R4 ;  /* 0x0000fc0002047a25 */ /* 0x000fe200078e0004 */
[----:B-1----:R-:W-:-:S04]  /*21260*/  SHF.R.S32.HI R13, RZ, 0x1f, R12 ;  /* 0x0000001fff0d7819 */ /* 0x002fc8000001140c */
[----:B------:R-:W-:Y:S02]  /*21270*/  IADD3 R5, R5, R10, RZ ;  /* 0x0000000a05057210 */ /* 0x000fe40007ffe0ff */
[----:B------:R-:W-:-:S04]  /*21280*/  LEA.HI R13, R13, R12, RZ, 0x2 ;  /* 0x0000000c0d0d7211 */ /* 0x000fc800078f10ff */
[----:B------:R-:W-:Y:S02]  /*21290*/  SHF.R.S32.HI R13, RZ, 0x2, R13 ;  /* 0x00000002ff0d7819 */ /* 0x000fe4000001140d */
[----:B--2---:R-:W-:Y:S02]  /*212a0*/  IADD3 R6, R78, R77, RZ ;  /* 0x0000004d4e067210 */ /* 0x004fe40007ffe0ff */
[----:B---3--:R-:W-:-:S03]  /*212b0*/  SHF.L.U32 R9, R20, 0x1, RZ ;  /* 0x0000000114097819 */ /* 0x008fc600000006ff */
[----:B------:R-:W-:Y:S01]  /*212c0*/  @P5 IMAD.HI.U32 R11, R6, c[0x0][0x4ec], RZ ;  /* 0x00013b00060b5a27 */ /* 0x000fe200078e00ff */
[----:B------:R-:W-:Y:S01]  /*212d0*/  MOV R3, R6 ;  /* 0x0000000600037202 */ /* 0x000fe20000000f00 */
[----:B------:R1:W2:Y:S03]  /*212e0*/  LDS.128 R24, [R9+0x80] ;  /* 0x0000800009187984 */ /* 0x0002a60000000c00 */
[----:B------:R-:W-:Y:S01]  /*212f0*/  @P5 SHF.R.U32.HI R3, RZ, c[0x0][0x4f0], R11 ;  /* 0x00013c00ff035a19 */ /* 0x000fe2000001160b */
[----:B------:R1:W3:Y:S03]  /*21300*/  LDS.128 R36, [R9+0x880] ;  /* 0x0008800009247984 */ /* 0x0002e60000000c00 */
[----:B------:R-:W-:Y:S02]  /*21310*/  SHF.R.S32.HI R8, RZ, 0x1f, R3 ;  /* 0x0000001fff087819 */ /* 0x000fe40000011403 */
[----:B------:R-:W-:Y:S01]  /*21320*/  IADD3 R2, -R3, RZ, RZ ;  /* 0x000000ff03027210 */ /* 0x000fe20007ffe1ff */
[----:B------:R1:W4:Y:S02]  /*21330*/  LDS.128 R48, [R9+0x1080] ;  /* 0x0010800009307984 */ /* 0x0003240000000c00 */
[----:B------:R-:W-:-:S02]  /*21340*/  IMAD R8, R8, c[0x0][0x3e0], RZ ;  /* 0x0000f80008087a24 */ /* 0x000fc400078e02ff */
[----:B------:R1:W1:Y:S01]  /*21350*/  LDS.128 R60, [R9+0x1880] ;  /* 0x00188000093c7984 */ /* 0x0002620000000c00 */
[----:B------:R-:W-:Y:S02]  /*21360*/  IMAD R6, R2, c[0x0][0x4e8], R6 ;  /* 0x00013a0002067a24 */ /* 0x000fe400078e0206 */
[C---:B------:R-:W-:Y:S01]  /*21370*/  IMAD R8, R3.reuse, c[0x0][0x3e4], R8 ;  /* 0x0000f90003087a24 */ /* 0x040fe200078e0208 */
[----:B------:R1:W1:Y:S01]  /*21380*/  LDS.128 R20, [R9+0x2080] ;  /* 0x0020800009147984 */ /* 0x0002620000000c00 */
[----:B------:R-:W-:Y:S01]  /*21390*/  IMAD.WIDE.U32 R2, R3, c[0x0][0x3e0], R4 ;  /* 0x0000f80003027a25 */ /* 0x000fe200078e0004 */
[----:B------:R-:W-:Y:S02]  /*213a0*/  SHF.R.S32.HI R4, RZ, 0x1f, R6 ;  /* 0x0000001fff047819 */ /* 0x000fe40000011406 */
[----:B------:R1:W1:Y:S02]  /*213b0*/  LDS.128 R32, [R9+0x2880] ;  /* 0x0028800009207984 */ /* 0x0002640000000c00 */
[----:B------:R-:W-:Y:S01]  /*213c0*/  IADD3 R3, R3, R8, RZ ;  /* 0x0000000803037210 */ /* 0x000fe20007ffe0ff */
[----:B------:R-:W-:Y:S01]  /*213d0*/  IMAD R4, R4, c[0x0][0x3d8], RZ ;  /* 0x0000f60004047a24 */ /* 0x000fe200078e02ff */
[----:B------:R1:W1:Y:S03]  /*213e0*/  LDS.128 R44, [R9+0x3080] ;  /* 0x00308000092c7984 */ /* 0x0002660000000c00 */
[C---:B------:R-:W-:Y:S01]  /*213f0*/  IMAD.WIDE.U32 R2, R6.reuse, c[0x0][0x3d8], R2 ;  /* 0x0000f60006027a25 */ /* 0x040fe200078e0002 */
[----:B------:R1:W1:Y:S03]  /*21400*/  LDS.128 R56, [R9+0x3880] ;  /* 0x0038800009387984 */ /* 0x0002660000000c00 */
[----:B------:R-:W-:Y:S01]  /*21410*/  IMAD R6, R6, c[0x0][0x3dc], R4 ;  /* 0x0000f70006067a24 */ /* 0x000fe200078e0204 */
[----:B------:R1:W1:Y:S01]  /*21420*/  LDS.128 R16, [R9+0x4080] ;  /* 0x0040800009107984 */ /* 0x0002620000000c00 */
[----:B------:R-:W-:-:S02]  /*21430*/  LEA R12, P0, R2, c[0x0][0x380], 0x1 ;  /* 0x0000e000020c7a11 */ /* 0x000fc400078008ff */
[----:B------:R-:W-:Y:S01]  /*21440*/  IADD3 R4, R13, R77, RZ ;  /* 0x0000004d0d047210 */ /* 0x000fe20007ffe0ff */
[----:B------:R1:W1:Y:S01]  /*21450*/  LDS.128 R28, [R9+0x4880] ;  /* 0x00488000091c7984 */ /* 0x0002620000000c00 */
[----:B------:R-:W-:-:S03]  /*21460*/  IADD3 R3, R3, R6, RZ ;  /* 0x0000000603037210 */ /* 0x000fc60007ffe0ff */
[----:B------:R1:W1:Y:S01]  /*21470*/  LDS.128 R40, [R9+0x5080] ;  /* 0x0050800009287984 */ /* 0x0002620000000c00 */
[----:B------:R-:W-:-:S03]  /*21480*/  LEA.HI.X R5, R2, c[0x0][0x384], R3, 0x1, P0 ;  /* 0x0000e10002057a11 */ /* 0x000fc600000f0c03 */
[----:B------:R1:W1:Y:S01]  /*21490*/  LDS.128 R52, [R9+0x5880] ;  /* 0x0058800009347984 */ /* 0x0002620000000c00 */
[----:B------:R-:W-:Y:S05]  /*214a0*/  BRA.DIV ~URZ, `(.L_x_1108) ;  /* 0x000061427f007947 */ /* 0x000fea000b800000 */
[----:B--23--:R2:W3:Y:S02]  /*214b0*/  SHFL.IDX PT, R6, R5, RZ, 0x1c1f ;  /* 0x001c1fff05067589 */ /* 0x00c4e400000e0000 */
.L_x_1223:
[----:B------:R-:W-:Y:S05]  /*214c0*/  BRA.DIV ~URZ, `(.L_x_1109) ;  /* 0x000061927f007947 */ /* 0x000fea000b800000 */
[----:B------:R2:W4:Y:S02]  /*214d0*/  SHFL.IDX PT, R2, R12, RZ, 0x1c1f ;  /* 0x001c1fff0c027589 */ /* 0x00052400000e0000 */
.L_x_1224:
[----:B------:R-:W-:Y:S01]  /*214e0*/  ISETP.GE.AND P0, PT, R4, R0, PT ;  /* 0x000000000400720c */ /* 0x000fe20003f06270 */
[----:B------:R-:W-:-:S12]  /*214f0*/  BSSY B0, `(.L_x_1110) ;  /* 0x0000012000007945 */ /* 0x000fd80003800000 */
[----:B------:R-:W-:Y:S05]  /*21500*/  @P0 BRA `(.L_x_1111) ;  /* 0x0000010000000947 */ /* 0x000fea0003800000 */
[----:B------:R-:W5:Y:S04]  /*21510*/  LDL R15, [R1] ;  /* 0x00000000010f7983 */ /* 0x000f680000100800 */
[----:B--2---:R-:W2:Y:S04]  /*21520*/  LDL R13, [R1+0x4] ;  /* 0x00000400010d7983 */ /* 0x004ea80000100800 */
[----:B----4-:R-:W4:Y:S04]  /*21530*/  LDL R64, [R1+0x90] ;  /* 0x0000900001407983 */ /* 0x010f280000100800 */
[----:B---3--:R-:W3:Y:S01]  /*21540*/  LDL R14, [R1+0x7c] ;  /* 0x00007c00010e7983 */ /* 0x008ee20000100800 */
[----:B------:R-:W-:-:S13]  /*21550*/  ISETP.GE.AND P2, PT, R250, c[0x0][0x3c8], PT ;  /* 0x0000f200fa007a0c */ /* 0x000fda0003f46270 */
[----:B------:R-:W-:-:S04]  /*21560*/  @!P2 LEA R10, P5, R250, R2, 0x1 ;  /* 0x00000002fa0aa211 */ /* 0x000fc800078a08ff */
[----:B------:R-:W-:-:S05]  /*21570*/  @!P2 LEA.HI.X R11, R250, R6, R251, 0x1, P5 ;  /* 0x00000006fa0ba211 */ /* 0x000fca00028f0cfb */
[----:B------:R1:W-:Y:S01]  /*21580*/  @!P2 ST.E.128 [R10.64], R24 ;  /* 0x000000180a00a985 */ /* 0x0003e2000c101d08 */
[----:B-----5:R-:W-:Y:S02]  /*21590*/  ISETP.GE.AND P1, PT, R15, c[0x0][0x3c8], PT ;  /* 0x0000f2000f007a0c */ /* 0x020fe40003f26270 */
[----:B--2---:R-:W-:-:S11]  /*215a0*/  ISETP.GE.AND P0, PT, R13, c[0x0][0x3c8], PT ;  /* 0x0000f2000d007a0c */ /* 0x004fd60003f06270 */
[-C--:B------:R-:W-:Y:S02]  /*215b0*/  @!P1 LEA R8, P4, R15, R2.reuse, 0x1 ;  /* 0x000000020f089211 */ /* 0x080fe400078808ff */
[----:B------:R-:W-:Y:S02]  /*215c0*/  @!P0 LEA R2, P3, R13, R2, 0x1 ;  /* 0x000000020d028211 */ /* 0x000fe400078608ff */
[-C--:B-1--4-:R-:W-:Y:S02]  /*215d0*/  @!P1 LEA.HI.X R9, R15, R6.reuse, R64, 0x1, P4 ;  /* 0x000000060f099211 */ /* 0x092fe400020f0c40 */
[----:B---3--:R-:W-:-:S03]  /*215e0*/  @!P0 LEA.HI.X R3, R13, R6, R14, 0x1, P3 ;  /* 0x000000060d038211 */ /* 0x008fc600018f0c0e */
[----:B------:R1:W-:Y:S04]  /*215f0*/  @!P1 ST.E.128 [R8.64], R20 ;  /* 0x0000001408009985 */ /* 0x0003e8000c101d08 */
[----:B------:R1:W-:Y:S02]  /*21600*/  @!P0 ST.E.128 [R2.64], R16 ;  /* 0x0000001002008985 */ /* 0x0003e4000c101d08 */
.L_x_1111:
[----:B------:R-:W-:Y:S05]  /*21610*/  BSYNC B0 ;  /* 0x0000000000007941 */ /* 0x000fea0003800000 */
.L_x_1110:
[----:B------:R-:W-:Y:S05]  /*21620*/  BRA.DIV ~URZ, `(.L_x_1112) ;  /* 0x000060a27f007947 */ /* 0x000fea000b800000 */
[----:B---3--:R3:W2:Y:S04]  /*21630*/  SHFL.IDX PT, R6, R5, 0x1, 0x1c1f ;  /* 0x003c1f0005067f89 */ /* 0x0086a800000e0000 */
[----:B-1--4-:R3:W1:Y:S02]  /*21640*/  SHFL.IDX PT, R2, R12, 0x1, 0x1c1f ;  /* 0x003c1f000c027f89 */ /* 0x01266400000e0000 */
.L_x_1225:
[----:B------:R-:W-:Y:S01]  /*21650*/  IADD3 R3, R4, 0x20, RZ ;  /* 0x0000002004037810 */ /* 0x000fe20007ffe0ff */
[----:B------:R-:W-:Y:S03]  /*21660*/  BSSY B0, `(.L_x_1113) ;  /* 0x0000013000007945 */ /* 0x000fe60003800000 */
[----:B------:R-:W-:-:S13]  /*21670*/  ISETP.GE.AND P0, PT, R3, R0, PT ;  /* 0x000000000300720c */ /* 0x000fda0003f06270 */
[----:B------:R-:W-:Y:S05]  /*21680*/  @P0 BRA `(.L_x_1114) ;  /* 0x0000010000000947 */ /* 0x000fea0003800000 */
[----:B------:R-:W4:Y:S04]  /*21690*/  LDL R15, [R1] ;  /* 0x00000000010f7983 */ /* 0x000f280000100800 */
[----:B------:R-:W5:Y:S04]  /*216a0*/  LDL R13, [R1+0x4] ;  /* 0x00000400010d7983 */ /* 0x000f680000100800 */
[----:B---3--:R-:W3:Y:S04]  /*216b0*/  LDL R16, [R1+0x90] ;  /* 0x0000900001107983 */ /* 0x008ee80000100800 */
[----:B--2---:R-:W2:Y:S01]  /*216c0*/  LDL R14, [R1+0x7c] ;  /* 0x00007c00010e7983 */ /* 0x004ea20000100800 */
[----:B------:R-:W-:-:S13]  /*216d0*/  ISETP.GE.AND P2, PT, R250, c[0x0][0x3c8], PT ;  /* 0x0000f200fa007a0c */ /* 0x000fda0003f46270 */
[----:B-1----:R-:W-:-:S04]  /*216e0*/  @!P2 LEA R10, P5, R250, R2, 0x1 ;  /* 0x00000002fa0aa211 */ /* 0x002fc800078a08ff */
[----:B------:R-:W-:-:S05]  /*216f0*/  @!P2 LEA.HI.X R11, R250, R6, R251, 0x1, P5 ;  /* 0x00000006fa0ba211 */ /* 0x000fca00028f0cfb */
[----:B------:R1:W-:Y:S01]  /*21700*/  @!P2 ST.E.128 [R10.64], R36 ;  /* 0x000000240a00a985 */ /* 0x0003e2000c101d08 */
[----:B----4-:R-:W-:Y:S02]  /*21710*/  ISETP.GE.AND P1, PT, R15, c[0x0][0x3c8], PT ;  /* 0x0000f2000f007a0c */ /* 0x010fe40003f26270 */
[----:B-----5:R-:W-:-:S11]  /*21720*/  ISETP.GE.AND P0, PT, R13, c[0x0][0x3c8], PT ;  /* 0x0000f2000d007a0c */ /* 0x020fd60003f06270 */
[-C--:B------:R-:W-:Y:S02]  /*21730*/  @!P1 LEA R8, P4, R15, R2.reuse, 0x1 ;  /* 0x000000020f089211 */ /* 0x080fe400078808ff */
[----:B------:R-:W-:Y:S02]  /*21740*/  @!P0 LEA R2, P3, R13, R2, 0x1 ;  /* 0x000000020d028211 */ /* 0x000fe400078608ff */
[-C--:B---3--:R-:W-:Y:S02]  /*21750*/  @!P1 LEA.HI.X R9, R15, R6.reuse, R16, 0x1, P4 ;  /* 0x000000060f099211 */ /* 0x088fe400020f0c10 */
[----:B--2---:R-:W-:-:S03]  /*21760*/  @!P0 LEA.HI.X R3, R13, R6, R14, 0x1, P3 ;  /* 0x000000060d038211 */ /* 0x004fc600018f0c0e */
[----:B------:R1:W-:Y:S04]  /*21770*/  @!P1 ST.E.128 [R8.64], R32 ;  /* 0x0000002008009985 */ /* 0x0003e8000c101d08 */
[----:B------:R1:W-:Y:S02]  /*21780*/  @!P0 ST.E.128 [R2.64], R28 ;  /* 0x0000001c02008985 */ /* 0x0003e4000c101d08 */
.L_x_1114:
[----:B------:R-:W-:Y:S05]  /*21790*/  BSYNC B0 ;  /* 0x0000000000007941 */ /* 0x000fea0003800000 */
.L_x_1113:
[----:B------:R-:W-:Y:S05]  /*217a0*/  BRA.DIV ~URZ, `(.L_x_1115) ;  /* 0x00005ff27f007947 */ /* 0x000fea000b800000 */
[----:B--2---:R2:W4:Y:S02]  /*217b0*/  SHFL.IDX PT, R6, R5, 0x2, 0x1c1f ;  /* 0x005c1f0005067f89 */ /* 0x00452400000e0000 */
.L_x_1226:
[----:B------:R-:W-:Y:S05]  /*217c0*/  BRA.DIV ~URZ, `(.L_x_1116) ;  /* 0x000060427f007947 */ /* 0x000fea000b800000 */
[----:B-1----:R1:W2:Y:S02]  /*217d0*/  SHFL.IDX PT, R2, R12, 0x2, 0x1c1f ;  /* 0x005c1f000c027f89 */ /* 0x0022a400000e0000 */
.L_x_1227:
[----:B------:R-:W-:Y:S01]  /*217e0*/  IADD3 R3, R4, 0x40, RZ ;  /* 0x0000004004037810 */ /* 0x000fe20007ffe0ff */
[----:B------:R-:W-:Y:S03]  /*217f0*/  BSSY B0, `(.L_x_1117) ;  /* 0x0000013000007945 */ /* 0x000fe60003800000 */
[----:B------:R-:W-:-:S13]  /*21800*/  ISETP.GE.AND P0, PT, R3, R0, PT ;  /* 0x000000000300720c */ /* 0x000fda0003f06270 */
[----:B------:R-:W-:Y:S05]  /*21810*/  @P0 BRA `(.L_x_1118) ;  /* 0x0000010000000947 */ /* 0x000fea0003800000 */
[----:B------:R-:W5:Y:S04]  /*21820*/  LDL R15, [R1] ;  /* 0x00000000010f7983 */ /* 0x000f680000100800 */
[----:B---3--:R-:W3:Y:S04]  /*21830*/  LDL R13, [R1+0x4] ;  /* 0x00000400010d7983 */ /* 0x008ee80000100800 */
[----:B----4-:R-:W4:Y:S04]  /*21840*/  LDL R16, [R1+0x90] ;  /* 0x0000900001107983 */ /* 0x010f280000100800 */
[----:B--2---:R-:W2:Y:S01]  /*21850*/  LDL R14, [R1+0x7c] ;  /* 0x00007c00010e7983 */ /* 0x004ea20000100800 */
[----:B------:R-:W-:-:S13]  /*21860*/  ISETP.GE.AND P2, PT, R250, c[0x0][0x3c8], PT ;  /* 0x0000f200fa007a0c */ /* 0x000fda0003f46270 */
[----:B------:R-:W-:-:S04]  /*21870*/  @!P2 LEA R10, P5, R250, R2, 0x1 ;  /* 0x00000002fa0aa211 */ /* 0x000fc800078a08ff */
[----:B------:R-:W-:-:S05]  /*21880*/  @!P2 LEA.HI.X R11, R250, R6, R251, 0x1, P5 ;  /* 0x00000006fa0ba211 */ /* 0x000fca00028f0cfb */
[----:B------:R1:W-:Y:S01]  /*21890*/  @!P2 ST.E.128 [R10.64], R48 ;  /* 0x000000300a00a985 */ /* 0x0003e2000c101d08 */
[----:B-----5:R-:W-:Y:S02]  /*218a0*/  ISETP.GE.AND P1, PT, R15, c[0x0][0x3c8], PT ;  /* 0x0000f2000f007a0c */ /* 0x020fe40003f26270 */
[----:B---3--:R-:W-:-:S11]  /*218b0*/  ISETP.GE.AND P0, PT, R13, c[0x0][0x3c8], PT ;  /* 0x0000f2000d007a0c */ /* 0x008fd60003f06270 */
[-C--:B------:R-:W-:Y:S02]  /*218c0*/  @!P1 LEA R8, P4, R15, R2.reuse, 0x1 ;  /* 0x000000020f089211 */ /* 0x080fe400078808ff */
[----:B------:R-:W-:Y:S02]  /*218d0*/  @!P0 LEA R2, P3, R13, R2, 0x1 ;  /* 0x000000020d028211 */ /* 0x000fe400078608ff */
[-C--:B----4-:R-:W-:Y:S02]  /*218e0*/  @!P1 LEA.HI.X R9, R15, R6.reuse, R16, 0x1, P4 ;  /* 0x000000060f099211 */ /* 0x090fe400020f0c10 */
[----:B--2---:R-:W-:-:S03]  /*218f0*/  @!P0 LEA.HI.X R3, R13, R6, R14, 0x1, P3 ;  /* 0x000000060d038211 */ /* 0x004fc600018f0c0e */
[----:B------:R1:W-:Y:S04]  /*21900*/  @!P1 ST.E.128 [R8.64], R44 ;  /* 0x0000002c08009985 */ /* 0x0003e8000c101d08 */
[----:B------:R1:W-:Y:S02]  /*21910*/  @!P0 ST.E.128 [R2.64], R40 ;  /* 0x0000002802008985 */ /* 0x0003e4000c101d08 */
.L_x_1118:
[----:B------:R-:W-:Y:S05]  /*21920*/  BSYNC B0 ;  /* 0x0000000000007941 */ /* 0x000fea0003800000 */
.L_x_1117:
[----:B------:R-:W-:Y:S05]  /*21930*/  BRA.DIV ~URZ, `(.L_x_1119) ;  /* 0x00005f427f007947 */ /* 0x000fea000b800000 */
[----:B--23--:R-:W2:Y:S04]  /*21940*/  SHFL.IDX PT, R5, R5, 0x3, 0x1c1f ;  /* 0x007c1f0005057f89 */ /* 0x00cea800000e0000 */
[----:B-1----:R1:W3:Y:S02]  /*21950*/  SHFL.IDX PT, R2, R12, 0x3, 0x1c1f ;  /* 0x007c1f000c027f89 */ /* 0x0022e400000e0000 */
.L_x_1228:
[----:B------:R-:W-:-:S04]  /*21960*/  IADD3 R3, R4, 0x60, RZ ;  /* 0x0000006004037810 */ /* 0x000fc80007ffe0ff */
[----:B------:R-:W-:-:S13]  /*21970*/  ISETP.GE.AND P0, PT, R3, R0, PT ;  /* 0x000000000300720c */ /* 0x000fda0003f06270 */
[----:B------:R-:W-:Y:S05]  /*21980*/  @P0 BRA `(.L_x_1120) ;  /* 0x0000272000000947 */ /* 0x000fea0003800000 */
[----:B-1----:R-:W5:Y:S04]  /*21990*/  LDL R12, [R1] ;  /* 0x00000000010c7983 */ /* 0x002f680000100800 */
[----:B----4-:R-:W4:Y:S04]  /*219a0*/  LDL R13, [R1+0x90] ;  /* 0x00009000010d7983 */ /* 0x010f280000100800 */
[----:B---3--:R-:W3:Y:S01]  /*219b0*/  LDL R6, [R1+0x4] ;  /* 0x0000040001067983 */ /* 0x008ee20000100800 */
[----:B------:R-:W-:-:S13]  /*219c0*/  ISETP.GE.AND P1, PT, R250, c[0x0][0x3c8], PT ;  /* 0x0000f200fa007a0c */ /* 0x000fda0003f26270 */
[----:B------:R-:W-:-:S04]  /*219d0*/  @!P1 LEA R10, P3, R250, R2, 0x1 ;  /* 0x00000002fa0a9211 */ /* 0x000fc800078608ff */
[----:B--2---:R-:W-:-:S05]  /*219e0*/  @!P1 LEA.HI.X R11, R250, R5, R251, 0x1, P3 ;  /* 0x00000005fa0b9211 */ /* 0x004fca00018f0cfb */
[----:B------:R1:W-:Y:S01]  /*219f0*/  @!P1 ST.E.128 [R10.64], R60 ;  /* 0x0000003c0a009985 */ /* 0x0003e2000c101d08 */
[----:B-----5:R-:W-:-:S13]  /*21a00*/  ISETP.GE.AND P0, PT, R12, c[0x0][0x3c8], PT ;  /* 0x0000f2000c007a0c */ /* 0x020fda0003f06270 */
[----:B------:R-:W-:-:S04]  /*21a10*/  @!P0 LEA R8, P2, R12, R2, 0x1 ;  /* 0x000000020c088211 */ /* 0x000fc800078408ff */
[----:B----4-:R-:W-:-:S05]  /*21a20*/  @!P0 LEA.HI.X R9, R12, R5, R13, 0x1, P2 ;  /* 0x000000050c098211 */ /* 0x010fca00010f0c0d */
[----:B------:R1:W-:Y:S01]  /*21a30*/  @!P0 ST.E.128 [R8.64], R56 ;  /* 0x0000003808008985 */ /* 0x0003e2000c101d08 */
[----:B---3--:R-:W-:-:S13]  /*21a40*/  ISETP.GE.AND P0, PT, R6, c[0x0][0x3c8], PT ;  /* 0x0000f20006007a0c */ /* 0x008fda0003f06270 */
[----:B------:R-:W-:Y:S05]  /*21a50*/  @P0 BRA `(.L_x_1120) ;  /* 0x0000265000000947 */ /* 0x000fea0003800000 */
[----:B------:R-:W2:Y:S01]  /*21a60*/  LDL R12, [R1+0x7c] ;  /* 0x00007c00010c7983 */ /* 0x000ea20000100800 */
[----:B------:R-:W-:-:S04]  /*21a70*/  LEA R2, P0, R6, R2, 0x1 ;  /* 0x0000000206027211 */ /* 0x000fc800078008ff */
[----:B--2---:R-:W-:-:S05]  /*21a80*/  LEA.HI.X R3, R6, R5, R12, 0x1, P0 ;  /* 0x0000000506037211 */ /* 0x004fca00000f0c0c */
[----:B------:R2:W-:Y:S01]  /*21a90*/  ST.E.128 [R2.64], R52 ;  /* 0x0000003402007985 */ /* 0x0005e2000c101d08 */
[----:B------:R-:W-:Y:S05]  /*21aa0*/  BRA `(.L_x_1120) ;  /* 0x0000260000007947 */ /* 0x000fea0003800000 */
.L_x_1107:
        /* <DEDUP_REMOVED lines=33> */
.L_x_1229:
[----:B------:R-:W-:Y:S05]  /*21cc0*/  BRA.DIV ~URZ, `(.L_x_1122) ;  /* 0x00005cf27f007947 */ /* 0x000fea000b800000 */
[----:B------:R3:W4:Y:S02]  /*21cd0*/  SHFL.IDX PT, R0, R6, RZ, 0x1c1f ;  /* 0x001c1fff06007589 */ /* 0x00072400000e0000 */
.L_x_1230:
        /* <DEDUP_REMOVED lines=73> */
[----:B------:R-:W-:Y:S02]  /*22170*/  IADD3 R15, R252, 0x50, RZ ;  /* 0x00000050fc0f7810 */ /* 0x000fe40007ffe0ff */
[----:B----4-:R-:W-:Y:S01]  /*22180*/  @!P2 LEA R8, P0, R14, R0, 0x2 ;  /* 0x000000000e08a211 */ /* 0x010fe200078010ff */
        /* <DEDUP_REMOVED lines=9> */
.L_x_1124:
[----:B------:R-:W-:Y:S05]  /*22220*/  BSYNC B0 ;  /* 0x0000000000007941 */ /* 0x000fea0003800000 */
.L_x_1123:
[----:B------:R-:W-:Y:S05]  /*22230*/  BRA.DIV ~URZ, `(.L_x_1125) ;  /* 0x000057f27f007947 */ /* 0x000fea000b800000 */
[----:B--2---:R2:W1:Y:S04]  /*22240*/  SHFL.IDX PT, R4, R5, 0x1, 0x1c1f ;  /* 0x003c1f0005047f89 */ /* 0x00446800000e0000 */
[----:B----4-:R2:W4:Y:S02]  /*22250*/  SHFL.IDX PT, R0, R6, 0x1, 0x1c1f ;  /* 0x003c1f0006007f89 */ /* 0x01052400000e0000 */
.L_x_1231:
[----:B------:R-:W-:Y:S01]  /*22260*/  BSSY B0, `(.L_x_1126) ;  /* 0x0000054000007945 */ /* 0x000fe20003800000 */
[----:B------:R-:W-:Y:S05]  /*22270*/  @P6 BRA `(.L_x_1127) ;  /* 0x0000052000006947 */ /* 0x000fea0003800000 */
[C---:B------:R-:W-:Y:S02]  /*22280*/  ISETP.GE.AND P1, PT, R252.reuse, c[0x0][0x3c8], PT ;  /* 0x0000f200fc007a0c */ /* 0x040fe40003f26270 */
[C---:B------:R-:W-:Y:S02]  /*22290*/  IADD3 R12, R252.reuse, 0x8, RZ ;  /* 0x00000008fc0c7810 */ /* 0x040fe40007ffe0ff */
[----:B------:R-:W-:Y:S02]  /*222a0*/  IADD3 R14, R252, 0x10, RZ ;  /* 0x00000010fc0e7810 */ /* 0x000fe40007ffe0ff */
[----:B------:R-:W-:-:S02]  /*222b0*/  ISETP.GE.AND P0, PT, R12, c[0x0][0x3c8], PT ;  /* 0x0000f2000c007a0c */ /* 0x000fc40003f06270 */
[----:B------:R-:W-:Y:S02]  /*222c0*/  IADD3 R11, R252, 0x18, RZ ;  /* 0x00000018fc0b7810 */ /* 0x000fe40007ffe0ff */
        /* <DEDUP_REMOVED lines=25> */
[----:B------:R-:W-:Y:S02]  /*22460*/  IADD3 R17, R252, 0x48, RZ ;  /* 0x00000048fc117810 */ /* 0x000fe40007ffe0ff */
[----:B------:R-:W-:Y:S02]  /*22470*/  @!P3 LEA.HI.X R3, R14, R4, R15, 0x2, P4 ;  /* 0x000000040e03b211 */ /* 0x000fe400020f140f */
[C---:B------:R-:W-:Y:S02]  /*22480*/  IADD3 R14, R252.reuse, 0x30, RZ ;  /* 0x00000030fc0e7810 */ /* 0x040fe40007ffe0ff */
[C---:B----4-:R-:W-:Y:S01]  /*22490*/  @!P5 LEA R8, P0, R11.reuse, R0, 0x2 ;  /* 0x000000000b08d211 */ /* 0x050fe200078010ff */
[----:B------:R1:W-:Y:S01]  /*224a0*/  @!P3 ST.E.64 [R2.64], R150 ;  /* 0x000000960200b985 */ /* 0x0003e2000c101b08 */
[----:B------:R-:W-:Y:S02]  /*224b0*/  IADD3 R15, R252, 0x28, RZ ;  /* 0x00000028fc0f7810 */ /* 0x000fe40007ffe0ff */
[----:B------:R-:W-:-:S02]  /*224c0*/  @!P5 LEA.HI.X R9, R11, R4, R12, 0x2, P0 ;  /* 0x000000040b09d211 */ /* 0x000fc400000f140c */
[----:B------:R-:W-:Y:S02]  /*224d0*/  IADD3 R11, R252, 0x20, RZ ;  /* 0x00000020fc0b7810 */ /* 0x000fe40007ffe0ff */
        /* <DEDUP_REMOVED lines=13> */
[----:B------:R-:W-:Y:S02]  /*225b0*/  IADD3 R15, R252, 0x48, RZ ;  /* 0x00000048fc0f7810 */ /* 0x000fe40007ffe0ff */
[----:B----4-:R-:W-:Y:S01]  /*225c0*/  @!P0 LEA R8, P2, R14, R0, 0x2 ;  /* 0x000000000e088211 */ /* 0x010fe200078410ff */
        /* <DEDUP_REMOVED lines=18> */
[----:B------:R-:W-:Y:S02]  /*226f0*/  IADD3 R17, R252, 0x50, RZ ;  /* 0x00000050fc117810 */ /* 0x000fe40007ffe0ff */
[----:B-----5:R-:W-:Y:S01]  /*22700*/  @!P2 LEA R8, P0, R16, R0, 0x2 ;  /* 0x000000001008a211 */ /* 0x020fe200078010ff */
        /* <DEDUP_REMOVED lines=9> */
.L_x_1127:
[----:B------:R-:W-:Y:S05]  /*227a0*/  BSYNC B0 ;  /* 0x0000000000007941 */ /* 0x000fea0003800000 */
.L_x_1126:
[----:B------:R-:W-:Y:S05]  /*227b0*/  BRA.DIV ~URZ, `(.L_x_1128) ;  /* 0x000053427f007947 */ /* 0x000fea000b800000 */
[----:B-1----:R1:W2:Y:S02]  /*227c0*/  SHFL.IDX PT, R4, R5, 0x2, 0x1c1f ;  /* 0x005c1f0005047f89 */ /* 0x0022a400000e0000 */
.L_x_1232:
[----:B------:R-:W-:Y:S05]  /*227d0*/  BRA.DIV ~URZ, `(.L_x_1129) ;  /* 0x000053927f007947 */ /* 0x000fea000b800000 */
[----:B----4-:R4:W1:Y:S02]  /*227e0*/  SHFL.IDX PT, R0, R6, 0x2, 0x1c1f ;  /* 0x005c1f0006007f89 */ /* 0x01086400000e0000 */
.L_x_1233:
        /* <DEDUP_REMOVED lines=25> */
[C---:B------:R-:W-:Y:S02]  /*22980*/  @!P4 LEA R8, P5, R17.reuse, R0, 0x2 ;  /* 0x000000001108c211 */ /* 0x040fe400078a10ff */
        /* <DEDUP_REMOVED lines=59> */
.L_x_1131:
[----:B------:R-:W-:Y:S05]  /*22d40*/  BSYNC B0 ;  /* 0x0000000000007941 */ /* 0x000fea0003800000 */
.L_x_1130:
[----:B------:R-:W-:Y:S05]  /*22d50*/  BRA.DIV ~URZ, `(.L_x_1132) ;  /* 0x00004e827f007947 */ /* 0x000fea000b800000 */
[----:B--2---:R2:W3:Y:S04]  /*22d60*/  SHFL.IDX PT, R4, R5, 0x3, 0x1c1f ;  /* 0x007c1f0005047f89 */ /* 0x0044e800000e0000 */
[----:B-1----:R2:W1:Y:S02]  /*22d70*/  SHFL.IDX PT, R0, R6, 0x3, 0x1c1f ;  /* 0x007c1f0006007f89 */ /* 0x00246400000e0000 */
.L_x_1234:
[----:B------:R-:W-:-:S13]  /*22d80*/  LOP3.LUT P0, RZ, R209, 0x2, RZ, 0xc0, !PT ;  /* 0x00000002d1ff7812 */ /* 0x000fda000780c0ff */
[----:B------:R-:W-:Y:S05]  /*22d90*/  @P0 BRA `(.L_x_1120) ;  /* 0x0000131000000947 */ /* 0x000fea0003800000 */
[C---:B------:R-:W-:Y:S02]  /*22da0*/  ISETP.GE.AND P4, PT, R252.reuse, c[0x0][0x3c8], PT ;  /* 0x0000f200fc007a0c */ /* 0x040fe40003f86270 */
[C---:B---3--:R-:W-:Y:S02]  /*22db0*/  IADD3 R10, R252.reuse, 0x8, RZ ;  /* 0x00000008fc0a7810 */ /* 0x048fe40007ffe0ff */
[----:B------:R-:W-:Y:S02]  /*22dc0*/  IADD3 R13, R252, 0x18, RZ ;  /* 0x00000018fc0d7810 */ /* 0x000fe40007ffe0ff */
[----:B------:R-:W-:Y:S02]  /*22dd0*/  ISETP.GE.AND P3, PT, R10, c[0x0][0x3c8], PT ;  /* 0x0000f2000a007a0c */ /* 0x000fe40003f66270 */
[----:B------:R-:W-:Y:S02]  /*22de0*/  ISETP.GE.AND P1, PT, R13, c[0x0][0x3c8], PT ;  /* 0x0000f2000d007a0c */ /* 0x000fe40003f26270 */
[----:B--2-4-:R-:W-:-:S02]  /*22df0*/  IADD3 R6, R252, 0x10, RZ ;  /* 0x00000010fc067810 */ /* 0x014fc40007ffe0ff */
[----:B------:R-:W-:Y:S02]  /*22e00*/  SHF.R.S32.HI R12, RZ, 0x1f, R252 ;  /* 0x0000001fff0c7819 */ /* 0x000fe400000114fc */
[C---:B-1----:R-:W-:Y:S02]  /*22e10*/  @!P4 LEA R8, P6, R252.reuse, R0, 0x2 ;  /* 0x00000000fc08c211 */ /* 0x042fe400078c10ff */
[----:B------:R-:W-:Y:S02]  /*22e20*/  IADD3 R11, R252, 0x8, RZ ;  /* 0x00000008fc0b7810 */ /* 0x000fe40007ffe0ff */
[----:B------:R-:W-:Y:S02]  /*22e30*/  ISETP.GE.AND P2, PT, R6, c[0x0][0x3c8], PT ;  /* 0x0000f20006007a0c */ /* 0x000fe40003f46270 */
[----:B------:R-:W-:Y:S02]  /*22e40*/  @!P4 LEA.HI.X R9, R252, R4, R12, 0x2, P6 ;  /* 0x00000004fc09c211 */ /* 0x000fe400030f140c */
[----:B------:R-:W-:-:S02]  /*22e50*/  SHF.R.S32.HI R11, RZ, 0x1f, R11 ;  /* 0x0000001fff0b7819 */ /* 0x000fc4000001140b */
[----:B------:R-:W-:Y:S01]  /*22e60*/  @!P3 LEA R2, P5, R10, R0, 0x2 ;  /* 0x000000000a02b211 */ /* 0x000fe200078a10ff */
[----:B------:R1:W-:Y:S01]  /*22e70*/  @!P4 ST.E.64 [R8.64], R52 ;  /* 0x000000340800c985 */ /* 0x0003e2000c101b08 */
[----:B------:R-:W-:Y:S02]  /*22e80*/  IADD3 R5, R252, 0x20, RZ ;  /* 0x00000020fc057810 */ /* 0x000fe40007ffe0ff */
[----:B------:R-:W-:Y:S02]  /*22e90*/  @!P3 LEA.HI.X R3, R10, R4, R11, 0x2, P5 ;  /* 0x000000040a03b211 */ /* 0x000fe400028f140b */
[----:B------:R-:W-:Y:S02]  /*22ea0*/  ISETP.GE.AND P0, PT, R5, c[0x0][0x3c8], PT ;  /* 0x0000f20005007a0c */ /* 0x000fe40003f06270 */
[----:B------:R-:W-:Y:S01]  /*22eb0*/  IADD3 R14, R252, 0x10, RZ ;  /* 0x00000010fc0e7810 */ /* 0x000fe20007ffe0ff */
[----:B------:R2:W-:Y:S01]  /*22ec0*/  @!P3 ST.E.64 [R2.64], R28 ;  /* 0x0000001c0200b985 */ /* 0x0005e2000c101b08 */
[----:B------:R-:W-:-:S02]  /*22ed0*/  @!P2 LEA R10, P3, R6, R0, 0x2 ;  /* 0x00000000060aa211 */ /* 0x000fc400078610ff */
[----:B------:R-:W-:Y:S02]  /*22ee0*/  SHF.R.S32.HI R14, RZ, 0x1f, R14 ;  /* 0x0000001fff0e7819 */ /* 0x000fe4000001140e */
[----:B------:R-:W-:Y:S02]  /*22ef0*/  IADD3 R15, R252, 0x28, RZ ;  /* 0x00000028fc0f7810 */ /* 0x000fe40007ffe0ff */
[----:B------:R-:W-:Y:S02]  /*22f00*/  @!P2 LEA.HI.X R11, R6, R4, R14, 0x2, P3 ;  /* 0x00000004060ba211 */ /* 0x000fe400018f140e */
[C---:B------:R-:W-:Y:S02]  /*22f10*/  IADD3 R6, R252.reuse, 0x20, RZ ;  /* 0x00000020fc067810 */ /* 0x040fe40007ffe0ff */
[----:B------:R-:W-:Y:S01]  /*22f20*/  IADD3 R14, R252, 0x18, RZ ;  /* 0x00000018fc0e7810 */ /* 0x000fe20007ffe0ff */
[----:B------:R-:W-:Y:S01]  /*22f30*/  @!P2 ST.E.64 [R10.64], R64 ;  /* 0x000000400a00a985 */ /* 0x000fe2000c101b08 */
[----:B------:R-:W-:-:S02]  /*22f40*/  ISETP.GE.AND P5, PT, R15, c[0x0][0x3c8], PT ;  /* 0x0000f2000f007a0c */ /* 0x000fc40003fa6270 */
[C---:B------:R-:W-:Y:S02]  /*22f50*/  IADD3 R12, R252.reuse, 0x30, RZ ;  /* 0x00000030fc0c7810 */ /* 0x040fe40007ffe0ff */
[----:B------:R-:W-:Y:S02]  /*22f60*/  SHF.R.S32.HI R6, RZ, 0x1f, R6 ;  /* 0x0000001fff067819 */ /* 0x000fe40000011406 */
[----:B------:R-:W-:Y:S02]  /*22f70*/  SHF.R.S32.HI R14, RZ, 0x1f, R14 ;  /* 0x0000001fff0e7819 */ /* 0x000fe4000001140e */
[----:B-1----:R-:W-:Y:S02]  /*22f80*/  @!P1 LEA R8, P4, R13, R0, 0x2 ;  /* 0x000000000d089211 */ /* 0x002fe400078810ff */
[C---:B------:R-:W-:Y:S02]  /*22f90*/  IADD3 R17, R252.reuse, 0x28, RZ ;  /* 0x00000028fc117810 */ /* 0x040fe40007ffe0ff */
[----:B------:R-:W-:-:S02]  /*22fa0*/  IADD3 R16, R252, 0x40, RZ ;  /* 0x00000040fc107810 */ /* 0x000fc40007ffe0ff */
[----:B------:R-:W-:Y:S02]  /*22fb0*/  SHF.R.S32.HI R17, RZ, 0x1f, R17 ;  /* 0x0000001fff117819 */ /* 0x000fe40000011411 */
[----:B--2---:R-:W-:Y:S02]  /*22fc0*/  @!P0 LEA R2, P6, R5, R0, 0x2 ;  /* 0x0000000005028211 */ /* 0x004fe400078c10ff */
[----:B------:R-:W-:-:S03]  /*22fd0*/  ISETP.GE.AND P2, PT, R16, c[0x0][0x3c8], PT ;  /* 0x0000f20010007a0c */ /* 0x000fc60003f46270 */
[----:B------:R-:W-:Y:S02]  /*22fe0*/  P2R R3, PR, RZ, 0x10 ;  /* 0x00000010ff037803 */ /* 0x000fe40000000000 */
[----:B------:R-:W-:Y:S02]  /*22ff0*/  ISETP.GE.AND P4, PT, R12, c[0x0][0x3c8], PT ;  /* 0x0000f2000c007a0c */ /* 0x000fe40003f86270 */
[----:B------:R-:W-:Y:S02]  /*23000*/  ISETP.NE.AND P3, PT, R3, RZ, PT ;  /* 0x000000ff0300720c */ /* 0x000fe40003f65270 */
[-C--:B------:R-:W-:Y:S02]  /*23010*/  @!P0 LEA.HI.X R3, R5, R4.reuse, R6, 0x2, P6 ;  /* 0x0000000405038211 */ /* 0x080fe400030f1406 */
[----:B------:R-:W-:Y:S02]  /*23020*/  @!P1 LEA.HI.X R9, R13, R4, R14, 0x2, P3 ;  /* 0x000000040d099211 */ /* 0x000fe400018f140e */
[----:B------:R-:W-:-:S02]  /*23030*/  IADD3 R6, R252, 0x38, RZ ;  /* 0x00000038fc067810 */ /* 0x000fc40007ffe0ff */
[----:B------:R-:W-:Y:S01]  /*23040*/  IADD3 R13, R252, 0x30, RZ ;  /* 0x00000030fc0d7810 */ /* 0x000fe20007ffe0ff */
[----:B------:R1:W-:Y:S01]  /*23050*/  @!P1 ST.E.64 [R8.64], R58 ;  /* 0x0000003a08009985 */ /* 0x0003e2000c101b08 */
[----:B------:R-:W-:Y:S02]  /*23060*/  ISETP.GE.AND P3, PT, R6, c[0x0][0x3c8], PT ;  /* 0x0000f20006007a0c */ /* 0x000fe40003f66270 */
[----:B------:R-:W-:Y:S01]  /*23070*/  SHF.R.S32.HI R13, RZ, 0x1f, R13 ;  /* 0x0000001fff0d7819 */ /* 0x000fe2000001140d */
[----:B------:R2:W-:Y:S01]  /*23080*/  @!P0 ST.E.64 [R2.64], R30 ;  /* 0x0000001e02008985 */ /* 0x0005e2000c101b08 */
[C---:B------:R-:W-:Y:S02]  /*23090*/  IADD3 R14, R252.reuse, 0x48, RZ ;  /* 0x00000048fc0e7810 */ /* 0x040fe40007ffe0ff */
[----:B------:R-:W-:Y:S02]  /*230a0*/  IADD3 R5, R252, 0x50, RZ ;  /* 0x00000050fc057810 */ /* 0x000fe40007ffe0ff */
[----:B------:R-:W-:-:S02]  /*230b0*/  ISETP.GE.AND P1, PT, R14, c[0x0][0x3c8], PT ;  /* 0x0000f2000e007a0c */ /* 0x000fc40003f26270 */
        /* <DEDUP_REMOVED lines=38> */
.L_x_1105:
[----:B------:R-:W2:Y:S04]  /*23320*/  LDL.LU R8, [R1+0x84] ;  /* 0x0000840001087983 */ /* 0x000ea80000300800 */
[----:B-1----:R-:W4:Y:S01]  /*23330*/  LDL R6, [R1+0x8c] ;  /* 0x00008c0001067983 */ /* 0x002f220000100800 */
[----:B------:R-:W-:Y:S01]  /*23340*/  ISETP.NE.U32.AND P0, PT, RZ, c[0x0][0x508], PT ;  /* 0x00014200ff007a0c */ /* 0x000fe20003f05070 */
[----:B------:R-:W-:Y:S01]  /*23350*/  IMAD.MOV.U32 R4, RZ, RZ, 0x4 ;  /* 0x00000004ff047424 */ /* 0x000fe200078e00ff */
[----:B------:R-:W-:Y:S01]  /*23360*/  ISETP.NE.U32.AND P2, PT, RZ, c[0x0][0x500], PT ;  /* 0x00014000ff007a0c */ /* 0x000fe20003f45070 */
[----:B------:R-:W-:Y:S01]  /*23370*/  IMAD.MOV.U32 R18, RZ, RZ, c[0x0][0x388] ;  /* 0x0000e200ff127624 */ /* 0x000fe200078e00ff */
[----:B------:R-:W-:Y:S01]  /*23380*/  ISETP.NE.AND.EX P0, PT, RZ, c[0x0][0x50c], PT, P0 ;  /* 0x00014300ff007a0c */ /* 0x000fe20003f05300 */
[----:B------:R-:W-:Y:S01]  /*23390*/  IMAD.MOV.U32 R0, RZ, RZ, RZ ;  /* 0x000000ffff007224 */ /* 0x000fe200078e00ff */
[----:B------:R-:W-:Y:S01]  /*233a0*/  ISETP.NE.AND.EX P2, PT, RZ, c[0x0][0x504], PT, P2 ;  /* 0x00014100ff007a0c */ /* 0x000fe20003f45320 */
[----:B----4-:R-:W-:-:S10]  /*233b0*/  IMAD.WIDE R2, R6, R4, c[0x0][0x500] ;  /* 0x0001400006027625 */ /* 0x010fd400078e0204 */
[----:B---3--:R-:W-:Y:S02]  /*233c0*/  @P0 IMAD.WIDE R4, R6, R4, c[0x0][0x508] ;  /* 0x0001420006040625 */ /* 0x008fe400078e0204 */
        /* <DEDUP_REMOVED lines=9> */
.L_x_1133:
        /* <DEDUP_REMOVED lines=10> */
[----:B------:R-:W2:Y:S01]  /*23500*/  LDL R4, [R1+0x54] ;  /* 0x0000540001047983 */ /* 0x000ea20000100800 */
[----:B------:R-:W-:Y:S01]  /*23510*/  IMAD R2, R18, c[0x0][0x4e8], RZ ;  /* 0x00013a0012027a24 */ /* 0x000fe200078e02ff */
[----:B--2---:R-:W-:-:S04]  /*23520*/  IADD3 R11, R4, R5, RZ ;  /* 0x00000005040b7210 */ /* 0x004fc80007ffe0ff */
        /* <DEDUP_REMOVED lines=23> */
[----:B------:R-:W-:-:S04]  /*236a0*/  IMAD.MOV R4, RZ, RZ, -R2 ;  /* 0x000000ffff047224 */ /* 0x000fc800078e0a02 */
[----:B------:R-:W-:Y:S01]  /*236b0*/  IMAD R4, R4, c[0x0][0x4e8], R11 ;  /* 0x00013a0004047a24 */ /* 0x000fe200078e020b */
[----:B------:R-:W-:Y:S02]  /*236c0*/  IADD3.X R11, R5, R13, R19, P1, P0 ;  /* 0x0000000d050b7210 */ /* 0x000fe40000fe0413 */
[----:B------:R-:W-:Y:S02]  /*236d0*/  SHF.R.S32.HI R5, RZ, 0x1f, R2 ;  /* 0x0000001fff057819 */ /* 0x000fe40000011402 */
[----:B--2---:R-:W-:-:S05]  /*236e0*/  SEL R6, R23, RZ, P2 ;  /* 0x000000ff17067207 */ /* 0x004fca0001000000 */
[-C--:B-----5:R-:W-:Y:S02]  /*236f0*/  IMAD R12, R17, R6.reuse, RZ ;  /* 0x00000006110c7224 */ /* 0x0a0fe400078e02ff */
[----:B------:R-:W-:Y:S01]  /*23700*/  IMAD.WIDE.U32 R8, R16, R6, RZ ;  /* 0x0000000610087225 */ /* 0x000fe200078e00ff */
[----:B------:R-:W-:-:S04]  /*23710*/  SHF.R.S32.HI R6, RZ, 0x1f, R4 ;  /* 0x0000001fff067819 */ /* 0x000fc80000011404 */
[----:B------:R-:W-:Y:S02]  /*23720*/  IADD3 R9, R9, R12, RZ ;  /* 0x0000000c09097210 */ /* 0x000fe40007ffe0ff */
[----:B------:R-:W-:Y:S01]  /*23730*/  IADD3 R8, P1, P0, R2, R21, R8 ;  /* 0x0000001502087210 */ /* 0x000fe2000783e008 */
[----:B------:R-:W-:-:S03]  /*23740*/  IMAD R2, R15, R4, RZ ;  /* 0x000000040f027224 */ /* 0x000fc600078e02ff */
[----:B------:R-:W-:Y:S01]  /*23750*/  IADD3.X R9, R5, R11, R9, P1, P0 ;  /* 0x0000000b05097210 */ /* 0x000fe20000fe0409 */
[----:B------:R-:W-:Y:S02]  /*23760*/  IMAD.MOV.U32 R11, RZ, RZ, c[0x0][0x4a8] ;  /* 0x00012a00ff0b7624 */ /* 0x000fe400078e00ff */
[C---:B------:R-:W-:Y:S01]  /*23770*/  IMAD R2, R14.reuse, R6, R2 ;  /* 0x000000060e027224 */ /* 0x040fe200078e0202 */
[----:B------:R-:W-:Y:S01]  /*23780*/  MOV R6, c[0x0][0x4ac] ;  /* 0x00012b0000067a02 */ /* 0x000fe20000000f00 */
[----:B------:R-:W-:Y:S01]  /*23790*/  IMAD.WIDE.U32 R4, R14, R4, R8 ;  /* 0x000000040e047225 */ /* 0x000fe200078e0008 */
[----:B------:R-:W-:Y:S02]  /*237a0*/  SEL R8, R11, c[0x0][0x450], P2 ;  /* 0x000114000b087a07 */ /* 0x000fe40001000000 */
[----:B------:R-:W-:Y:S01]  /*237b0*/  SEL R6, R6, c[0x0][0x454], P2 ;  /* 0x0001150006067a07 */ /* 0x000fe20001000000 */
[----:B------:R-:W-:Y:S01]  /*237c0*/  IMAD.IADD R2, R5, 0x1, R2 ;  /* 0x0000000105027824 */ /* 0x000fe200078e0202 */
[----:B------:R-:W-:-:S04]  /*237d0*/  LEA R8, P0, R4, R8, 0x2 ;  /* 0x0000000804087211 */ /* 0x000fc800078010ff */
[----:B------:R-:W-:Y:S02]  /*237e0*/  LEA.HI.X R9, R4, R6, R2, 0x2, P0 ;  /* 0x0000000604097211 */ /* 0x000fe400000f1402 */
[----:B------:R-:W-:-:S05]  /*237f0*/  MOV R2, 0xff800000 ;  /* 0xff80000000027802 */ /* 0x000fca0000000f00 */
[----:B------:R1:W-:Y:S02]  /*23800*/  STG.E [R8.64], R2 ;  /* 0x0000000208007986 */ /* 0x0003e4000c101908 */
.L_x_1135:
[----:B------:R-:W-:Y:S05]  /*23810*/  BSYNC B0 ;  /* 0x0000000000007941 */ /* 0x000fea0003800000 */
.L_x_1134:
[----:B------:R-:W-:-:S13]  /*23820*/  ISETP.GT.AND P0, PT, R20, 0x1, PT ;  /* 0x000000011400780c */ /* 0x000fda0003f04270 */
[----:B------:R-:W-:Y:S05]  /*23830*/  @P0 BRA `(.L_x_1120) ;  /* 0x0000087000000947 */ /* 0x000fea0003800000 */
[----:B-1----:R-:W2:Y:S04]  /*23840*/  LDL.LU R2, [R1+0x54] ;  /* 0x0000540001027983 */ /* 0x002ea80000300800 */
[----:B------:R-:W3:Y:S01]  /*23850*/  LDL R6, [R1+0x24] ;  /* 0x0000240001067983 */ /* 0x000ee20000100800 */
[----:B------:R-:W-:-:S03]  /*23860*/  MOV R4, c[0x0][0x4e8] ;  /* 0x00013a0000047a02 */ /* 0x000fc60000000f00 */
[----:B------:R-:W1:Y:S01]  /*23870*/  S2R R12, SR_TID.X ;  /* 0x00000000000c7919 */ /* 0x000e620000002100 */
[----:B------:R-:W-:Y:S01]  /*23880*/  ISETP.NE.AND P0, PT, R4, 0x1, PT ;  /* 0x000000010400780c */ /* 0x000fe20003f05270 */
[----:B------:R-:W-:Y:S01]  /*23890*/  IMAD.WIDE.U32 R4, R0, c[0x0][0x3a0], RZ ;  /* 0x0000e80000047a25 */ /* 0x000fe200078e00ff */
[----:B-1----:R-:W-:-:S04]  /*238a0*/  SHF.R.S32.HI R9, RZ, 0x1f, R12 ;  /* 0x0000001fff097819 */ /* 0x002fc8000001140c */
[----:B------:R-:W-:-:S04]  /*238b0*/  LEA.HI R9, R9, R12, RZ, 0x2 ;  /* 0x0000000c09097211 */ /* 0x000fc800078f10ff */
[----:B------:R-:W-:Y:S02]  /*238c0*/  SHF.R.S32.HI R9, RZ, 0x2, R9 ;  /* 0x00000002ff097819 */ /* 0x000fe40000011409 */
[----:B--2---:R-:W-:Y:S01]  /*238d0*/  MOV R11, R2 ;  /* 0x00000002000b7202 */ /* 0x004fe20000000f00 */
[----:B------:R-:W-:-:S03]  /*238e0*/  IMAD R2, R19, c[0x0][0x3a0], RZ ;  /* 0x0000e80013027a24 */ /* 0x000fc600078e02ff */
[-C--:B---3--:R-:W-:Y:S01]  /*238f0*/  IADD3 R6, R6, R11.reuse, RZ ;  /* 0x0000000b06067210 */ /* 0x088fe20007ffe0ff */
[----:B------:R-:W-:Y:S01]  /*23900*/  IMAD R0, R0, c[0x0][0x3a4], R2 ;  /* 0x0000e90000007a24 */ /* 0x000fe200078e0202 */
[----:B------:R-:W-:Y:S01]  /*23910*/  IADD3 R12, R9, R11, RZ ;  /* 0x0000000b090c7210 */ /* 0x000fe20007ffe0ff */
[----:B------:R-:W-:Y:S02]  /*23920*/  IMAD R2, R22, c[0x0][0x3f0], RZ ;  /* 0x0000fc0016027a24 */ /* 0x000fe400078e02ff */
[----:B------:R-:W-:Y:S01]  /*23930*/  @P0 IMAD.HI.U32 R8, R6, c[0x0][0x4ec], RZ ;  /* 0x00013b0006080a27 */ /* 0x000fe200078e00ff */
[----:B------:R-:W-:-:S03]  /*23940*/  IADD3 R5, R5, R0, RZ ;  /* 0x0000000005057210 */ /* 0x000fc60007ffe0ff */
[----:B------:R-:W-:Y:S01]  /*23950*/  IMAD.MOV.U32 R0, RZ, RZ, R6 ;  /* 0x000000ffff007224 */ /* 0x000fe200078e0006 */
[----:B------:R-:W-:Y:S01]  /*23960*/  @P0 SHF.R.U32.HI R0, RZ, c[0x0][0x4f0], R8 ;  /* 0x00013c00ff000a19 */ /* 0x000fe20000011608 */
[----:B------:R-:W-:-:S04]  /*23970*/  IMAD.WIDE.U32 R4, R3, c[0x0][0x3e8], R4 ;  /* 0x0000fa0003047a25 */ /* 0x000fc800078e0004 */
[----:B------:R-:W-:Y:S01]  /*23980*/  IMAD R8, R10, c[0x0][0x3f4], R2 ;  /* 0x0000fd000a087a24 */ /* 0x000fe200078e0202 */
[----:B------:R-:W-:Y:S01]  /*23990*/  MOV R2, R4 ;  /* 0x0000000400027202 */ /* 0x000fe20000000f00 */
[----:B------:R-:W-:Y:S01]  /*239a0*/  IMAD R3, R3, c[0x0][0x3ec], R5 ;  /* 0x0000fb0003037a24 */ /* 0x000fe200078e0205 */
[----:B------:R-:W-:Y:S02]  /*239b0*/  SHF.R.S32.HI R5, RZ, 0x1f, R0 ;  /* 0x0000001fff057819 */ /* 0x000fe40000011400 */
[----:B------:R-:W-:Y:S01]  /*239c0*/  IADD3 R4, -R0, RZ, RZ ;  /* 0x000000ff00047210 */ /* 0x000fe20007ffe1ff */
[----:B------:R-:W-:-:S04]  /*239d0*/  IMAD.WIDE.U32 R2, R10, c[0x0][0x3f0], R2 ;  /* 0x0000fc000a027a25 */ /* 0x000fc800078e0002 */
[----:B------:R-:W-:Y:S02]  /*239e0*/  IMAD R5, R5, c[0x0][0x3e0], RZ ;  /* 0x0000f80005057a24 */ /* 0x000fe400078e02ff */
[----:B------:R-:W-:Y:S02]  /*239f0*/  IMAD.IADD R3, R3, 0x1, R8 ;  /* 0x0000000103037824 */ /* 0x000fe400078e0208 */
        /* <DEDUP_REMOVED lines=13> */
.L_x_1235:
[----:B------:R-:W-:Y:S05]  /*23ad0*/  BRA.DIV ~URZ, `(.L_x_1137) ;  /* 0x000042427f007947 */ /* 0x000fea000b800000 */
[----:B------:R3:W4:Y:S02]  /*23ae0*/  SHFL.IDX PT, R0, R13, RZ, 0x1c1f ;  /* 0x001c1fff0d007589 */ /* 0x00072400000e0000 */
.L_x_1236:
[----:B------:R-:W-:Y:S01]  /*23af0*/  IMAD R6, R18, c[0x0][0x4e8], RZ ;  /* 0x00013a0012067a24 */ /* 0x000fe200078e02ff */
[----:B------:R-:W-:Y:S04]  /*23b00*/  BSSY B0, `(.L_x_1138) ;  /* 0x0000013000007945 */ /* 0x000fe80003800000 */
        /* <DEDUP_REMOVED lines=9> */
[----:B------:R1:W-:Y:S01]  /*23ba0*/  @!P2 ST.E.128 [R10.64], RZ ;  /* 0x000000ff0a00a985 */ /* 0x0003e2000c101d08 */
[----:B-----5:R-:W-:Y:S02]  /*23bb0*/  ISETP.GE.AND P1, PT, R16, c[0x0][0x3c8], PT ;  /* 0x0000f20010007a0c */ /* 0x020fe40003f26270 */
[----:B---3--:R-:W-:-:S11]  /*23bc0*/  ISETP.GE.AND P0, PT, R14, c[0x0][0x3c8], PT ;  /* 0x0000f2000e007a0c */ /* 0x008fd60003f06270 */
[-C--:B------:R-:W-:Y:S02]  /*23bd0*/  @!P1 LEA R8, P4, R16, R0.reuse, 0x1 ;  /* 0x0000000010089211 */ /* 0x080fe400078808ff */
[----:B------:R-:W-:Y:S02]  /*23be0*/  @!P0 LEA R2, P3, R14, R0, 0x1 ;  /* 0x000000000e028211 */ /* 0x000fe400078608ff */
[-C--:B----4-:R-:W-:Y:S02]  /*23bf0*/  @!P1 LEA.HI.X R9, R16, R4.reuse, R17, 0x1, P4 ;  /* 0x0000000410099211 */ /* 0x090fe400020f0c11 */
[----:B--2---:R-:W-:-:S03]  /*23c00*/  @!P0 LEA.HI.X R3, R14, R4, R15, 0x1, P3 ;  /* 0x000000040e038211 */ /* 0x004fc600018f0c0f */
[----:B------:R1:W-:Y:S04]  /*23c10*/  @!P1 ST.E.128 [R8.64], RZ ;  /* 0x000000ff08009985 */ /* 0x0003e8000c101d08 */
[----:B------:R1:W-:Y:S02]  /*23c20*/  @!P0 ST.E.128 [R2.64], RZ ;  /* 0x000000ff02008985 */ /* 0x0003e4000c101d08 */
.L_x_1139:
[----:B------:R-:W-:Y:S05]  /*23c30*/  BSYNC B0 ;  /* 0x0000000000007941 */ /* 0x000fea0003800000 */
.L_x_1138:
[----:B------:R-:W-:Y:S05]  /*23c40*/  BRA.DIV ~URZ, `(.L_x_1140) ;  /* 0x000041427f007947 */ /* 0x000fea000b800000 */
[----:B--2---:R2:W1:Y:S04]  /*23c50*/  SHFL.IDX PT, R4, R5, 0x1, 0x1c1f ;  /* 0x003c1f0005047f89 */ /* 0x00446800000e0000 */
[----:B----4-:R2:W4:Y:S02]  /*23c60*/  SHFL.IDX PT, R0, R13, 0x1, 0x1c1f ;  /* 0x003c1f000d007f89 */ /* 0x01052400000e0000 */
.L_x_1237:
[----:B-1----:R-:W-:Y:S01]  /*23c70*/  IADD3 R2, R12, 0x20, RZ ;  /* 0x000000200c027810 */ /* 0x002fe20007ffe0ff */
[----:B------:R-:W-:Y:S03]  /*23c80*/  BSSY B0, `(.L_x_1141) ;  /* 0x0000013000007945 */ /* 0x000fe60003800000 */
[----:B------:R-:W-:-:S13]  /*23c90*/  ISETP.GE.AND P0, PT, R2, R6, PT ;  /* 0x000000060200720c */ /* 0x000fda0003f06270 */
[----:B------:R-:W-:Y:S05]  /*23ca0*/  @P0 BRA `(.L_x_1142) ;  /* 0x0000010000000947 */ /* 0x000fea0003800000 */
[----:B------:R-:W5:Y:S04]  /*23cb0*/  LDL R16, [R1] ;  /* 0x0000000001107983 */ /* 0x000f680000100800 */
[----:B--2---:R-:W2:Y:S04]  /*23cc0*/  LDL R14, [R1+0x4] ;  /* 0x00000400010e7983 */ /* 0x004ea80000100800 */
[----:B---3--:R-:W3:Y:S04]  /*23cd0*/  LDL R17, [R1+0x90] ;  /* 0x0000900001117983 */ /* 0x008ee80000100800 */
[----:B----4-:R-:W4:Y:S01]  /*23ce0*/  LDL R15, [R1+0x7c] ;  /* 0x00007c00010f7983 */ /* 0x010f220000100800 */
[----:B------:R-:W-:-:S13]  /*23cf0*/  ISETP.GE.AND P2, PT, R250, c[0x0][0x3c8], PT ;  /* 0x0000f200fa007a0c */ /* 0x000fda0003f46270 */
[----:B------:R-:W-:-:S04]  /*23d00*/  @!P2 LEA R10, P5, R250, R0, 0x1 ;  /* 0x00000000fa0aa211 */ /* 0x000fc800078a08ff */
[----:B------:R-:W-:-:S05]  /*23d10*/  @!P2 LEA.HI.X R11, R250, R4, R251, 0x1, P5 ;  /* 0x00000004fa0ba211 */ /* 0x000fca00028f0cfb */
[----:B------:R1:W-:Y:S01]  /*23d20*/  @!P2 ST.E.128 [R10.64], RZ ;  /* 0x000000ff0a00a985 */ /* 0x0003e2000c101d08 */
[----:B-----5:R-:W-:Y:S02]  /*23d30*/  ISETP.GE.AND P1, PT, R16, c[0x0][0x3c8], PT ;  /* 0x0000f20010007a0c */ /* 0x020fe40003f26270 */
[----:B--2---:R-:W-:-:S11]  /*23d40*/  ISETP.GE.AND P0, PT, R14, c[0x0][0x3c8], PT ;  /* 0x0000f2000e007a0c */ /* 0x004fd60003f06270 */
[-C--:B------:R-:W-:Y:S02]  /*23d50*/  @!P1 LEA R8, P4, R16, R0.reuse, 0x1 ;  /* 0x0000000010089211 */ /* 0x080fe400078808ff */
[----:B------:R-:W-:Y:S02]  /*23d60*/  @!P0 LEA R2, P3, R14, R0, 0x1 ;  /* 0x000000000e028211 */ /* 0x000fe400078608ff */
[-C--:B---3--:R-:W-:Y:S02]  /*23d70*/  @!P1 LEA.HI.X R9, R16, R4.reuse, R17, 0x1, P4 ;  /* 0x0000000410099211 */ /* 0x088fe400020f0c11 */
[----:B----4-:R-:W-:-:S03]  /*23d80*/  @!P0 LEA.HI.X R3, R14, R4, R15, 0x1, P3 ;  /* 0x000000040e038211 */ /* 0x010fc600018f0c0f */
[----:B------:R1:W-:Y:S04]  /*23d90*/  @!P1 ST.E.128 [R8.64], RZ ;  /* 0x000000ff08009985 */ /* 0x0003e8000c101d08 */
[----:B------:R1:W-:Y:S02]  /*23da0*/  @!P0 ST.E.128 [R2.64], RZ ;  /* 0x000000ff02008985 */ /* 0x0003e4000c101d08 */
.L_x_1142:
[----:B------:R-:W-:Y:S05]  /*23db0*/  BSYNC B0 ;  /* 0x0000000000007941 */ /* 0x000fea0003800000 */
.L_x_1141:
[----:B------:R-:W-:Y:S05]  /*23dc0*/  BRA.DIV ~URZ, `(.L_x_1143) ;  /* 0x000040927f007947 */ /* 0x000fea000b800000 */
[----:B------:R1:W2:Y:S02]  /*23dd0*/  SHFL.IDX PT, R4, R5, 0x2, 0x1c1f ;  /* 0x005c1f0005047f89 */ /* 0x0002a400000e0000 */
.L_x_1238:
[----:B------:R-:W-:Y:S05]  /*23de0*/  BRA.DIV ~URZ, `(.L_x_1144) ;  /* 0x000040e27f007947 */ /* 0x000fea000b800000 */
[----:B----4-:R4:W1:Y:S02]  /*23df0*/  SHFL.IDX PT, R0, R13, 0x2, 0x1c1f ;  /* 0x005c1f000d007f89 */ /* 0x01086400000e0000 */
.L_x_1239:
[----:B-1----:R-:W-:Y:S01]  /*23e00*/  IADD3 R2, R12, 0x40, RZ ;  /* 0x000000400c027810 */ /* 0x002fe20007ffe0ff */
        /* <DEDUP_REMOVED lines=19> */
.L_x_1146:
[----:B------:R-:W-:Y:S05]  /*23f40*/  BSYNC B0 ;  /* 0x0000000000007941 */ /* 0x000fea0003800000 */
.L_x_1145:
[----:B------:R-:W-:Y:S05]  /*23f50*/  BRA.DIV ~URZ, `(.L_x_1147) ;  /* 0x00003fe27f007947 */ /* 0x000fea000b800000 */
[----:B--2---:R2:W1:Y:S04]  /*23f60*/  SHFL.IDX PT, R4, R5, 0x3, 0x1c1f ;  /* 0x007c1f0005047f89 */ /* 0x00446800000e0000 */
[----:B------:R2:W3:Y:S02]  /*23f70*/  SHFL.IDX PT, R0, R13, 0x3, 0x1c1f ;  /* 0x007c1f000d007f89 */ /* 0x0004e400000e0000 */
.L_x_1240:
[----:B------:R-:W-:-:S04]  /*23f80*/  IADD3 R12, R12, 0x60, RZ ;  /* 0x000000600c0c7810 */ /* 0x000fc80007ffe0ff */
[----:B------:R-:W-:-:S13]  /*23f90*/  ISETP.GE.AND P0, PT, R12, R6, PT ;  /* 0x000000060c00720c */ /* 0x000fda0003f06270 */
[----:B------:R-:W-:Y:S05]  /*23fa0*/  @P0 BRA `(.L_x_1120) ;  /* 0x0000010000000947 */ /* 0x000fea0003800000 */
[----:B------:R-:W5:Y:S04]  /*23fb0*/  LDL R14, [R1] ;  /* 0x00000000010e7983 */ /* 0x000f680000100800 */
[----:B--2---:R-:W2:Y:S04]  /*23fc0*/  LDL R5, [R1+0x4] ;  /* 0x0000040001057983 */ /* 0x004ea80000100800 */
[----:B----4-:R-:W4:Y:S04]  /*23fd0*/  LDL R15, [R1+0x90] ;  /* 0x00009000010f7983 */ /* 0x010f280000100800 */
[----:B---3--:R-:W3:Y:S01]  /*23fe0*/  LDL R13, [R1+0x7c] ;  /* 0x00007c00010d7983 */ /* 0x008ee20000100800 */
[----:B------:R-:W-:-:S13]  /*23ff0*/  ISETP.GE.AND P2, PT, R250, c[0x0][0x3c8], PT ;  /* 0x0000f200fa007a0c */ /* 0x000fda0003f46270 */
[----:B-1----:R-:W-:-:S04]  /*24000*/  @!P2 LEA R10, P5, R250, R0, 0x1 ;  /* 0x00000000fa0aa211 */ /* 0x002fc800078a08ff */
[----:B------:R-:W-:-:S05]  /*24010*/  @!P2 LEA.HI.X R11, R250, R4, R251, 0x1, P5 ;  /* 0x00000004fa0ba211 */ /* 0x000fca00028f0cfb */
[----:B------:R1:W-:Y:S01]  /*24020*/  @!P2 ST.E.128 [R10.64], RZ ;  /* 0x000000ff0a00a985 */ /* 0x0003e2000c101d08 */
[----:B-----5:R-:W-:Y:S02]  /*24030*/  ISETP.GE.AND P1, PT, R14, c[0x0][0x3c8], PT ;  /* 0x0000f2000e007a0c */ /* 0x020fe40003f26270 */
[----:B--2---:R-:W-:-:S11]  /*24040*/  ISETP.GE.AND P0, PT, R5, c[0x0][0x3c8], PT ;  /* 0x0000f20005007a0c */ /* 0x004fd60003f06270 */
[CC--:B------:R-:W-:Y:S02]  /*24050*/  @!P1 LEA R8, P4, R14.reuse, R0.reuse, 0x1 ;  /* 0x000000000e089211 */ /* 0x0c0fe400078808ff */
[C---:B------:R-:W-:Y:S02]  /*24060*/  @!P0 LEA R2, P3, R5.reuse, R0, 0x1 ;  /* 0x0000000005028211 */ /* 0x040fe400078608ff */
[-C--:B----4-:R-:W-:Y:S02]  /*24070*/  @!P1 LEA.HI.X R9, R14, R4.reuse, R15, 0x1, P4 ;  /* 0x000000040e099211 */ /* 0x090fe400020f0c0f */
[----:B---3--:R-:W-:-:S03]  /*24080*/  @!P0 LEA.HI.X R3, R5, R4, R13, 0x1, P3 ;  /* 0x0000000405038211 */ /* 0x008fc600018f0c0d */
[----:B------:R1:W-:Y:S04]  /*24090*/  @!P1 ST.E.128 [R8.64], RZ ;  /* 0x000000ff08009985 */ /* 0x0003e8000c101d08 */
[----:B------:R1:W-:Y:S02]  /*240a0*/  @!P0 ST.E.128 [R2.64], RZ ;  /* 0x000000ff02008985 */ /* 0x0003e4000c101d08 */
.L_x_1120:
[----:B------:R-:W-:Y:S05]  /*240b0*/  BSYNC B1 ;  /* 0x0000000000017941 */ /* 0x000fea0003800000 */
.L_x_1104:
[----:B-1-3--:R-:W3:Y:S02]  /*240c0*/  LDL R0, [R1+0xe0] ;  /* 0x0000e00001007983 */ /* 0x00aee40000100800 */
[----:B---3--:R-:W-:-:S13]  /*240d0*/  ISETP.NE.AND P0, PT, R0, RZ, PT ;  /* 0x000000ff0000720c */ /* 0x008fda0003f05270 */
[----:B------:R-:W-:Y:S01]  /*240e0*/  @P0 WARPSYNC 0xffffffff ;  /* 0xffffffff00000948 */ /* 0x000fe20003800000 */
[----:B------:R-:W-:Y:S06]  /*240f0*/  @P0 BAR.SYNC.DEFER_BLOCKING 0x5, 0x80 ;  /* 0x0142000000000b1d */ /* 0x000fec0000010000 */
[----:B------:R-:W1:Y:S04]  /*24100*/  @P0 LDS.128 R8, [0xc080] ;  /* 0x00c08000ff080984 */ /* 0x000e680000000c00 */
[----:B-1----:R1:W-:Y:S04]  /*24110*/  @P0 STL.64 [R1+0x80], R8 ;  /* 0x0000800801000387 */ /* 0x0023e80000100a00 */
[----:B------:R1:W-:Y:S04]  /*24120*/  @P0 STL.64 [R1+0x88], R10 ;  /* 0x0000880a01000387 */ /* 0x0003e80000100a00 */
[----:B------:R-:W-:Y:S06]  /*24130*/  @P0 BAR.ARV 0x4, 0x80 ;  /* 0x0102000000000b1d */ /* 0x000fec0000002000 */
[----:B------:R-:W-:Y:S05]  /*24140*/  @P0 BRA `(.L_x_1148) ;  /* 0x0000105000000947 */ /* 0x000fea0003800000 */
[----:B------:R-:W3:Y:S01]  /*24150*/  S2R R0, SR_TID.X ;  /* 0x0000000000007919 */ /* 0x000ee20000002100 */
[----:B-1----:R-:W-:Y:S01]  /*24160*/  IMAD.MOV.U32 R8, RZ, RZ, RZ ;  /* 0x000000ffff087224 */ /* 0x002fe200078e00ff */
[----:B--234-:R-:W-:-:S04]  /*24170*/  LOP3.LUT R13, R0, 0x1f, RZ, 0xc0, !PT ;  /* 0x0000001f000d7812 */ /* 0x01cfc800078ec0ff */
[----:B------:R-:W-:Y:S01]  /*24180*/  ISETP.NE.AND P6, PT, R13, 0x1f, PT ;  /* 0x0000001f0d00780c */ /* 0x000fe20003fc5270 */
[----:B------:R-:W-:Y:S10]  /*24190*/  BRA.DIV ~URZ, `(.L_x_1149) ;  /* 0x00003e727f007947 */ /* 0x000ff4000b800000 */
[----:B------:R1:W2:Y:S02]  /*241a0*/  SHFL.IDX PT, R10, R76, RZ, 0x1f ;  /* 0x00001fff4c0a7589 */ /* 0x0002a400000e0000 */
.L_x_1241:
[----:B------:R-:W-:Y:S05]  /*241b0*/  BRA.DIV ~URZ, `(.L_x_1150) ;  /* 0x00003ec27f007947 */ /* 0x000fea000b800000 */
[----:B------:R3:W4:Y:S02]  /*241c0*/  SHFL.IDX PT, R9, R76, 0x1, 0x1f ;  /* 0x00201f004c097f89 */ /* 0x00072400000e0000 */
.L_x_1242:
[----:B------:R-:W5:Y:S01]  /*241d0*/  LDL R0, [R1+0x8c] ;  /* 0x00008c0001007983 */ /* 0x000f620000100800 */
[----:B------:R-:W-:Y:S02]  /*241e0*/  IMAD.MOV.U32 R6, RZ, RZ, RZ ;  /* 0x000000ffff067224 */ /* 0x000fe400078e00ff */
[----:B-----5:R-:W-:-:S05]  /*241f0*/  IMAD.IADD R0, R0, 0x1, R13 ;  /* 0x0000000100007824 */ /* 0x020fca00078e020d */
[----:B------:R-:W-:-:S13]  /*24200*/  ISETP.GE.OR P0, PT, R0, c[0x0][0x53c], !P6 ;  /* 0x00014f0000007a0c */ /* 0x000fda0007706670 */
[----:B------:R-:W-:Y:S01]  /*24210*/  @!P0 MOV R2, 0x4 ;  /* 0x0000000400028802 */ /* 0x000fe20000000f00 */
[----:B------:R-:W-:-:S04]  /*24220*/  @!P0 IMAD.MOV.U32 R4, RZ, RZ, 0x4 ;  /* 0x00000004ff048424 */ /* 0x000fc800078e00ff */
        /* <DEDUP_REMOVED lines=13> */
.L_x_1243:
        /* <DEDUP_REMOVED lines=16> */
.L_x_1244:
[----:B---3--:R-:W-:Y:S01]  /*24400*/  IMAD R0, R0, c[0x0][0x538], RZ ;  /* 0x00014e0000007a24 */ /* 0x008fe200078e02ff */
[----:B------:R-:W-:Y:S04]  /*24410*/  BSSY B1, `(.L_x_1153) ;  /* 0x00000cf000017945 */ /* 0x000fe80003800000 */
[----:B----4-:R-:W-:-:S04]  /*24420*/  IADD3 R9, R0, R9, RZ ;  /* 0x0000000900097210 */ /* 0x010fc80007ffe0ff */
[----:B--2---:R-:W-:-:S13]  /*24430*/  ISETP.GT.AND P0, PT, R9, R10, PT ;  /* 0x0000000a0900720c */ /* 0x004fda0003f04270 */
[----:B------:R-:W-:Y:S05]  /*24440*/  @P0 BRA `(.L_x_1154) ;  /* 0x0000026000000947 */ /* 0x000fea0003800000 */
.L_x_1158:
[----:B------:R-:W2:Y:S02]  /*24450*/  LDL.LU R0, [R1+0x8c] ;  /* 0x00008c0001007983 */ /* 0x000ea40000300800 */
[----:B--2---:R-:W-:-:S04]  /*24460*/  IADD3 R0, R0, 0x1f, RZ ;  /* 0x0000001f00007810 */ /* 0x004fc80007ffe0ff */
[----:B------:R-:W-:-:S13]  /*24470*/  ISETP.GE.AND P0, PT, R0, c[0x0][0x53c], PT ;  /* 0x00014f0000007a0c */ /* 0x000fda0003f06270 */
[----:B------:R-:W-:Y:S05]  /*24480*/  @P0 BRA `(.L_x_1155) ;  /* 0x00000c2000000947 */ /* 0x000fea0003800000 */
[----:B------:R2:W-:Y:S01]  /*24490*/  STL [R1+0x8c], R0 ;  /* 0x00008c0001007387 */ /* 0x0005e20000100800 */
[----:B------:R-:W-:Y:S02]  /*244a0*/  MOV R6, RZ ;  /* 0x000000ff00067202 */ /* 0x000fe40000000f00 */
[----:B------:R-:W-:Y:S02]  /*244b0*/  MOV R8, RZ ;  /* 0x000000ff00087202 */ /* 0x000fe40000000f00 */
[----:B--2---:R-:W-:-:S04]  /*244c0*/  IADD3 R0, R0, R13, RZ ;  /* 0x0000000d00007210 */ /* 0x004fc80007ffe0ff */
[----:B------:R-:W-:-:S13]  /*244d0*/  ISETP.GE.OR P0, PT, R0, c[0x0][0x53c], !P6 ;  /* 0x00014f0000007a0c */ /* 0x000fda0007706670 */
[----:B-1----:R-:W-:Y:S02]  /*244e0*/  @!P0 MOV R4, 0x4 ;  /* 0x0000000400048802 */ /* 0x002fe40000000f00 */
        /* <DEDUP_REMOVED lines=8> */
.L_x_1245:
        /* <DEDUP_REMOVED lines=16> */
.L_x_1246:
[----:B--2---:R-:W-:-:S05]  /*24670*/  IMAD R0, R0, c[0x0][0x538], RZ ;  /* 0x00014e0000007a24 */ /* 0x004fca00078e02ff */
[----:B------:R-:W-:-:S04]  /*24680*/  IADD3 R9, R0, R9, RZ ;  /* 0x0000000900097210 */ /* 0x000fc80007ffe0ff */
[----:B------:R-:W-:-:S13]  /*24690*/  ISETP.GT.AND P0, PT, R9, R10, PT ;  /* 0x0000000a0900720c */ /* 0x000fda0003f04270 */
[----:B-1----:R-:W-:Y:S05]  /*246a0*/  @!P0 BRA `(.L_x_1158) ;  /* 0xfffffda000008947 */ /* 0x002fea000383ffff */
.L_x_1154:
[----:B------:R-:W-:-:S05]  /*246b0*/  IADD3 R9, -R0, R9, RZ ;  /* 0x0000000900097210 */ /* 0x000fca0007ffe1ff */
[----:B------:R-:W-:-:S05]  /*246c0*/  IMAD R0, R4, c[0x0][0x538], R9 ;  /* 0x00014e0004007a24 */ /* 0x000fca00078e0209 */
[----:B------:R-:W-:Y:S01]  /*246d0*/  ISETP.GT.AND P0, PT, R0, R10, PT ;  /* 0x0000000a0000720c */ /* 0x000fe20003f04270 */
[----:B------:R-:W-:-:S12]  /*246e0*/  BRA.DIV ~URZ, `(.L_x_1159) ;  /* 0x00003df27f007947 */ /* 0x000fd8000b800000 */
[----:B------:R-:W-:-:S03]  /*246f0*/  VOTE.ANY R11, PT, !P0 ;  /* 0x00000000000b7806 */ /* 0x000fc600040e0100 */
.L_x_1247:
[----:B------:R-:W2:Y:S01]  /*24700*/  LDL.LU R0, [R1+0x8c] ;  /* 0x00008c0001007983 */ /* 0x000ea20000300800 */
[----:B------:R-:W2:Y:S02]  /*24710*/  POPC R5, R11 ;  /* 0x0000000b00057309 */ /* 0x000ea40000000000 */
[----:B--2---:R-:W-:-:S05]  /*24720*/  IADD3 R0, R5, R0, RZ ;  /* 0x0000000005007210 */ /* 0x004fca0007ffe0ff */
[----:B------:R2:W-:Y:S01]  /*24730*/  STL [R1+0x8c], R0 ;  /* 0x00008c0001007387 */ /* 0x0005e20000100800 */
[----:B------:R-:W-:Y:S05]  /*24740*/  BRA.DIV ~URZ, `(.L_x_1160) ;  /* 0x00003de27f007947 */ /* 0x000fea000b800000 */
[----:B------:R3:W4:Y:S04]  /*24750*/  SHFL.IDX PT, R6, R6, R5, 0x1f ;  /* 0x00001f0506067589 */ /* 0x00072800000e0000 */
[----:B--2---:R3:W2:Y:S02]  /*24760*/  SHFL.IDX PT, R0, R8, R5, 0x1f ;  /* 0x00001f0508007589 */ /* 0x0046a400000e0000 */
.L_x_1248:
[----:B------:R-:W-:Y:S01]  /*24770*/  ISETP.NE.AND P0, PT, R11, RZ, PT ;  /* 0x000000ff0b00720c */ /* 0x000fe20003f05270 */
[----:B------:R-:W-:-:S12]  /*24780*/  BSSY B0, `(.L_x_1161) ;  /* 0x0000005000007945 */ /* 0x000fd80003800000 */
[----:B------:R-:W-:Y:S05]  /*24790*/  @!P0 BRA `(.L_x_1162) ;  /* 0x0000003000008947 */ /* 0x000fea0003800000 */
[----:B---3--:R-:W-:Y:S01]  /*247a0*/  IADD3 R5, R5, -0x1, RZ ;  /* 0xffffffff05057810 */ /* 0x008fe20007ffe0ff */
[----:B------:R-:W-:Y:S05]  /*247b0*/  BRA.DIV ~URZ, `(.L_x_1163) ;  /* 0x00003e427f007947 */ /* 0x000fea000b800000 */
[----:B------:R3:W1:Y:S02]  /*247c0*/  SHFL.IDX PT, R12, R4, R5, 0x1f ;  /* 0x00001f05040c7589 */ /* 0x00066400000e0000 */
.L_x_1162:
[----:B------:R-:W-:Y:S05]  /*247d0*/  BSYNC B0 ;  /* 0x0000000000007941 */ /* 0x000fea0003800000 */
.L_x_1161:
[----:B-1----:R-:W-:Y:S01]  /*247e0*/  IMAD R2, R12, c[0x0][0x538], R9 ;  /* 0x00014e000c027a24 */ /* 0x002fe200078e0209 */
[----:B--2---:R-:W-:Y:S01]  /*247f0*/  ISETP.NE.AND P0, PT, R0, 0x1, PT ;  /* 0x000000010000780c */ /* 0x004fe20003f05270 */
[----:B------:R-:W-:Y:S03]  /*24800*/  BSSY B0, `(.L_x_1164) ;  /* 0x0000086000007945 */ /* 0x000fe60003800000 */
[----:B------:R1:W-:Y:S01]  /*24810*/  STL [R1+0x80], R2 ;  /* 0x0000800201007387 */ /* 0x0003e20000100800 */
[----:B------:R-:W-:-:S08]  /*24820*/  IADD3 R9, -R2, R10, RZ ;  /* 0x0000000a02097210 */ /* 0x000fd00007ffe1ff */
[----:B------:R-:W-:Y:S05]  /*24830*/  @!P0 BRA `(.L_x_1165) ;  /* 0x000003e000008947 */ /* 0x000fea0003800000 */
[-C--:B----4-:R-:W-:Y:S02]  /*24840*/  IABS R3, R6.reuse ;  /* 0x0000000600037213 */ /* 0x090fe40000000000 */
[----:B------:R-:W-:Y:S02]  /*24850*/  IABS R11, R6 ;  /* 0x00000006000b7213 */ /* 0x000fe40000000000 */
[----:B-1----:R-:W1:Y:S08]  /*24860*/  I2F.RP R2, R3 ;  /* 0x0000000300027306 */ /* 0x002e700000209400 */
[----:B-1----:R-:W1:Y:S02]  /*24870*/  MUFU.RCP R2, R2 ;  /* 0x0000000200027308 */ /* 0x002e640000001000 */
[----:B-1----:R-:W-:-:S06]  /*24880*/  IADD3 R2, R2, 0xffffffe, RZ ;  /* 0x0ffffffe02027810 */ /* 0x002fcc0007ffe0ff */
[----:B---3--:R1:W2:Y:S02]  /*24890*/  F2I.FTZ.U32.TRUNC.NTZ R5, R2 ;  /* 0x0000000200057305 */ /* 0x0082a4000021f000 */
[----:B-1----:R-:W-:Y:S01]  /*248a0*/  IABS R2, R0 ;  /* 0x0000000000027213 */ /* 0x002fe20000000000 */
[----:B--2---:R-:W-:-:S04]  /*248b0*/  IMAD.MOV R4, RZ, RZ, -R5 ;  /* 0x000000ffff047224 */ /* 0x004fc800078e0a05 */
[----:B------:R-:W-:Y:S01]  /*248c0*/  IMAD.MOV.U32 R8, RZ, RZ, R2 ;  /* 0x000000ffff087224 */ /* 0x000fe200078e0002 */
[----:B------:R-:W-:Y:S01]  /*248d0*/  IABS R2, R9 ;  /* 0x0000000900027213 */ /* 0x000fe20000000000 */
[----:B------:R-:W-:Y:S02]  /*248e0*/  IMAD R10, R4, R3, RZ ;  /* 0x00000003040a7224 */ /* 0x000fe400078e02ff */
[----:B------:R-:W-:Y:S01]  /*248f0*/  IMAD.MOV.U32 R4, RZ, RZ, RZ ;  /* 0x000000ffff047224 */ /* 0x000fe200078e00ff */
[----:B------:R-:W1:Y:S03]  /*24900*/  I2F.RP R12, R8 ;  /* 0x00000008000c7306 */ /* 0x000e660000209400 */
[----:B------:R-:W-:-:S04]  /*24910*/  IMAD.HI.U32 R10, R5, R10, R4 ;  /* 0x0000000a050a7227 */ /* 0x000fc800078e0004 */
[----:B------:R-:W-:Y:S02]  /*24920*/  IMAD.MOV.U32 R4, RZ, RZ, R2 ;  /* 0x000000ffff047224 */ /* 0x000fe400078e0002 */
[----:B------:R-:W-:-:S05]  /*24930*/  IMAD.MOV R2, RZ, RZ, -R11 ;  /* 0x000000ffff027224 */ /* 0x000fca00078e0a0b */
[----:B------:R-:W-:Y:S01]  /*24940*/  MOV R5, R2 ;  /* 0x0000000200057202 */ /* 0x000fe20000000f00 */
[----:B------:R-:W-:-:S04]  /*24950*/  IMAD.HI.U32 R2, R10, R4, RZ ;  /* 0x000000040a027227 */ /* 0x000fc800078e00ff */
[----:B------:R-:W-:Y:S02]  /*24960*/  IMAD R4, R2, R5, R4 ;  /* 0x0000000502047224 */ /* 0x000fe400078e0204 */
[----:B-1----:R-:W1:Y:S03]  /*24970*/  MUFU.RCP R5, R12 ;  /* 0x0000000c00057308 */ /* 0x002e660000001000 */
        /* <DEDUP_REMOVED lines=9> */
[----:B------:R-:W-:Y:S01]  /*24a10*/  @P2 IADD3 R2, R2, 0x1, RZ ;  /* 0x0000000102022810 */ /* 0x000fe20007ffe0ff */
[----:B-1----:R-:W-:-:S05]  /*24a20*/  IMAD.MOV R3, RZ, RZ, -R5 ;  /* 0x000000ffff037224 */ /* 0x002fca00078e0a05 */
[----:B------:R-:W-:Y:S01]  /*24a30*/  @!P1 IMAD.MOV R2, RZ, RZ, -R2 ;  /* 0x000000ffff029224 */ /* 0x000fe200078e0a02 */
[----:B------:R-:W-:Y:S02]  /*24a40*/  MOV R4, R3 ;  /* 0x0000000300047202 */ /* 0x000fe40000000f00 */
[----:B------:R-:W-:Y:S02]  /*24a50*/  @!P0 LOP3.LUT R2, RZ, R6, RZ, 0x33, !PT ;  /* 0x00000006ff028212 */ /* 0x000fe400078e33ff */
[----:B------:R-:W-:Y:S01]  /*24a60*/  IABS R3, R0 ;  /* 0x0000000000037213 */ /* 0x000fe20000000000 */
[----:B------:R-:W-:Y:S01]  /*24a70*/  IMAD R10, R4, R8, RZ ;  /* 0x00000008040a7224 */ /* 0x000fe200078e02ff */
[----:B------:R-:W-:Y:S01]  /*24a80*/  IABS R12, R2 ;  /* 0x00000002000c7213 */ /* 0x000fe20000000000 */
[----:B------:R-:W-:Y:S02]  /*24a90*/  IMAD.MOV.U32 R4, RZ, RZ, RZ ;  /* 0x000000ffff047224 */ /* 0x000fe400078e00ff */
[----:B------:R-:W-:-:S02]  /*24aa0*/  IMAD.MOV R11, RZ, RZ, -R3 ;  /* 0x000000ffff0b7224 */ /* 0x000fc400078e0a03 */
[----:B------:R-:W-:-:S03]  /*24ab0*/  IMAD.HI.U32 R3, R5, R10, R4 ;  /* 0x0000000a05037227 */ /* 0x000fc600078e0004 */
[----:B------:R-:W-:Y:S01]  /*24ac0*/  MOV R5, R11 ;  /* 0x0000000b00057202 */ /* 0x000fe20000000f00 */
        /* <DEDUP_REMOVED lines=21> */
.L_x_1165:
[----:B------:R-:W2:Y:S01]  /*24c20*/  LDL R0, [R1+0x8c] ;  /* 0x00008c0001007983 */ /* 0x000ea20000100800 */
[----:B-1----:R-:W-:-:S04]  /*24c30*/  IMAD.MOV.U32 R2, RZ, RZ, 0x4 ;  /* 0x00000004ff027424 */ /* 0x002fc800078e00ff */
[----:B--2---:R-:W-:-:S05]  /*24c40*/  IMAD.WIDE R2, R0, R2, c[0x0][0x590] ;  /* 0x0001640000027625 */ /* 0x004fca00078e0202 */
[----:B---3--:R-:W2:Y:S02]  /*24c50*/  LDG.E R4, [R2.64] ;  /* 0x0000000802047981 */ /* 0x008ea4000c1e1900 */
        /* <DEDUP_REMOVED lines=64> */
.L_x_1166:
[----:B------:R-:W-:Y:S05]  /*25060*/  BSYNC B0 ;  /* 0x0000000000007941 */ /* 0x000fea0003800000 */
.L_x_1164:
[----:B------:R-:W-:-:S04]  /*25070*/  LOP3.LUT R2, RZ, R2, RZ, 0x33, !PT ;  /* 0x00000002ff027212 */ /* 0x000fc800078e33ff */
[----:B-1----:R-:W-:-:S05]  /*25080*/  IADD3 R0, R2, R6, RZ ;  /* 0x0000000602007210 */ /* 0x002fca0007ffe0ff */
[----:B------:R1:W-:Y:S01]  /*25090*/  STL [R1+0x84], R0 ;  /* 0x0000840001007387 */ /* 0x0003e20000100800 */
[----:B------:R-:W-:Y:S05]  /*250a0*/  BRA `(.L_x_1167) ;  /* 0x0000005000007947 */ /* 0x000fea0003800000 */
.L_x_1155:
[----:B------:R-:W-:Y:S01]  /*250b0*/  MOV R0, c[0x0][0x53c] ;  /* 0x00014f0000007a02 */ /* 0x000fe20000000f00 */
[----:B------:R2:W-:Y:S04]  /*250c0*/  STL [R1+0x80], R10 ;  /* 0x0000800a01007387 */ /* 0x0005e80000100800 */
[----:B------:R2:W-:Y:S04]  /*250d0*/  STL [R1+0x84], RZ ;  /* 0x000084ff01007387 */ /* 0x0005e80000100800 */
[----:B------:R2:W-:Y:S04]  /*250e0*/  STL [R1+0x88], RZ ;  /* 0x000088ff01007387 */ /* 0x0005e80000100800 */
[----:B------:R2:W-:Y:S02]  /*250f0*/  STL [R1+0x8c], R0 ;  /* 0x00008c0001007387 */ /* 0x0005e40000100800 */
.L_x_1167:
[----:B------:R-:W-:Y:S05]  /*25100*/  BSYNC B1 ;  /* 0x0000000000017941 */ /* 0x000fea0003800000 */
.L_x_1153:
[----:B------:R-:W3:Y:S04]  /*25110*/  LDL R8, [R1+0x80] ;  /* 0x0000800001087983 */ /* 0x000ee80000100800 */
[----:B------:R-:W3:Y:S04]  /*25120*/  LDL R9, [R1+0x84] ;  /* 0x0000840001097983 */ /* 0x000ee80000100800 */
[----:B--2---:R-:W3:Y:S04]  /*25130*/  LDL R10, [R1+0x88] ;  /* 0x00008800010a7983 */ /* 0x004ee80000100800 */
[----:B------:R-:W3:Y:S01]  /*25140*/  LDL R11, [R1+0x8c] ;  /* 0x00008c00010b7983 */ /* 0x000ee20000100800 */
[----:B------:R-:W-:Y:S03]  /*25150*/  WARPSYNC 0xffffffff ;  /* 0xffffffff00007948 */ /* 0x000fe60003800000 */
[----:B------:R-:W-:Y:S01]  /*25160*/  BAR.SYNC.DEFER_BLOCKING 0x4, 0x80 ;  /* 0x0102000000007b1d */ /* 0x000fe20000010000 */
[----:B------:R-:W-:-:S13]  /*25170*/  ISETP.NE.AND P0, PT, R13, RZ, PT ;  /* 0x000000ff0d00720c */ /* 0x000fda0003f05270 */
[----:B---3--:R2:W-:Y:S04]  /*25180*/  @!P0 STS.128 [0xc080], R8 ;  /* 0x00c08008ff008388 */ /* 0x0085e80000000c00 */
[----:B------:R-:W-:Y:S06]  /*25190*/  BAR.ARV 0x5, 0x80 ;  /* 0x0142000000007b1d */ /* 0x000fec0000002000 */
.L_x_1148:
[----:B-1----:R-:W3:Y:S02]  /*251a0*/  LDL R0, [R1+0x8c] ;  /* 0x00008c0001007983 */ /* 0x002ee40000100800 */
[----:B---3--:R-:W-:-:S13]  /*251b0*/  ISETP.GE.AND P0, PT, R0, c[0x0][0x53c], PT ;  /* 0x00014f0000007a0c */ /* 0x008fda0003f06270 */
[----:B--2-4-:R-:W-:Y:S01]  /*251c0*/  @P0 CALL.REL.NOINC `(.L_x_1168) ;  /* 0x0000001000000944 */ /* 0x014fe20003c00000 */
[----:B------:R-:W-:Y:S05]  /*251d0*/  BRA `(.L_x_1169) ;  /* 0xfffdd12000007947 */ /* 0x000fea000383ffff */
.L_x_1168:
[----:B------:R-:W-:Y:S05]  /*251e0*/  EXIT ;  /* 0x000000000000794d */ /* 0x000fea0003800000 */
.L_x_859:
[----:B------:R-:W-:Y:S01]  /*251f0*/  IMAD.MOV.U32 R0, RZ, RZ, R5 ;  /* 0x000000ffff007224 */ /* 0x000fe200078e0005 */
[----:B------:R-:W-:Y:S02]  /*25200*/  MOV R3, 0x1 ;  /* 0x0000000100037802 */ /* 0x000fe40000000f00 */
[----:B------:R-:W-:Y:S02]  /*25210*/  MOV R2, 0x25230 ;  /* 0x0002523000027802 */ /* 0x000fe40000000f00 */
[----:B------:R-:W-:Y:S05]  /*25220*/  CALL.REL.NOINC `($__internal_15_$__cuda_sm70_shflsync_up_p) ;  /* 0x0000350000007944 */ /* 0x000fea0003c00000 */
[----:B------:R-:W-:Y:S01]  /*25230*/  MOV R0, R4 ;  /* 0x0000000400007202 */ /* 0x000fe20000000f00 */
[----:B------:R-:W-:Y:S05]  /*25240*/  BRA `(.L_x_1170) ;  /* 0xfffdb21000007947 */ /* 0x000fea000383ffff */
.L_x_860:
[----:B------:R-:W-:Y:S01]  /*25250*/  IMAD.MOV.U32 R0, RZ, RZ, R5 ;  /* 0x000000ffff007224 */ /* 0x000fe200078e0005 */
[----:B------:R-:W-:Y:S02]  /*25260*/  MOV R3, 0x2 ;  /* 0x0000000200037802 */ /* 0x000fe40000000f00 */
[----:B------:R-:W-:Y:S02]  /*25270*/  MOV R2, 0x25290 ;  /* 0x0002529000027802 */ /* 0x000fe40000000f00 */
[----:B------:R-:W-:Y:S05]  /*25280*/  CALL.REL.NOINC `($__internal_15_$__cuda_sm70_shflsync_up_p) ;  /* 0x000034a000007944 */ /* 0x000fea0003c00000 */
[----:B------:R-:W-:Y:S01]  /*25290*/  SEL R4, R4, RZ, P4 ;  /* 0x000000ff04047207 */ /* 0x000fe20002000000 */
[----:B------:R-:W-:Y:S01]  /*252a0*/  IMAD.MOV.U32 R3, RZ, RZ, 0x4 ;  /* 0x00000004ff037424 */ /* 0x000fe200078e00ff */
[----:B------:R-:W-:-:S03]  /*252b0*/  MOV R2, 0x252e0 ;  /* 0x000252e000027802 */ /* 0x000fc60000000f00 */
[----:B------:R-:W-:Y:S02]  /*252c0*/  IMAD.IADD R0, R5, 0x1, R4 ;  /* 0x0000000105007824 */ /* 0x000fe400078e0204 */
        /* <DEDUP_REMOVED lines=13> */
[----:B------:R-:W-:Y:S02]  /*253a0*/  MOV R217, 0x1f ;  /* 0x0000001f00d97802 */ /* 0x000fe40000000f00 */
[----:B------:R-:W-:Y:S01]  /*253b0*/  MOV R3, 0x253f0 ;  /* 0x000253f000037802 */ /* 0x000fe20000000f00 */
[----:B------:R-:W-:-:S04]  /*253c0*/  IMAD.IADD R4, R0, 0x1, R4 ;  /* 0x0000000100047824 */ /* 0x000fc800078e0204 */
[----:B------:R-:W-:Y:S02]  /*253d0*/  IMAD.MOV.U32 R216, RZ, RZ, R4 ;  /* 0x000000ffffd87224 */ /* 0x000fe400078e0004 */
[----:B------:R-:W-:Y:S05]  /*253e0*/  CALL.REL.NOINC `($__internal_14_$__cuda_sm70_shflsync_idx_p) ;  /* 0x000032e000007944 */ /* 0x000fea0003c00000 */
[----:B------:R-:W-:Y:S01]  /*253f0*/  MOV R0, R217 ;  /* 0x000000d900007202 */ /* 0x000fe20000000f00 */
[----:B------:R-:W-:Y:S05]  /*25400*/  BRA `(.L_x_1171) ;  /* 0xfffdb15000007947 */ /* 0x000fea000383ffff */
.L_x_862:
[----:B------:R-:W-:Y:S02]  /*25410*/  SEL R0, RZ, 0x1, P0 ;  /* 0x00000001ff007807 */ /* 0x000fe40000000000 */
[----:B------:R-:W-:Y:S02]  /*25420*/  MOV R2, 0x25440 ;  /* 0x0002544000027802 */ /* 0x000fe40000000f00 */
[----:B------:R-:W-:Y:S05]  /*25430*/  CALL.REL.NOINC `($__internal_16_$__cuda_sm70_votesync_ballot) ;  /* 0x0000335000007944 */ /* 0x000fea0003c00000 */
[----:B------:R-:W-:Y:S01]  /*25440*/  MOV R7, R0 ;  /* 0x0000000000077202 */ /* 0x000fe20000000f00 */
[----:B------:R-:W-:Y:S05]  /*25450*/  BRA `(.L_x_1172) ;  /* 0xfffdb19000007947 */ /* 0x000fea000383ffff */
.L_x_863:
[----:B------:R-:W-:Y:S01]  /*25460*/  IMAD.MOV.U32 R216, RZ, RZ, R9 ;  /* 0x000000ffffd87224 */ /* 0x000fe200078e0009 */
[----:B-1----:R-:W-:Y:S01]  /*25470*/  MOV R2, R0 ;  /* 0x0000000000027202 */ /* 0x002fe20000000f00 */
[----:B------:R-:W-:Y:S01]  /*25480*/  IMAD.MOV.U32 R217, RZ, RZ, 0x1f ;  /* 0x0000001fffd97424 */ /* 0x000fe200078e00ff */
[----:B------:R-:W-:Y:S02]  /*25490*/  MOV R3, 0x254b0 ;  /* 0x000254b000037802 */ /* 0x000fe40000000f00 */
[----:B------:R-:W-:Y:S05]  /*254a0*/  CALL.REL.NOINC `($__internal_14_$__cuda_sm70_shflsync_idx_p) ;  /* 0x0000322000007944 */ /* 0x000fea0003c00000 */
[----:B------:R-:W-:Y:S01]  /*254b0*/  IMAD.MOV.U32 R12, RZ, RZ, R217 ;  /* 0x000000ffff0c7224 */ /* 0x000fe200078e00d9 */
[----:B------:R-:W-:Y:S01]  /*254c0*/  MOV R216, R8 ;  /* 0x0000000800d87202 */ /* 0x000fe20000000f00 */
[----:B------:R-:W-:Y:S01]  /*254d0*/  IMAD.MOV.U32 R5, RZ, RZ, RZ ;  /* 0x000000ffff057224 */ /* 0x000fe200078e00ff */
[----:B------:R-:W-:Y:S01]  /*254e0*/  MOV R2, R0 ;  /* 0x0000000000027202 */ /* 0x000fe20000000f00 */
[----:B------:R-:W-:Y:S01]  /*254f0*/  IMAD.MOV.U32 R217, RZ, RZ, 0x1f ;  /* 0x0000001fffd97424 */ /* 0x000fe200078e00ff */
[----:B------:R-:W-:-:S02]  /*25500*/  MOV R3, 0x25520 ;  /* 0x0002552000037802 */ /* 0x000fc40000000f00 */
[----:B------:R-:W-:Y:S05]  /*25510*/  CALL.REL.NOINC `($__internal_14_$__cuda_sm70_shflsync_idx_p) ;  /* 0x000031b000007944 */ /* 0x000fea0003c00000 */
[----:B------:R-:W-:Y:S01]  /*25520*/  MOV R9, R217 ;  /* 0x000000d900097202 */ /* 0x000fe20000000f00 */
[----:B------:R-:W-:Y:S05]  /*25530*/  BRA `(.L_x_1173) ;  /* 0xfffdb12000007947 */ /* 0x000fea000383ffff */
.L_x_866:
[----:B------:R-:W-:Y:S01]  /*25540*/  IMAD.MOV.U32 R216, RZ, RZ, R4 ;  /* 0x000000ffffd87224 */ /* 0x000fe200078e0004 */
[----:B-1----:R-:W-:Y:S01]  /*25550*/  MOV R2, R0 ;  /* 0x0000000000027202 */ /* 0x002fe20000000f00 */
[----:B------:R-:W-:Y:S01]  /*25560*/  IMAD.MOV.U32 R217, RZ, RZ, 0x1f ;  /* 0x0000001fffd97424 */ /* 0x000fe200078e00ff */
[----:B------:R-:W-:-:S02]  /*25570*/  MOV R3, 0x25590 ;  /* 0x0002559000037802 */ /* 0x000fc40000000f00 */
[----:B---34-:R-:W-:Y:S05]  /*25580*/  CALL.REL.NOINC `($__internal_14_$__cuda_sm70_shflsync_idx_p) ;  /* 0x0000314000007944 */ /* 0x018fea0003c00000 */
[----:B------:R-:W-:Y:S01]  /*25590*/  MOV R5, R217 ;  /* 0x000000d900057202 */ /* 0x000fe20000000f00 */
[----:B------:R-:W-:Y:S05]  /*255a0*/  BRA `(.L_x_865) ;  /* 0xfffdb11000007947 */ /* 0x000fea000383ffff */
.L_x_923:
[----:B------:R-:W-:Y:S01]  /*255b0*/  IMAD.MOV.U32 R216, RZ, RZ, R6 ;  /* 0x000000ffffd87224 */ /* 0x000fe200078e0006 */
[----:B------:R-:W-:Y:S01]  /*255c0*/  MOV R2, RZ ;  /* 0x000000ff00027202 */ /* 0x000fe20000000f00 */
[----:B------:R-:W-:Y:S01]  /*255d0*/  IMAD.MOV.U32 R217, RZ, RZ, 0x1c1f ;  /* 0x00001c1fffd97424 */ /* 0x000fe200078e00ff */
[----:B------:R-:W-:-:S02]  /*255e0*/  MOV R3, 0x25600 ;  /* 0x0002560000037802 */ /* 0x000fc40000000f00 */
[----:B-----5:R-:W-:Y:S05]  /*255f0*/  CALL.REL.NOINC `($__internal_14_$__cuda_sm70_shflsync_idx_p) ;  /* 0x000030d000007944 */ /* 0x020fea0003c00000 */
[----:B------:R-:W-:Y:S01]  /*25600*/  MOV R4, R217 ;  /* 0x000000d900047202 */ /* 0x000fe20000000f00 */
[----:B------:R-:W-:Y:S05]  /*25610*/  BRA `(.L_x_1174) ;  /* 0xfffe3b7000007947 */ /* 0x000fea000383ffff */
.L_x_924:
[----:B------:R-:W-:Y:S01]  /*25620*/  IMAD.MOV.U32 R216, RZ, RZ, R12 ;  /* 0x000000ffffd87224 */ /* 0x000fe200078e000c */
[----:B------:R-:W-:Y:S01]  /*25630*/  MOV R2, RZ ;  /* 0x000000ff00027202 */ /* 0x000fe20000000f00 */
[----:B------:R-:W-:Y:S01]  /*25640*/  IMAD.MOV.U32 R217, RZ, RZ, 0x1c1f ;  /* 0x00001c1fffd97424 */ /* 0x000fe200078e00ff */
[----:B------:R-:W-:-:S02]  /*25650*/  MOV R3, 0x25670 ;  /* 0x0002567000037802 */ /* 0x000fc40000000f00 */
[----:B-12--5:R-:W-:Y:S05]  /*25660*/  CALL.REL.NOINC `($__internal_14_$__cuda_sm70_shflsync_idx_p) ;  /* 0x0000306000007944 */ /* 0x026fea0003c00000 */
[----:B------:R-:W-:Y:S01]  /*25670*/  MOV R0, R217 ;  /* 0x000000d900007202 */ /* 0x000fe20000000f00 */
[----:B------:R-:W-:Y:S05]  /*25680*/  BRA `(.L_x_1175) ;  /* 0xfffe3b2000007947 */ /* 0x000fea000383ffff */
.L_x_927:
[----:B------:R-:W-:Y:S01]  /*25690*/  IMAD.MOV.U32 R216, RZ, RZ, R6 ;  /* 0x000000ffffd87224 */ /* 0x000fe200078e0006 */
[----:B--2---:R-:W-:Y:S01]  /*256a0*/  MOV R2, 0x1 ;  /* 0x0000000100027802 */ /* 0x004fe20000000f00 */
[----:B------:R-:W-:Y:S01]  /*256b0*/  IMAD.MOV.U32 R217, RZ, RZ, 0x1c1f ;  /* 0x00001c1fffd97424 */ /* 0x000fe200078e00ff */
[----:B------:R-:W-:-:S02]  /*256c0*/  MOV R3, 0x256e0 ;  /* 0x000256e000037802 */ /* 0x000fc40000000f00 */
[----:B-1-345:R-:W-:Y:S05]  /*256d0*/  CALL.REL.NOINC `($__internal_14_$__cuda_sm70_shflsync_idx_p) ;  /* 0x00002ff000007944 */ /* 0x03afea0003c00000 */
[----:B------:R-:W-:Y:S01]  /*256e0*/  IMAD.MOV.U32 R4, RZ, RZ, R217 ;  /* 0x000000ffff047224 */ /* 0x000fe200078e00d9 */
[----:B------:R-:W-:Y:S01]  /*256f0*/  MOV R2, 0x1 ;  /* 0x0000000100027802 */ /* 0x000fe20000000f00 */
[----:B------:R-:W-:Y:S01]  /*25700*/  IMAD.MOV.U32 R216, RZ, RZ, R12 ;  /* 0x000000ffffd87224 */ /* 0x000fe200078e000c */
[----:B------:R-:W-:-:S02]  /*25710*/  MOV R217, 0x1c1f ;  /* 0x00001c1f00d97802 */ /* 0x000fc40000000f00 */
[----:B------:R-:W-:Y:S02]  /*25720*/  MOV R3, 0x25740 ;  /* 0x0002574000037802 */ /* 0x000fe40000000f00 */
[----:B------:R-:W-:Y:S05]  /*25730*/  CALL.REL.NOINC `($__internal_14_$__cuda_sm70_shflsync_idx_p) ;  /* 0x00002f9000007944 */ /* 0x000fea0003c00000 */
[----:B------:R-:W-:Y:S01]  /*25740*/  MOV R0, R217 ;  /* 0x000000d900007202 */ /* 0x000fe20000000f00 */
[----:B------:R-:W-:Y:S05]  /*25750*/  BRA `(.L_x_1176) ;  /* 0xfffe3bf000007947 */ /* 0x000fea000383ffff */
.L_x_930:
[----:B------:R-:W-:Y:S01]  /*25760*/  IMAD.MOV.U32 R216, RZ, RZ, R6 ;  /* 0x000000ffffd87224 */ /* 0x000fe200078e0006 */
[----:B-1----:R-:W-:Y:S01]  /*25770*/  MOV R2, 0x2 ;  /* 0x0000000200027802 */ /* 0x002fe20000000f00 */
[----:B------:R-:W-:Y:S01]  /*25780*/  IMAD.MOV.U32 R217, RZ, RZ, 0x1c1f ;  /* 0x00001c1fffd97424 */ /* 0x000fe200078e00ff */
[----:B------:R-:W-:Y:S02]  /*25790*/  MOV R3, 0x257b0 ;  /* 0x000257b000037802 */ /* 0x000fe40000000f00 */
[----:B--2345:R-:W-:Y:S05]  /*257a0*/  CALL.REL.NOINC `($__internal_14_$__cuda_sm70_shflsync_idx_p) ;  /* 0x00002f2000007944 */ /* 0x03cfea0003c00000 */
[----:B------:R-:W-:Y:S01]  /*257b0*/  MOV R4, R217 ;  /* 0x000000d900047202 */ /* 0x000fe20000000f00 */
[----:B------:R-:W-:Y:S05]  /*257c0*/  BRA `(.L_x_1177) ;  /* 0xfffe3d1000007947 */ /* 0x000fea000383ffff */
.L_x_931:
[----:B------:R-:W-:Y:S01]  /*257d0*/  IMAD.MOV.U32 R216, RZ, RZ, R12 ;  /* 0x000000ffffd87224 */ /* 0x000fe200078e000c */
[----:B------:R-:W-:Y:S01]  /*257e0*/  MOV R2, 0x2 ;  /* 0x0000000200027802 */ /* 0x000fe20000000f00 */
[----:B------:R-:W-:Y:S01]  /*257f0*/  IMAD.MOV.U32 R217, RZ, RZ, 0x1c1f ;  /* 0x00001c1fffd97424 */ /* 0x000fe200078e00ff */
[----:B------:R-:W-:Y:S02]  /*25800*/  MOV R3, 0x25820 ;  /* 0x0002582000037802 */ /* 0x000fe40000000f00 */
[----:B-12345:R-:W-:Y:S05]  /*25810*/  CALL.REL.NOINC `($__internal_14_$__cuda_sm70_shflsync_idx_p) ;  /* 0x00002eb000007944 */ /* 0x03efea0003c00000 */
[----:B------:R-:W-:Y:S01]  /*25820*/  MOV R0, R217 ;  /* 0x000000d900007202 */ /* 0x000fe20000000f00 */
[----:B------:R-:W-:Y:S05]  /*25830*/  BRA `(.L_x_1178) ;  /* 0xfffe3cc000007947 */ /* 0x000fea000383ffff */
.L_x_934:
[----:B------:R-:W-:Y:S01]  /*25840*/  IMAD.MOV.U32 R216, RZ, RZ, R6 ;  /* 0x000000ffffd87224 */ /* 0x000fe200078e0006 */
[----:B-1----:R-:W-:Y:S01]  /*25850*/  MOV R2, 0x3 ;  /* 0x0000000300027802 */ /* 0x002fe20000000f00 */
[----:B------:R-:W-:Y:S01]  /*25860*/  IMAD.MOV.U32 R217, RZ, RZ, 0x1c1f ;  /* 0x00001c1fffd97424 */ /* 0x000fe200078e00ff */
[----:B------:R-:W-:-:S02]  /*25870*/  MOV R3, 0x25890 ;  /* 0x0002589000037802 */ /* 0x000fc40000000f00 */
[----:B--2345:R-:W-:Y:S05]  /*25880*/  CALL.REL.NOINC `($__internal_14_$__cuda_sm70_shflsync_idx_p) ;  /* 0x00002e4000007944 */ /* 0x03cfea0003c00000 */
        /* <DEDUP_REMOVED lines=8> */
.L_x_981:
[----:B------:R-:W-:Y:S01]  /*25910*/  IMAD.MOV.U32 R216, RZ, RZ, R6 ;  /* 0x000000ffffd87224 */ /* 0x000fe200078e0006 */
[----:B--2---:R-:W-:Y:S01]  /*25920*/  MOV R2, 0x1 ;  /* 0x0000000100027802 */ /* 0x004fe20000000f00 */
[----:B------:R-:W-:Y:S01]  /*25930*/  IMAD.MOV.U32 R217, RZ, RZ, 0x1c1f ;  /* 0x00001c1fffd97424 */ /* 0x000fe200078e00ff */
[----:B------:R-:W-:Y:S02]  /*25940*/  MOV R3, 0x25960 ;  /* 0x0002596000037802 */ /* 0x000fe40000000f00 */
[----:B------:R-:W-:Y:S05]  /*25950*/  CALL.REL.NOINC `($__internal_14_$__cuda_sm70_shflsync_idx_p) ;  /* 0x00002d7000007944 */ /* 0x000fea0003c00000 */
[----:B------:R-:W-:Y:S01]  /*25960*/  IMAD.MOV.U32 R4, RZ, RZ, R217 ;  /* 0x000000ffff047224 */ /* 0x000fe200078e00d9 */
[----:B------:R-:W-:Y:S01]  /*25970*/  MOV R2, 0x1 ;  /* 0x0000000100027802 */ /* 0x000fe20000000f00 */
[----:B------:R-:W-:Y:S01]  /*25980*/  IMAD.MOV.U32 R216, RZ, RZ, R26 ;  /* 0x000000ffffd87224 */ /* 0x000fe200078e001a */
[----:B------:R-:W-:Y:S02]  /*25990*/  MOV R217, 0x1c1f ;  /* 0x00001c1f00d97802 */ /* 0x000fe40000000f00 */
[----:B------:R-:W-:Y:S02]  /*259a0*/  MOV R3, 0x259c0 ;  /* 0x000259c000037802 */ /* 0x000fe40000000f00 */
[----:B------:R-:W-:Y:S05]  /*259b0*/  CALL.REL.NOINC `($__internal_14_$__cuda_sm70_shflsync_idx_p) ;  /* 0x00002d1000007944 */ /* 0x000fea0003c00000 */
[----:B------:R-:W-:Y:S01]  /*259c0*/  MOV R2, R217 ;  /* 0x000000d900027202 */ /* 0x000fe20000000f00 */
[----:B------:R-:W-:Y:S05]  /*259d0*/  BRA `(.L_x_1180) ;  /* 0xfffeb1a000007947 */ /* 0x000fea000383ffff */
.L_x_984:
[----:B------:R-:W-:Y:S01]  /*259e0*/  IMAD.MOV.U32 R216, RZ, RZ, R5 ;  /* 0x000000ffffd87224 */ /* 0x000fe200078e0005 */
[----:B------:R-:W-:Y:S01]  /*259f0*/  MOV R2, RZ ;  /* 0x000000ff00027202 */ /* 0x000fe20000000f00 */
[----:B------:R-:W-:Y:S01]  /*25a00*/  IMAD.MOV.U32 R217, RZ, RZ, 0x1c1f ;  /* 0x00001c1fffd97424 */ /* 0x000fe200078e00ff */
[----:B------:R-:W-:-:S02]  /*25a10*/  MOV R3, 0x25a30 ;  /* 0x00025a3000037802 */ /* 0x000fc40000000f00 */
[----:B------:R-:W-:Y:S05]  /*25a20*/  CALL.REL.NOINC `($__internal_14_$__cuda_sm70_shflsync_idx_p) ;  /* 0x00002ca000007944 */ /* 0x000fea0003c00000 */
[----:B------:R-:W-:Y:S01]  /*25a30*/  MOV R4, R217 ;  /* 0x000000d900047202 */ /* 0x000fe20000000f00 */
[----:B------:R-:W-:Y:S05]  /*25a40*/  BRA `(.L_x_1181) ;  /* 0xfffebb3000007947 */ /* 0x000fea000383ffff */
.L_x_985:
[----:B------:R-:W-:Y:S01]  /*25a50*/  IMAD.MOV.U32 R216, RZ, RZ, R6 ;  /* 0x000000ffffd87224 */ /* 0x000fe200078e0006 */
[----:B------:R-:W-:Y:S01]  /*25a60*/  MOV R2, RZ ;  /* 0x000000ff00027202 */ /* 0x000fe20000000f00 */
[----:B------:R-:W-:Y:S01]  /*25a70*/  IMAD.MOV.U32 R217, RZ, RZ, 0x1c1f ;  /* 0x00001c1fffd97424 */ /* 0x000fe200078e00ff */
[----:B------:R-:W-:-:S02]  /*25a80*/  MOV R3, 0x25aa0 ;  /* 0x00025aa000037802 */ /* 0x000fc40000000f00 */
[----:B-12---:R-:W-:Y:S05]  /*25a90*/  CALL.REL.NOINC `($__internal_14_$__cuda_sm70_shflsync_idx_p) ;  /* 0x00002c3000007944 */ /* 0x006fea0003c00000 */
[----:B------:R-:W-:Y:S01]  /*25aa0*/  MOV R0, R217 ;  /* 0x000000d900007202 */ /* 0x000fe20000000f00 */
[----:B------:R-:W-:Y:S05]  /*25ab0*/  BRA `(.L_x_1182) ;  /* 0xfffebae000007947 */ /* 0x000fea000383ffff */
.L_x_988:
[----:B------:R-:W-:Y:S01]  /*25ac0*/  IMAD.MOV.U32 R216, RZ, RZ, R5 ;  /* 0x000000ffffd87224 */ /* 0x000fe200078e0005 */
[----:B--2---:R-:W-:Y:S01]  /*25ad0*/  MOV R2, 0x1 ;  /* 0x0000000100027802 */ /* 0x004fe20000000f00 */
[----:B------:R-:W-:Y:S01]  /*25ae0*/  IMAD.MOV.U32 R217, RZ, RZ, 0x1c1f ;  /* 0x00001c1fffd97424 */ /* 0x000fe200078e00ff */
[----:B------:R-:W-:-:S03]  /*25af0*/  MOV R3, 0x25b10 ;  /* 0x00025b1000037802 */ /* 0x000fc60000000f00 */
[----:B-1-34-:R-:W-:Y:S05]  /*25b00*/  CALL.REL.NOINC `($__internal_14_$__cuda_sm70_shflsync_idx_p) ;  /* 0x00002bc000007944 */ /* 0x01afea0003c00000 */
        /* <DEDUP_REMOVED lines=8> */
.L_x_989:
[----:B------:R-:W-:Y:S01]  /*25b90*/  IMAD.MOV.U32 R216, RZ, RZ, R8 ;  /* 0x000000ffffd87224 */ /* 0x000fe200078e0008 */
[----:B------:R-:W-:Y:S01]  /*25ba0*/  MOV R2, RZ ;  /* 0x000000ff00027202 */ /* 0x000fe20000000f00 */
[----:B------:R-:W-:Y:S01]  /*25bb0*/  IMAD.MOV.U32 R217, RZ, RZ, 0x1c1f ;  /* 0x00001c1fffd97424 */ /* 0x000fe200078e00ff */
[----:B------:R-:W-:Y:S02]  /*25bc0*/  MOV R3, 0x25be0 ;  /* 0x00025be000037802 */ /* 0x000fe40000000f00 */
[----:B--23--:R-:W-:Y:S05]  /*25bd0*/  CALL.REL.NOINC `($__internal_14_$__cuda_sm70_shflsync_idx_p) ;  /* 0x00002af000007944 */ /* 0x00cfea0003c00000 */
[----:B------:R-:W-:Y:S01]  /*25be0*/  MOV R2, R217 ;  /* 0x000000d900027202 */ /* 0x000fe20000000f00 */
[----:B------:R-:W-:Y:S05]  /*25bf0*/  BRA `(.L_x_1184) ;  /* 0xfffebd8000007947 */ /* 0x000fea000383ffff */
.L_x_994:
[----:B------:R-:W-:Y:S01]  /*25c00*/  IMAD.MOV.U32 R216, RZ, RZ, R8 ;  /* 0x000000ffffd87224 */ /* 0x000fe200078e0008 */
[----:B------:R-:W-:Y:S01]  /*25c10*/  MOV R2, 0x1 ;  /* 0x0000000100027802 */ /* 0x000fe20000000f00 */
[----:B------:R-:W-:Y:S01]  /*25c20*/  IMAD.MOV.U32 R217, RZ, RZ, 0x1c1f ;  /* 0x00001c1fffd97424 */ /* 0x000fe200078e00ff */
[----:B------:R-:W-:Y:S02]  /*25c30*/  MOV R3, 0x25c50 ;  /* 0x00025c5000037802 */ /* 0x000fe40000000f00 */
[----:B-123--:R-:W-:Y:S05]  /*25c40*/  CALL.REL.NOINC `($__internal_14_$__cuda_sm70_shflsync_idx_p) ;  /* 0x00002a8000007944 */ /* 0x00efea0003c00000 */
[----:B------:R-:W-:Y:S01]  /*25c50*/  MOV R2, R217 ;  /* 0x000000d900027202 */ /* 0x000fe20000000f00 */
[----:B------:R-:W-:Y:S05]  /*25c60*/  BRA `(.L_x_1185) ;  /* 0xfffebed000007947 */ /* 0x000fea000383ffff */
.L_x_999:
[----:B------:R-:W-:Y:S01]  /*25c70*/  IMAD.MOV.U32 R216, RZ, RZ, R8 ;  /* 0x000000ffffd87224 */ /* 0x000fe200078e0008 */
[----:B------:R-:W-:Y:S01]  /*25c80*/  MOV R2, 0x2 ;  /* 0x0000000200027802 */ /* 0x000fe20000000f00 */
[----:B------:R-:W-:Y:S01]  /*25c90*/  IMAD.MOV.U32 R217, RZ, RZ, 0x1c1f ;  /* 0x00001c1fffd97424 */ /* 0x000fe200078e00ff */
[----:B------:R-:W-:-:S02]  /*25ca0*/  MOV R3, 0x25cc0 ;  /* 0x00025cc000037802 */ /* 0x000fc40000000f00 */
[----:B----4-:R-:W-:Y:S05]  /*25cb0*/  CALL.REL.NOINC `($__internal_14_$__cuda_sm70_shflsync_idx_p) ;  /* 0x00002a1000007944 */ /* 0x010fea0003c00000 */
[----:B------:R-:W-:Y:S01]  /*25cc0*/  MOV R3, R217 ;  /* 0x000000d900037202 */ /* 0x000fe20000000f00 */
[----:B------:R-:W-:Y:S05]  /*25cd0*/  BRA `(.L_x_1186) ;  /* 0xfffec3e000007947 */ /* 0x000fea000383ffff */
.L_x_1004:
[----:B------:R-:W-:Y:S01]  /*25ce0*/  IMAD.MOV.U32 R216, RZ, RZ, R8 ;  /* 0x000000ffffd87224 */ /* 0x000fe200078e0008 */
[----:B------:R-:W-:Y:S01]  /*25cf0*/  MOV R2, 0x3 ;  /* 0x0000000300027802 */ /* 0x000fe20000000f00 */
[----:B------:R-:W-:Y:S01]  /*25d00*/  IMAD.MOV.U32 R217, RZ, RZ, 0x1c1f ;  /* 0x00001c1fffd97424 */ /* 0x000fe200078e00ff */
[----:B------:R-:W-:-:S02]  /*25d10*/  MOV R3, 0x25d30 ;  /* 0x00025d3000037802 */ /* 0x000fc40000000f00 */
[----:B-1--4-:R-:W-:Y:S05]  /*25d20*/  CALL.REL.NOINC `($__internal_14_$__cuda_sm70_shflsync_idx_p) ;  /* 0x000029a000007944 */ /* 0x012fea0003c00000 */
[----:B------:R-:W-:Y:S01]  /*25d30*/  MOV R3, R217 ;  /* 0x000000d900037202 */ /* 0x000fe20000000f00 */
[----:B------:R-:W-:Y:S05]  /*25d40*/  BRA `(.L_x_1187) ;  /* 0xfffeca8000007947 */ /* 0x000fea000383ffff */
.L_x_1009:
[----:B------:R-:W-:Y:S02]  /*25d50*/  MOV R0, 0x2 ;  /* 0x0000000200007802 */ /* 0x000fe40000000f00 */
[----:B------:R-:W-:-:S02]  /*25d60*/  MOV R2, 0x25d80 ;  /* 0x00025d8000027802 */ /* 0x000fc40000000f00 */
[----:B------:R-:W-:Y:S05]  /*25d70*/  CALL.REL.NOINC `($__internal_13_$__cuda_sm70_shflsync_bfly_p) ;  /* 0x000028f000007944 */ /* 0x000fea0003c00000 */
[----:B------:R-:W-:Y:S05]  /*25d80*/  BRA `(.L_x_1188) ;  /* 0xfffed16000007947 */ /* 0x000fea000383ffff */
.L_x_1010:
[----:B------:R-:W-:Y:S02]  /*25d90*/  MOV R0, 0x1 ;  /* 0x0000000100007802 */ /* 0x000fe40000000f00 */
[----:B------:R-:W-:-:S02]  /*25da0*/  MOV R2, 0x25dc0 ;  /* 0x00025dc000027802 */ /* 0x000fc40000000f00 */
[----:B------:R-:W-:Y:S05]  /*25db0*/  CALL.REL.NOINC `($__internal_13_$__cuda_sm70_shflsync_bfly_p) ;  /* 0x000028b000007944 */ /* 0x000fea0003c00000 */
[----:B------:R-:W-:Y:S01]  /*25dc0*/  FMNMX.FTZ R105, R4, R0, !PT ;  /* 0x0000000004697209 */ /* 0x000fe20007810000 */
[----:B------:R-:W-:Y:S01]  /*25dd0*/  IMAD.MOV.U32 R4, RZ, RZ, R5 ;  /* 0x000000ffff047224 */ /* 0x000fe200078e0005 */
[----:B------:R-:W-:Y:S01]  /*25de0*/  MOV R2, 0x25e10 ;  /* 0x00025e1000027802 */ /* 0x000fe20000000f00 */
[----:B------:R-:W-:-:S02]  /*25df0*/  IMAD.MOV.U32 R0, RZ, RZ, 0x2 ;  /* 0x00000002ff007424 */ /* 0x000fc400078e00ff */
[----:B------:R-:W-:Y:S05]  /*25e00*/  CALL.REL.NOINC `($__internal_13_$__cuda_sm70_shflsync_bfly_p) ;  /* 0x0000286000007944 */ /* 0x000fea0003c00000 */
[----:B------:R-:W-:Y:S01]  /*25e10*/  FMNMX.FTZ R5, R5, R0, !PT ;  /* 0x0000000005057209 */ /* 0x000fe20007810000 */
[----:B------:R-:W-:Y:S01]  /*25e20*/  IMAD.MOV.U32 R0, RZ, RZ, 0x1 ;  /* 0x00000001ff007424 */ /* 0x000fe200078e00ff */
[----:B------:R-:W-:-:S03]  /*25e30*/  MOV R2, 0x25e60 ;  /* 0x00025e6000027802 */ /* 0x000fc60000000f00 */
[----:B------:R-:W-:Y:S02]  /*25e40*/  IMAD.MOV.U32 R4, RZ, RZ, R5 ;  /* 0x000000ffff047224 */ /* 0x000fe400078e0005 */
[----:B------:R-:W-:Y:S05]  /*25e50*/  CALL.REL.NOINC `($__internal_13_$__cuda_sm70_shflsync_bfly_p) ;  /* 0x0000281000007944 */ /* 0x000fea0003c00000 */
[----:B------:R-:W-:Y:S01]  /*25e60*/  FMNMX.FTZ R104, R5, R0, !PT ;  /* 0x0000000005687209 */ /* 0x000fe20007810000 */
[----:B------:R-:W-:Y:S01]  /*25e70*/  IMAD.MOV.U32 R4, RZ, RZ, R6 ;  /* 0x000000ffff047224 */ /* 0x000fe200078e0006 */
[----:B------:R-:W-:Y:S01]  /*25e80*/  MOV R2, 0x25eb0 ;  /* 0x00025eb000027802 */ /* 0x000fe20000000f00 */
[----:B------:R-:W-:Y:S02]  /*25e90*/  IMAD.MOV.U32 R0, RZ, RZ, 0x2 ;  /* 0x00000002ff007424 */ /* 0x000fe400078e00ff */
        /* <DEDUP_REMOVED lines=16> */
[----:B------:R-:W-:Y:S01]  /*25fa0*/  MOV R9, R0 ;  /* 0x0000000000097202 */ /* 0x000fe20000000f00 */
[----:B------:R-:W-:Y:S05]  /*25fb0*/  BRA `(.L_x_1189) ;  /* 0xfffed02000007947 */ /* 0x000fea000383ffff */
.L_x_1018:
[----:B------:R-:W-:Y:S01]  /*25fc0*/  MOV R2, RZ ;  /* 0x000000ff00027202 */ /* 0x000fe20000000f00 */
[----:B------:R-:W-:Y:S01]  /*25fd0*/  IMAD.MOV.U32 R216, RZ, RZ, R5 ;  /* 0x000000ffffd87224 */ /* 0x000fe200078e0005 */
[----:B------:R-:W-:Y:S01]  /*25fe0*/  MOV R3, 0x26010 ;  /* 0x0002601000037802 */ /* 0x000fe20000000f00 */
[----:B------:R-:W-:Y:S02]  /*25ff0*/  IMAD.MOV.U32 R217, RZ, RZ, 0x1c1f ;  /* 0x00001c1fffd97424 */ /* 0x000fe400078e00ff */
[----:B------:R-:W-:Y:S05]  /*26000*/  CALL.REL.NOINC `($__internal_14_$__cuda_sm70_shflsync_idx_p) ;  /* 0x000026c000007944 */ /* 0x000fea0003c00000 */
[----:B------:R-:W-:Y:S01]  /*26010*/  MOV R4, R217 ;  /* 0x000000d900047202 */ /* 0x000fe20000000f00 */
[----:B------:R-:W-:-:S05]  /*26020*/  BRA `(.L_x_1190) ;  /* 0xfffee54000007947 */ /* 0x000fca000383ffff */
.L_x_1019:
[----:B------:R-:W-:Y:S01]  /*26030*/  MOV R2, RZ ;  /* 0x000000ff00027202 */ /* 0x000fe20000000f00 */
[----:B------:R-:W-:Y:S01]  /*26040*/  IMAD.MOV.U32 R216, RZ, RZ, R6 ;  /* 0x000000ffffd87224 */ /* 0x000fe200078e0006 */
[----:B------:R-:W-:Y:S01]  /*26050*/  MOV R3, 0x26080 ;  /* 0x0002608000037802 */ /* 0x000fe20000000f00 */
[----:B------:R-:W-:Y:S02]  /*26060*/  IMAD.MOV.U32 R217, RZ, RZ, 0x1c1f ;  /* 0x00001c1fffd97424 */ /* 0x000fe400078e00ff */
[----:B-12---:R-:W-:Y:S05]  /*26070*/  CALL.REL.NOINC `($__internal_14_$__cuda_sm70_shflsync_idx_p) ;  /* 0x0000265000007944 */ /* 0x006fea0003c00000 */
[----:B------:R-:W-:Y:S01]  /*26080*/  MOV R0, R217 ;  /* 0x000000d900007202 */ /* 0x000fe20000000f00 */
[----:B------:R-:W-:-:S05]  /*26090*/  BRA `(.L_x_1191) ;  /* 0xfffee4f000007947 */ /* 0x000fca000383ffff */
.L_x_1020:
[----:B-1----:R-:W-:Y:S01]  /*260a0*/  MOV R2, 0x1 ;  /* 0x0000000100027802 */ /* 0x002fe20000000f00 */
[----:B------:R-:W-:Y:S01]  /*260b0*/  IMAD.MOV.U32 R216, RZ, RZ, R5 ;  /* 0x000000ffffd87224 */ /* 0x000fe200078e0005 */
[----:B------:R-:W-:Y:S01]  /*260c0*/  MOV R3, 0x260f0 ;  /* 0x000260f000037802 */ /* 0x000fe20000000f00 */
[----:B------:R-:W-:Y:S02]  /*260d0*/  IMAD.MOV.U32 R217, RZ, RZ, 0x1c1f ;  /* 0x00001c1fffd97424 */ /* 0x000fe400078e00ff */
[----:B---3--:R-:W-:Y:S05]  /*260e0*/  CALL.REL.NOINC `($__internal_14_$__cuda_sm70_shflsync_idx_p) ;  /* 0x000025e000007944 */ /* 0x008fea0003c00000 */
[----:B------:R-:W-:Y:S01]  /*260f0*/  MOV R2, 0x1 ;  /* 0x0000000100027802 */ /* 0x000fe20000000f00 */
[----:B------:R-:W-:Y:S01]  /*26100*/  IMAD.MOV.U32 R4, RZ, RZ, R217 ;  /* 0x000000ffff047224 */ /* 0x000fe200078e00d9 */
[----:B------:R-:W-:Y:S01]  /*26110*/  MOV R217, 0x1c1f ;  /* 0x00001c1f00d97802 */ /* 0x000fe20000000f00 */
[----:B------:R-:W-:Y:S01]  /*26120*/  IMAD.MOV.U32 R216, RZ, RZ, R6 ;  /* 0x000000ffffd87224 */ /* 0x000fe200078e0006 */
[----:B------:R-:W-:Y:S02]  /*26130*/  MOV R3, 0x26150 ;  /* 0x0002615000037802 */ /* 0x000fe40000000f00 */
[----:B------:R-:W-:Y:S05]  /*26140*/  CALL.REL.NOINC `($__internal_14_$__cuda_sm70_shflsync_idx_p) ;  /* 0x0000258000007944 */ /* 0x000fea0003c00000 */
[----:B------:R-:W-:Y:S01]  /*26150*/  MOV R0, R217 ;  /* 0x000000d900007202 */ /* 0x000fe20000000f00 */
[----:B------:R-:W-:-:S05]  /*26160*/  BRA `(.L_x_1192) ;  /* 0xfffee59000007947 */ /* 0x000fca000383ffff */
.L_x_1023:
[----:B------:R-:W-:Y:S01]  /*26170*/  MOV R2, RZ ;  /* 0x000000ff00027202 */ /* 0x000fe20000000f00 */
[----:B------:R-:W-:Y:S01]  /*26180*/  IMAD.MOV.U32 R216, RZ, RZ, R6 ;  /* 0x000000ffffd87224 */ /* 0x000fe200078e0006 */
[----:B------:R-:W-:Y:S01]  /*26190*/  MOV R3, 0x261c0 ;  /* 0x000261c000037802 */ /* 0x000fe20000000f00 */
[----:B------:R-:W-:Y:S02]  /*261a0*/  IMAD.MOV.U32 R217, RZ, RZ, 0x1c1f ;  /* 0x00001c1fffd97424 */ /* 0x000fe400078e00ff */
[----:B------:R-:W-:Y:S05]  /*261b0*/  CALL.REL.NOINC `($__internal_14_$__cuda_sm70_shflsync_idx_p) ;  /* 0x0000251000007944 */ /* 0x000fea0003c00000 */
[----:B------:R-:W-:Y:S01]  /*261c0*/  MOV R4, R217 ;  /* 0x000000d900047202 */ /* 0x000fe20000000f00 */
[----:B------:R-:W-:-:S05]  /*261d0*/  BRA `(.L_x_1193) ;  /* 0xfffeeef000007947 */ /* 0x000fca000383ffff */
.L_x_1024:
[----:B------:R-:W-:Y:S01]  /*261e0*/  MOV R2, RZ ;  /* 0x000000ff00027202 */ /* 0x000fe20000000f00 */
[----:B------:R-:W-:Y:S01]  /*261f0*/  IMAD.MOV.U32 R216, RZ, RZ, R104 ;  /* 0x000000ffffd87224 */ /* 0x000fe200078e0068 */
[----:B------:R-:W-:Y:S01]  /*26200*/  MOV R3, 0x26230 ;  /* 0x0002623000037802 */ /* 0x000fe20000000f00 */
[----:B------:R-:W-:Y:S02]  /*26210*/  IMAD.MOV.U32 R217, RZ, RZ, 0x1c1f ;  /* 0x00001c1fffd97424 */ /* 0x000fe400078e00ff */
[----:B-12---:R-:W-:Y:S05]  /*26220*/  CALL.REL.NOINC `($__internal_14_$__cuda_sm70_shflsync_idx_p) ;  /* 0x000024a000007944 */ /* 0x006fea0003c00000 */
[----:B------:R-:W-:Y:S01]  /*26230*/  MOV R0, R217 ;  /* 0x000000d900007202 */ /* 0x000fe20000000f00 */
[----:B------:R-:W-:-:S05]  /*26240*/  BRA `(.L_x_1194) ;  /* 0xfffeeea000007947 */ /* 0x000fca000383ffff */
.L_x_1025:
[----:B--2---:R-:W-:Y:S01]  /*26250*/  MOV R2, 0x1 ;  /* 0x0000000100027802 */ /* 0x004fe20000000f00 */
[----:B------:R-:W-:Y:S01]  /*26260*/  IMAD.MOV.U32 R216, RZ, RZ, R6 ;  /* 0x000000ffffd87224 */ /* 0x000fe200078e0006 */
[----:B------:R-:W-:Y:S01]  /*26270*/  MOV R3, 0x262a0 ;  /* 0x000262a000037802 */ /* 0x000fe20000000f00 */
[----:B------:R-:W-:Y:S03]  /*26280*/  IMAD.MOV.U32 R217, RZ, RZ, 0x1c1f ;  /* 0x00001c1fffd97424 */ /* 0x000fe600078e00ff */
[----:B-1-3--:R-:W-:Y:S05]  /*26290*/  CALL.REL.NOINC `($__internal_14_$__cuda_sm70_shflsync_idx_p) ;  /* 0x0000243000007944 */ /* 0x00afea0003c00000 */
        /* <DEDUP_REMOVED lines=8> */
.L_x_1026:
[----:B------:R-:W-:Y:S01]  /*26320*/  MOV R2, RZ ;  /* 0x000000ff00027202 */ /* 0x000fe20000000f00 */
[----:B------:R-:W-:Y:S01]  /*26330*/  IMAD.MOV.U32 R216, RZ, RZ, R172 ;  /* 0x000000ffffd87224 */ /* 0x000fe200078e00ac */
[----:B------:R-:W-:Y:S01]  /*26340*/  MOV R3, 0x26370 ;  /* 0x0002637000037802 */ /* 0x000fe20000000f00 */
[----:B------:R-:W-:Y:S02]  /*26350*/  IMAD.MOV.U32 R217, RZ, RZ, 0x1c1f ;  /* 0x00001c1fffd97424 */ /* 0x000fe400078e00ff */
[----:B---3--:R-:W-:Y:S05]  /*26360*/  CALL.REL.NOINC `($__internal_14_$__cuda_sm70_shflsync_idx_p) ;  /* 0x0000236000007944 */ /* 0x008fea0003c00000 */
[----:B------:R-:W-:Y:S01]  /*26370*/  MOV R0, R217 ;  /* 0x000000d900007202 */ /* 0x000fe20000000f00 */
[----:B------:R-:W-:-:S05]  /*26380*/  BRA `(.L_x_1196) ;  /* 0xfffef12000007947 */ /* 0x000fca000383ffff */
.L_x_1031:
[----:B------:R-:W-:Y:S01]  /*26390*/  MOV R2, 0x1 ;  /* 0x0000000100027802 */ /* 0x000fe20000000f00 */
[----:B------:R-:W-:Y:S01]  /*263a0*/  IMAD.MOV.U32 R216, RZ, RZ, R172 ;  /* 0x000000ffffd87224 */ /* 0x000fe200078e00ac */
[----:B------:R-:W-:Y:S01]  /*263b0*/  MOV R3, 0x263e0 ;  /* 0x000263e000037802 */ /* 0x000fe20000000f00 */
[----:B------:R-:W-:Y:S02]  /*263c0*/  IMAD.MOV.U32 R217, RZ, RZ, 0x1c1f ;  /* 0x00001c1fffd97424 */ /* 0x000fe400078e00ff */
[----:B-1----:R-:W-:Y:S05]  /*263d0*/  CALL.REL.NOINC `($__internal_14_$__cuda_sm70_shflsync_idx_p) ;  /* 0x000022f000007944 */ /* 0x002fea0003c00000 */
[----:B------:R-:W-:Y:S01]  /*263e0*/  MOV R2, R217 ;  /* 0x000000d900027202 */ /* 0x000fe20000000f00 */
[----:B------:R-:W-:-:S05]  /*263f0*/  BRA `(.L_x_1197) ;  /* 0xfffef2b000007947 */ /* 0x000fca000383ffff */
.L_x_1036:
[----:B------:R-:W-:Y:S01]  /*26400*/  MOV R2, 0x2 ;  /* 0x0000000200027802 */ /* 0x000fe20000000f00 */
[----:B------:R-:W-:Y:S01]  /*26410*/  IMAD.MOV.U32 R216, RZ, RZ, R172 ;  /* 0x000000ffffd87224 */ /* 0x000fe200078e00ac */
[----:B------:R-:W-:Y:S01]  /*26420*/  MOV R3, 0x26450 ;  /* 0x0002645000037802 */ /* 0x000fe20000000f00 */
[----:B------:R-:W-:Y:S02]  /*26430*/  IMAD.MOV.U32 R217, RZ, RZ, 0x1c1f ;  /* 0x00001c1fffd97424 */ /* 0x000fe400078e00ff */
[----:B-12---:R-:W-:Y:S05]  /*26440*/  CALL.REL.NOINC `($__internal_14_$__cuda_sm70_shflsync_idx_p) ;  /* 0x0000228000007944 */ /* 0x006fea0003c00000 */
[----:B------:R-:W-:Y:S01]  /*26450*/  MOV R105, R217 ;  /* 0x000000d900697202 */ /* 0x000fe20000000f00 */
[----:B------:R-:W-:-:S05]  /*26460*/  BRA `(.L_x_1198) ;  /* 0xfffef44000007947 */ /* 0x000fca000383ffff */
.L_x_1041:
[----:B------:R-:W-:Y:S01]  /*26470*/  MOV R2, 0x3 ;  /* 0x0000000300027802 */ /* 0x000fe20000000f00 */
[----:B------:R-:W-:Y:S01]  /*26480*/  IMAD.MOV.U32 R216, RZ, RZ, R172 ;  /* 0x000000ffffd87224 */ /* 0x000fe200078e00ac */
[----:B------:R-:W-:Y:S01]  /*26490*/  MOV R3, 0x264c0 ;  /* 0x000264c000037802 */ /* 0x000fe20000000f00 */
[----:B------:R-:W-:Y:S02]  /*264a0*/  IMAD.MOV.U32 R217, RZ, RZ, 0x1c1f ;  /* 0x00001c1fffd97424 */ /* 0x000fe400078e00ff */
[----:B-123--:R-:W-:Y:S05]  /*264b0*/  CALL.REL.NOINC `($__internal_14_$__cuda_sm70_shflsync_idx_p) ;  /* 0x0000221000007944 */ /* 0x00efea0003c00000 */
[----:B------:R-:W-:Y:S01]  /*264c0*/  MOV R3, R217 ;  /* 0x000000d900037202 */ /* 0x000fe20000000f00 */
[----:B------:R-:W-:-:S05]  /*264d0*/  BRA `(.L_x_1199) ;  /* 0xffff011000007947 */ /* 0x000fca000383ffff */
.L_x_1046:
[----:B------:R-:W-:Y:S02]  /*264e0*/  MOV R0, 0x2 ;  /* 0x0000000200007802 */ /* 0x000fe40000000f00 */
[----:B------:R-:W-:Y:S02]  /*264f0*/  MOV R2, 0x26510 ;  /* 0x0002651000027802 */ /* 0x000fe40000000f00 */
[----:B--234-:R-:W-:Y:S05]  /*26500*/  CALL.REL.NOINC `($__internal_13_$__cuda_sm70_shflsync_bfly_p) ;  /* 0x0000216000007944 */ /* 0x01cfea0003c00000 */
[----:B------:R-:W-:-:S05]  /*26510*/  BRA `(.L_x_1200) ;  /* 0xffff08b000007947 */ /* 0x000fca000383ffff */
.L_x_1047:
[----:B------:R-:W-:Y:S02]  /*26520*/  MOV R0, 0x1 ;  /* 0x0000000100007802 */ /* 0x000fe40000000f00 */
[----:B------:R-:W-:Y:S02]  /*26530*/  MOV R2, 0x26550 ;  /* 0x0002655000027802 */ /* 0x000fe40000000f00 */
[----:B---34-:R-:W-:Y:S05]  /*26540*/  CALL.REL.NOINC `($__internal_13_$__cuda_sm70_shflsync_bfly_p) ;  /* 0x0000212000007944 */ /* 0x018fea0003c00000 */
[----:B------:R-:W-:Y:S01]  /*26550*/  FMNMX.FTZ R105, R4, R0, !PT ;  /* 0x0000000004697209 */ /* 0x000fe20007810000 */
[----:B------:R-:W-:Y:S01]  /*26560*/  IMAD.MOV.U32 R4, RZ, RZ, R5 ;  /* 0x000000ffff047224 */ /* 0x000fe200078e0005 */
[----:B------:R-:W-:Y:S01]  /*26570*/  MOV R2, 0x265a0 ;  /* 0x000265a000027802 */ /* 0x000fe20000000f00 */
[----:B------:R-:W-:Y:S02]  /*26580*/  IMAD.MOV.U32 R0, RZ, RZ, 0x2 ;  /* 0x00000002ff007424 */ /* 0x000fe400078e00ff */
[----:B------:R-:W-:Y:S05]  /*26590*/  CALL.REL.NOINC `($__internal_13_$__cuda_sm70_shflsync_bfly_p) ;  /* 0x000020d000007944 */ /* 0x000fea0003c00000 */
[----:B------:R-:W-:Y:S01]  /*265a0*/  FMNMX.FTZ R4, R5, R0, !PT ;  /* 0x0000000005047209 */ /* 0x000fe20007810000 */
[----:B------:R-:W-:Y:S01]  /*265b0*/  IMAD.MOV.U32 R0, RZ, RZ, 0x1 ;  /* 0x00000001ff007424 */ /* 0x000fe200078e00ff */
[----:B------:R-:W-:Y:S02]  /*265c0*/  MOV R2, 0x265e0 ;  /* 0x000265e000027802 */ /* 0x000fe40000000f00 */
        /* <DEDUP_REMOVED lines=19> */
[----:B------:R-:W-:-:S05]  /*26700*/  BRA `(.L_x_1201) ;  /* 0xffff07b000007947 */ /* 0x000fca000383ffff */
.L_x_1056:
[----:B------:R-:W-:Y:S01]  /*26710*/  MOV R2, RZ ;  /* 0x000000ff00027202 */ /* 0x000fe20000000f00 */
[----:B------:R-:W-:Y:S01]  /*26720*/  IMAD.MOV.U32 R216, RZ, RZ, R8 ;  /* 0x000000ffffd87224 */ /* 0x000fe200078e0008 */
[----:B------:R-:W-:Y:S01]  /*26730*/  MOV R3, 0x26760 ;  /* 0x0002676000037802 */ /* 0x000fe20000000f00 */
[----:B------:R-:W-:Y:S02]  /*26740*/  IMAD.MOV.U32 R217, RZ, RZ, 0x1c1f ;  /* 0x00001c1fffd97424 */ /* 0x000fe400078e00ff */
[----:B------:R-:W-:Y:S05]  /*26750*/  CALL.REL.NOINC `($__internal_14_$__cuda_sm70_shflsync_idx_p) ;  /* 0x00001f7000007944 */ /* 0x000fea0003c00000 */
[----:B------:R-:W-:Y:S01]  /*26760*/  MOV R4, R217 ;  /* 0x000000d900047202 */ /* 0x000fe20000000f00 */
[----:B------:R-:W-:-:S05]  /*26770*/  BRA `(.L_x_1202) ;  /* 0xffff247000007947 */ /* 0x000fca000383ffff */
.L_x_1057:
[----:B------:R-:W-:Y:S01]  /*26780*/  MOV R2, RZ ;  /* 0x000000ff00027202 */ /* 0x000fe20000000f00 */
[----:B------:R-:W-:Y:S01]  /*26790*/  IMAD.MOV.U32 R216, RZ, RZ, R9 ;  /* 0x000000ffffd87224 */ /* 0x000fe200078e0009 */
[----:B------:R-:W-:Y:S01]  /*267a0*/  MOV R3, 0x267d0 ;  /* 0x000267d000037802 */ /* 0x000fe20000000f00 */
[----:B------:R-:W-:Y:S02]  /*267b0*/  IMAD.MOV.U32 R217, RZ, RZ, 0x1c1f ;  /* 0x00001c1fffd97424 */ /* 0x000fe400078e00ff */
[----:B-12---:R-:W-:Y:S05]  /*267c0*/  CALL.REL.NOINC `($__internal_14_$__cuda_sm70_shflsync_idx_p) ;  /* 0x00001f0000007944 */ /* 0x006fea0003c00000 */
[----:B------:R-:W-:Y:S01]  /*267d0*/  MOV R0, R217 ;  /* 0x000000d900007202 */ /* 0x000fe20000000f00 */
[----:B------:R-:W-:-:S05]  /*267e0*/  BRA `(.L_x_1203) ;  /* 0xffff242000007947 */ /* 0x000fca000383ffff */
.L_x_1058:
        /* <DEDUP_REMOVED lines=13> */
.L_x_1061:
[----:B------:R-:W-:Y:S01]  /*268c0*/  MOV R2, RZ ;  /* 0x000000ff00027202 */ /* 0x000fe20000000f00 */
[----:B------:R-:W-:Y:S01]  /*268d0*/  IMAD.MOV.U32 R216, RZ, RZ, R172 ;  /* 0x000000ffffd87224 */ /* 0x000fe200078e00ac */
[----:B------:R-:W-:Y:S01]  /*268e0*/  MOV R3, 0x26910 ;  /* 0x0002691000037802 */ /* 0x000fe20000000f00 */
[----:B------:R-:W-:Y:S02]  /*268f0*/  IMAD.MOV.U32 R217, RZ, RZ, 0x1c1f ;  /* 0x00001c1fffd97424 */ /* 0x000fe400078e00ff */
[----:B------:R-:W-:Y:S05]  /*26900*/  CALL.REL.NOINC `($__internal_14_$__cuda_sm70_shflsync_idx_p) ;  /* 0x00001dc000007944 */ /* 0x000fea0003c00000 */
[----:B------:R-:W-:Y:S01]  /*26910*/  MOV R4, R217 ;  /* 0x000000d900047202 */ /* 0x000fe20000000f00 */
[----:B------:R-:W-:-:S05]  /*26920*/  BRA `(.L_x_1205) ;  /* 0xffff2e2000007947 */ /* 0x000fca000383ffff */
.L_x_1062:
[----:B------:R-:W-:Y:S01]  /*26930*/  MOV R2, RZ ;  /* 0x000000ff00027202 */ /* 0x000fe20000000f00 */
[----:B------:R-:W-:Y:S01]  /*26940*/  IMAD.MOV.U32 R216, RZ, RZ, R173 ;  /* 0x000000ffffd87224 */ /* 0x000fe200078e00ad */
[----:B------:R-:W-:Y:S01]  /*26950*/  MOV R3, 0x26980 ;  /* 0x0002698000037802 */ /* 0x000fe20000000f00 */
[----:B------:R-:W-:Y:S02]  /*26960*/  IMAD.MOV.U32 R217, RZ, RZ, 0x1c1f ;  /* 0x00001c1fffd97424 */ /* 0x000fe400078e00ff */
[----:B-12---:R-:W-:Y:S05]  /*26970*/  CALL.REL.NOINC `($__internal_14_$__cuda_sm70_shflsync_idx_p) ;  /* 0x00001d5000007944 */ /* 0x006fea0003c00000 */
[----:B------:R-:W-:Y:S01]  /*26980*/  MOV R0, R217 ;  /* 0x000000d900007202 */ /* 0x000fe20000000f00 */
[----:B------:R-:W-:-:S05]  /*26990*/  BRA `(.L_x_1206) ;  /* 0xffff2dd000007947 */ /* 0x000fca000383ffff */
.L_x_1063:
        /* <DEDUP_REMOVED lines=13> */
.L_x_1064:
[----:B------:R-:W-:Y:S02]  /*26a70*/  MOV R0, 0x2 ;  /* 0x0000000200007802 */ /* 0x000fe40000000f00 */
[----:B------:R-:W-:Y:S02]  /*26a80*/  MOV R2, 0x26aa0 ;  /* 0x00026aa000027802 */ /* 0x000fe40000000f00 */
[----:B---3--:R-:W-:Y:S05]  /*26a90*/  CALL.REL.NOINC `($__internal_13_$__cuda_sm70_shflsync_bfly_p) ;  /* 0x00001bd000007944 */ /* 0x008fea0003c00000 */
[----:B------:R-:W-:-:S05]  /*26aa0*/  BRA `(.L_x_1208) ;  /* 0xffff32c000007947 */ /* 0x000fca000383ffff */
.L_x_1065:
[----:B------:R-:W-:Y:S02]  /*26ab0*/  MOV R0, 0x1 ;  /* 0x0000000100007802 */ /* 0x000fe40000000f00 */
[----:B------:R-:W-:Y:S02]  /*26ac0*/  MOV R2, 0x26ae0 ;  /* 0x00026ae000027802 */ /* 0x000fe40000000f00 */
[----:B---3--:R-:W-:Y:S05]  /*26ad0*/  CALL.REL.NOINC `($__internal_13_$__cuda_sm70_shflsync_bfly_p) ;  /* 0x00001b9000007944 */ /* 0x008fea0003c00000 */
        /* <DEDUP_REMOVED lines=28> */
.L_x_1068:
[----:B-1--4-:R-:W-:Y:S01]  /*26ca0*/  MOV R2, RZ ;  /* 0x000000ff00027202 */ /* 0x012fe20000000f00 */
[----:B------:R-:W-:Y:S01]  /*26cb0*/  IMAD.MOV.U32 R216, RZ, RZ, R6 ;  /* 0x000000ffffd87224 */ /* 0x000fe200078e0006 */
[----:B------:R-:W-:Y:S01]  /*26cc0*/  MOV R3, 0x26cf0 ;  /* 0x00026cf000037802 */ /* 0x000fe20000000f00 */
[----:B------:R-:W-:Y:S02]  /*26cd0*/  IMAD.MOV.U32 R217, RZ, RZ, 0x1c1f ;  /* 0x00001c1fffd97424 */ /* 0x000fe400078e00ff */
[----:B------:R-:W-:Y:S05]  /*26ce0*/  CALL.REL.NOINC `($__internal_14_$__cuda_sm70_shflsync_idx_p) ;  /* 0x000019e000007944 */ /* 0x000fea0003c00000 */
[----:B------:R-:W-:Y:S01]  /*26cf0*/  MOV R0, R217 ;  /* 0x000000d900007202 */ /* 0x000fe20000000f00 */
[----:B------:R-:W-:-:S05]  /*26d00*/  BRA `(.L_x_1210) ;  /* 0xffff4b4000007947 */ /* 0x000fca000383ffff */
.L_x_1071:
[----:B-1----:R-:W-:Y:S01]  /*26d10*/  MOV R2, 0x1 ;  /* 0x0000000100027802 */ /* 0x002fe20000000f00 */
[----:B------:R-:W-:Y:S01]  /*26d20*/  IMAD.MOV.U32 R216, RZ, RZ, R6 ;  /* 0x000000ffffd87224 */ /* 0x000fe200078e0006 */
[----:B------:R-:W-:Y:S01]  /*26d30*/  MOV R3, 0x26d60 ;  /* 0x00026d6000037802 */ /* 0x000fe20000000f00 */
[----:B------:R-:W-:Y:S02]  /*26d40*/  IMAD.MOV.U32 R217, RZ, RZ, 0x1c1f ;  /* 0x00001c1fffd97424 */ /* 0x000fe400078e00ff */
[----:B------:R-:W-:Y:S05]  /*26d50*/  CALL.REL.NOINC `($__internal_14_$__cuda_sm70_shflsync_idx_p) ;  /* 0x0000197000007944 */ /* 0x000fea0003c00000 */
        /* <DEDUP_REMOVED lines=8> */
.L_x_1074:
[----:B------:R-:W-:Y:S01]  /*26de0*/  MOV R2, RZ ;  /* 0x000000ff00027202 */ /* 0x000fe20000000f00 */
[----:B------:R-:W-:Y:S01]  /*26df0*/  IMAD.MOV.U32 R216, RZ, RZ, R6 ;  /* 0x000000ffffd87224 */ /* 0x000fe200078e0006 */
[----:B------:R-:W-:Y:S01]  /*26e00*/  MOV R3, 0x26e30 ;  /* 0x00026e3000037802 */ /* 0x000fe20000000f00 */
[----:B------:R-:W-:Y:S02]  /*26e10*/  IMAD.MOV.U32 R217, RZ, RZ, 0x1c1f ;  /* 0x00001c1fffd97424 */ /* 0x000fe400078e00ff */
[----:B------:R-:W-:Y:S05]  /*26e20*/  CALL.REL.NOINC `($__internal_14_$__cuda_sm70_shflsync_idx_p) ;  /* 0x000018a000007944 */ /* 0x000fea0003c00000 */
[----:B------:R-:W-:Y:S01]  /*26e30*/  MOV R4, R217 ;  /* 0x000000d900047202 */ /* 0x000fe20000000f00 */
[----:B------:R-:W-:-:S05]  /*26e40*/  BRA `(.L_x_1212) ;  /* 0xffff555000007947 */ /* 0x000fca000383ffff */
.L_x_1075:
[----:B------:R-:W-:Y:S01]  /*26e50*/  MOV R2, RZ ;  /* 0x000000ff00027202 */ /* 0x000fe20000000f00 */
[----:B------:R-:W-:Y:S01]  /*26e60*/  IMAD.MOV.U32 R216, RZ, RZ, R104 ;  /* 0x000000ffffd87224 */ /* 0x000fe200078e0068 */
[----:B------:R-:W-:Y:S01]  /*26e70*/  MOV R3, 0x26ea0 ;  /* 0x00026ea000037802 */ /* 0x000fe20000000f00 */
[----:B------:R-:W-:Y:S02]  /*26e80*/  IMAD.MOV.U32 R217, RZ, RZ, 0x1c1f ;  /* 0x00001c1fffd97424 */ /* 0x000fe400078e00ff */
[----:B-12---:R-:W-:Y:S05]  /*26e90*/  CALL.REL.NOINC `($__internal_14_$__cuda_sm70_shflsync_idx_p) ;  /* 0x0000183000007944 */ /* 0x006fea0003c00000 */
[----:B------:R-:W-:Y:S01]  /*26ea0*/  MOV R0, R217 ;  /* 0x000000d900007202 */ /* 0x000fe20000000f00 */
[----:B------:R-:W-:-:S05]  /*26eb0*/  BRA `(.L_x_1213) ;  /* 0xffff550000007947 */ /* 0x000fca000383ffff */
.L_x_1076:
        /* <DEDUP_REMOVED lines=13> */
.L_x_1077:
[----:B------:R-:W-:Y:S01]  /*26f90*/  MOV R2, RZ ;  /* 0x000000ff00027202 */ /* 0x000fe20000000f00 */
[----:B------:R-:W-:Y:S01]  /*26fa0*/  IMAD.MOV.U32 R216, RZ, RZ, R172 ;  /* 0x000000ffffd87224 */ /* 0x000fe200078e00ac */
[----:B------:R-:W-:Y:S01]  /*26fb0*/  MOV R3, 0x26fe0 ;  /* 0x00026fe000037802 */ /* 0x000fe20000000f00 */
[----:B------:R-:W-:Y:S02]  /*26fc0*/  IMAD.MOV.U32 R217, RZ, RZ, 0x1c1f ;  /* 0x00001c1fffd97424 */ /* 0x000fe400078e00ff */
[----:B---34-:R-:W-:Y:S05]  /*26fd0*/  CALL.REL.NOINC `($__internal_14_$__cuda_sm70_shflsync_idx_p) ;  /* 0x000016f000007944 */ /* 0x018fea0003c00000 */
[----:B------:R-:W-:Y:S01]  /*26fe0*/  MOV R0, R217 ;  /* 0x000000d900007202 */ /* 0x000fe20000000f00 */
[----:B------:R-:W-:-:S05]  /*26ff0*/  BRA `(.L_x_1215) ;  /* 0xffff568000007947 */ /* 0x000fca000383ffff */
.L_x_1082:
[----:B------:R-:W-:Y:S01]  /*27000*/  MOV R2, 0x1 ;  /* 0x0000000100027802 */ /* 0x000fe20000000f00 */
[----:B------:R-:W-:Y:S01]  /*27010*/  IMAD.MOV.U32 R216, RZ, RZ, R172 ;  /* 0x000000ffffd87224 */ /* 0x000fe200078e00ac */
[----:B------:R-:W-:Y:S01]  /*27020*/  MOV R3, 0x27050 ;  /* 0x0002705000037802 */ /* 0x000fe20000000f00 */
[----:B------:R-:W-:Y:S02]  /*27030*/  IMAD.MOV.U32 R217, RZ, RZ, 0x1c1f ;  /* 0x00001c1fffd97424 */ /* 0x000fe400078e00ff */
[----:B-1----:R-:W-:Y:S05]  /*27040*/  CALL.REL.NOINC `($__internal_14_$__cuda_sm70_shflsync_idx_p) ;  /* 0x0000168000007944 */ /* 0x002fea0003c00000 */
[----:B------:R-:W-:Y:S01]  /*27050*/  MOV R2, R217 ;  /* 0x000000d900027202 */ /* 0x000fe20000000f00 */
[----:B------:R-:W-:-:S05]  /*27060*/  BRA `(.L_x_1216) ;  /* 0xffff581000007947 */ /* 0x000fca000383ffff */
.L_x_1087:
[----:B------:R-:W-:Y:S01]  /*27070*/  MOV R2, 0x2 ;  /* 0x0000000200027802 */ /* 0x000fe20000000f00 */
[----:B------:R-:W-:Y:S01]  /*27080*/  IMAD.MOV.U32 R216, RZ, RZ, R172 ;  /* 0x000000ffffd87224 */ /* 0x000fe200078e00ac */
[----:B------:R-:W-:Y:S01]  /*27090*/  MOV R3, 0x270c0 ;  /* 0x000270c000037802 */ /* 0x000fe20000000f00 */
[----:B------:R-:W-:Y:S02]  /*270a0*/  IMAD.MOV.U32 R217, RZ, RZ, 0x1c1f ;  /* 0x00001c1fffd97424 */ /* 0x000fe400078e00ff */
[----:B-12---:R-:W-:Y:S05]  /*270b0*/  CALL.REL.NOINC `($__internal_14_$__cuda_sm70_shflsync_idx_p) ;  /* 0x0000161000007944 */ /* 0x006fea0003c00000 */
[----:B------:R-:W-:Y:S01]  /*270c0*/  MOV R105, R217 ;  /* 0x000000d900697202 */ /* 0x000fe20000000f00 */
[----:B------:R-:W-:-:S05]  /*270d0*/  BRA `(.L_x_1217) ;  /* 0xffff59a000007947 */ /* 0x000fca000383ffff */
.L_x_1092:
[----:B------:R-:W-:Y:S01]  /*270e0*/  MOV R2, 0x3 ;  /* 0x0000000300027802 */ /* 0x000fe20000000f00 */
[----:B------:R-:W-:Y:S01]  /*270f0*/  IMAD.MOV.U32 R216, RZ, RZ, R172 ;  /* 0x000000ffffd87224 */ /* 0x000fe200078e00ac */
[----:B------:R-:W-:Y:S01]  /*27100*/  MOV R3, 0x27130 ;  /* 0x0002713000037802 */ /* 0x000fe20000000f00 */
[----:B------:R-:W-:Y:S02]  /*27110*/  IMAD.MOV.U32 R217, RZ, RZ, 0x1c1f ;  /* 0x00001c1fffd97424 */ /* 0x000fe400078e00ff */
[----:B-123--:R-:W-:Y:S05]  /*27120*/  CALL.REL.NOINC `($__internal_14_$__cuda_sm70_shflsync_idx_p) ;  /* 0x000015a000007944 */ /* 0x00efea0003c00000 */
[----:B------:R-:W-:Y:S01]  /*27130*/  MOV R3, R217 ;  /* 0x000000d900037202 */ /* 0x000fe20000000f00 */
[----:B------:R-:W-:-:S05]  /*27140*/  BRA `(.L_x_1218) ;  /* 0xffff667000007947 */ /* 0x000fca000383ffff */
.L_x_1097:
[----:B------:R-:W-:Y:S02]  /*27150*/  MOV R0, 0x2 ;  /* 0x0000000200007802 */ /* 0x000fe40000000f00 */
[----:B------:R-:W-:Y:S02]  /*27160*/  MOV R2, 0x27180 ;  /* 0x0002718000027802 */ /* 0x000fe40000000f00 */
[----:B--234-:R-:W-:Y:S05]  /*27170*/  CALL.REL.NOINC `($__internal_13_$__cuda_sm70_shflsync_bfly_p) ;  /* 0x000014f000007944 */ /* 0x01cfea0003c00000 */
[----:B------:R-:W-:-:S05]  /*27180*/  BRA `(.L_x_1219) ;  /* 0xffff6e1000007947 */ /* 0x000fca000383ffff */
.L_x_1098:
        /* <DEDUP_REMOVED lines=31> */
.L_x_1100:
[----:B------:R-:W-:Y:S01]  /*27380*/  IMAD.MOV.U32 R4, RZ, RZ, R215 ;  /* 0x000000ffff047224 */ /* 0x000fe200078e00d7 */
[----:B------:R-:W-:-:S02]  /*27390*/  MOV R0, 0x2 ;  /* 0x0000000200007802 */ /* 0x000fc40000000f00 */
[----:B------:R-:W-:Y:S02]  /*273a0*/  MOV R2, 0x273c0 ;  /* 0x000273c000027802 */ /* 0x000fe40000000f00 */
[----:B-1----:R-:W-:Y:S05]  /*273b0*/  CALL.REL.NOINC `($__internal_13_$__cuda_sm70_shflsync_bfly_p) ;  /* 0x000012b000007944 */ /* 0x002fea0003c00000 */
[----:B------:R-:W-:Y:S05]  /*273c0*/  BRA `(.L_x_1221) ;  /* 0xffff858000007947 */ /* 0x000fea000383ffff */
.L_x_1101:
[----:B------:R-:W-:Y:S02]  /*273d0*/  MOV R0, 0x1 ;  /* 0x0000000100007802 */ /* 0x000fe40000000f00 */
[----:B------:R-:W-:Y:S02]  /*273e0*/  MOV R2, 0x27400 ;  /* 0x0002740000027802 */ /* 0x000fe40000000f00 */
[----:B-12---:R-:W-:Y:S05]  /*273f0*/  CALL.REL.NOINC `($__internal_13_$__cuda_sm70_shflsync_bfly_p) ;  /* 0x0000127000007944 */ /* 0x006fea0003c00000 */
[----:B------:R-:W-:Y:S01]  /*27400*/  FADD.FTZ R10, R4, R0 ;  /* 0x00000000040a7221 */ /* 0x000fe20000010000 */
[----:B------:R-:W-:Y:S02]  /*27410*/  MOV R4, R214 ;  /* 0x000000d600047202 */ /* 0x000fe40000000f00 */
[----:B------:R-:W-:Y:S02]  /*27420*/  MOV R0, 0x2 ;  /* 0x0000000200007802 */ /* 0x000fe40000000f00 */
[----:B------:R-:W-:Y:S02]  /*27430*/  MOV R2, 0x27450 ;  /* 0x0002745000027802 */ /* 0x000fe40000000f00 */
[----:B------:R-:W-:Y:S05]  /*27440*/  CALL.REL.NOINC `($__internal_13_$__cuda_sm70_shflsync_bfly_p) ;  /* 0x0000122000007944 */ /* 0x000fea0003c00000 */
[----:B------:R-:W-:Y:S01]  /*27450*/  FADD.FTZ R4, R214, R0 ;  /* 0x00000000d6047221 */ /* 0x000fe20000010000 */
[----:B------:R-:W-:Y:S02]  /*27460*/  MOV R0, 0x1 ;  /* 0x0000000100007802 */ /* 0x000fe40000000f00 */
[----:B------:R-:W-:-:S02]  /*27470*/  MOV R2, 0x27490 ;  /* 0x0002749000027802 */ /* 0x000fc40000000f00 */
[----:B------:R-:W-:Y:S05]  /*27480*/  CALL.REL.NOINC `($__internal_13_$__cuda_sm70_shflsync_bfly_p) ;  /* 0x000011e000007944 */ /* 0x000fea0003c00000 */
[----:B------:R-:W-:Y:S01]  /*27490*/  FADD.FTZ R9, R4, R0 ;  /* 0x0000000004097221 */ /* 0x000fe20000010000 */
[----:B------:R-:W-:-:S02]  /*274a0*/  MOV R4, R232 ;  /* 0x000000e800047202 */ /* 0x000fc40000000f00 */
[----:B------:R-:W-:Y:S02]  /*274b0*/  MOV R0, 0x2 ;  /* 0x0000000200007802 */ /* 0x000fe40000000f00 */
[----:B------:R-:W-:Y:S02]  /*274c0*/  MOV R2, 0x274e0 ;  /* 0x000274e000027802 */ /* 0x000fe40000000f00 */
[----:B------:R-:W-:Y:S05]  /*274d0*/  CALL.REL.NOINC `($__internal_13_$__cuda_sm70_shflsync_bfly_p) ;  /* 0x0000119000007944 */ /* 0x000fea0003c00000 */
[----:B------:R-:W-:Y:S01]  /*274e0*/  FADD.FTZ R8, R232, R0 ;  /* 0x00000000e8087221 */ /* 0x000fe20000010000 */
[----:B------:R-:W-:Y:S02]  /*274f0*/  MOV R0, 0x1 ;  /* 0x0000000100007802 */ /* 0x000fe40000000f00 */
[----:B------:R-:W-:Y:S02]  /*27500*/  MOV R2, 0x27530 ;  /* 0x0002753000027802 */ /* 0x000fe40000000f00 */
[----:B------:R-:W-:Y:S02]  /*27510*/  MOV R4, R8 ;  /* 0x0000000800047202 */ /* 0x000fe40000000f00 */
[----:B------:R-:W-:Y:S05]  /*27520*/  CALL.REL.NOINC `($__internal_13_$__cuda_sm70_shflsync_bfly_p) ;  /* 0x0000114000007944 */ /* 0x000fea0003c00000 */
[----:B------:R-:W-:Y:S01]  /*27530*/  FADD.FTZ R8, R8, R0 ;  /* 0x0000000008087221 */ /* 0x000fe20000010000 */
[----:B------:R-:W-:Y:S02]  /*27540*/  MOV R4, R233 ;  /* 0x000000e900047202 */ /* 0x000fe40000000f00 */
[----:B------:R-:W-:-:S02]  /*27550*/  MOV R0, 0x2 ;  /* 0x0000000200007802 */ /* 0x000fc40000000f00 */
[----:B------:R-:W-:Y:S02]  /*27560*/  MOV R2, 0x27580 ;  /* 0x0002758000027802 */ /* 0x000fe40000000f00 */
[----:B------:R-:W-:Y:S05]  /*27570*/  CALL.REL.NOINC `($__internal_13_$__cuda_sm70_shflsync_bfly_p) ;  /* 0x000010f000007944 */ /* 0x000fea0003c00000 */
[----:B------:R-:W-:Y:S01]  /*27580*/  FADD.FTZ R11, R233, R0 ;  /* 0x00000000e90b7221 */ /* 0x000fe20000010000 */
[----:B------:R-:W-:Y:S02]  /*27590*/  MOV R0, 0x1 ;  /* 0x0000000100007802 */ /* 0x000fe40000000f00 */
[----:B------:R-:W-:Y:S02]  /*275a0*/  MOV R2, 0x275d0 ;  /* 0x000275d000027802 */ /* 0x000fe40000000f00 */
[----:B------:R-:W-:Y:S02]  /*275b0*/  MOV R4, R11 ;  /* 0x0000000b00047202 */ /* 0x000fe40000000f00 */
[----:B------:R-:W-:Y:S05]  /*275c0*/  CALL.REL.NOINC `($__internal_13_$__cuda_sm70_shflsync_bfly_p) ;  /* 0x000010a000007944 */ /* 0x000fea0003c00000 */
[----:B------:R-:W-:Y:S01]  /*275d0*/  MOV R12, R0 ;  /* 0x00000000000c7202 */ /* 0x000fe20000000f00 */
[----:B------:R-:W-:Y:S05]  /*275e0*/  BRA `(.L_x_1222) ;  /* 0xffff845000007947 */ /* 0x000fea000383ffff */
.L_x_1108:
[----:B--23--:R-:W-:Y:S01]  /*275f0*/  IMAD.MOV.U32 R216, RZ, RZ, R5 ;  /* 0x000000ffffd87224 */ /* 0x00cfe200078e0005 */
[----:B------:R-:W-:Y:S01]  /*27600*/  MOV R2, RZ ;  /* 0x000000ff00027202 */ /* 0x000fe20000000f00 */
[----:B------:R-:W-:Y:S01]  /*27610*/  IMAD.MOV.U32 R217, RZ, RZ, 0x1c1f ;  /* 0x00001c1fffd97424 */ /* 0x000fe200078e00ff */
[----:B------:R-:W-:Y:S02]  /*27620*/  MOV R3, 0x27640 ;  /* 0x0002764000037802 */ /* 0x000fe40000000f00 */
[----:B-1--4-:R-:W-:Y:S05]  /*27630*/  CALL.REL.NOINC `($__internal_14_$__cuda_sm70_shflsync_idx_p) ;  /* 0x0000109000007944 */ /* 0x012fea0003c00000 */
[----:B------:R-:W-:Y:S01]  /*27640*/  MOV R6, R217 ;  /* 0x000000d900067202 */ /* 0x000fe20000000f00 */
[----:B------:R-:W-:Y:S05]  /*27650*/  BRA `(.L_x_1223) ;  /* 0xffff9e6000007947 */ /* 0x000fea000383ffff */
.L_x_1109:
[----:B------:R-:W-:Y:S01]  /*27660*/  IMAD.MOV.U32 R216, RZ, RZ, R12 ;  /* 0x000000ffffd87224 */ /* 0x000fe200078e000c */
[----:B------:R-:W-:Y:S01]  /*27670*/  MOV R2, RZ ;  /* 0x000000ff00027202 */ /* 0x000fe20000000f00 */
[----:B------:R-:W-:Y:S01]  /*27680*/  IMAD.MOV.U32 R217, RZ, RZ, 0x1c1f ;  /* 0x00001c1fffd97424 */ /* 0x000fe200078e00ff */
[----:B------:R-:W-:-:S02]  /*27690*/  MOV R3, 0x276b0 ;  /* 0x000276b000037802 */ /* 0x000fc40000000f00 */
[----:B-1234-:R-:W-:Y:S05]  /*276a0*/  CALL.REL.NOINC `($__internal_14_$__cuda_sm70_shflsync_idx_p) ;  /* 0x0000102000007944 */ /* 0x01efea0003c00000 */
[----:B------:R-:W-:Y:S01]  /*276b0*/  MOV R2, R217 ;  /* 0x000000d900027202 */ /* 0x000fe20000000f00 */
[----:B------:R-:W-:Y:S05]  /*276c0*/  BRA `(.L_x_1224) ;  /* 0xffff9e1000007947 */ /* 0x000fea000383ffff */
.L_x_1112:
[----:B------:R-:W-:Y:S01]  /*276d0*/  IMAD.MOV.U32 R216, RZ, RZ, R5 ;  /* 0x000000ffffd87224 */ /* 0x000fe200078e0005 */
[----:B-1--4-:R-:W-:Y:S01]  /*276e0*/  MOV R2, 0x1 ;  /* 0x0000000100027802 */ /* 0x012fe20000000f00 */
[----:B------:R-:W-:Y:S01]  /*276f0*/  IMAD.MOV.U32 R217, RZ, RZ, 0x1c1f ;  /* 0x00001c1fffd97424 */ /* 0x000fe200078e00ff */
[----:B------:R-:W-:-:S02]  /*27700*/  MOV R3, 0x27720 ;  /* 0x0002772000037802 */ /* 0x000fc40000000f00 */
[----:B--23--:R-:W-:Y:S05]  /*27710*/  CALL.REL.NOINC `($__internal_14_$__cuda_sm70_shflsync_idx_p) ;  /* 0x00000fb000007944 */ /* 0x00cfea0003c00000 */
        /* <DEDUP_REMOVED lines=8> */
.L_x_1115:
[----:B------:R-:W-:Y:S01]  /*277a0*/  IMAD.MOV.U32 R216, RZ, RZ, R5 ;  /* 0x000000ffffd87224 */ /* 0x000fe200078e0005 */
[----:B-1----:R-:W-:Y:S01]  /*277b0*/  MOV R2, 0x2 ;  /* 0x0000000200027802 */ /* 0x002fe20000000f00 */
[----:B------:R-:W-:Y:S01]  /*277c0*/  IMAD.MOV.U32 R217, RZ, RZ, 0x1c1f ;  /* 0x00001c1fffd97424 */ /* 0x000fe200078e00ff */
[----:B------:R-:W-:Y:S02]  /*277d0*/  MOV R3, 0x277f0 ;  /* 0x000277f000037802 */ /* 0x000fe40000000f00 */
[----:B--23--:R-:W-:Y:S05]  /*277e0*/  CALL.REL.NOINC `($__internal_14_$__cuda_sm70_shflsync_idx_p) ;  /* 0x00000ee000007944 */ /* 0x00cfea0003c00000 */
[----:B------:R-:W-:Y:S01]  /*277f0*/  MOV R6, R217 ;  /* 0x000000d900067202 */ /* 0x000fe20000000f00 */
[----:B------:R-:W-:Y:S05]  /*27800*/  BRA `(.L_x_1226) ;  /* 0xffff9fb000007947 */ /* 0x000fea000383ffff */
.L_x_1116:
[----:B------:R-:W-:Y:S01]  /*27810*/  IMAD.MOV.U32 R216, RZ, RZ, R12 ;  /* 0x000000ffffd87224 */ /* 0x000fe200078e000c */
[----:B-1----:R-:W-:Y:S01]  /*27820*/  MOV R2, 0x2 ;  /* 0x0000000200027802 */ /* 0x002fe20000000f00 */
[----:B------:R-:W-:Y:S01]  /*27830*/  IMAD.MOV.U32 R217, RZ, RZ, 0x1c1f ;  /* 0x00001c1fffd97424 */ /* 0x000fe200078e00ff */
[----:B------:R-:W-:Y:S02]  /*27840*/  MOV R3, 0x27860 ;  /* 0x0002786000037802 */ /* 0x000fe40000000f00 */
[----:B--234-:R-:W-:Y:S05]  /*27850*/  CALL.REL.NOINC `($__internal_14_$__cuda_sm70_shflsync_idx_p) ;  /* 0x00000e7000007944 */ /* 0x01cfea0003c00000 */
[----:B------:R-:W-:Y:S01]  /*27860*/  MOV R2, R217 ;  /* 0x000000d900027202 */ /* 0x000fe20000000f00 */
[----:B------:R-:W-:Y:S05]  /*27870*/  BRA `(.L_x_1227) ;  /* 0xffff9f6000007947 */ /* 0x000fea000383ffff */
.L_x_1119:
[----:B------:R-:W-:Y:S01]  /*27880*/  IMAD.MOV.U32 R216, RZ, RZ, R5 ;  /* 0x000000ffffd87224 */ /* 0x000fe200078e0005 */
[----:B-12---:R-:W-:Y:S01]  /*27890*/  MOV R2, 0x3 ;  /* 0x0000000300027802 */ /* 0x006fe20000000f00 */
[----:B------:R-:W-:Y:S01]  /*278a0*/  IMAD.MOV.U32 R217, RZ, RZ, 0x1c1f ;  /* 0x00001c1fffd97424 */ /* 0x000fe200078e00ff */
[----:B------:R-:W-:-:S02]  /*278b0*/  MOV R3, 0x278d0 ;  /* 0x000278d000037802 */ /* 0x000fc40000000f00 */
[----:B---34-:R-:W-:Y:S05]  /*278c0*/  CALL.REL.NOINC `($__internal_14_$__cuda_sm70_shflsync_idx_p) ;  /* 0x00000e0000007944 */ /* 0x018fea0003c00000 */
        /* <DEDUP_REMOVED lines=8> */
.L_x_1121:
[----:B------:R-:W-:Y:S01]  /*27950*/  IMAD.MOV.U32 R216, RZ, RZ, R5 ;  /* 0x000000ffffd87224 */ /* 0x000fe200078e0005 */
[----:B------:R-:W-:Y:S01]  /*27960*/  MOV R2, RZ ;  /* 0x000000ff00027202 */ /* 0x000fe20000000f00 */
[----:B------:R-:W-:Y:S01]  /*27970*/  IMAD.MOV.U32 R217, RZ, RZ, 0x1c1f ;  /* 0x00001c1fffd97424 */ /* 0x000fe200078e00ff */
[----:B------:R-:W-:Y:S02]  /*27980*/  MOV R3, 0x279a0 ;  /* 0x000279a000037802 */ /* 0x000fe40000000f00 */
[----:B------:R-:W-:Y:S05]  /*27990*/  CALL.REL.NOINC `($__internal_14_$__cuda_sm70_shflsync_idx_p) ;  /* 0x00000d3000007944 */ /* 0x000fea0003c00000 */
[----:B------:R-:W-:Y:S01]  /*279a0*/  MOV R4, R217 ;  /* 0x000000d900047202 */ /* 0x000fe20000000f00 */
[----:B------:R-:W-:Y:S05]  /*279b0*/  BRA `(.L_x_1229) ;  /* 0xffffa30000007947 */ /* 0x000fea000383ffff */
.L_x_1122:
[----:B------:R-:W-:Y:S01]  /*279c0*/  IMAD.MOV.U32 R216, RZ, RZ, R6 ;  /* 0x000000ffffd87224 */ /* 0x000fe200078e0006 */
[----:B------:R-:W-:Y:S01]  /*279d0*/  MOV R2, RZ ;  /* 0x000000ff00027202 */ /* 0x000fe20000000f00 */
[----:B------:R-:W-:Y:S01]  /*279e0*/  IMAD.MOV.U32 R217, RZ, RZ, 0x1c1f ;  /* 0x00001c1fffd97424 */ /* 0x000fe200078e00ff */
[----:B------:R-:W-:Y:S02]  /*279f0*/  MOV R3, 0x27a10 ;  /* 0x00027a1000037802 */ /* 0x000fe40000000f00 */
[----:B-12---:R-:W-:Y:S05]  /*27a00*/  CALL.REL.NOINC `($__internal_14_$__cuda_sm70_shflsync_idx_p) ;  /* 0x00000cc000007944 */ /* 0x006fea0003c00000 */
[----:B------:R-:W-:Y:S01]  /*27a10*/  MOV R0, R217 ;  /* 0x000000d900007202 */ /* 0x000fe20000000f00 */
[----:B------:R-:W-:Y:S05]  /*27a20*/  BRA `(.L_x_1230) ;  /* 0xffffa2b000007947 */ /* 0x000fea000383ffff */
.L_x_1125:
[----:B------:R-:W-:Y:S01]  /*27a30*/  IMAD.MOV.U32 R216, RZ, RZ, R5 ;  /* 0x000000ffffd87224 */ /* 0x000fe200078e0005 */
[----:B----4-:R-:W-:Y:S01]  /*27a40*/  MOV R2, 0x1 ;  /* 0x0000000100027802 */ /* 0x010fe20000000f00 */
[----:B------:R-:W-:Y:S01]  /*27a50*/  IMAD.MOV.U32 R217, RZ, RZ, 0x1c1f ;  /* 0x00001c1fffd97424 */ /* 0x000fe200078e00ff */
[----:B------:R-:W-:-:S02]  /*27a60*/  MOV R3, 0x27a80 ;  /* 0x00027a8000037802 */ /* 0x000fc40000000f00 */
[----:B-123--:R-:W-:Y:S05]  /*27a70*/  CALL.REL.NOINC `($__internal_14_$__cuda_sm70_shflsync_idx_p) ;  /* 0x00000c5000007944 */ /* 0x00efea0003c00000 */
        /* <DEDUP_REMOVED lines=8> */
.L_x_1128:
[----:B------:R-:W-:Y:S01]  /*27b00*/  IMAD.MOV.U32 R216, RZ, RZ, R5 ;  /* 0x000000ffffd87224 */ /* 0x000fe200078e0005 */
[----:B----4-:R-:W-:Y:S01]  /*27b10*/  MOV R2, 0x2 ;  /* 0x0000000200027802 */ /* 0x010fe20000000f00 */
[----:B------:R-:W-:Y:S01]  /*27b20*/  IMAD.MOV.U32 R217, RZ, RZ, 0x1c1f ;  /* 0x00001c1fffd97424 */ /* 0x000fe200078e00ff */
[----:B------:R-:W-:Y:S02]  /*27b30*/  MOV R3, 0x27b50 ;  /* 0x00027b5000037802 */ /* 0x000fe40000000f00 */
[----:B-123--:R-:W-:Y:S05]  /*27b40*/  CALL.REL.NOINC `($__internal_14_$__cuda_sm70_shflsync_idx_p) ;  /* 0x00000b8000007944 */ /* 0x00efea0003c00000 */
[----:B------:R-:W-:Y:S01]  /*27b50*/  MOV R4, R217 ;  /* 0x000000d900047202 */ /* 0x000fe20000000f00 */
[----:B------:R-:W-:Y:S05]  /*27b60*/  BRA `(.L_x_1232) ;  /* 0xffffac6000007947 */ /* 0x000fea000383ffff */
.L_x_1129:
[----:B------:R-:W-:Y:S01]  /*27b70*/  IMAD.MOV.U32 R216, RZ, RZ, R6 ;  /* 0x000000ffffd87224 */ /* 0x000fe200078e0006 */
[----:B----4-:R-:W-:Y:S01]  /*27b80*/  MOV R2, 0x2 ;  /* 0x0000000200027802 */ /* 0x010fe20000000f00 */
[----:B------:R-:W-:Y:S01]  /*27b90*/  IMAD.MOV.U32 R217, RZ, RZ, 0x1c1f ;  /* 0x00001c1fffd97424 */ /* 0x000fe200078e00ff */
[----:B------:R-:W-:Y:S02]  /*27ba0*/  MOV R3, 0x27bc0 ;  /* 0x00027bc000037802 */ /* 0x000fe40000000f00 */
[----:B-123--:R-:W-:Y:S05]  /*27bb0*/  CALL.REL.NOINC `($__internal_14_$__cuda_sm70_shflsync_idx_p) ;  /* 0x00000b1000007944 */ /* 0x00efea0003c00000 */
[----:B------:R-:W-:Y:S01]  /*27bc0*/  MOV R0, R217 ;  /* 0x000000d900007202 */ /* 0x000fe20000000f00 */
[----:B------:R-:W-:Y:S05]  /*27bd0*/  BRA `(.L_x_1233) ;  /* 0xffffac1000007947 */ /* 0x000fea000383ffff */
.L_x_1132:
[----:B------:R-:W-:Y:S01]  /*27be0*/  IMAD.MOV.U32 R216, RZ, RZ, R5 ;  /* 0x000000ffffd87224 */ /* 0x000fe200078e0005 */
[----:B---3--:R-:W-:Y:S01]  /*27bf0*/  MOV R2, 0x3 ;  /* 0x0000000300027802 */ /* 0x008fe20000000f00 */
[----:B------:R-:W-:Y:S01]  /*27c00*/  IMAD.MOV.U32 R217, RZ, RZ, 0x1c1f ;  /* 0x00001c1fffd97424 */ /* 0x000fe200078e00ff */
[----:B------:R-:W-:-:S02]  /*27c10*/  MOV R3, 0x27c30 ;  /* 0x00027c3000037802 */ /* 0x000fc40000000f00 */
        /* <DEDUP_REMOVED lines=9> */
.L_x_1136:
[----:B------:R-:W-:Y:S01]  /*27cb0*/  IMAD.MOV.U32 R216, RZ, RZ, R5 ;  /* 0x000000ffffd87224 */ /* 0x000fe200078e0005 */
[----:B------:R-:W-:Y:S01]  /*27cc0*/  MOV R2, RZ ;  /* 0x000000ff00027202 */ /* 0x000fe20000000f00 */
[----:B------:R-:W-:Y:S01]  /*27cd0*/  IMAD.MOV.U32 R217, RZ, RZ, 0x1c1f ;  /* 0x00001c1fffd97424 */ /* 0x000fe200078e00ff */
[----:B------:R-:W-:Y:S02]  /*27ce0*/  MOV R3, 0x27d00 ;  /* 0x00027d0000037802 */ /* 0x000fe40000000f00 */
[----:B------:R-:W-:Y:S05]  /*27cf0*/  CALL.REL.NOINC `($__internal_14_$__cuda_sm70_shflsync_idx_p) ;  /* 0x000009d000007944 */ /* 0x000fea0003c00000 */
[----:B------:R-:W-:Y:S01]  /*27d00*/  MOV R4, R217 ;  /* 0x000000d900047202 */ /* 0x000fe20000000f00 */
[----:B------:R-:W-:Y:S05]  /*27d10*/  BRA `(.L_x_1235) ;  /* 0xffffbdb000007947 */ /* 0x000fea000383ffff */
.L_x_1137:
[----:B------:R-:W-:Y:S01]  /*27d20*/  IMAD.MOV.U32 R216, RZ, RZ, R13 ;  /* 0x000000ffffd87224 */ /* 0x000fe200078e000d */
[----:B------:R-:W-:Y:S01]  /*27d30*/  MOV R2, RZ ;  /* 0x000000ff00027202 */ /* 0x000fe20000000f00 */
[----:B------:R-:W-:Y:S01]  /*27d40*/  IMAD.MOV.U32 R217, RZ, RZ, 0x1c1f ;  /* 0x00001c1fffd97424 */ /* 0x000fe200078e00ff */
[----:B------:R-:W-:Y:S02]  /*27d50*/  MOV R3, 0x27d70 ;  /* 0x00027d7000037802 */ /* 0x000fe40000000f00 */
[----:B-12---:R-:W-:Y:S05]  /*27d60*/  CALL.REL.NOINC `($__internal_14_$__cuda_sm70_shflsync_idx_p) ;  /* 0x0000096000007944 */ /* 0x006fea0003c00000 */
[----:B------:R-:W-:Y:S01]  /*27d70*/  MOV R0, R217 ;  /* 0x000000d900007202 */ /* 0x000fe20000000f00 */
[----:B------:R-:W-:Y:S05]  /*27d80*/  BRA `(.L_x_1236) ;  /* 0xffffbd6000007947 */ /* 0x000fea000383ffff */
.L_x_1140:
[----:B------:R-:W-:Y:S01]  /*27d90*/  IMAD.MOV.U32 R216, RZ, RZ, R5 ;  /* 0x000000ffffd87224 */ /* 0x000fe200078e0005 */
[----:B-1----:R-:W-:Y:S01]  /*27da0*/  MOV R2, 0x1 ;  /* 0x0000000100027802 */ /* 0x002fe20000000f00 */
[----:B------:R-:W-:Y:S01]  /*27db0*/  IMAD.MOV.U32 R217, RZ, RZ, 0x1c1f ;  /* 0x00001c1fffd97424 */ /* 0x000fe200078e00ff */
[----:B------:R-:W-:-:S02]  /*27dc0*/  MOV R3, 0x27de0 ;  /* 0x00027de000037802 */ /* 0x000fc40000000f00 */
[----:B--234-:R-:W-:Y:S05]  /*27dd0*/  CALL.REL.NOINC `($__internal_14_$__cuda_sm70_shflsync_idx_p) ;  /* 0x000008f000007944 */ /* 0x01cfea0003c00000 */
        /* <DEDUP_REMOVED lines=8> */
.L_x_1143:
[----:B------:R-:W-:Y:S01]  /*27e60*/  IMAD.MOV.U32 R216, RZ, RZ, R5 ;  /* 0x000000ffffd87224 */ /* 0x000fe200078e0005 */
[----:B-1----:R-:W-:Y:S01]  /*27e70*/  MOV R2, 0x2 ;  /* 0x0000000200027802 */ /* 0x002fe20000000f00 */
[----:B------:R-:W-:Y:S01]  /*27e80*/  IMAD.MOV.U32 R217, RZ, RZ, 0x1c1f ;  /* 0x00001c1fffd97424 */ /* 0x000fe200078e00ff */
[----:B------:R-:W-:Y:S02]  /*27e90*/  MOV R3, 0x27eb0 ;  /* 0x00027eb000037802 */ /* 0x000fe40000000f00 */
[----:B--234-:R-:W-:Y:S05]  /*27ea0*/  CALL.REL.NOINC `($__internal_14_$__cuda_sm70_shflsync_idx_p) ;  /* 0x0000082000007944 */ /* 0x01cfea0003c00000 */
[----:B------:R-:W-:Y:S01]  /*27eb0*/  MOV R4, R217 ;  /* 0x000000d900047202 */ /* 0x000fe20000000f00 */
[----:B------:R-:W-:Y:S05]  /*27ec0*/  BRA `(.L_x_1238) ;  /* 0xffffbf1000007947 */ /* 0x000fea000383ffff */
.L_x_1144:
[----:B------:R-:W-:Y:S01]  /*27ed0*/  IMAD.MOV.U32 R216, RZ, RZ, R13 ;  /* 0x000000ffffd87224 */ /* 0x000fe200078e000d */
[----:B-1----:R-:W-:Y:S01]  /*27ee0*/  MOV R2, 0x2 ;  /* 0x0000000200027802 */ /* 0x002fe20000000f00 */
[----:B------:R-:W-:Y:S01]  /*27ef0*/  IMAD.MOV.U32 R217, RZ, RZ, 0x1c1f ;  /* 0x00001c1fffd97424 */ /* 0x000fe200078e00ff */
[----:B------:R-:W-:Y:S02]  /*27f00*/  MOV R3, 0x27f20 ;  /* 0x00027f2000037802 */ /* 0x000fe40000000f00 */
[----:B--234-:R-:W-:Y:S05]  /*27f10*/  CALL.REL.NOINC `($__internal_14_$__cuda_sm70_shflsync_idx_p) ;  /* 0x000007b000007944 */ /* 0x01cfea0003c00000 */
[----:B------:R-:W-:Y:S01]  /*27f20*/  MOV R0, R217 ;  /* 0x000000d900007202 */ /* 0x000fe20000000f00 */
[----:B------:R-:W-:Y:S05]  /*27f30*/  BRA `(.L_x_1239) ;  /* 0xffffbec000007947 */ /* 0x000fea000383ffff */
.L_x_1147:
        /* <DEDUP_REMOVED lines=13> */
.L_x_1149:
[----:B------:R-:W-:Y:S01]  /*28010*/  IMAD.MOV.U32 R216, RZ, RZ, R76 ;  /* 0x000000ffffd87224 */ /* 0x000fe200078e004c */
[----:B------:R-:W-:Y:S01]  /*28020*/  MOV R2, RZ ;  /* 0x000000ff00027202 */ /* 0x000fe20000000f00 */
[----:B------:R-:W-:Y:S01]  /*28030*/  IMAD.MOV.U32 R217, RZ, RZ, 0x1f ;  /* 0x0000001fffd97424 */ /* 0x000fe200078e00ff */
[----:B------:R-:W-:Y:S02]  /*28040*/  MOV R3, 0x28060 ;  /* 0x0002806000037802 */ /* 0x000fe40000000f00 */
[----:B------:R-:W-:Y:S05]  /*28050*/  CALL.REL.NOINC `($__internal_14_$__cuda_sm70_shflsync_idx_p) ;  /* 0x0000067000007944 */ /* 0x000fea0003c00000 */
[----:B------:R-:W-:Y:S01]  /*28060*/  MOV R10, R217 ;  /* 0x000000d9000a7202 */ /* 0x000fe20000000f00 */
[----:B------:R-:W-:Y:S05]  /*28070*/  BRA `(.L_x_1241) ;  /* 0xffffc13000007947 */ /* 0x000fea000383ffff */
.L_x_1150:
[----:B------:R-:W-:Y:S01]  /*28080*/  IMAD.MOV.U32 R216, RZ, RZ, R76 ;  /* 0x000000ffffd87224 */ /* 0x000fe200078e004c */
[----:B------:R-:W-:Y:S01]  /*28090*/  MOV R2, 0x1 ;  /* 0x0000000100027802 */ /* 0x000fe20000000f00 */
[----:B------:R-:W-:Y:S01]  /*280a0*/  IMAD.MOV.U32 R217, RZ, RZ, 0x1f ;  /* 0x0000001fffd97424 */ /* 0x000fe200078e00ff */
[----:B------:R-:W-:Y:S02]  /*280b0*/  MOV R3, 0x280d0 ;  /* 0x000280d000037802 */ /* 0x000fe40000000f00 */
[----:B-12---:R-:W-:Y:S05]  /*280c0*/  CALL.REL.NOINC `($__internal_14_$__cuda_sm70_shflsync_idx_p) ;  /* 0x0000060000007944 */ /* 0x006fea0003c00000 */
[----:B------:R-:W-:Y:S01]  /*280d0*/  MOV R9, R217 ;  /* 0x000000d900097202 */ /* 0x000fe20000000f00 */
[----:B------:R-:W-:Y:S05]  /*280e0*/  BRA `(.L_x_1242) ;  /* 0xffffc0e000007947 */ /* 0x000fea000383ffff */
.L_x_1151:
[----:B------:R-:W-:Y:S02]  /*280f0*/  MOV R3, 0x1 ;  /* 0x0000000100037802 */ /* 0x000fe40000000f00 */
[----:B------:R-:W-:-:S02]  /*28100*/  MOV R2, 0x28120 ;  /* 0x0002812000027802 */ /* 0x000fc40000000f00 */
[----:B-1234-:R-:W-:Y:S05]  /*28110*/  CALL.REL.NOINC `($__internal_15_$__cuda_sm70_shflsync_up_p) ;  /* 0x0000061000007944 */ /* 0x01efea0003c00000 */
[----:B------:R-:W-:Y:S05]  /*28120*/  BRA `(.L_x_1243) ;  /* 0xffffc1d000007947 */ /* 0x000fea000383ffff */
.L_x_1152:
[----:B------:R-:W-:Y:S02]  /*28130*/  MOV R3, 0x2 ;  /* 0x0000000200037802 */ /* 0x000fe40000000f00 */
[----:B------:R-:W-:-:S02]  /*28140*/  MOV R2, 0x28160 ;  /* 0x0002816000027802 */ /* 0x000fc40000000f00 */
[----:B--2-4-:R-:W-:Y:S05]  /*28150*/  CALL.REL.NOINC `($__internal_15_$__cuda_sm70_shflsync_up_p) ;  /* 0x000005d000007944 */ /* 0x014fea0003c00000 */
        /* <DEDUP_REMOVED lines=24> */
.L_x_1156:
[----:B------:R-:W-:Y:S02]  /*282e0*/  MOV R3, 0x1 ;  /* 0x0000000100037802 */ /* 0x000fe40000000f00 */
[----:B------:R-:W-:Y:S02]  /*282f0*/  MOV R2, 0x28310 ;  /* 0x0002831000027802 */ /* 0x000fe40000000f00 */
[----:B------:R-:W-:Y:S05]  /*28300*/  CALL.REL.NOINC `($__internal_15_$__cuda_sm70_shflsync_up_p) ;  /* 0x0000042000007944 */ /* 0x000fea0003c00000 */
[----:B------:R-:W-:Y:S01]  /*28310*/  MOV R2, R4 ;  /* 0x0000000400027202 */ /* 0x000fe20000000f00 */
[----:B------:R-:W-:Y:S05]  /*28320*/  BRA `(.L_x_1245) ;  /* 0xffffc24000007947 */ /* 0x000fea000383ffff */
.L_x_1157:
        /* <DEDUP_REMOVED lines=27> */
.L_x_1159:
[----:B------:R-:W-:Y:S02]  /*284e0*/  SEL R0, RZ, 0x1, P0 ;  /* 0x00000001ff007807 */ /* 0x000fe40000000000 */
[----:B------:R-:W-:Y:S02]  /*284f0*/  MOV R2, 0x28510 ;  /* 0x0002851000027802 */ /* 0x000fe40000000f00 */
[----:B-1----:R-:W-:Y:S05]  /*28500*/  CALL.REL.NOINC `($__internal_16_$__cuda_sm70_votesync_ballot) ;  /* 0x0000028000007944 */ /* 0x002fea0003c00000 */
[----:B------:R-:W-:Y:S01]  /*28510*/  MOV R11, R0 ;  /* 0x00000000000b7202 */ /* 0x000fe20000000f00 */
[----:B------:R-:W-:Y:S05]  /*28520*/  BRA `(.L_x_1247) ;  /* 0xffffc1d000007947 */ /* 0x000fea000383ffff */
.L_x_1160:
[----:B------:R-:W-:Y:S01]  /*28530*/  IMAD.MOV.U32 R216, RZ, RZ, R6 ;  /* 0x000000ffffd87224 */ /* 0x000fe200078e0006 */
[----:B------:R-:W-:Y:S01]  /*28540*/  MOV R2, R5 ;  /* 0x0000000500027202 */ /* 0x000fe20000000f00 */
[----:B------:R-:W-:Y:S01]  /*28550*/  IMAD.MOV.U32 R217, RZ, RZ, 0x1f ;  /* 0x0000001fffd97424 */ /* 0x000fe200078e00ff */
[----:B------:R-:W-:Y:S02]  /*28560*/  MOV R3, 0x28580 ;  /* 0x0002858000037802 */ /* 0x000fe40000000f00 */
[----:B-12---:R-:W-:Y:S05]  /*28570*/  CALL.REL.NOINC `($__internal_14_$__cuda_sm70_shflsync_idx_p) ;  /* 0x0000015000007944 */ /* 0x006fea0003c00000 */
[----:B------:R-:W-:Y:S01]  /*28580*/  IMAD.MOV.U32 R6, RZ, RZ, R217 ;  /* 0x000000ffff067224 */ /* 0x000fe200078e00d9 */
[----:B------:R-:W-:Y:S01]  /*28590*/  MOV R2, R5 ;  /* 0x0000000500027202 */ /* 0x000fe20000000f00 */
[----:B------:R-:W-:Y:S01]  /*285a0*/  IMAD.MOV.U32 R216, RZ, RZ, R8 ;  /* 0x000000ffffd87224 */ /* 0x000fe200078e0008 */
[----:B------:R-:W-:-:S02]  /*285b0*/  MOV R217, 0x1f ;  /* 0x0000001f00d97802 */ /* 0x000fc40000000f00 */
[----:B------:R-:W-:Y:S02]  /*285c0*/  MOV R3, 0x285e0 ;  /* 0x000285e000037802 */ /* 0x000fe40000000f00 */
[----:B------:R-:W-:Y:S05]  /*285d0*/  CALL.REL.NOINC `($__internal_14_$__cuda_sm70_shflsync_idx_p) ;  /* 0x000000f000007944 */ /* 0x000fea0003c00000 */
[----:B------:R-:W-:Y:S01]  /*285e0*/  MOV R0, R217 ;  /* 0x000000d900007202 */ /* 0x000fe20000000f00 */
[----:B------:R-:W-:Y:S05]  /*285f0*/  BRA `(.L_x_1248) ;  /* 0xffffc17000007947 */ /* 0x000fea000383ffff */
.L_x_1163:
[----:B------:R-:W-:Y:S01]  /*28600*/  IMAD.MOV.U32 R216, RZ, RZ, R4 ;  /* 0x000000ffffd87224 */ /* 0x000fe200078e0004 */
[----:B------:R-:W-:Y:S01]  /*28610*/  MOV R2, R5 ;  /* 0x0000000500027202 */ /* 0x000fe20000000f00 */
[----:B------:R-:W-:Y:S01]  /*28620*/  IMAD.MOV.U32 R217, RZ, RZ, 0x1f ;  /* 0x0000001fffd97424 */ /* 0x000fe200078e00ff */
[----:B------:R-:W-:Y:S02]  /*28630*/  MOV R3, 0x28650 ;  /* 0x0002865000037802 */ /* 0x000fe40000000f00 */
[----:B-12-4-:R-:W-:Y:S05]  /*28640*/  CALL.REL.NOINC `($__internal_14_$__cuda_sm70_shflsync_idx_p) ;  /* 0x0000008000007944 */ /* 0x016fea0003c00000 */
[----:B------:R-:W-:Y:S01]  /*28650*/  MOV R12, R217 ;  /* 0x000000d9000c7202 */ /* 0x000fe20000000f00 */
[----:B------:R-:W-:Y:S05]  /*28660*/  BRA `(.L_x_1162) ;  /* 0xffffc16000007947 */ /* 0x000fea000383ffff */
        .weak           $__internal_13_$__cuda_sm70_shflsync_bfly_p
        .type           $__internal_13_$__cuda_sm70_shflsync_bfly_p,@function
        .size           $__internal_13_$__cuda_sm70_shflsync_bfly_p,($__internal_14_$__cuda_sm70_shflsync_idx_p - $__internal_13_$__cuda_sm70_shflsync_bfly_p)
$__internal_13_$__cuda_sm70_shflsync_bfly_p:
[----:B------:R-:W-:Y:S02]  /*28670*/  MOV R173, 0xffffffff ;  /* 0xffffffff00ad7802 */ /* 0x000fe40000000f00 */
[----:B------:R-:W-:Y:S02]  /*28680*/  MOV R3, 0x1f ;  /* 0x0000001f00037802 */ /* 0x000fe40000000f00 */
[----:B------:R-:W-:Y:S04]  /*28690*/  WARPSYNC R173 ;  /* 0x000000ad00007348 */ /* 0x000fe80003800000 */
[----:B------:R1:W2:Y:S02]  /*286a0*/  SHFL.BFLY PT, R0, R4, R0, R3 ;  /* 0x0c00000004007389 */ /* 0x0002a400000e0003 */
[----:B-1----:R-:W-:-:S04]  /*286b0*/  MOV R3, 0x0 ;  /* 0x0000000000037802 */ /* 0x002fc80000000f00 */
[----:B--2---:R-:W-:Y:S05]  /*286c0*/  RET.REL.NODEC R2 `(_ZN7cutlass13device_kernelIN5flash19enable_sm80_to_sm89INS1_16FlashAttnFwdSm80INS1_25CollectiveMainloopFwdSm80ILi4ELi1ELb0EN4cute5tupleIJNS5_1CILi128EEENS7_ILi48EEENS7_ILi96EEEEEELi96ENS_6half_tEfNS_4arch4Sm80ELb0ELb1ELb0ELb1ELb1ELb1ELb1ELb1EEENS1_21CollectiveEpilogueFwdINS6_IJS8_SA_S9_EEENS6_IJNS7_ILi1EEESI_SI_EEESC_SE_Li128ELb1ELb1ELb1ELb0EEENS1_36VarlenDynamicPersistentTileSchedulerILi128ELi48ELi128ELi128ELb1ELb1ELb0ELb1ELb0ELb1EEEEEEEEEvNT_6ParamsE) ;  /* 0xfffd793002007950 */ /* 0x004fea0003c3ffff */
        .weak           $__internal_14_$__cuda_sm70_shflsync_idx_p
        .type           $__internal_14_$__cuda_sm70_shflsync_idx_p,@function
        .size           $__internal_14_$__cuda_sm70_shflsync_idx_p,($__internal_15_$__cuda_sm70_shflsync_up_p - $__internal_14_$__cuda_sm70_shflsync_idx_p)
$__internal_14_$__cuda_sm70_shflsync_idx_p:
[----:B------:R-:W-:-:S04]  /*286d0*/  MOV R219, 0xffffffff ;  /* 0xffffffff00db7802 */ /* 0x000fc80000000f00 */
[----:B------:R-:W-:Y:S04]  /*286e0*/  WARPSYNC R219 ;  /* 0x000000db00007348 */ /* 0x000fe80003800000 */
[----:B------:R1:W2:Y:S02]  /*286f0*/  SHFL.IDX PT, R217, R216, R2, R217 ;  /* 0x00000002d8d97389 */ /* 0x0002a400000e00d9 */
[----:B-1----:R-:W-:Y:S02]  /*28700*/  MOV R2, R3 ;  /* 0x0000000300027202 */ /* 0x002fe40000000f00 */
[----:B------:R-:W-:-:S04]  /*28710*/  MOV R3, 0x0 ;  /* 0x0000000000037802 */ /* 0x000fc80000000f00 */
[----:B--2---:R-:W-:Y:S05]  /*28720*/  RET.REL.NODEC R2 `(_ZN7cutlass13device_kernelIN5flash19enable_sm80_to_sm89INS1_16FlashAttnFwdSm80INS1_25CollectiveMainloopFwdSm80ILi4ELi1ELb0EN4cute5tupleIJNS5_1CILi128EEENS7_ILi48EEENS7_ILi96EEEEEELi96ENS_6half_tEfNS_4arch4Sm80ELb0ELb1ELb0ELb1ELb1ELb1ELb1ELb1EEENS1_21CollectiveEpilogueFwdINS6_IJS8_SA_S9_EEENS6_IJNS7_ILi1EEESI_SI_EEESC_SE_Li128ELb1ELb1ELb1ELb0EEENS1_36VarlenDynamicPersistentTileSchedulerILi128ELi48ELi128ELi128ELb1ELb1ELb0ELb1ELb0ELb1EEEEEEEEEvNT_6ParamsE) ;  /* 0xfffd78d002007950 */ /* 0x004fea0003c3ffff */
        .weak           $__internal_15_$__cuda_sm70_shflsync_up_p
        .type           $__internal_15_$__cuda_sm70_shflsync_up_p,@function
        .size           $__internal_15_$__cuda_sm70_shflsync_up_p,($__internal_16_$__cuda_sm70_votesync_ballot - $__internal_15_$__cuda_sm70_shflsync_up_p)
$__internal_15_$__cuda_sm70_shflsync_up_p:
[----:B------:R-:W-:Y:S02]  /*28730*/  MOV R4, RZ ;  /* 0x000000ff00047202 */ /* 0x000fe40000000f00 */
[----:B------:R-:W-:-:S04]  /*28740*/  MOV R11, 0xffffffff ;  /* 0xffffffff000b7802 */ /* 0x000fc80000000f00 */
[----:B------:R-:W-:Y:S04]  /*28750*/  WARPSYNC R11 ;  /* 0x0000000b00007348 */ /* 0x000fe80003800000 */
[----:B------:R1:W2:Y:S02]  /*28760*/  SHFL.UP PT, R4, R0, R3, R4 ;  /* 0x0400000300047389 */ /* 0x0002a400000e0004 */
[----:B-1----:R-:W-:-:S04]  /*28770*/  MOV R3, 0x0 ;  /* 0x0000000000037802 */ /* 0x002fc80000000f00 */
[----:B--2---:R-:W-:Y:S05]  /*28780*/  RET.REL.NODEC R2 `(_ZN7cutlass13device_kernelIN5flash19enable_sm80_to_sm89INS1_16FlashAttnFwdSm80INS1_25CollectiveMainloopFwdSm80ILi4ELi1ELb0EN4cute5tupleIJNS5_1CILi128EEENS7_ILi48EEENS7_ILi96EEEEEELi96ENS_6half_tEfNS_4arch4Sm80ELb0ELb1ELb0ELb1ELb1ELb1ELb1ELb1EEENS1_21CollectiveEpilogueFwdINS6_IJS8_SA_S9_EEENS6_IJNS7_ILi1EEESI_SI_EEESC_SE_Li128ELb1ELb1ELb1ELb0EEENS1_36VarlenDynamicPersistentTileSchedulerILi128ELi48ELi128ELi128ELb1ELb1ELb0ELb1ELb0ELb1EEEEEEEEEvNT_6ParamsE) ;  /* 0xfffd787002007950 */ /* 0x004fea0003c3ffff */
        .weak           $__internal_16_$__cuda_sm70_votesync_ballot
        .type           $__internal_16_$__cuda_sm70_votesync_ballot,@function
        .size           $__internal_16_$__cuda_sm70_votesync_ballot,(.L_x_1832 - $__internal_16_$__cuda_sm70_votesync_ballot)
$__internal_16_$__cuda_sm70_votesync_ballot:
[----:B------:R-:W-:Y:S01]  /*28790*/  ISETP.NE.U32.AND P0, PT, R0, 0x1, PT ;  /* 0x000000010000780c */ /* 0x000fe20003f05070 */
[----:B------:R-:W-:-:S04]  /*287a0*/  IMAD.MOV.U32 R3, RZ, RZ, -0x1 ;  /* 0xffffffffff037424 */ /* 0x000fc800078e00ff */
[----:B------:R-:W-:Y:S08]  /*287b0*/  WARPSYNC R3 ;  /* 0x0000000300007348 */ /* 0x000ff00003800000 */
[----:B------:R-:W-:-:S04]  /*287c0*/  VOTE.ANY R0, PT, !P0 ;  /* 0x0000000000007806 */ /* 0x000fc800040e0100 */
[----:B------:R-:W-:Y:S01]  /*287d0*/  LOP3.LUT R0, R0, R3, RZ, 0xc0, !PT ;  /* 0x0000000300007212 */ /* 0x000fe200078ec0ff */
[----:B------:R-:W-:-:S04]  /*287e0*/  IMAD.MOV.U32 R3, RZ, RZ, 0x0 ;  /* 0x00000000ff037424 */ /* 0x000fc800078e00ff */
[----:B------:R-:W-:Y:S05]  /*287f0*/  RET.REL.NODEC R2 `(_ZN7cutlass13device_kernelIN5flash19enable_sm80_to_sm89INS1_16FlashAttnFwdSm80INS1_25CollectiveMainloopFwdSm80ILi4ELi1ELb0EN4cute5tupleIJNS5_1CILi128EEENS7_ILi48EEENS7_ILi96EEEEEELi96ENS_6half_tEfNS_4arch4Sm80ELb0ELb1ELb0ELb1ELb1ELb1ELb1ELb1EEENS1_21CollectiveEpilogueFwdINS6_IJS8_SA_S9_EEENS6_IJNS7_ILi1EEESI_SI_EEESC_SE_Li128ELb1ELb1ELb1ELb0EEENS1_36VarlenDynamicPersistentTileSchedulerILi128ELi48ELi128ELi128ELb1ELb1ELb0ELb1ELb0ELb1EEEEEEEEEvNT_6ParamsE) ;  /* 0xfffd780002007950 */ /* 0x000fea0003c3ffff */
.L_x_1249:
        /* <DEDUP_REMOVED lines=16> */
.L_x_1832:


//--------------------- .text._ZN7cutlass13device_kernelIN5flash19enable_sm80_to_sm89INS1_16FlashAttnFwdSm80INS1_25CollectiveMainloopFwdSm80ILi4ELi1ELb0EN4cute5tupleIJNS5_1CILi128EEENS7_ILi64EEENS7_ILi96EEEEEELi96ENS_6half_tEfNS_4arch4Sm80ELb1ELb0ELb0ELb0ELb1ELb0ELb1ELb1EEENS1_21CollectiveEpilogueFwdINS6_IJS8_SA_S9_EEENS6_IJNS7_ILi1EEESI_SI_EEESC_SE_Li128ELb0ELb1ELb1ELb0EEENS1_30DynamicPersistentTileSchedulerILi128ELi128ELb1ELb1ELb0EEEEEEEEEvNT_6ParamsE --------------------------
	.section	.text._ZN7cutlass13device_kernelIN5flash19enable_sm80_to_sm89INS1_16FlashAttnFwdSm80INS1_25CollectiveMainloopFwdSm80ILi4ELi1ELb0EN4cute5tupleIJNS5_1CILi128EEENS7_ILi64EEENS7_ILi96EEEEEELi96ENS_6half_tEfNS_4arch4Sm80ELb1ELb0ELb0ELb0ELb1ELb0ELb1ELb1EEENS1_21CollectiveEpilogueFwdINS6_IJS8_SA_S9_EEENS6_IJNS7_ILi1EEESI_SI_EEESC_SE_Li128ELb0ELb1ELb1ELb0EEENS1_30DynamicPersistentTileSchedulerILi128ELi128ELb1ELb1ELb0EEEEEEEEEvNT_6ParamsE,"ax",@progbits
	.sectioninfo	@"SHI_REGISTERS=255"
	.align	128
.text._ZN7cutlass13device_kernelIN5flash19enable_sm80_to_sm89INS1_16FlashAttnFwdSm80INS1_25CollectiveMainloopFwdSm80ILi4ELi1ELb0EN4cute5tupleIJNS5_1CILi128EEENS7_ILi64EEENS7_ILi96EEEEEELi96ENS_6half_tEfNS_4arch4Sm80ELb1ELb0ELb0ELb0ELb1ELb0ELb1ELb1EEENS1_21CollectiveEpilogueFwdINS6_IJS8_SA_S9_EEENS6_IJNS7_ILi1EEESI_SI_EEESC_SE_Li128ELb0ELb1ELb1ELb0EEENS1_30DynamicPersistentTileSchedulerILi128ELi128ELb1ELb1ELb0EEEEEEEEEvNT_6ParamsE:
        .type           _ZN7cutlass13device_kernelIN5flash19enable_sm80_to_sm89INS1_16FlashAttnFwdSm80INS1_25CollectiveMainloopFwdSm80ILi4ELi1ELb0EN4cute5tupleIJNS5_1CILi128EEENS7_ILi64EEENS7_ILi96EEEEEELi96ENS_6half_tEfNS_4arch4Sm80ELb1ELb0ELb0ELb0ELb1ELb0ELb1ELb1EEENS1_21CollectiveEpilogueFwdINS6_IJS8_SA_S9_EEENS6_IJNS7_ILi1EEESI_SI_EEESC_SE_Li128ELb0ELb1ELb1ELb0EEENS1_30DynamicPersistentTileSchedulerILi128ELi128ELb1ELb1ELb0EEEEEEEEEvNT_6ParamsE,@function
        .size           _ZN7cutlass13device_kernelIN5flash19enable_sm80_to_sm89INS1_16FlashAttnFwdSm80INS1_25CollectiveMainloopFwdSm80ILi4ELi1ELb0EN4cute5tupleIJNS5_1CILi128EEENS7_ILi64EEENS7_ILi96EEEEEELi96ENS_6half_tEfNS_4arch4Sm80ELb1ELb0ELb0ELb0ELb1ELb0ELb1ELb1EEENS1_21CollectiveEpilogueFwdINS6_IJS8_SA_S9_EEENS6_IJNS7_ILi1EEESI_SI_EEESC_SE_Li128ELb0ELb1ELb1ELb0EEENS1_30DynamicPersistentTileSchedulerILi128ELi128ELb1ELb1ELb0EEEEEEEEEvNT_6ParamsE,(.L_x_1837 - _ZN7cutlass13device_kernelIN5flash19enable_sm80_to_sm89INS1_16FlashAttnFwdSm80INS1_25CollectiveMainloopFwdSm80ILi4ELi1ELb0EN4cute5tupleIJNS5_1CILi128EEENS7_ILi64EEENS7_ILi96EEEEEELi96ENS_6half_tEfNS_4arch4Sm80ELb1ELb0ELb0ELb0ELb1ELb0ELb1ELb1EEENS1_21CollectiveEpilogueFwdINS6_IJS8_SA_S9_EEENS6_IJNS7_ILi1EEESI_SI_EEESC_SE_Li128ELb0ELb1ELb1ELb0EEENS1_30DynamicPersistentTileSchedulerILi128ELi128ELb1ELb1ELb0EEEEEEEEEvNT_6ParamsE)
        .other          _ZN7cutlass13device_kernelIN5flash19enable_sm80_to_sm89INS1_16FlashAttnFwdSm80INS1_25CollectiveMainloopFwdSm80ILi4ELi1ELb0EN4cute5tupleIJNS5_1CILi128EEENS7_ILi64EEENS7_ILi96EEEEEELi96ENS_6half_tEfNS_4arch4Sm80ELb1ELb0ELb0ELb0ELb1ELb0ELb1ELb1EEENS1_21CollectiveEpilogueFwdINS6_IJS8_SA_S9_EEENS6_IJNS7_ILi1EEESI_SI_EEESC_SE_Li128ELb0ELb1ELb1ELb0EEENS1_30DynamicPersistentTileSchedulerILi128ELi128ELb1ELb1ELb0EEEEEEEEEvNT_6ParamsE,@"STO_CUDA_ENTRY STV_DEFAULT"
_ZN7cutlass13device_kernelIN5flash19enable_sm80_to_sm89INS1_16FlashAttnFwdSm80INS1_25CollectiveMainloopFwdSm80ILi4ELi1ELb0EN4cute5tupleIJNS5_1CILi128EEENS7_ILi64EEENS7_ILi96EEEEEELi96ENS_6half_tEfNS_4arch4Sm80ELb1ELb0ELb0ELb0ELb1ELb0ELb1ELb1EEENS1_21CollectiveEpilogueFwdINS6_IJS8_SA_S9_EEENS6_IJNS7_ILi1EEESI_SI_EEESC_SE_Li128ELb0ELb1ELb1ELb0EEENS1_30DynamicPersistentTileSchedulerILi128ELi128ELb1ELb1ELb0EEEEEEEEEvNT_6ParamsE:
[----:B------:R-:W-:-:S03]  /*0000*/  MOV R1, c[0x0][0x28] ;  /* 0x00000a0000017a02 */ /* 0x000fc60000000f00 */
[----:B------:R-:W1:Y:S01]  /*0010*/  S2R R18, SR_TID.X ;  /* 0x0000000000127919 */ /* 0x000e620000002100 */
[----:B------:R-:W-:-:S03]  /*0020*/  IADD3 R1, R1, -0xc0, RZ ;  /* 0xffffff4001017810 */ /* 0x000fc60007ffe0ff */
[----:B------:R-:W2:Y:S01]  /*0030*/  S2R R15, SR_CTAID.X ;  /* 0x00000000000f7919 */ /* 0x000ea20000002500 */
[----:B-1----:R-:W-:-:S05]  /*0040*/  SHF.R.U32.HI R2, RZ, 0x5, R18 ;  /* 0x00000005ff027819 */ /* 0x002fca0000011612 */
[----:B------:R-:W1:Y:S02]  /*0050*/  SHFL.IDX PT, R0, R2, RZ, 0x1f ;  /* 0x00001fff02007589 */ /* 0x000e6400000e0000 */
[----:B-1----:R-:W-:Y:S02]  /*0060*/  ISETP.GE.AND P0, PT, R0, 0x1, PT ;  /* 0x000000010000780c */ /* 0x002fe40003f06270 */
[----:B------:R1:W-:Y:S11]  /*0070*/  STL [R1+0xb4], R0 ;  /* 0x0000b40001007387 */ /* 0x0003f60000100800 */
[----:B------:R-:W-:Y:S06]  /*0080*/  @P0 BAR.ARV 0x4, 0x80 ;  /* 0x0102000000000b1d */ /* 0x000fec0000002000 */
[----:B--2---:R-:W-:-:S13]  /*0090*/  ISETP.GE.AND P0, PT, R15, c[0x0][0x538], PT ;  /* 0x00014e000f007a0c */ /* 0x004fda0003f06270 */
[----:B------:R-:W-:Y:S05]  /*00a0*/  @P0 EXIT ;  /* 0x000000000000094d */ /* 0x000fea0003800000 */
[----:B-1----:R-:W-:Y:S01]  /*00b0*/  SHF.R.S32.HI R13, RZ, 0x1f, R18 ;  /* 0x0000001fff0d7819 */ /* 0x002fe20000011412 */
[----:B------:R-:W-:Y:S01]  /*00c0*/  IMAD.MOV.U32 R202, RZ, RZ, 0x20 ;  /* 0x00000020ffca7424 */ /* 0x000fe200078e00ff */
[----:B------:R-:W-:Y:S02]  /*00d0*/  ULDC.64 UR6, c[0x0][0x118] ;  /* 0x0000460000067ab9 */ /* 0x000fe40000000a00 */
[CC--:B------:R-:W-:Y:S02]  /*00e0*/  LEA.HI R3, R13.reuse, R18.reuse, RZ, 0x4 ;  /* 0x000000120d037211 */ /* 0x0c0fe400078f20ff */
[----:B------:R-:W-:Y:S02]  /*00f0*/  LEA.HI R14, R13, R18, RZ, 0x3 ;  /* 0x000000120d0e7211 */ /* 0x000fe400078f18ff */
[----:B------:R-:W-:Y:S02]  /*0100*/  SHF.R.S32.HI R2, RZ, 0x4, R3 ;  /* 0x00000004ff027819 */ /* 0x000fe40000011403 */
[----:B------:R-:W-:-:S02]  /*0110*/  LOP3.LUT R0, R3, 0xfffffff0, RZ, 0xc0, !PT ;  /* 0xfffffff003007812 */ /* 0x000fc400078ec0ff */
[----:B------:R-:W-:Y:S02]  /*0120*/  LEA.HI R3, R3, R2, RZ, 0x1 ;  /* 0x0000000203037211 */ /* 0x000fe400078f08ff */
[----:B------:R-:W-:Y:S01]  /*0130*/  LOP3.LUT R4, R14, 0xfffffff8, RZ, 0xc0, !PT ;  /* 0xfffffff80e047812 */ /* 0x000fe200078ec0ff */
[C---:B------:R-:W-:Y:S01]  /*0140*/  IMAD.IADD R0, R18.reuse, 0x1, -R0 ;  /* 0x0000000112007824 */ /* 0x040fe200078e0a00 */
[----:B------:R-:W-:Y:S02]  /*0150*/  LOP3.LUT R3, R3, 0xfffffffe, RZ, 0xc0, !PT ;  /* 0xfffffffe03037812 */ /* 0x000fe400078ec0ff */
[----:B------:R-:W-:Y:S01]  /*0160*/  LEA.HI R7, R13, R18, RZ, 0x2 ;  /* 0x000000120d077211 */ /* 0x000fe200078f10ff */
[----:B------:R-:W-:Y:S01]  /*0170*/  IMAD.IADD R4, R18, 0x1, -R4 ;  /* 0x0000000112047824 */ /* 0x000fe200078e0a04 */
[----:B------:R-:W-:Y:S01]  /*0180*/  LEA.HI R6, R0, R0, RZ, 0x1 ;  /* 0x0000000000067211 */ /* 0x000fe200078f08ff */
[----:B------:R-:W-:Y:S01]  /*0190*/  IMAD.IADD R10, R2, 0x1, -R3 ;  /* 0x00000001020a7824 */ /* 0x000fe200078e0a03 */
[----:B------:R-:W-:-:S02]  /*01a0*/  SHF.R.S32.HI R3, RZ, 0x1f, R0 ;  /* 0x0000001fff037819 */ /* 0x000fc40000011400 */
[----:B------:R-:W-:Y:S02]  /*01b0*/  LOP3.LUT R2, R6, 0x7fffffe, RZ, 0xc0, !PT ;  /* 0x07fffffe06027812 */ /* 0x000fe400078ec0ff */
[----:B------:R-:W-:Y:S02]  /*01c0*/  LEA.HI R12, R3, R0, RZ, 0x3 ;  /* 0x00000000030c7211 */ /* 0x000fe400078f18ff */
[----:B------:R-:W-:Y:S01]  /*01d0*/  LOP3.LUT R3, R7, 0xfffffffc, RZ, 0xc0, !PT ;  /* 0xfffffffc07037812 */ /* 0x000fe200078ec0ff */
[----:B------:R-:W-:Y:S01]  /*01e0*/  IMAD.IADD R201, R0, 0x1, -R2 ;  /* 0x0000000100c97824 */ /* 0x000fe200078e0a02 */
[----:B------:R-:W-:Y:S02]  /*01f0*/  SHF.R.S32.HI R0, RZ, 0x3, R14 ;  /* 0x00000003ff007819 */ /* 0x000fe4000001140e */
[----:B------:R-:W-:Y:S01]  /*0200*/  LEA.HI R9, R4, R4, RZ, 0x1 ;  /* 0x0000000404097211 */ /* 0x000fe200078f08ff */
[----:B------:R-:W-:Y:S01]  /*0210*/  IMAD.IADD R19, R18, 0x1, -R3 ;  /* 0x0000000112137824 */ /* 0x000fe200078e0a03 */
[----:B------:R-:W-:Y:S01]  /*0220*/  LEA.HI R5, R13, R18, RZ, 0x5 ;  /* 0x000000120d057211 */ /* 0x000fe200078f28ff */
[----:B------:R-:W-:Y:S01]  /*0230*/  IMAD.SHL.U32 R0, R0, 0x40, RZ ;  /* 0x0000004000007824 */ /* 0x000fe200078e00ff */
[----:B------:R-:W-:Y:S01]  /*0240*/  LOP3.LUT R2, R9, 0x3fffffe, RZ, 0xc0, !PT ;  /* 0x03fffffe09027812 */ /* 0x000fe200078ec0ff */
[----:B------:R-:W-:Y:S01]  /*0250*/  IMAD.SHL.U32 R227, R19, 0x8, RZ ;  /* 0x0000000813e37824 */ /* 0x000fe200078e00ff */
[----:B------:R-:W-:-:S02]  /*0260*/  SHF.R.S32.HI R11, RZ, 0x2, R7 ;  /* 0x00000002ff0b7819 */ /* 0x000fc40000011407 */
[----:B------:R-:W-:Y:S01]  /*0270*/  LOP3.LUT R0, R0, 0xc0, RZ, 0xc0, !PT ;  /* 0x000000c000007812 */ /* 0x000fe200078ec0ff */
[----:B------:R-:W-:Y:S01]  /*0280*/  IMAD.IADD R200, R4, 0x1, -R2 ;  /* 0x0000000104c87824 */ /* 0x000fe200078e0a02 */
[----:B------:R-:W-:Y:S02]  /*0290*/  LOP3.LUT R3, R5, 0xffffffe0, RZ, 0xc0, !PT ;  /* 0xffffffe005037812 */ /* 0x000fe400078ec0ff */
[----:B------:R-:W-:Y:S01]  /*02a0*/  SHF.R.U32.HI R4, RZ, 0x3, R0 ;  /* 0x00000003ff047819 */ /* 0x000fe20000011600 */
[----:B------:R-:W-:Y:S01]  /*02b0*/  IMAD R200, R10, 0x8, R200 ;  /* 0x000000080ac87824 */ /* 0x000fe200078e02c8 */
[----:B------:R-:W-:Y:S01]  /*02c0*/  LOP3.LUT R2, R0, 0x18, R227, 0xf8, !PT ;  /* 0x0000001800027812 */ /* 0x000fe200078ef8e3 */
[----:B------:R-:W-:Y:S01]  /*02d0*/  IMAD.IADD R17, R18, 0x1, -R3 ;  /* 0x0000000112117824 */ /* 0x000fe200078e0a03 */
[--C-:B------:R-:W-:Y:S02]  /*02e0*/  SHF.R.S32.HI R203, RZ, 0x5, R5.reuse ;  /* 0x00000005ffcb7819 */ /* 0x100fe40000011405 */
[----:B------:R-:W-:-:S02]  /*02f0*/  SHF.R.S32.HI R0, RZ, 0x1f, R5 ;  /* 0x0000001fff007819 */ /* 0x000fc40000011405 */
[----:B------:R-:W-:Y:S02]  /*0300*/  LEA.HI R5, R7, R11, RZ, 0x1 ;  /* 0x0000000b07057211 */ /* 0x000fe400078f08ff */
[----:B------:R-:W-:Y:S02]  /*0310*/  LOP3.LUT R7, R2, R4, RZ, 0x3c, !PT ;  /* 0x0000000402077212 */ /* 0x000fe400078e3cff */
[----:B------:R-:W-:Y:S02]  /*0320*/  LOP3.LUT R2, R5, 0x7fffffe, RZ, 0xc0, !PT ;  /* 0x07fffffe05027812 */ /* 0x000fe400078ec0ff */
[----:B------:R-:W-:Y:S02]  /*0330*/  LEA.HI R0, R0, R203, RZ, 0x2 ;  /* 0x000000cb00007211 */ /* 0x000fe400078f10ff */
[----:B------:R-:W-:Y:S01]  /*0340*/  SHF.R.S32.HI R8, RZ, 0x1f, R17 ;  /* 0x0000001fff087819 */ /* 0x000fe20000011411 */
[----:B------:R-:W-:Y:S01]  /*0350*/  IMAD.IADD R3, R11, 0x1, -R2 ;  /* 0x000000010b037824 */ /* 0x000fe200078e0a02 */
[----:B------:R-:W-:-:S02]  /*0360*/  LOP3.LUT R2, R0, 0xffffffc, RZ, 0xc0, !PT ;  /* 0x0ffffffc00027812 */ /* 0x000fc400078ec0ff */
[--C-:B------:R-:W-:Y:S01]  /*0370*/  SHF.R.S32.HI R5, RZ, 0x1, R6.reuse ;  /* 0x00000001ff057819 */ /* 0x100fe20000011406 */
[C---:B------:R-:W-:Y:S01]  /*0380*/  IMAD R0, R203.reuse, 0x8, R3 ;  /* 0x00000008cb007824 */ /* 0x040fe200078e0203 */
[----:B------:R-:W-:Y:S01]  /*0390*/  SHF.R.S32.HI R4, RZ, 0x1f, R6 ;  /* 0x0000001fff047819 */ /* 0x000fe20000011406 */
[----:B------:R-:W-:Y:S01]  /*03a0*/  IMAD.IADD R3, R203, 0x1, -R2 ;  /* 0x00000001cb037824 */ /* 0x000fe200078e0a02 */
[----:B------:R-:W-:Y:S01]  /*03b0*/  LEA.HI R11, R8, R17, RZ, 0x2 ;  /* 0x00000011080b7211 */ /* 0x000fe200078f10ff */
[----:B------:R-:W-:Y:S01]  /*03c0*/  IMAD.U32 R6, R0, 0x20, R7 ;  /* 0x0000002000067824 */ /* 0x000fe200078e0007 */
[----:B------:R-:W-:Y:S02]  /*03d0*/  LEA.HI R4, R4, R5, RZ, 0x2 ;  /* 0x0000000504047211 */ /* 0x000fe400078f10ff */
[----:B------:R-:W-:Y:S02]  /*03e0*/  SHF.R.S32.HI R2, RZ, 0x2, R11 ;  /* 0x00000002ff027819 */ /* 0x000fe4000001140b */
[----:B------:R-:W-:Y:S01]  /*03f0*/  LOP3.LUT R4, R4, 0xfffffffc, RZ, 0xc0, !PT ;  /* 0xfffffffc04047812 */ /* 0x000fe200078ec0ff */
[----:B------:R1:W-:Y:S01]  /*0400*/  STL [R1+0x7c], R6 ;  /* 0x00007c0601007387 */ /* 0x0003e20000100800 */
[----:B------:R-:W-:Y:S01]  /*0410*/  LEA.HI R0, R19, R19, RZ, 0x1 ;  /* 0x0000001313007211 */ /* 0x000fe200078f08ff */
[----:B------:R-:W-:Y:S01]  /*0420*/  IMAD R16, R3, 0x10, R2 ;  /* 0x0000001003107824 */ /* 0x000fe200078e0202 */
[----:B------:R-:W-:Y:S01]  /*0430*/  SHF.R.S32.HI R2, RZ, 0x1, R9 ;  /* 0x00000001ff027819 */ /* 0x000fe20000011409 */
[----:B------:R-:W-:Y:S01]  /*0440*/  IMAD.IADD R8, R5, 0x1, -R4 ;  /* 0x0000000105087824 */ /* 0x000fe200078e0a04 */
[C---:B------:R-:W-:Y:S01]  /*0450*/  LOP3.LUT R4, R0.reuse, 0x1ffffffe, RZ, 0xc0, !PT ;  /* 0x1ffffffe00047812 */ /* 0x040fe200078ec0ff */
[----:B------:R-:W-:Y:S01]  /*0460*/  IMAD.SHL.U32 R3, R0, 0x20, RZ ;  /* 0x0000002000037824 */ /* 0x000fe200078e00ff */
[C---:B------:R-:W-:Y:S01]  /*0470*/  LOP3.LUT P0, RZ, R2.reuse, 0x2, RZ, 0xc0, !PT ;  /* 0x0000000202ff7812 */ /* 0x040fe2000780c0ff */
[----:B------:R-:W-:Y:S01]  /*0480*/  IMAD.SHL.U32 R0, R2, 0x40, RZ ;  /* 0x0000004002007824 */ /* 0x000fe200078e00ff */
[----:B------:R-:W-:Y:S01]  /*0490*/  STL [R1+0xb8], R16 ;  /* 0x0000b81001007387 */ /* 0x000fe20000100800 */
[----:B------:R-:W-:Y:S01]  /*04a0*/  IMAD.SHL.U32 R5, R12, 0x20, RZ ;  /* 0x000000200c057824 */ /* 0x000fe200078e00ff */
[----:B------:R-:W-:Y:S01]  /*04b0*/  LOP3.LUT R7, R3, 0xffffffc0, RZ, 0xc0, !PT ;  /* 0xffffffc003077812 */ /* 0x000fe200078ec0ff */
[----:B------:R-:W-:Y:S01]  /*04c0*/  IMAD.SHL.U32 R2, R8, 0x40, RZ ;  /* 0x0000004008027824 */ /* 0x000fe200078e00ff */
[----:B------:R-:W-:Y:S01]  /*04d0*/  LOP3.LUT R0, R0, 0xc0, RZ, 0xc0, !PT ;  /* 0x000000c000007812 */ /* 0x000fe200078ec0ff */
[----:B------:R-:W-:Y:S01]  /*04e0*/  IMAD.IADD R9, R19, 0x1, -R4 ;  /* 0x0000000113097824 */ /* 0x000fe200078e0a04 */
[----:B------:R-:W-:Y:S01]  /*04f0*/  LOP3.LUT R3, R5, 0xffffff00, RZ, 0xc0, !PT ;  /* 0xffffff0005037812 */ /* 0x000fe200078ec0ff */
[----:B------:R-:W-:Y:S01]  /*0500*/  STL [R1+0x78], R15 ;  /* 0x0000780f01007387 */ /* 0x000fe20000100800 */
[----:B------:R-:W-:Y:S01]  /*0510*/  LOP3.LUT R2, R2, 0xc0, RZ, 0xc0, !PT ;  /* 0x000000c002027812 */ /* 0x000fe200078ec0ff */
[----:B------:R-:W-:Y:S01]  /*0520*/  IMAD R7, R9, 0x8, R7 ;  /* 0x0000000809077824 */ /* 0x000fe200078e0207 */
[----:B------:R-:W-:Y:S01]  /*0530*/  LOP3.LUT R5, R0, 0x8, R14, 0xf8, !PT ;  /* 0x0000000800057812 */ /* 0x000fe200078ef80e */
[----:B------:R-:W-:Y:S01]  /*0540*/  IMAD R203, R203, 0x200, R3 ;  /* 0x00000200cbcb7824 */ /* 0x000fe200078e0203 */
[----:B------:R-:W-:-:S02]  /*0550*/  SHF.R.U32.HI R4, RZ, 0x3, R0 ;  /* 0x00000003ff047819 */ /* 0x000fc40000011600 */
[----:B------:R-:W-:Y:S01]  /*0560*/  SHF.R.U32.HI R0, RZ, 0x3, R2 ;  /* 0x00000003ff007819 */ /* 0x000fe20000011602 */
[----:B------:R-:W-:Y:S01]  /*0570*/  IMAD R203, R201, 0x20, R203 ;  /* 0x00000020c9cb7824 */ /* 0x000fe200078e02cb */
[----:B------:R-:W-:Y:S01]  /*0580*/  LOP3.LUT R4, R5, R4, RZ, 0x3c, !PT ;  /* 0x0000000405047212 */ /* 0x000fe200078e3cff */
[----:B-1----:R-:W-:Y:S01]  /*0590*/  IMAD.SHL.U32 R6, R10, 0x8, RZ ;  /* 0x000000080a067824 */ /* 0x002fe200078e00ff */
[----:B------:R-:W-:Y:S01]  /*05a0*/  LOP3.LUT P1, RZ, R8, 0x2, RZ, 0xc0, !PT ;  /* 0x0000000208ff7812 */ /* 0x000fe2000782c0ff */
[----:B------:R-:W-:Y:S01]  /*05b0*/  IMAD R201, R201, 0x20, R3 ;  /* 0x00000020c9c97824 */ /* 0x000fe200078e0203 */
[----:B------:R-:W-:Y:S01]  /*05c0*/  IADD3 R3, R227, 0x20, RZ ;  /* 0x00000020e3037810 */ /* 0x000fe20007ffe0ff */
[----:B------:R-:W-:Y:S01]  /*05d0*/  IMAD.U32 R200, R200, 0x20, R4 ;  /* 0x00000020c8c87824 */ /* 0x000fe200078e0004 */
[----:B------:R-:W-:Y:S02]  /*05e0*/  LOP3.LUT R6, R2, 0x8, R6, 0xf8, !PT ;  /* 0x0000000802067812 */ /* 0x000fe400078ef806 */
[----:B------:R-:W-:-:S02]  /*05f0*/  LEA.HI R2, R13, R18, RZ, 0x7 ;  /* 0x000000120d027211 */ /* 0x000fc400078f38ff */
[----:B------:R-:W-:Y:S02]  /*0600*/  LOP3.LUT R0, R6, R0, RZ, 0x3c, !PT ;  /* 0x0000000006007212 */ /* 0x000fe400078e3cff */
[----:B------:R-:W-:Y:S02]  /*0610*/  SHF.R.S32.HI R2, RZ, 0x7, R2 ;  /* 0x00000007ff027819 */ /* 0x000fe40000011402 */
[----:B------:R-:W-:Y:S01]  /*0620*/  IADD3 R2, R227, 0x40, RZ ;  /* 0x00000040e3027810 */ /* 0x000fe20007ffe0ff */
[C---:B------:R-:W-:Y:S01]  /*0630*/  IMAD.IADD R203, R0.reuse, 0x1, R203 ;  /* 0x0000000100cb7824 */ /* 0x040fe200078e02cb */
[----:B------:R-:W-:Y:S01]  /*0640*/  SHF.R.S32.HI R3, RZ, 0x1f, R3 ;  /* 0x0000001fff037819 */ /* 0x000fe20000011403 */
[----:B------:R-:W-:Y:S01]  /*0650*/  IMAD.IADD R201, R0, 0x1, R201 ;  /* 0x0000000100c97824 */ /* 0x000fe200078e02c9 */
[----:B------:R-:W-:Y:S01]  /*0660*/  LOP3.LUT R0, R11, 0x7ffffffc, RZ, 0xc0, !PT ;  /* 0x7ffffffc0b007812 */ /* 0x000fe200078ec0ff */
[----:B------:R-:W-:Y:S01]  /*0670*/  IMAD.IADD R3, R16, 0x1, R7 ;  /* 0x0000000110037824 */ /* 0x000fe200078e0207 */
[----:B------:R-:W-:-:S02]  /*0680*/  SHF.R.S32.HI R2, RZ, 0x1f, R2 ;  /* 0x0000001fff027819 */ /* 0x000fc40000011402 */
[----:B------:R-:W-:Y:S01]  /*0690*/  SHF.R.S32.HI R4, RZ, 0x1f, R227 ;  /* 0x0000001fff047819 */ /* 0x000fe200000114e3 */
[----:B------:R-:W-:Y:S01]  /*06a0*/  IMAD.IADD R0, R17, 0x1, -R0 ;  /* 0x0000000111007824 */ /* 0x000fe200078e0a00 */
[----:B------:R-:W-:Y:S02]  /*06b0*/  LEA R200, R200, 0x3100, 0x1 ;  /* 0x00003100c8c87811 */ /* 0x000fe400078e08ff */
[----:B------:R-:W-:Y:S01]  /*06c0*/  SEL R202, R202, 0xffffffe0, !P1 ;  /* 0xffffffe0caca7807 */ /* 0x000fe20004800000 */
[----:B------:R-:W-:Y:S01]  /*06d0*/  IMAD.SHL.U32 R0, R0, 0x2, RZ ;  /* 0x0000000200007824 */ /* 0x000fe200078e00ff */
[----:B------:R-:W-:Y:S02]  /*06e0*/  LEA R203, R203, 0x6100, 0x1 ;  /* 0x00006100cbcb7811 */ /* 0x000fe400078e08ff */
[----:B------:R-:W-:Y:S02]  /*06f0*/  IADD3 R205, R200, 0x20, RZ ;  /* 0x00000020c8cd7810 */ /* 0x000fe40007ffe0ff */
[----:B------:R-:W-:Y:S01]  /*0700*/  SHF.R.S32.HI R2, RZ, 0x1f, R0 ;  /* 0x0000001fff027819 */ /* 0x000fe20000011400 */
[----:B------:R-:W-:Y:S01]  /*0710*/  STL [R1+0x38], R0 ;  /* 0x0000380001007387 */ /* 0x000fe20000100800 */
[C---:B------:R-:W-:Y:S01]  /*0720*/  IADD3 R11, R0.reuse, 0x8, RZ ;  /* 0x00000008000b7810 */ /* 0x040fe20007ffe0ff */
[----:B------:R-:W-:Y:S01]  /*0730*/  IMAD.IADD R204, R203, 0x1, R202 ;  /* 0x00000001cbcc7824 */ /* 0x000fe200078e02ca */
[C---:B------:R-:W-:Y:S01]  /*0740*/  IADD3 R10, R0.reuse, 0x10, RZ ;  /* 0x00000010000a7810 */ /* 0x040fe20007ffe0ff */
[----:B------:R1:W-:Y:S01]  /*0750*/  STL [R1+0xb0], R3 ;  /* 0x0000b00301007387 */ /* 0x0003e20000100800 */
[----:B------:R-:W-:-:S02]  /*0760*/  IADD3 R9, R0, 0x18, RZ ;  /* 0x0000001800097810 */ /* 0x000fc40007ffe0ff */
[C---:B------:R-:W-:Y:S01]  /*0770*/  IADD3 R8, R0.reuse, 0x20, RZ ;  /* 0x0000002000087810 */ /* 0x040fe20007ffe0ff */
[----:B------:R2:W-:Y:S01]  /*0780*/  STL [R1+0xac], R2 ;  /* 0x0000ac0201007387 */ /* 0x0005e20000100800 */
[C---:B------:R-:W-:Y:S02]  /*0790*/  IADD3 R7, R0.reuse, 0x28, RZ ;  /* 0x0000002800077810 */ /* 0x040fe40007ffe0ff */
[C---:B------:R-:W-:Y:S01]  /*07a0*/  IADD3 R6, R0.reuse, 0x30, RZ ;  /* 0x0000003000067810 */ /* 0x040fe20007ffe0ff */
[----:B------:R3:W-:Y:S01]  /*07b0*/  STL [R1+0x70], R11 ;  /* 0x0000700b01007387 */ /* 0x0007e20000100800 */
[C---:B------:R-:W-:Y:S02]  /*07c0*/  IADD3 R5, R0.reuse, 0x38, RZ ;  /* 0x0000003800057810 */ /* 0x040fe40007ffe0ff */
[----:B------:R-:W-:Y:S01]  /*07d0*/  IADD3 R4, R0, 0x40, RZ ;  /* 0x0000004000047810 */ /* 0x000fe20007ffe0ff */
[----:B------:R4:W-:Y:S01]  /*07e0*/  STL [R1+0x6c], R10 ;  /* 0x00006c0a01007387 */ /* 0x0009e20000100800 */
[----:B------:R-:W-:-:S02]  /*07f0*/  LEA R201, R201, 0x100, 0x1 ;  /* 0x00000100c9c97811 */ /* 0x000fc400078e08ff */
[----:B------:R-:W-:Y:S01]  /*0800*/  @P0 IADD3 R205, R200, -0x20, RZ ;  /* 0xffffffe0c8cd0810 */ /* 0x000fe20007ffe0ff */
[----:B------:R5:W-:Y:S02]  /*0810*/  STL [R1+0x68], R9 ;  /* 0x0000680901007387 */ /* 0x000be40000100800 */
[----:B------:R-:W-:Y:S01]  /*0820*/  IMAD.IADD R202, R202, 0x1, R201 ;  /* 0x00000001caca7824 */ /* 0x000fe200078e02c9 */
[C---:B------:R-:W-:Y:S01]  /*0830*/  IADD3 R216, R205.reuse, 0x400, RZ ;  /* 0x00000400cdd87810 */ /* 0x040fe20007ffe0ff */
[----:B------:R5:W-:Y:S01]  /*0840*/  STL [R1+0x64], R8 ;  /* 0x0000640801007387 */ /* 0x000be20000100800 */
[C---:B------:R-:W-:Y:S02]  /*0850*/  IADD3 R215, R205.reuse, 0x800, RZ ;  /* 0x00000800cdd77810 */ /* 0x040fe40007ffe0ff */
[----:B------:R-:W-:Y:S01]  /*0860*/  IADD3 R214, R205, 0xc00, RZ ;  /* 0x00000c00cdd67810 */ /* 0x000fe20007ffe0ff */
[----:B------:R5:W-:Y:S01]  /*0870*/  STL [R1+0x60], R7 ;  /* 0x0000600701007387 */ /* 0x000be20000100800 */
[----:B-1----:R-:W-:-:S02]  /*0880*/  IADD3 R3, R0, 0x48, RZ ;  /* 0x0000004800037810 */ /* 0x002fc40007ffe0ff */
[C---:B------:R-:W-:Y:S01]  /*0890*/  IADD3 R213, R205.reuse, 0x1000, RZ ;  /* 0x00001000cdd57810 */ /* 0x040fe20007ffe0ff */
[----:B------:R1:W-:Y:S01]  /*08a0*/  STL [R1+0x5c], R6 ;  /* 0x00005c0601007387 */ /* 0x0003e20000100800 */
[C---:B--2---:R-:W-:Y:S02]  /*08b0*/  IADD3 R2, R0.reuse, 0x50, RZ ;  /* 0x0000005000027810 */ /* 0x044fe40007ffe0ff */
[----:B------:R-:W-:Y:S01]  /*08c0*/  IADD3 R0, R0, 0x58, RZ ;  /* 0x0000005800007810 */ /* 0x000fe20007ffe0ff */
[----:B------:R2:W-:Y:S01]  /*08d0*/  STL [R1+0x58], R5 ;  /* 0x0000580501007387 */ /* 0x0005e20000100800 */
[----:B---3--:R-:W-:Y:S02]  /*08e0*/  SHF.R.S32.HI R11, RZ, 0x1f, R11 ;  /* 0x0000001fff0b7819 */ /* 0x008fe4000001140b */
[----:B------:R-:W-:Y:S01]  /*08f0*/  IADD3 R212, R205, 0x1400, RZ ;  /* 0x00001400cdd47810 */ /* 0x000fe20007ffe0ff */
[----:B------:R3:W-:Y:S01]  /*0900*/  STL [R1+0x48], R4 ;  /* 0x0000480401007387 */ /* 0x0007e20000100800 */
[----:B----4-:R-:W-:-:S02]  /*0910*/  SHF.R.S32.HI R10, RZ, 0x1f, R10 ;  /* 0x0000001fff0a7819 */ /* 0x010fc4000001140a */
[C---:B------:R-:W-:Y:S01]  /*0920*/  IADD3 R211, R205.reuse, 0x1800, RZ ;  /* 0x00001800cdd37810 */ /* 0x040fe20007ffe0ff */
[----:B------:R4:W-:Y:S01]  /*0930*/  STL [R1+0x54], R3 ;  /* 0x0000540301007387 */ /* 0x0009e20000100800 */
[----:B-----5:R-:W-:Y:S02]  /*0940*/  SHF.R.S32.HI R9, RZ, 0x1f, R9 ;  /* 0x0000001fff097819 */ /* 0x020fe40000011409 */
[C---:B------:R-:W-:Y:S01]  /*0950*/  IADD3 R210, R205.reuse, 0x1c00, RZ ;  /* 0x00001c00cdd27810 */ /* 0x040fe20007ffe0ff */
[----:B------:R5:W-:Y:S01]  /*0960*/  STL [R1+0x50], R2 ;  /* 0x0000500201007387 */ /* 0x000be20000100800 */
[----:B------:R-:W-:Y:S02]  /*0970*/  SHF.R.S32.HI R8, RZ, 0x1f, R8 ;  /* 0x0000001fff087819 */ /* 0x000fe40000011408 */
[----:B------:R-:W-:Y:S01]  /*0980*/  IADD3 R209, R205, 0x2000, RZ ;  /* 0x00002000cdd17810 */ /* 0x000fe20007ffe0ff */
[----:B------:R-:W-:Y:S01]  /*0990*/  STL [R1+0xa8], R11 ;  /* 0x0000a80b01007387 */ /* 0x000fe20000100800 */
[----:B------:R-:W-:-:S02]  /*09a0*/  SHF.R.S32.HI R7, RZ, 0x1f, R7 ;  /* 0x0000001fff077819 */ /* 0x000fc40000011407 */
[C---:B------:R-:W-:Y:S01]  /*09b0*/  IADD3 R208, R205.reuse, 0x2400, RZ ;  /* 0x00002400cdd07810 */ /* 0x040fe20007ffe0ff */
[----:B------:R5:W-:Y:S01]  /*09c0*/  STL [R1+0x4c], R0 ;  /* 0x00004c0001007387 */ /* 0x000be20000100800 */
[----:B-1----:R-:W-:Y:S02]  /*09d0*/  SHF.R.S32.HI R6, RZ, 0x1f, R6 ;  /* 0x0000001fff067819 */ /* 0x002fe40000011406 */
[C---:B------:R-:W-:Y:S01]  /*09e0*/  IADD3 R207, R205.reuse, 0x2800, RZ ;  /* 0x00002800cdcf7810 */ /* 0x040fe20007ffe0ff */
[----:B------:R1:W-:Y:S01]  /*09f0*/  STL [R1+0xa4], R10 ;  /* 0x0000a40a01007387 */ /* 0x0003e20000100800 */
[----:B--2---:R-:W-:Y:S02]  /*0a00*/  SHF.R.S32.HI R5, RZ, 0x1f, R5 ;  /* 0x0000001fff057819 */ /* 0x004fe40000011405 */
[----:B------:R-:W-:Y:S01]  /*0a10*/  IADD3 R206, R205, 0x2c00, RZ ;  /* 0x00002c00cdce7810 */ /* 0x000fe20007ffe0ff */
[----:B------:R1:W-:Y:S01]  /*0a20*/  STL [R1+0xa0], R9 ;  /* 0x0000a00901007387 */ /* 0x0003e20000100800 */
[----:B---3--:R-:W-:-:S03]  /*0a30*/  SHF.R.S32.HI R4, RZ, 0x1f, R4 ;  /* 0x0000001fff047819 */ /* 0x008fc60000011404 */
[----:B------:R1:W-:Y:S01]  /*0a40*/  STL [R1+0x9c], R8 ;  /* 0x00009c0801007387 */ /* 0x0003e20000100800 */
[----:B----4-:R-:W-:-:S03]  /*0a50*/  SHF.R.S32.HI R3, RZ, 0x1f, R3 ;  /* 0x0000001fff037819 */ /* 0x010fc60000011403 */
[----:B------:R1:W-:Y:S01]  /*0a60*/  STL [R1+0x98], R7 ;  /* 0x0000980701007387 */ /* 0x0003e20000100800 */
[----:B-----5:R-:W-:-:S03]  /*0a70*/  SHF.R.S32.HI R2, RZ, 0x1f, R2 ;  /* 0x0000001fff027819 */ /* 0x020fc60000011402 */
[----:B------:R1:W-:Y:S04]  /*0a80*/  STL [R1+0x94], R6 ;  /* 0x0000940601007387 */ /* 0x0003e80000100800 */
[----:B------:R1:W-:Y:S01]  /*0a90*/  STL [R1+0x90], R5 ;  /* 0x0000900501007387 */ /* 0x0003e20000100800 */
[----:B------:R-:W-:-:S03]  /*0aa0*/  SHF.R.S32.HI R0, RZ, 0x1f, R0 ;  /* 0x0000001fff007819 */ /* 0x000fc60000011400 */
[----:B------:R1:W-:Y:S04]  /*0ab0*/  STL [R1+0x8c], R4 ;  /* 0x00008c0401007387 */ /* 0x0003e80000100800 */
[----:B------:R1:W-:Y:S04]  /*0ac0*/  STL [R1+0x88], R3 ;  /* 0x0000880301007387 */ /* 0x0003e80000100800 */
[----:B------:R1:W-:Y:S04]  /*0ad0*/  STL [R1+0x84], R2 ;  /* 0x0000840201007387 */ /* 0x0003e80000100800 */
[----:B------:R1:W-:Y:S02]  /*0ae0*/  STL [R1+0x80], R0 ;  /* 0x0000800001007387 */ /* 0x0003e40000100800 */
.L_x_1311:
[----:B-1----:R-:W2:Y:S01]  /*0af0*/  LDL R4, [R1+0x78] ;  /* 0x0000780001047983 */ /* 0x002ea20000100800 */
[----:B------:R-:W-:Y:S01]  /*0b00*/  IMAD.MOV.U32 R0, RZ, RZ, c[0x0][0x560] ;  /* 0x00015800ff007624 */ /* 0x000fe200078e00ff */
[----:B------:R-:W-:Y:S01]  /*0b10*/  YIELD ;  /* 0x0000000000007946 */ /* 0x000fe20003800000 */
[----:B------:R-:W-:Y:S03]  /*0b20*/  BSSY B0, `(.L_x_1250) ;  /* 0x0000016000007945 */ /* 0x000fe60003800000 */
[----:B------:R-:W-:-:S13]  /*0b30*/  ISETP.NE.AND P0, PT, R0, 0x1, PT ;  /* 0x000000010000780c */ /* 0x000fda0003f05270 */
[----:B--2---:R-:W-:Y:S01]  /*0b40*/  @P0 IMAD.HI.U32 R0, R4, c[0x0][0x564], RZ ;  /* 0x0001590004000a27 */ /* 0x004fe200078e00ff */
[----:B------:R-:W-:-:S04]  /*0b50*/  MOV R3, R4 ;  /* 0x0000000400037202 */ /* 0x000fc80000000f00 */
[----:B------:R-:W-:-:S04]  /*0b60*/  @P0 SHF.R.U32.HI R3, RZ, c[0x0][0x568], R0 ;  /* 0x00015a00ff030a19 */ /* 0x000fc80000011600 */
[----:B------:R-:W-:Y:S01]  /*0b70*/  ISETP.GE.AND P0, PT, R3, c[0x0][0x578], PT ;  /* 0x00015e0003007a0c */ /* 0x000fe20003f06270 */
[----:B------:R-:W-:-:S04]  /*0b80*/  IMAD.MOV R2, RZ, RZ, -R3 ;  /* 0x000000ffff027224 */ /* 0x000fc800078e0a03 */
[----:B------:R-:W-:-:S08]  /*0b90*/  IMAD R2, R2, c[0x0][0x560], R4 ;  /* 0x0001580002027a24 */ /* 0x000fd000078e0204 */
[----:B------:R-:W-:Y:S05]  /*0ba0*/  @!P0 BRA `(.L_x_1251) ;  /* 0x0000007000008947 */ /* 0x000fea0003800000 */
[----:B------:R-:W-:-:S04]  /*0bb0*/  MOV R0, c[0x0][0x56c] ;  /* 0x00015b0000007a02 */ /* 0x000fc80000000f00 */
[----:B------:R-:W-:Y:S02]  /*0bc0*/  ISETP.NE.AND P0, PT, R0, 0x1, PT ;  /* 0x000000010000780c */ /* 0x000fe40003f05270 */
[----:B------:R-:W-:-:S11]  /*0bd0*/  MOV R0, R2 ;  /* 0x0000000200007202 */ /* 0x000fd60000000f00 */
[----:B------:R-:W-:-:S05]  /*0be0*/  @P0 IMAD.HI.U32 R4, R2, c[0x0][0x570], RZ ;  /* 0x00015c0002040a27 */ /* 0x000fca00078e00ff */
[----:B------:R-:W-:-:S05]  /*0bf0*/  @P0 SHF.R.U32.HI R0, RZ, c[0x0][0x574], R4 ;  /* 0x00015d00ff000a19 */ /* 0x000fca0000011604 */
[----:B------:R-:W-:Y:S01]  /*0c00*/  IMAD R4, R0, c[0x0][0x56c], RZ ;  /* 0x00015b0000047a24 */ /* 0x000fe200078e02ff */
[----:B------:R-:W-:Y:S05]  /*0c10*/  BRA `(.L_x_1252) ;  /* 0x0000006000007947 */ /* 0x000fea0003800000 */
.L_x_1251:
[----:B------:R-:W-:-:S04]  /*0c20*/  MOV R0, c[0x0][0x554] ;  /* 0x0001550000007a02 */ /* 0x000fc80000000f00 */
[----:B------:R-:W-:Y:S02]  /*0c30*/  ISETP.NE.AND P0, PT, R0, 0x1, PT ;  /* 0x000000010000780c */ /* 0x000fe40003f05270 */
[----:B------:R-:W-:-:S11]  /*0c40*/  MOV R0, R2 ;  /* 0x0000000200007202 */ /* 0x000fd60000000f00 */
[----:B------:R-:W-:-:S05]  /*0c50*/  @P0 IMAD.HI.U32 R4, R2, c[0x0][0x558], RZ ;  /* 0x0001560002040a27 */ /* 0x000fca00078e00ff */
[----:B------:R-:W-:-:S05]  /*0c60*/  @P0 SHF.R.U32.HI R0, RZ, c[0x0][0x55c], R4 ;  /* 0x00015700ff000a19 */ /* 0x000fca0000011604 */
[----:B------:R-:W-:Y:S02]  /*0c70*/  IMAD R4, R0, c[0x0][0x554], RZ ;  /* 0x0001550000047a24 */ /* 0x000fe400078e02ff */
.L_x_1252:
[----:B------:R-:W-:Y:S05]  /*0c80*/  BSYNC B0 ;  /* 0x0000000000007941 */ /* 0x000fea0003800000 */
.L_x_1250:
[----:B------:R-:W-:Y:S01]  /*0c90*/  IMAD.MOV.U32 R5, RZ, RZ, c[0x0][0x548] ;  /* 0x00015200ff057624 */ /* 0x000fe200078e00ff */
[----:B------:R-:W-:Y:S01]  /*0ca0*/  ISETP.NE.U32.AND P0, PT, RZ, c[0x0][0x370], PT ;  /* 0x0000dc00ff007a0c */ /* 0x000fe20003f05070 */
[----:B------:R-:W-:Y:S02]  /*0cb0*/  IMAD.IADD R4, R2, 0x1, -R4 ;  /* 0x0000000102047824 */ /* 0x000fe400078e0a04 */
[----:B------:R-:W-:Y:S01]  /*0cc0*/  IMAD.MOV.U32 R6, RZ, RZ, RZ ;  /* 0x000000ffff067224 */ /* 0x000fe200078e00ff */
[----:B------:R-:W-:Y:S01]  /*0cd0*/  ISETP.NE.AND P1, PT, R5, 0x1, PT ;  /* 0x000000010500780c */ /* 0x000fe20003f25270 */
[----:B------:R-:W-:Y:S01]  /*0ce0*/  IMAD R4, R3, c[0x0][0x554], R4 ;  /* 0x0001550003047a24 */ /* 0x000fe200078e0204 */
[----:B------:R-:W-:-:S03]  /*0cf0*/  ISETP.NE.AND.EX P0, PT, RZ, c[0x0][0x374], PT, P0 ;  /* 0x0000dd00ff007a0c */ /* 0x000fc60003f05300 */
[----:B------:R-:W-:-:S08]  /*0d00*/  IMAD.MOV.U32 R13, RZ, RZ, R4 ;  /* 0x000000ffff0d7224 */ /* 0x000fd000078e0004 */
[----:B------:R-:W-:-:S04]  /*0d10*/  @P1 IMAD.HI.U32 R2, R4, c[0x0][0x54c], RZ ;  /* 0x0001530004021a27 */ /* 0x000fc800078e00ff */
[----:B------:R-:W-:Y:S01]  /*0d20*/  @P0 IMAD.MOV.U32 R3, RZ, RZ, 0x4 ;  /* 0x00000004ff030424 */ /* 0x000fe200078e00ff */
[----:B------:R-:W-:-:S05]  /*0d30*/  @P1 SHF.R.U32.HI R13, RZ, c[0x0][0x550], R2 ;  /* 0x00015400ff0d1a19 */ /* 0x000fca0000011602 */
[----:B------:R-:W-:Y:S01]  /*0d40*/  @P0 IMAD.WIDE R2, R13, R3, c[0x0][0x370] ;  /* 0x0000dc000d020625 */ /* 0x000fe200078e0203 */
[----:B------:R-:W-:Y:S04]  /*0d50*/  STL [R1+0x3c], R13 ;  /* 0x00003c0d01007387 */ /* 0x000fe80000100800 */
[----:B------:R1:W2:Y:S01]  /*0d60*/  @P0 LDG.E R6, [R2.64] ;  /* 0x0000000602060981 */ /* 0x0002a2000c1e1900 */
[----:B------:R-:W-:Y:S01]  /*0d70*/  IMAD.MOV.U32 R12, RZ, RZ, R0 ;  /* 0x000000ffff0c7224 */ /* 0x000fe200078e0000 */
[----:B------:R-:W-:Y:S01]  /*0d80*/  BSSY B0, `(.L_x_1253) ;  /* 0x0000044000007945 */ /* 0x000fe20003800000 */
[----:B------:R-:W-:-:S05]  /*0d90*/  IMAD.MOV.U32 R5, RZ, RZ, 0x40 ;  /* 0x00000040ff057424 */ /* 0x000fca00078e00ff */
[----:B------:R-:W-:Y:S01]  /*0da0*/  IADD3 R5, R5, -c[0x0][0x168], RZ ;  /* 0x80005a0005057a10 */ /* 0x000fe20007ffe0ff */
[----:B-1----:R-:W-:-:S05]  /*0db0*/  IMAD.MOV.U32 R2, RZ, RZ, c[0x0][0x53c] ;  /* 0x00014f00ff027624 */ /* 0x002fca00078e00ff */
[----:B------:R-:W-:Y:S02]  /*0dc0*/  ISETP.NE.AND P0, PT, R2, 0x1, PT ;  /* 0x000000010200780c */ /* 0x000fe40003f05270 */
[----:B------:R-:W-:-:S11]  /*0dd0*/  LOP3.LUT R2, R0, 0x1ffffff, RZ, 0x3c, !PT ;  /* 0x01ffffff00027812 */ /* 0x000fd600078e3cff */
[----:B------:R-:W-:Y:S01]  /*0de0*/  @P0 IMAD.HI.U32 R3, R0, c[0x0][0x540], RZ ;  /* 0x0001500000030a27 */ /* 0x000fe200078e00ff */
[----:B------:R-:W-:Y:S02]  /*0df0*/  IADD3 R0, R2, c[0x0][0x53c], RZ ;  /* 0x00014f0002007a10 */ /* 0x000fe40007ffe0ff */
[----:B------:R-:W-:Y:S02]  /*0e00*/  MOV R2, c[0x0][0x2c4] ;  /* 0x0000b10000027a02 */ /* 0x000fe40000000f00 */
[----:B------:R-:W-:Y:S02]  /*0e10*/  @P0 SHF.R.U32.HI R12, RZ, c[0x0][0x544], R3 ;  /* 0x00015100ff0c0a19 */ /* 0x000fe40000011603 */
[----:B------:R-:W-:Y:S01]  /*0e20*/  ISETP.NE.AND P3, PT, R2, 0x1, PT ;  /* 0x000000010200780c */ /* 0x000fe20003f65270 */
[----:B------:R-:W-:Y:S02]  /*0e30*/  IMAD.MOV.U32 R2, RZ, RZ, c[0x0][0x2ac] ;  /* 0x0000ab00ff027624 */ /* 0x000fe400078e00ff */
[----:B------:R-:W-:Y:S01]  /*0e40*/  IMAD R0, R12, c[0x0][0x53c], R0 ;  /* 0x00014f000c007a24 */ /* 0x000fe200078e0200 */
[----:B------:R-:W-:Y:S01]  /*0e50*/  STL [R1+0x44], R12 ;  /* 0x0000440c01007387 */ /* 0x000fe20000100800 */
[----:B------:R-:W-:-:S02]  /*0e60*/  IMAD R247, R2, c[0x0][0x1d0], RZ ;  /* 0x0000740002f77a24 */ /* 0x000fc400078e02ff */
[----:B------:R-:W-:Y:S02]  /*0e70*/  IMAD.SHL.U32 R14, R0, 0x80, RZ ;  /* 0x00000080000e7824 */ /* 0x000fe400078e00ff */
[----:B------:R-:W-:-:S03]  /*0e80*/  IMAD R2, R2, c[0x0][0x1d0], R5 ;  /* 0x0000740002027a24 */ /* 0x000fc600078e0205 */
[----:B------:R-:W-:Y:S01]  /*0e90*/  IADD3 R0, R14, 0x7f, RZ ;  /* 0x0000007f0e007810 */ /* 0x000fe20007ffe0ff */
[----:B------:R-:W-:Y:S04]  /*0ea0*/  STL [R1+0x74], R14 ;  /* 0x0000740e01007387 */ /* 0x000fe80000100800 */
[----:B------:R-:W-:-:S05]  /*0eb0*/  @P3 IMAD.HI.U32 R3, R0, c[0x0][0x2c8], RZ ;  /* 0x0000b20000033a27 */ /* 0x000fca00078e00ff */
[----:B------:R-:W-:Y:S02]  /*0ec0*/  @P3 SHF.R.U32.HI R0, RZ, c[0x0][0x2cc], R3 ;  /* 0x0000b300ff003a19 */ /* 0x000fe40000011603 */
[----:B------:R-:W-:Y:S02]  /*0ed0*/  IADD3 R3, R247, 0x3f, RZ ;  /* 0x0000003ff7037810 */ /* 0x000fe40007ffe0ff */
[----:B------:R-:W-:-:S04]  /*0ee0*/  IADD3 R0, R2, R0, RZ ;  /* 0x0000000002007210 */ /* 0x000fc80007ffe0ff */
[----:B------:R-:W-:-:S04]  /*0ef0*/  SHF.R.S32.HI R2, RZ, 0x1f, R0 ;  /* 0x0000001fff027819 */ /* 0x000fc80000011400 */
[----:B------:R-:W-:Y:S01]  /*0f00*/  LEA.HI R0, R2, R0, RZ, 0x6 ;  /* 0x0000000002007211 */ /* 0x000fe200078f30ff */
[----:B------:R-:W-:-:S03]  /*0f10*/  IMAD.MOV.U32 R2, RZ, RZ, RZ ;  /* 0x000000ffff027224 */ /* 0x000fc600078e00ff */
[----:B------:R-:W-:Y:S01]  /*0f20*/  SHF.R.S32.HI R0, RZ, 0x6, R0 ;  /* 0x00000006ff007819 */ /* 0x000fe20000011400 */
[----:B--2---:R1:W-:Y:S02]  /*0f30*/  STL [R1+0x20], R6 ;  /* 0x0000200601007387 */ /* 0x0043e40000100800 */
[----:B-1----:R-:W-:-:S04]  /*0f40*/  SHF.R.S32.HI R6, RZ, 0x1f, R3 ;  /* 0x0000001fff067819 */ /* 0x002fc80000011403 */
[----:B------:R-:W-:-:S04]  /*0f50*/  LEA.HI R6, R6, R3, RZ, 0x6 ;  /* 0x0000000306067211 */ /* 0x000fc800078f30ff */
[----:B------:R-:W-:-:S04]  /*0f60*/  SHF.R.S32.HI R6, RZ, 0x6, R6 ;  /* 0x00000006ff067819 */ /* 0x000fc80000011406 */
[----:B------:R-:W-:Y:S01]  /*0f70*/  IMNMX R6, R6, R0, PT ;  /* 0x0000000006067217 */ /* 0x000fe20003800200 */
[----:B------:R-:W-:-:S03]  /*0f80*/  IMAD.MOV R0, RZ, RZ, -R13 ;  /* 0x000000ffff007224 */ /* 0x000fc600078e0a0d */
[----:B------:R-:W-:Y:S01]  /*0f90*/  ISETP.GE.AND P0, PT, R6, 0x1, PT ;  /* 0x000000010600780c */ /* 0x000fe20003f06270 */
[----:B------:R-:W-:-:S05]  /*0fa0*/  IMAD R11, R0, c[0x0][0x548], R4 ;  /* 0x00015200000b7a24 */ /* 0x000fca00078e0204 */
[----:B------:R1:W-:Y:S07]  /*0fb0*/  STL [R1+0x40], R11 ;  /* 0x0000400b01007387 */ /* 0x0003ee0000100800 */
[----:B------:R-:W-:Y:S05]  /*0fc0*/  @!P0 BRA `(.L_x_1254) ;  /* 0x000001f000008947 */ /* 0x000fea0003800000 */
[----:B------:R-:W-:-:S04]  /*0fd0*/  SHF.R.U32.HI R0, RZ, 0x10, R12 ;  /* 0x00000010ff007819 */ /* 0x000fc8000001160c */
[----:B------:R-:W-:-:S04]  /*0fe0*/  ISETP.NE.AND P0, PT, R0, RZ, PT ;  /* 0x000000ff0000720c */ /* 0x000fc80003f05270 */
[----:B------:R-:W-:-:S04]  /*0ff0*/  SEL R0, R0, c[0x0][0x338], P0 ;  /* 0x0000ce0000007a07 */ /* 0x000fc80000000000 */
[-C--:B------:R-:W-:Y:S02]  /*1000*/  IABS R3, R0.reuse ;  /* 0x0000000000037213 */ /* 0x080fe40000000000 */
[----:B------:R-:W-:Y:S02]  /*1010*/  IADD3 R7, R0, -0x1, R6 ;  /* 0xffffffff00077810 */ /* 0x000fe40007ffe006 */
[----:B------:R-:W2:Y:S02]  /*1020*/  I2F.RP R4, R3 ;  /* 0x0000000300047306 */ /* 0x000ea40000209400 */
[----:B------:R-:W-:Y:S02]  /*1030*/  IABS R10, R7 ;  /* 0x00000007000a7213 */ /* 0x000fe40000000000 */
[----:B------:R-:W-:-:S04]  /*1040*/  LOP3.LUT R7, R7, R0, RZ, 0x3c, !PT ;  /* 0x0000000007077212 */ /* 0x000fc800078e3cff */
[----:B------:R-:W-:Y:S01]  /*1050*/  ISETP.GE.AND P0, PT, R7, RZ, PT ;  /* 0x000000ff0700720c */ /* 0x000fe20003f06270 */
[----:B--2---:R-:W2:Y:S02]  /*1060*/  MUFU.RCP R4, R4 ;  /* 0x0000000400047308 */ /* 0x004ea40000001000 */
[----:B--2---:R-:W-:-:S06]  /*1070*/  IADD3 R4, R4, 0xffffffe, RZ ;  /* 0x0ffffffe04047810 */ /* 0x004fcc0007ffe0ff */
[----:B------:R-:W2:Y:S02]  /*1080*/  F2I.FTZ.U32.TRUNC.NTZ R5, R4 ;  /* 0x0000000400057305 */ /* 0x000ea4000021f000 */
[----:B--2---:R-:W-:Y:S02]  /*1090*/  IMAD.MOV R2, RZ, RZ, -R5 ;  /* 0x000000ffff027224 */ /* 0x004fe400078e0a05 */
        /* <DEDUP_REMOVED lines=14> */
[----:B------:R-:W-:-:S13]  /*1180*/  ISETP.GE.U32.AND P2, PT, R4, R3, PT ;  /* 0x000000030400720c */ /* 0x000fda0003f46070 */
[----:B------:R-:W-:-:S05]  /*1190*/  @P2 IADD3 R2, R2, 0x1, RZ ;  /* 0x0000000102022810 */ /* 0x000fca0007ffe0ff */
[----:B------:R-:W-:Y:S01]  /*11a0*/  @!P0 IMAD.MOV R2, RZ, RZ, -R2 ;  /* 0x000000ffff028224 */ /* 0x000fe200078e0a02 */
[----:B------:R-:W-:Y:S02]  /*11b0*/  @!P1 LOP3.LUT R2, RZ, R0, RZ, 0x33, !PT ;  /* 0x00000000ff029212 */ /* 0x000fe400078e33ff */
.L_x_1254:
[----:B------:R-:W-:Y:S05]  /*11c0*/  BSYNC B0 ;  /* 0x0000000000007941 */ /* 0x000fea0003800000 */
.L_x_1253:
[----:B------:R-:W-:Y:S01]  /*11d0*/  LOP3.LUT R0, R12, 0xffff, RZ, 0xc0, !PT ;  /* 0x0000ffff0c007812 */ /* 0x000fe200078ec0ff */
[----:B------:R-:W-:Y:S01]  /*11e0*/  CS2R R20, SRZ ;  /* 0x0000000000147805 */ /* 0x000fe2000001ff00 */
[----:B------:R-:W-:Y:S01]  /*11f0*/  CS2R R22, SRZ ;  /* 0x0000000000167805 */ /* 0x000fe2000001ff00 */
[----:B------:R-:W-:Y:S01]  /*1200*/  CS2R R94, SRZ ;  /* 0x00000000005e7805 */ /* 0x000fe2000001ff00 */
[----:B------:R-:W-:Y:S01]  /*1210*/  CS2R R92, SRZ ;  /* 0x00000000005c7805 */ /* 0x000fe2000001ff00 */
[----:B------:R-:W-:Y:S01]  /*1220*/  IMAD R3, R0, R2, RZ ;  /* 0x0000000200037224 */ /* 0x000fe200078e02ff */
[----:B------:R-:W-:Y:S01]  /*1230*/  PRMT R0, RZ, 0x7610, R0 ;  /* 0x00007610ff007816 */ /* 0x000fe20000000000 */
[----:B------:R-:W-:Y:S01]  /*1240*/  CS2R R98, SRZ ;  /* 0x0000000000627805 */ /* 0x000fe2000001ff00 */
[----:B------:R-:W-:Y:S01]  /*1250*/  CS2R R96, SRZ ;  /* 0x0000000000607805 */ /* 0x000fe2000001ff00 */
[----:B------:R-:W-:Y:S01]  /*1260*/  IMAD.IADD R2, R3, 0x1, R2 ;  /* 0x0000000103027824 */ /* 0x000fe200078e0202 */
[----:B------:R2:W-:Y:S01]  /*1270*/  STL [R1+0x4], R3 ;  /* 0x0000040301007387 */ /* 0x0005e20000100800 */
        /* <DEDUP_REMOVED lines=47> */
[----:B--2---:R-:W2:Y:S01]  /*1570*/  S2R R3, SR_TID.X ;  /* 0x0000000000037919 */ /* 0x004ea20000002100 */
[----:B------:R-:W-:-:S04]  /*1580*/  ISETP.NE.U32.AND P1, PT, RZ, c[0x0][0x340], PT ;  /* 0x0000d000ff007a0c */ /* 0x000fc80003f25070 */
[----:B------:R-:W-:-:S13]  /*1590*/  ISETP.NE.AND.EX P1, PT, RZ, c[0x0][0x344], PT, P1 ;  /* 0x0000d100ff007a0c */ /* 0x000fda0003f25310 */
[----:B------:R-:W-:Y:S01]  /*15a0*/  @P1 IMAD.MOV.U32 R2, RZ, RZ, 0x4 ;  /* 0x00000004ff021424 */ /* 0x000fe200078e00ff */
[--C-:B--2---:R-:W-:Y:S02]  /*15b0*/  SHF.R.S32.HI R4, RZ, 0x1f, R3.reuse ;  /* 0x0000001fff047819 */ /* 0x104fe40000011403 */
[----:B------:R-:W-:Y:S02]  /*15c0*/  SHF.R.S32.HI R5, RZ, 0x1f, R3 ;  /* 0x0000001fff057819 */ /* 0x000fe40000011403 */
[-C--:B------:R-:W-:Y:S02]  /*15d0*/  LEA.HI R4, R4, R3.reuse, RZ, 0x2 ;  /* 0x0000000304047211 */ /* 0x080fe400078f10ff */
[----:B------:R-:W-:Y:S02]  /*15e0*/  LEA.HI R5, R5, R3, RZ, 0x2 ;  /* 0x0000000305057211 */ /* 0x000fe400078f10ff */
[----:B------:R-:W-:Y:S02]  /*15f0*/  LOP3.LUT R4, R4, 0xfffffffc, RZ, 0xc0, !PT ;  /* 0xfffffffc04047812 */ /* 0x000fe400078ec0ff */
[----:B------:R-:W-:-:S03]  /*1600*/  SHF.R.S32.HI R5, RZ, 0x2, R5 ;  /* 0x00000002ff057819 */ /* 0x000fc60000011405 */
[----:B------:R-:W-:Y:S02]  /*1610*/  IMAD.IADD R4, R3, 0x1, -R4 ;  /* 0x0000000103047824 */ /* 0x000fe400078e0a04 */
[----:B------:R-:W-:-:S05]  /*1620*/  @P1 IMAD.WIDE R2, R13, R2, c[0x0][0x340] ;  /* 0x0000d0000d021625 */ /* 0x000fca00078e0202 */
[----:B------:R2:W5:Y:S01]  /*1630*/  @P1 LDG.E R12, [R2.64] ;  /* 0x00000006020c1981 */ /* 0x000562000c1e1900 */
[----:B------:R-:W-:Y:S02]  /*1640*/  SHF.R.S32.HI R31, RZ, 0x1f, R11 ;  /* 0x0000001fff1f7819 */ /* 0x000fe4000001140b */
[----:B------:R-:W-:Y:S02]  /*1650*/  LEA R4, R4, R5, 0x5 ;  /* 0x0000000504047211 */ /* 0x000fe400078e28ff */
[----:B------:R-:W-:Y:S01]  /*1660*/  SHF.R.S32.HI R6, RZ, 0x1f, R13 ;  /* 0x0000001fff067819 */ /* 0x000fe2000001140d */
[----:B------:R-:W-:Y:S01]  /*1670*/  IMAD R0, R31, c[0x0][0x1b8], RZ ;  /* 0x00006e001f007a24 */ /* 0x000fe200078e02ff */
[C---:B------:R-:W-:Y:S01]  /*1680*/  IADD3 R9, R227.reuse, 0x20, RZ ;  /* 0x00000020e3097810 */ /* 0x040fe20007ffe0ff */
[----:B------:R3:W-:Y:S01]  /*1690*/  STL [R1], R4 ;  /* 0x0000000401007387 */ /* 0x0007e20000100800 */
[----:B------:R-:W-:Y:S01]  /*16a0*/  IADD3 R8, R227, 0x40, RZ ;  /* 0x00000040e3087810 */ /* 0x000fe20007ffe0ff */
[----:B------:R-:W-:Y:S01]  /*16b0*/  IMAD R5, R11, c[0x0][0x1bc], R0 ;  /* 0x00006f000b057a24 */ /* 0x000fe200078e0200 */
[----:B------:R-:W-:-:S02]  /*16c0*/  ISETP.GE.AND P6, PT, R227, c[0x0][0x198], PT ;  /* 0x00006600e3007a0c */ /* 0x000fc40003fc6270 */
[----:B------:R-:W-:Y:S02]  /*16d0*/  ISETP.GE.AND P5, PT, R9, c[0x0][0x198], PT ;  /* 0x0000660009007a0c */ /* 0x000fe40003fa6270 */
[----:B------:R-:W-:Y:S02]  /*16e0*/  ISETP.GE.AND P4, PT, R8, c[0x0][0x198], PT ;  /* 0x0000660008007a0c */ /* 0x000fe40003f86270 */
[----:B------:R-:W-:Y:S01]  /*16f0*/  IADD3 R140, R224, -0x1, RZ ;  /* 0xffffffffe08c7810 */ /* 0x000fe20007ffe0ff */
[----:B--2---:R-:W-:-:S05]  /*1700*/  IMAD.WIDE.U32 R2, R11, c[0x0][0x1b8], RZ ;  /* 0x00006e000b027a25 */ /* 0x004fca00078e00ff */
[----:B------:R-:W-:Y:S01]  /*1710*/  IADD3 R3, R3, R5, RZ ;  /* 0x0000000503037210 */ /* 0x000fe20007ffe0ff */
[----:B------:R-:W-:Y:S02]  /*1720*/  IMAD R5, R6, c[0x0][0x1c0], RZ ;  /* 0x0000700006057a24 */ /* 0x000fe400078e02ff */
[----:B---3--:R-:W-:Y:S02]  /*1730*/  IMAD.IADD R4, R14, 0x1, R4 ;  /* 0x000000010e047824 */ /* 0x008fe400078e0204 */
[----:B------:R-:W-:Y:S02]  /*1740*/  IMAD R6, R13, c[0x0][0x1c4], R5 ;  /* 0x000071000d067a24 */ /* 0x000fe400078e0205 */
[----:B------:R-:W-:-:S04]  /*1750*/  @P3 IMAD.HI.U32 R7, R4, c[0x0][0x2c8], RZ ;  /* 0x0000b20004073a27 */ /* 0x000fc800078e00ff */
[----:B------:R-:W-:Y:S01]  /*1760*/  IMAD.MOV.U32 R0, RZ, RZ, R4 ;  /* 0x000000ffff007224 */ /* 0x000fe200078e0004 */
[----:B------:R-:W-:Y:S01]  /*1770*/  @P3 SHF.R.U32.HI R0, RZ, c[0x0][0x2cc], R7 ;  /* 0x0000b300ff003a19 */ /* 0x000fe20000011607 */
[----:B------:R-:W-:-:S03]  /*1780*/  IMAD.WIDE.U32 R2, R13, c[0x0][0x1c0], R2 ;  /* 0x000070000d027a25 */ /* 0x000fc600078e0002 */
[--C-:B------:R-:W-:Y:S01]  /*1790*/  SHF.R.S32.HI R7, RZ, 0x1f, R0.reuse ;  /* 0x0000001fff077819 */ /* 0x100fe20000011400 */
[----:B------:R-:W-:Y:S02]  /*17a0*/  IMAD.MOV R5, RZ, RZ, -R0 ;  /* 0x000000ffff057224 */ /* 0x000fe400078e0a00 */
[----:B------:R-:W-:Y:S02]  /*17b0*/  IMAD.IADD R3, R3, 0x1, R6 ;  /* 0x0000000103037824 */ /* 0x000fe400078e0206 */
[----:B------:R-:W-:Y:S02]  /*17c0*/  IMAD R4, R5, c[0x0][0x2c4], R4 ;  /* 0x0000b10005047a24 */ /* 0x000fe400078e0204 */
[----:B------:R-:W-:Y:S02]  /*17d0*/  IMAD R5, R7, c[0x0][0x1b0], RZ ;  /* 0x00006c0007057a24 */ /* 0x000fe400078e02ff */
[----:B------:R-:W-:-:S04]  /*17e0*/  IMAD.WIDE.U32 R2, R0, c[0x0][0x1b0], R2 ;  /* 0x00006c0000027a25 */ /* 0x000fc800078e0002 */
[----:B------:R-:W-:Y:S01]  /*17f0*/  IMAD R6, R0, c[0x0][0x1b4], R5 ;  /* 0x00006d0000067a24 */ /* 0x000fe200078e0205 */
[----:B------:R-:W-:-:S04]  /*1800*/  SHF.R.S32.HI R5, RZ, 0x1f, R4 ;  /* 0x0000001fff057819 */ /* 0x000fc80000011404 */
[----:B------:R-:W-:Y:S01]  /*1810*/  IADD3 R3, R3, R6, RZ ;  /* 0x0000000603037210 */ /* 0x000fe20007ffe0ff */
[----:B------:R-:W-:-:S04]  /*1820*/  IMAD R0, R5, c[0x0][0x1a8], RZ ;  /* 0x00006a0005007a24 */ /* 0x000fc800078e02ff */
[C---:B------:R-:W-:Y:S02]  /*1830*/  IMAD R0, R4.reuse, c[0x0][0x1ac], R0 ;  /* 0x00006b0004007a24 */ /* 0x040fe400078e0200 */
[----:B------:R-:W-:-:S04]  /*1840*/  IMAD.WIDE.U32 R2, R4, c[0x0][0x1a8], R2 ;  /* 0x00006a0004027a25 */ /* 0x000fc800078e0002 */
[----:B------:R-:W-:Y:S01]  /*1850*/  IMAD.IADD R5, R3, 0x1, R0 ;  /* 0x0000000103057824 */ /* 0x000fe200078e0200 */
[----:B-1----:R-:W-:-:S04]  /*1860*/  LEA R11, P0, R2, c[0x0][0x160], 0x1 ;  /* 0x00005800020b7a11 */ /* 0x002fc800078008ff */
[----:B------:R-:W-:Y:S02]  /*1870*/  LEA.HI.X R5, R2, c[0x0][0x164], R5, 0x1, P0 ;  /* 0x0000590002057a11 */ /* 0x000fe400000f0c05 */
[----:B------:R-:W-:Y:S01]  /*1880*/  @!P1 MOV R12, R13 ;  /* 0x0000000d000c9202 */ /* 0x000fe20000000f00 */
[----:B------:R-:W-:Y:S05]  /*1890*/  BRA.DIV ~URZ, `(.L_x_1256) ;  /* 0x0000de227f007947 */ /* 0x000fea000b800000 */
[----:B------:R1:W2:Y:S02]  /*18a0*/  SHFL.IDX PT, R4, R5, RZ, 0x1c1f ;  /* 0x001c1fff05047589 */ /* 0x0002a400000e0000 */
.L_x_1312:
[----:B------:R-:W-:Y:S05]  /*18b0*/  BRA.DIV ~URZ, `(.L_x_1257) ;  /* 0x0000de727f007947 */ /* 0x000fea000b800000 */
[----:B------:R3:W4:Y:S02]  /*18c0*/  SHFL.IDX PT, R0, R11, RZ, 0x1c1f ;  /* 0x001c1fff0b007589 */ /* 0x00072400000e0000 */
.L_x_1313:
[----:B---3--:R-:W3:Y:S04]  /*18d0*/  LDL R3, [R1+0x74] ;  /* 0x0000740001037983 */ /* 0x008ee80000100800 */
[----:B------:R-:W1:Y:S01]  /*18e0*/  S2R R6, SR_TID.X ;  /* 0x0000000000067919 */ /* 0x000e620000002100 */
[----:B------:R-:W-:-:S04]  /*18f0*/  IMAD.MOV.U32 R13, RZ, RZ, c[0x0][0x2c4] ;  /* 0x0000b100ff0d7624 */ /* 0x000fc800078e00ff */
[----:B------:R-:W-:Y:S01]  /*1900*/  IMAD R13, R13, c[0x0][0x168], RZ ;  /* 0x00005a000d0d7a24 */ /* 0x000fe200078e02ff */
[----:B-1----:R-:W-:-:S04]  /*1910*/  SHF.R.S32.HI R2, RZ, 0x1f, R6 ;  /* 0x0000001fff027819 */ /* 0x002fc80000011406 */
[----:B------:R-:W-:-:S04]  /*1920*/  LEA.HI R2, R2, R6, RZ, 0x2 ;  /* 0x0000000602027211 */ /* 0x000fc800078f10ff */
[----:B------:R-:W-:Y:S01]  /*1930*/  SHF.R.S32.HI R2, RZ, 0x2, R2 ;  /* 0x00000002ff027819 */ /* 0x000fe20000011402 */
[----:B------:R-:W-:Y:S04]  /*1940*/  BSSY B0, `(.L_x_1258) ;  /* 0x0000019000007945 */ /* 0x000fe80003800000 */
[----:B---3--:R-:W-:-:S05]  /*1950*/  IMAD.IADD R10, R2, 0x1, R3 ;  /* 0x00000001020a7824 */ /* 0x008fca00078e0203 */
[----:B------:R-:W-:-:S13]  /*1960*/  ISETP.GE.AND P0, PT, R10, R13, PT ;  /* 0x0000000d0a00720c */ /* 0x000fda0003f06270 */
[----:B------:R-:W-:Y:S05]  /*1970*/  @P0 BRA `(.L_x_1259) ;  /* 0x0000015000000947 */ /* 0x000fea0003800000 */
[----:B------:R-:W3:Y:S01]  /*1980*/  LDL R14, [R1+0x7c] ;  /* 0x00007c00010e7983 */ /* 0x000ee20000100800 */
[C---:B------:R-:W-:Y:S02]  /*1990*/  IADD3 R17, R227.reuse, 0x20, RZ ;  /* 0x00000020e3117810 */ /* 0x040fe40007ffe0ff */
[C---:B------:R-:W-:Y:S02]  /*19a0*/  IADD3 R18, R227.reuse, 0x20, RZ ;  /* 0x00000020e3127810 */ /* 0x040fe40007ffe0ff */
[C---:B------:R-:W-:Y:S02]  /*19b0*/  IADD3 R15, R227.reuse, 0x40, RZ ;  /* 0x00000040e30f7810 */ /* 0x040fe40007ffe0ff */
[C---:B------:R-:W-:Y:S02]  /*19c0*/  IADD3 R16, R227.reuse, 0x40, RZ ;  /* 0x00000040e3107810 */ /* 0x040fe40007ffe0ff */
[----:B----4-:R-:W-:Y:S02]  /*19d0*/  LEA R8, P2, R227, R0, 0x1 ;  /* 0x00000000e3087211 */ /* 0x010fe400078408ff */
[----:B------:R-:W-:-:S02]  /*19e0*/  SHF.R.S32.HI R19, RZ, 0x1f, R227 ;  /* 0x0000001fff137819 */ /* 0x000fc400000114e3 */
[-C--:B------:R-:W-:Y:S02]  /*19f0*/  LEA R6, P1, R17, R0.reuse, 0x1 ;  /* 0x0000000011067211 */ /* 0x080fe400078208ff */
[----:B------:R-:W-:Y:S02]  /*1a00*/  SHF.R.S32.HI R18, RZ, 0x1f, R18 ;  /* 0x0000001fff127819 */ /* 0x000fe40000011412 */
[----:B------:R-:W-:Y:S02]  /*1a10*/  SHF.R.S32.HI R16, RZ, 0x1f, R16 ;  /* 0x0000001fff107819 */ /* 0x000fe40000011410 */
[----:B------:R-:W-:Y:S02]  /*1a20*/  LEA R2, P0, R15, R0, 0x1 ;  /* 0x000000000f027211 */ /* 0x000fe400078008ff */
[-C--:B--2---:R-:W-:Y:S02]  /*1a30*/  LEA.HI.X R9, R227, R4.reuse, R19, 0x1, P2 ;  /* 0x00000004e3097211 */ /* 0x084fe400010f0c13 */
[----:B------:R-:W-:-:S02]  /*1a40*/  LEA.HI.X R7, R17, R4, R18, 0x1, P1 ;  /* 0x0000000411077211 */ /* 0x000fc400008f0c12 */
        /* <DEDUP_REMOVED lines=8> */
.L_x_1259:
[----:B------:R-:W-:Y:S05]  /*1ad0*/  BSYNC B0 ;  /* 0x0000000000007941 */ /* 0x000fea0003800000 */
.L_x_1258:
[----:B------:R-:W-:Y:S05]  /*1ae0*/  BRA.DIV ~URZ, `(.L_x_1260) ;  /* 0x0000dca27f007947 */ /* 0x000fea000b800000 */
[----:B--2---:R2:W3:Y:S04]  /*1af0*/  SHFL.IDX PT, R4, R5, 0x1, 0x1c1f ;  /* 0x003c1f0005047f89 */ /* 0x0044e800000e0000 */
[----:B-1--4-:R2:W1:Y:S02]  /*1b00*/  SHFL.IDX PT, R0, R11, 0x1, 0x1c1f ;  /* 0x003c1f000b007f89 */ /* 0x01246400000e0000 */
.L_x_1314:
[----:B------:R-:W-:Y:S01]  /*1b10*/  IADD3 R2, R10, 0x20, RZ ;  /* 0x000000200a027810 */ /* 0x000fe20007ffe0ff */
[----:B------:R-:W-:Y:S03]  /*1b20*/  BSSY B0, `(.L_x_1261) ;  /* 0x0000018000007945 */ /* 0x000fe60003800000 */
[----:B------:R-:W-:-:S13]  /*1b30*/  ISETP.GE.AND P0, PT, R2, R13, PT ;  /* 0x0000000d0200720c */ /* 0x000fda0003f06270 */
[----:B------:R-:W-:Y:S05]  /*1b40*/  @P0 BRA `(.L_x_1262) ;  /* 0x0000015000000947 */ /* 0x000fea0003800000 */
[----:B------:R-:W4:Y:S01]  /*1b50*/  LDL R14, [R1+0x7c] ;  /* 0x00007c00010e7983 */ /* 0x000f220000100800 */
[C---:B------:R-:W-:Y:S02]  /*1b60*/  IADD3 R17, R227.reuse, 0x20, RZ ;  /* 0x00000020e3117810 */ /* 0x040fe40007ffe0ff */
[C---:B------:R-:W-:Y:S02]  /*1b70*/  IADD3 R18, R227.reuse, 0x20, RZ ;  /* 0x00000020e3127810 */ /* 0x040fe40007ffe0ff */
[C---:B------:R-:W-:Y:S02]  /*1b80*/  IADD3 R15, R227.reuse, 0x40, RZ ;  /* 0x00000040e30f7810 */ /* 0x040fe40007ffe0ff */
[C---:B------:R-:W-:Y:S02]  /*1b90*/  IADD3 R16, R227.reuse, 0x40, RZ ;  /* 0x00000040e3107810 */ /* 0x040fe40007ffe0ff */
[----:B-1----:R-:W-:Y:S02]  /*1ba0*/  LEA R8, P2, R227, R0, 0x1 ;  /* 0x00000000e3087211 */ /* 0x002fe400078408ff */
[----:B------:R-:W-:-:S02]  /*1bb0*/  SHF.R.S32.HI R19, RZ, 0x1f, R227 ;  /* 0x0000001fff137819 */ /* 0x000fc400000114e3 */
[-C--:B------:R-:W-:Y:S02]  /*1bc0*/  LEA R6, P1, R17, R0.reuse, 0x1 ;  /* 0x0000000011067211 */ /* 0x080fe400078208ff */
[----:B------:R-:W-:Y:S02]  /*1bd0*/  SHF.R.S32.HI R18, RZ, 0x1f, R18 ;  /* 0x0000001fff127819 */ /* 0x000fe40000011412 */
[----:B------:R-:W-:Y:S02]  /*1be0*/  SHF.R.S32.HI R16, RZ, 0x1f, R16 ;  /* 0x0000001fff107819 */ /* 0x000fe40000011410 */
[----:B------:R-:W-:Y:S02]  /*1bf0*/  LEA R2, P0, R15, R0, 0x1 ;  /* 0x000000000f027211 */ /* 0x000fe400078008ff */
[-C--:B---3--:R-:W-:Y:S02]  /*1c00*/  LEA.HI.X R9, R227, R4.reuse, R19, 0x1, P2 ;  /* 0x00000004e3097211 */ /* 0x088fe400010f0c13 */
[----:B------:R-:W-:-:S02]  /*1c10*/  LEA.HI.X R7, R17, R4, R18, 0x1, P1 ;  /* 0x0000000411077211 */ /* 0x000fc400008f0c12 */
[----:B------:R-:W-:Y:S01]  /*1c20*/  LEA.HI.X R3, R15, R4, R16, 0x1, P0 ;  /* 0x000000040f037211 */ /* 0x000fe200000f0c10 */
[----:B----4-:R-:W-:-:S05]  /*1c30*/  IMAD.SHL.U32 R0, R14, 0x2, RZ ;  /* 0x000000020e007824 */ /* 0x010fca00078e00ff */
[----:B------:R-:W-:Y:S01]  /*1c40*/  @!PT LDS RZ, [RZ] ;  /* 0x00000000fffff984 */ /* 0x000fe20000000800 */
[----:B------:R-:W-:Y:S01]  /*1c50*/  @!PT LDS RZ, [RZ] ;  /* 0x00000000fffff984 */ /* 0x000fe20000000800 */
[----:B------:R-:W-:Y:S01]  /*1c60*/  @!PT LDS RZ, [RZ] ;  /* 0x00000000fffff984 */ /* 0x000fe20000000800 */
[----:B------:R1:W-:Y:S04]  /*1c70*/  LDGSTS.E.BYPASS.LTC128B.128 [R0+0x6900], [R8.64], !P6 ;  /* 0x0690000008007fae */ /* 0x0003e8000f101d46 */
[----:B------:R1:W-:Y:S04]  /*1c80*/  LDGSTS.E.BYPASS.LTC128B.128 [R0+0x8900], [R6.64], !P5 ;  /* 0x0890000006007fae */ /* 0x0003e8000e901d46 */
[----:B------:R1:W-:Y:S02]  /*1c90*/  LDGSTS.E.BYPASS.LTC128B.128 [R0+0xa900], [R2.64], !P4 ;  /* 0x0a90000002007fae */ /* 0x0003e4000e101d46 */
.L_x_1262:
[----:B------:R-:W-:Y:S05]  /*1ca0*/  BSYNC B0 ;  /* 0x0000000000007941 */ /* 0x000fea0003800000 */
.L_x_1261:
[----:B------:R-:W-:Y:S05]  /*1cb0*/  BRA.DIV ~URZ, `(.L_x_1263) ;  /* 0x0000db927f007947 */ /* 0x000fea000b800000 */
[----:B---3--:R3:W4:Y:S02]  /*1cc0*/  SHFL.IDX PT, R4, R5, 0x2, 0x1c1f ;  /* 0x005c1f0005047f89 */ /* 0x00872400000e0000 */
.L_x_1315:
[----:B------:R-:W-:Y:S05]  /*1cd0*/  BRA.DIV ~URZ, `(.L_x_1264) ;  /* 0x0000dbe27f007947 */ /* 0x000fea000b800000 */
[----:B-1----:R1:W2:Y:S02]  /*1ce0*/  SHFL.IDX PT, R0, R11, 0x2, 0x1c1f ;  /* 0x005c1f000b007f89 */ /* 0x0022a400000e0000 */
.L_x_1316:
[----:B------:R-:W-:Y:S01]  /*1cf0*/  IADD3 R2, R10, 0x40, RZ ;  /* 0x000000400a027810 */ /* 0x000fe20007ffe0ff */
[----:B------:R-:W-:Y:S03]  /*1d00*/  BSSY B0, `(.L_x_1265) ;  /* 0x0000018000007945 */ /* 0x000fe60003800000 */
[----:B------:R-:W-:-:S13]  /*1d10*/  ISETP.GE.AND P0, PT, R2, R13, PT ;  /* 0x0000000d0200720c */ /* 0x000fda0003f06270 */
[----:B------:R-:W-:Y:S05]  /*1d20*/  @P0 BRA `(.L_x_1266) ;  /* 0x0000015000000947 */ /* 0x000fea0003800000 */
[----:B---3--:R-:W3:Y:S01]  /*1d30*/  LDL R14, [R1+0x7c] ;  /* 0x00007c00010e7983 */ /* 0x008ee20000100800 */
[C---:B------:R-:W-:Y:S02]  /*1d40*/  IADD3 R17, R227.reuse, 0x20, RZ ;  /* 0x00000020e3117810 */ /* 0x040fe40007ffe0ff */
[C---:B------:R-:W-:Y:S02]  /*1d50*/  IADD3 R18, R227.reuse, 0x20, RZ ;  /* 0x00000020e3127810 */ /* 0x040fe40007ffe0ff */
[C---:B------:R-:W-:Y:S02]  /*1d60*/  IADD3 R15, R227.reuse, 0x40, RZ ;  /* 0x00000040e30f7810 */ /* 0x040fe40007ffe0ff */
[C---:B------:R-:W-:Y:S02]  /*1d70*/  IADD3 R16, R227.reuse, 0x40, RZ ;  /* 0x00000040e3107810 */ /* 0x040fe40007ffe0ff */
[----:B--2---:R-:W-:Y:S02]  /*1d80*/  LEA R8, P2, R227, R0, 0x1 ;  /* 0x00000000e3087211 */ /* 0x004fe400078408ff */
[----:B------:R-:W-:-:S02]  /*1d90*/  SHF.R.S32.HI R19, RZ, 0x1f, R227 ;  /* 0x0000001fff137819 */ /* 0x000fc400000114e3 */
[-C--:B------:R-:W-:Y:S02]  /*1da0*/  LEA R6, P1, R17, R0.reuse, 0x1 ;  /* 0x0000000011067211 */ /* 0x080fe400078208ff */
[----:B------:R-:W-:Y:S02]  /*1db0*/  SHF.R.S32.HI R18, RZ, 0x1f, R18 ;  /* 0x0000001fff127819 */ /* 0x000fe40000011412 */
[----:B------:R-:W-:Y:S02]  /*1dc0*/  SHF.R.S32.HI R16, RZ, 0x1f, R16 ;  /* 0x0000001fff107819 */ /* 0x000fe40000011410 */
[----:B------:R-:W-:Y:S02]  /*1dd0*/  LEA R2, P0, R15, R0, 0x1 ;  /* 0x000000000f027211 */ /* 0x000fe400078008ff */
[-C--:B----4-:R-:W-:Y:S02]  /*1de0*/  LEA.HI.X R9, R227, R4.reuse, R19, 0x1, P2 ;  /* 0x00000004e3097211 */ /* 0x090fe400010f0c13 */
        /* <DEDUP_REMOVED lines=9> */
.L_x_1266:
[----:B------:R-:W-:Y:S05]  /*1e80*/  BSYNC B0 ;  /* 0x0000000000007941 */ /* 0x000fea0003800000 */
.L_x_1265:
[----:B------:R-:W-:Y:S05]  /*1e90*/  BRA.DIV ~URZ, `(.L_x_1267) ;  /* 0x0000da827f007947 */ /* 0x000fea000b800000 */
[----:B----4-:R4:W1:Y:S04]  /*1ea0*/  SHFL.IDX PT, R4, R5, 0x3, 0x1c1f ;  /* 0x007c1f0005047f89 */ /* 0x01086800000e0000 */
[----:B--2---:R4:W2:Y:S02]  /*1eb0*/  SHFL.IDX PT, R0, R11, 0x3, 0x1c1f ;  /* 0x007c1f000b007f89 */ /* 0x0048a400000e0000 */
.L_x_1317:
[----:B-1--4-:R-:W4:Y:S01]  /*1ec0*/  LDL R11, [R1+0x7c] ;  /* 0x00007c00010b7983 */ /* 0x012f220000100800 */
[----:B------:R-:W-:Y:S01]  /*1ed0*/  IADD3 R10, R10, 0x60, RZ ;  /* 0x000000600a0a7810 */ /* 0x000fe20007ffe0ff */
[----:B-----5:R-:W-:Y:S01]  /*1ee0*/  IMAD.WIDE.U32 R156, R12, c[0x0][0x2b0], RZ ;  /* 0x0000ac000c9c7a25 */ /* 0x020fe200078e00ff */
[----:B------:R-:W-:-:S02]  /*1ef0*/  SHF.R.S32.HI R104, RZ, 0x1f, R227 ;  /* 0x0000001fff687819 */ /* 0x000fc400000114e3 */
[----:B------:R-:W-:Y:S02]  /*1f00*/  ISETP.GE.AND P2, PT, R10, R13, PT ;  /* 0x0000000d0a00720c */ /* 0x000fe40003f46270 */
[C---:B------:R-:W-:Y:S01]  /*1f10*/  IADD3 R97, R227.reuse, 0x20, RZ ;  /* 0x00000020e3617810 */ /* 0x040fe20007ffe0ff */
[----:B------:R1:W-:Y:S01]  /*1f20*/  STL.64 [R1+0x18], R156 ;  /* 0x0000189c01007387 */ /* 0x0003e20000100a00 */
[C---:B------:R-:W-:Y:S02]  /*1f30*/  IADD3 R96, R227.reuse, 0x40, RZ ;  /* 0x00000040e3607810 */ /* 0x040fe40007ffe0ff */
[C---:B------:R-:W-:Y:S02]  /*1f40*/  IADD3 R99, R227.reuse, 0x20, RZ ;  /* 0x00000020e3637810 */ /* 0x040fe40007ffe0ff */
[----:B------:R-:W-:Y:S02]  /*1f50*/  IADD3 R98, R227, 0x40, RZ ;  /* 0x00000040e3627810 */ /* 0x000fe40007ffe0ff */
[----:B------:R-:W-:-:S02]  /*1f60*/  SHF.R.S32.HI R99, RZ, 0x1f, R99 ;  /* 0x0000001fff637819 */ /* 0x000fc40000011463 */
[----:B------:R-:W-:Y:S02]  /*1f70*/  SHF.R.S32.HI R98, RZ, 0x1f, R98 ;  /* 0x0000001fff627819 */ /* 0x000fe40000011462 */
[-C--:B--2---:R-:W-:Y:S02]  /*1f80*/  @!P2 LEA R8, P0, R227, R0.reuse, 0x1 ;  /* 0x00000000e308a211 */ /* 0x084fe400078008ff */
[----:B------:R-:W-:Y:S02]  /*1f90*/  @!P2 LEA R6, P1, R97, R0, 0x1 ;  /* 0x000000006106a211 */ /* 0x000fe400078208ff */
[----:B------:R-:W-:Y:S02]  /*1fa0*/  @!P2 LEA.HI.X R9, R227, R4, R104, 0x1, P0 ;  /* 0x00000004e309a211 */ /* 0x000fe400000f0c68 */
[----:B------:R-:W-:Y:S02]  /*1fb0*/  @!P2 LEA R2, P0, R96, R0, 0x1 ;  /* 0x000000006002a211 */ /* 0x000fe400078008ff */
[----:B------:R-:W-:-:S02]  /*1fc0*/  SHF.R.S32.HI R0, RZ, 0x1f, R12 ;  /* 0x0000001fff007819 */ /* 0x000fc4000001140c */
[-C--:B------:R-:W-:Y:S02]  /*1fd0*/  @!P2 LEA.HI.X R7, R97, R4.reuse, R99, 0x1, P1 ;  /* 0x000000046107a211 */ /* 0x080fe400008f0c63 */
[----:B------:R-:W-:Y:S01]  /*1fe0*/  @!P2 LEA.HI.X R3, R96, R4, R98, 0x1, P0 ;  /* 0x000000046003a211 */ /* 0x000fe200000f0c62 */
[----:B------:R-:W-:-:S04]  /*1ff0*/  IMAD R0, R0, c[0x0][0x2b0], RZ ;  /* 0x0000ac0000007a24 */ /* 0x000fc800078e02ff */
[----:B------:R-:W-:-:S04]  /*2000*/  IMAD R0, R12, c[0x0][0x2b4], R0 ;  /* 0x0000ad000c007a24 */ /* 0x000fc800078e0200 */
[----:B------:R-:W-:-:S05]  /*2010*/  IMAD.IADD R153, R157, 0x1, R0 ;  /* 0x000000019d997824 */ /* 0x000fca00078e0200 */
[----:B------:R1:W-:Y:S01]  /*2020*/  STL [R1+0x30], R153 ;  /* 0x0000309901007387 */ /* 0x0003e20000100800 */
[----:B----4-:R-:W-:-:S05]  /*2030*/  IMAD.SHL.U32 R218, R11, 0x2, RZ ;  /* 0x000000020bda7824 */ /* 0x010fca00078e00ff */
        /* <DEDUP_REMOVED lines=8> */
[----:B------:R-:W2:Y:S04]  /*20c0*/  LDL R158, [R1] ;  /* 0x00000000019e7983 */ /* 0x000ea80000100800 */
[----:B------:R-:W4:Y:S01]  /*20d0*/  LDL R159, [R1+0x20] ;  /* 0x00002000019f7983 */ /* 0x000f220000100800 */
[----:B------:R-:W-:-:S03]  /*20e0*/  IMAD.MOV.U32 R0, RZ, RZ, c[0x0][0x2b8] ;  /* 0x0000ae00ff007624 */ /* 0x000fc600078e00ff */
[----:B------:R-:W5:Y:S02]  /*20f0*/  LDL R34, [R1+0x40] ;  /* 0x0000400001227983 */ /* 0x000f640000100800 */
[----:B------:R-:W-:Y:S01]  /*2100*/  ISETP.NE.AND P2, PT, R0, 0x1, PT ;  /* 0x000000010000780c */ /* 0x000fe20003f45270 */
[----:B------:R-:W-:Y:S01]  /*2110*/  IMAD.MOV.U32 R219, RZ, RZ, RZ ;  /* 0x000000ffffdb7224 */ /* 0x000fe200078e00ff */
[----:B------:R-:W-:Y:S01]  /*2120*/  BAR.SYNC.DEFER_BLOCKING 0x0 ;  /* 0x0000000000007b1d */ /* 0x000fe20000010000 */
[----:B-12---:R-:W-:-:S05]  /*2130*/  IMAD R2, R140, 0x40, R158 ;  /* 0x000000408c027824 */ /* 0x006fca00078e029e */
[C---:B------:R-:W-:Y:S01]  /*2140*/  ISETP.GE.AND P1, PT, R2.reuse, R247, PT ;  /* 0x000000f70200720c */ /* 0x040fe20003f26270 */
[----:B----4-:R-:W-:-:S03]  /*2150*/  IMAD.IADD R2, R2, 0x1, R159 ;  /* 0x0000000102027824 */ /* 0x010fc600078e029f */
[----:B------:R-:W-:Y:S01]  /*2160*/  ISETP.GT.OR P1, PT, R158, 0x3f, P1 ;  /* 0x0000003f9e00780c */ /* 0x000fe20000f24670 */
[----:B------:R-:W-:-:S04]  /*2170*/  @P2 IMAD.HI.U32 R3, R2, c[0x0][0x2bc], RZ ;  /* 0x0000af0002032a27 */ /* 0x000fc800078e00ff */
[----:B------:R-:W-:Y:S01]  /*2180*/  IMAD.MOV.U32 R0, RZ, RZ, R2 ;  /* 0x000000ffff007224 */ /* 0x000fe200078e0002 */
[----:B------:R-:W-:-:S07]  /*2190*/  @P2 SHF.R.U32.HI R0, RZ, c[0x0][0x2c0], R3 ;  /* 0x0000b000ff002a19 */ /* 0x000fce0000011603 */
[----:B------:R-:W-:-:S04]  /*21a0*/  @!P1 IADD3 R3, P0, R0, R156, RZ ;  /* 0x0000009c00039210 */ /* 0x000fc80007f1e0ff */
[----:B---3--:R-:W-:Y:S02]  /*21b0*/  @!P1 LEA.HI.X.SX32 R5, R0, R153, 0x1, P0 ;  /* 0x0000009900059211 */ /* 0x008fe400000f0eff */
[----:B------:R-:W-:-:S04]  /*21c0*/  @!P1 LEA R4, P0, R3, c[0x0][0x2a0], 0x2 ;  /* 0x0000a80003049a11 */ /* 0x000fc800078010ff */
[----:B------:R-:W-:-:S05]  /*21d0*/  @!P1 LEA.HI.X R5, R3, c[0x0][0x2a4], R5, 0x2, P0 ;  /* 0x0000a90003059a11 */ /* 0x000fca00000f1405 */
[----:B------:R-:W2:Y:S01]  /*21e0*/  @!P1 LDG.E R219, [R4.64] ;  /* 0x0000000604db9981 */ /* 0x000ea2000c1e1900 */
[----:B------:R-:W-:-:S04]  /*21f0*/  IMAD.MOV R0, RZ, RZ, -R0 ;  /* 0x000000ffff007224 */ /* 0x000fc800078e0a00 */
[----:B------:R-:W-:Y:S01]  /*2200*/  IMAD R221, R0, c[0x0][0x2b8], R2 ;  /* 0x0000ae0000dd7a24 */ /* 0x000fe200078e0202 */
[----:B------:R-:W1:Y:S04]  /*2210*/  S2R R15, SR_TID.X ;  /* 0x00000000000f7919 */ /* 0x000e680000002100 */
[----:B------:R-:W-:Y:S01]  /*2220*/  SHF.R.S32.HI R29, RZ, 0x1f, R221 ;  /* 0x0000001fff1d7819 */ /* 0x000fe200000114dd */
[----:B------:R-:W-:-:S04]  /*2230*/  IMAD.WIDE.U32 R2, R221, c[0x0][0x1e0], RZ ;  /* 0x00007800dd027a25 */ /* 0x000fc800078e00ff */
[----:B------:R-:W-:-:S04]  /*2240*/  IMAD R0, R29, c[0x0][0x1e0], RZ ;  /* 0x000078001d007a24 */ /* 0x000fc800078e02ff */
[----:B------:R-:W-:-:S04]  /*2250*/  IMAD R0, R221, c[0x0][0x1e4], R0 ;  /* 0x00007900dd007a24 */ /* 0x000fc800078e0200 */
[----:B------:R-:W-:Y:S02]  /*2260*/  IMAD.IADD R3, R3, 0x1, R0 ;  /* 0x0000000103037824 */ /* 0x000fe400078e0200 */
[----:B------:R-:W-:Y:S02]  /*2270*/  IMAD R0, R31, c[0x0][0x1e8], RZ ;  /* 0x00007a001f007a24 */ /* 0x000fe400078e02ff */
[----:B-----5:R-:W-:-:S04]  /*2280*/  IMAD.WIDE.U32 R154, R34, c[0x0][0x1e8], RZ ;  /* 0x00007a00229a7a25 */ /* 0x020fc800078e00ff */
[----:B------:R-:W-:Y:S01]  /*2290*/  IMAD R0, R34, c[0x0][0x1ec], R0 ;  /* 0x00007b0022007a24 */ /* 0x000fe200078e0200 */
[----:B-1----:R-:W-:-:S03]  /*22a0*/  SHF.R.S32.HI R14, RZ, 0x1f, R15 ;  /* 0x0000001fff0e7819 */ /* 0x002fc6000001140f */
[----:B------:R-:W-:Y:S01]  /*22b0*/  IMAD.IADD R152, R155, 0x1, R0 ;  /* 0x000000019b987824 */ /* 0x000fe200078e0200 */
[----:B------:R-:W-:Y:S01]  /*22c0*/  LEA.HI R14, R14, R15, RZ, 0x2 ;  /* 0x0000000f0e0e7211 */ /* 0x000fe200078f10ff */
[----:B------:R-:W-:-:S03]  /*22d0*/  IMAD R148, R140, -0x40, R247 ;  /* 0xffffffc08c947824 */ /* 0x000fc600078e02f7 */
[----:B------:R-:W-:-:S05]  /*22e0*/  SHF.R.S32.HI R14, RZ, 0x2, R14 ;  /* 0x00000002ff0e7819 */ /* 0x000fca000001140e */
[----:B------:R-:W-:-:S05]  /*22f0*/  IMAD.IADD R28, R148, 0x1, -R14 ;  /* 0x00000001941c7824 */ /* 0x000fca00078e0a0e */
[----:B------:R-:W-:-:S13]  /*2300*/  ISETP.GE.AND P4, PT, R28, 0x1, PT ;  /* 0x000000011c00780c */ /* 0x000fda0003f86270 */
[----:B------:R-:W-:Y:S02]  /*2310*/  @P4 ISETP.GE.AND P1, PT, R227, c[0x0][0x1d4], PT ;  /* 0x00007500e3004a0c */ /* 0x000fe40003f26270 */
[----:B------:R-:W-:Y:S02]  /*2320*/  @P4 ISETP.GE.AND P5, PT, R97, c[0x0][0x1d4], PT ;  /* 0x0000750061004a0c */ /* 0x000fe40003fa6270 */
[----:B------:R-:W-:Y:S01]  /*2330*/  ISETP.GE.AND P6, PT, R28, 0x21, PT ;  /* 0x000000211c00780c */ /* 0x000fe20003fc6270 */
[----:B------:R-:W-:Y:S01]  /*2340*/  IMAD.WIDE.U32 R32, R34, c[0x0][0x210], RZ ;  /* 0x0000840022207a25 */ /* 0x000fe200078e00ff */
[----:B------:R-:W-:Y:S03]  /*2350*/  STL.64 [R1+0x10], R154 ;  /* 0x0000109a01007387 */ /* 0x000fe60000100a00 */
[----:B------:R-:W-:Y:S02]  /*2360*/  IMAD.SHL.U32 R149, R227, 0x2, RZ ;  /* 0x00000002e3957824 */ /* 0x000fe400078e00ff */
[----:B------:R-:W-:-:S02]  /*2370*/  IMAD.SHL.U32 R150, R97, 0x2, RZ ;  /* 0x0000000261967824 */ /* 0x000fc400078e00ff */
[----:B------:R-:W-:Y:S01]  /*2380*/  IMAD.SHL.U32 R151, R96, 0x2, RZ ;  /* 0x0000000260977824 */ /* 0x000fe200078e00ff */
[----:B------:R-:W-:Y:S04]  /*2390*/  STL [R1+0x24], R152 ;  /* 0x0000249801007387 */ /* 0x000fe80000100800 */
[----:B------:R-:W-:Y:S01]  /*23a0*/  STL.64 [R1+0x28], R32 ;  /* 0x0000282001007387 */ /* 0x000fe20000100a00 */
[----:B--2---:R-:W-:Y:S01]  /*23b0*/  SHF.R.S32.HI R30, RZ, 0x1f, R219 ;  /* 0x0000001fff1e7819 */ /* 0x004fe200000114db */
[----:B------:R-:W-:-:S04]  /*23c0*/  IMAD.WIDE.U32 R2, R219, c[0x0][0x1f0], R2 ;  /* 0x00007c00db027a25 */ /* 0x000fc800078e0002 */
[----:B------:R-:W-:Y:S01]  /*23d0*/  IMAD R4, R30, c[0x0][0x1f0], RZ ;  /* 0x00007c001e047a24 */ /* 0x000fe200078e02ff */
[----:B------:R-:W-:-:S03]  /*23e0*/  IADD3 R0, P0, R2, R154, RZ ;  /* 0x0000009a02007210 */ /* 0x000fc60007f1e0ff */
[----:B------:R-:W-:-:S05]  /*23f0*/  IMAD R4, R219, c[0x0][0x1f4], R4 ;  /* 0x00007d00db047a24 */ /* 0x000fca00078e0204 */
[----:B------:R-:W-:Y:S02]  /*2400*/  IADD3.X R3, R152, R3, R4, P0, !PT ;  /* 0x0000000398037210 */ /* 0x000fe400007fe404 */
[----:B------:R-:W-:-:S04]  /*2410*/  LEA R2, P0, R0, c[0x0][0x1c8], 0x1 ;  /* 0x0000720000027a11 */ /* 0x000fc800078008ff */
[----:B------:R-:W-:Y:S02]  /*2420*/  LEA.HI.X R0, R0, c[0x0][0x1cc], R3, 0x1, P0 ;  /* 0x0000730000007a11 */ /* 0x000fe400000f0c03 */
[----:B------:R-:W1:Y:S04]  /*2430*/  SHFL.IDX PT, R3, R2, RZ, 0x1c1f ;  /* 0x001c1fff02037589 */ /* 0x000e6800000e0000 */
[----:B------:R-:W2:Y:S04]  /*2440*/  SHFL.IDX PT, R4, R0, RZ, 0x1c1f ;  /* 0x001c1fff00047589 */ /* 0x000ea800000e0000 */
[----:B------:R-:W3:Y:S04]  /*2450*/  SHFL.IDX PT, R2, R2, 0x1, 0x1c1f ;  /* 0x003c1f0002027f89 */ /* 0x000ee800000e0000 */
[----:B------:R4:W5:Y:S01]  /*2460*/  SHFL.IDX PT, R10, R0, 0x1, 0x1c1f ;  /* 0x003c1f00000a7f89 */ /* 0x00096200000e0000 */
[----:B-1----:R-:W-:-:S04]  /*2470*/  @P4 LEA R6, P0, R227, R3, 0x1 ;  /* 0x00000003e3064211 */ /* 0x002fc800078008ff */
[----:B--2---:R-:W-:Y:S02]  /*2480*/  @P4 LEA.HI.X R7, R227, R4, R104, 0x1, P0 ;  /* 0x00000004e3074211 */ /* 0x004fe400000f0c68 */
[----:B------:R-:W-:Y:S01]  /*2490*/  @P4 LEA R8, P0, R97, R3, 0x1 ;  /* 0x0000000361084211 */ /* 0x000fe200078008ff */
[----:B----4-:R-:W-:-:S03]  /*24a0*/  @P4 IMAD.SHL.U32 R0, R11, 0x2, RZ ;  /* 0x000000020b004824 */ /* 0x010fc600078e00ff */
[----:B------:R-:W-:Y:S02]  /*24b0*/  @P4 LEA.HI.X R9, R97, R4, R99, 0x1, P0 ;  /* 0x0000000461094211 */ /* 0x000fe400000f0c63 */
[----:B------:R1:W-:Y:S01]  /*24c0*/  @P4 LDGSTS.E.BYPASS.LTC128B.128 [R0+0x3100], [R6.64], !P1 ;  /* 0x0310000006004fae */ /* 0x0003e2000c901d46 */
[----:B------:R-:W-:-:S03]  /*24d0*/  @P4 ISETP.GE.AND P1, PT, R96, c[0x0][0x1d4], PT ;  /* 0x0000750060004a0c */ /* 0x000fc60003f26270 */
[----:B------:R3:W-:Y:S01]  /*24e0*/  @P4 LDGSTS.E.BYPASS.LTC128B.128 [R0+0x4100], [R8.64], !P5 ;  /* 0x0410000008004fae */ /* 0x0007e2000e901d46 */
[----:B-1----:R-:W-:-:S04]  /*24f0*/  @P4 LEA R6, P0, R96, R3, 0x1 ;  /* 0x0000000360064211 */ /* 0x002fc800078008ff */
[----:B------:R-:W-:Y:S02]  /*2500*/  @P4 LEA.HI.X R7, R96, R4, R98, 0x1, P0 ;  /* 0x0000000460074211 */ /* 0x000fe400000f0c62 */
[----:B---3--:R-:W-:-:S03]  /*2510*/  @P6 LEA R8, P0, R227, R2, 0x1 ;  /* 0x00000002e3086211 */ /* 0x008fc600078008ff */
[----:B------:R1:W-:Y:S01]  /*2520*/  @P4 LDGSTS.E.BYPASS.LTC128B.128 [R0+0x5100], [R6.64], !P1 ;  /* 0x0510000006004fae */ /* 0x0003e2000c901d46 */
[----:B------:R-:W-:Y:S02]  /*2530*/  @P6 ISETP.GE.AND P4, PT, R227, c[0x0][0x1d4], PT ;  /* 0x00007500e3006a0c */ /* 0x000fe40003f86270 */
[C---:B------:R-:W-:Y:S02]  /*2540*/  @P6 LEA R4, P5, R97.reuse, R2, 0x1 ;  /* 0x0000000261046211 */ /* 0x040fe400078a08ff */
[----:B------:R-:W-:Y:S02]  /*2550*/  @P6 ISETP.GE.AND P1, PT, R97, c[0x0][0x1d4], PT ;  /* 0x0000750061006a0c */ /* 0x000fe40003f26270 */
[-C--:B-----5:R-:W-:Y:S02]  /*2560*/  @P6 LEA.HI.X R9, R227, R10.reuse, R104, 0x1, P0 ;  /* 0x0000000ae3096211 */ /* 0x0a0fe400000f0c68 */
[----:B------:R-:W-:Y:S02]  /*2570*/  @P6 ISETP.GE.AND P0, PT, R96, c[0x0][0x1d4], PT ;  /* 0x0000750060006a0c */ /* 0x000fe40003f06270 */
[----:B------:R-:W-:-:S02]  /*2580*/  @P6 LEA.HI.X R5, R97, R10, R99, 0x1, P5 ;  /* 0x0000000a61056211 */ /* 0x000fc400028f0c63 */
[----:B------:R-:W-:-:S04]  /*2590*/  @P6 LEA R2, P5, R96, R2, 0x1 ;  /* 0x0000000260026211 */ /* 0x000fc800078a08ff */
[----:B------:R-:W-:Y:S01]  /*25a0*/  @P6 LEA.HI.X R3, R96, R10, R98, 0x1, P5 ;  /* 0x0000000a60036211 */ /* 0x000fe200028f0c62 */
[----:B-1----:R-:W-:-:S05]  /*25b0*/  @P6 IMAD.SHL.U32 R0, R11, 0x2, RZ ;  /* 0x000000020b006824 */ /* 0x002fca00078e00ff */
[----:B------:R1:W-:Y:S04]  /*25c0*/  @P6 LDGSTS.E.BYPASS.LTC128B.128 [R0+0x3900], [R8.64], !P4 ;  /* 0x0390000008006fae */ /* 0x0003e8000e101d46 */
[----:B------:R2:W-:Y:S04]  /*25d0*/  @P6 LDGSTS.E.BYPASS.LTC128B.128 [R0+0x4900], [R4.64], !P1 ;  /* 0x0490000004006fae */ /* 0x0005e8000c901d46 */
[----:B------:R3:W-:Y:S04]  /*25e0*/  @P6 LDGSTS.E.BYPASS.LTC128B.128 [R0+0x5900], [R2.64], !P0 ;  /* 0x0590000002006fae */ /* 0x0007e8000c101d46 */
[----:B------:R-:W0:Y:S01]  /*25f0*/  LDGDEPBAR ;  /* 0x00000000000079af */ /* 0x000e220000000000 */
[----:B------:R-:W-:-:S04]  /*2600*/  DEPBAR.LE SB0, 0x1 ;  /* 0x000080400000791a */ /* 0x000fc80000000000 */
[----:B------:R-:W-:-:S04]  /*2610*/  DEPBAR.LE SB0, 0x0 ;  /* 0x000080000000791a */ /* 0x000fc80000000000 */
[----:B------:R-:W-:Y:S06]  /*2620*/  BAR.SYNC.DEFER_BLOCKING 0x0 ;  /* 0x0000000000007b1d */ /* 0x000fec0000010000 */
[----:B--2---:R-:W-:Y:S04]  /*2630*/  LDSM.16.M88.4 R4, [R203+0x1000] ;  /* 0x00100000cb04783b */ /* 0x004fe80000000200 */
[----:B------:R-:W2:Y:S04]  /*2640*/  LDSM.16.M88.4 R12, [R200] ;  /* 0x00000000c80c783b */ /* 0x000ea80000000200 */
[----:B------:R-:W4:Y:S04]  /*2650*/  LDSM.16.M88.4 R16, [R200+0x400] ;  /* 0x00040000c810783b */ /* 0x000f280000000200 */
[----:B------:R-:W5:Y:S04]  /*2660*/  LDSM.16.M88.4 R20, [R200+0x800] ;  /* 0x00080000c814783b */ /* 0x000f680000000200 */
[----:B------:R-:W5:Y:S04]  /*2670*/  LDSM.16.M88.4 R24, [R200+0xc00] ;  /* 0x000c0000c818783b */ /* 0x000f680000000200 */
[----:B-1----:R-:W1:Y:S01]  /*2680*/  LDSM.16.M88.4 R8, [R203] ;  /* 0x00000000cb08783b */ /* 0x002e620000000200 */
[----:B---3--:R-:W-:-:S02]  /*2690*/  IMAD R0, R29, c[0x0][0x208], RZ ;  /* 0x000082001d007a24 */ /* 0x008fc400078e02ff */
[----:B------:R-:W-:Y:S01]  /*26a0*/  IMAD.WIDE.U32 R2, R221, c[0x0][0x208], RZ ;  /* 0x00008200dd027a25 */ /* 0x000fe200078e00ff */
[----:B------:R-:W-:Y:S01]  /*26b0*/  SHF.L.U64.HI R142, R97, 0x1, R99 ;  /* 0x00000001618e7819 */ /* 0x000fe20000010263 */
[----:B------:R-:W-:Y:S02]  /*26c0*/  LDSM.16.M88.4 R40, [R215] ;  /* 0x00000000d728783b */ /* 0x000fe40000000200 */
[----:B------:R-:W-:Y:S01]  /*26d0*/  IMAD R0, R221, c[0x0][0x20c], R0 ;  /* 0x00008300dd007a24 */ /* 0x000fe200078e0200 */
[----:B------:R-:W-:Y:S01]  /*26e0*/  ISETP.GE.AND P5, PT, R227, c[0x0][0x1d4], PT ;  /* 0x00007500e3007a0c */ /* 0x000fe20003fa6270 */
[----:B------:R-:W-:Y:S02]  /*26f0*/  LDSM.16.M88.4 R36, [R205] ;  /* 0x00000000cd24783b */ /* 0x000fe40000000200 */
[----:B------:R-:W-:Y:S02]  /*2700*/  IMAD.IADD R3, R3, 0x1, R0 ;  /* 0x0000000103037824 */ /* 0x000fe400078e0200 */
[----:B------:R-:W-:-:S02]  /*2710*/  IMAD R0, R30, c[0x0][0x218], RZ ;  /* 0x000086001e007a24 */ /* 0x000fc400078e02ff */
[----:B------:R-:W-:Y:S01]  /*2720*/  IMAD.WIDE.U32 R2, R219, c[0x0][0x218], R2 ;  /* 0x00008600db027a25 */ /* 0x000fe200078e0002 */
[C---:B--2---:R-:W-:Y:S08]  /*2730*/  HMMA.16816.F32 R64, R4.reuse, R12, RZ ;  /* 0x0000000c0440723c */ /* 0x044ff000000018ff */
[C---:B----4-:R-:W-:Y:S08]  /*2740*/  HMMA.16816.F32 R44, R4.reuse, R16, RZ ;  /* 0x00000010042c723c */ /* 0x050ff000000018ff */
[C---:B-----5:R-:W-:Y:S08]  /*2750*/  HMMA.16816.F32 R68, R4.reuse, R20, RZ ;  /* 0x000000140444723c */ /* 0x060ff000000018ff */
[C---:B------:R-:W-:Y:S08]  /*2760*/  HMMA.16816.F32 R48, R4.reuse, R24, RZ ;  /* 0x000000180430723c */ /* 0x040ff000000018ff */
[C---:B------:R-:W-:Y:S08]  /*2770*/  HMMA.16816.F32 R84, R4.reuse, R14, RZ ;  /* 0x0000000e0454723c */ /* 0x040ff000000018ff */
[C---:B------:R-:W-:Y:S08]  /*2780*/  HMMA.16816.F32 R88, R4.reuse, R18, RZ ;  /* 0x000000120458723c */ /* 0x040ff000000018ff */
[C---:B------:R-:W-:Y:S08]  /*2790*/  HMMA.16816.F32 R92, R4.reuse, R22, RZ ;  /* 0x00000016045c723c */ /* 0x040ff000000018ff */
[----:B------:R-:W-:Y:S07]  /*27a0*/  HMMA.16816.F32 R116, R4, R26, RZ ;  /* 0x0000001a0474723c */ /* 0x000fee00000018ff */
[----:B------:R-:W-:-:S04]  /*27b0*/  IMAD R4, R31, c[0x0][0x210], RZ ;  /* 0x000084001f047a24 */ /* 0x000fc800078e02ff */
[----:B------:R-:W-:-:S04]  /*27c0*/  IMAD R4, R34, c[0x0][0x214], R4 ;  /* 0x0000850022047a24 */ /* 0x000fc800078e0204 */
[----:B------:R-:W-:Y:S02]  /*27d0*/  IMAD.IADD R5, R33, 0x1, R4 ;  /* 0x0000000121057824 */ /* 0x000fe400078e0204 */
[----:B------:R-:W-:Y:S01]  /*27e0*/  IMAD R4, R219, c[0x0][0x21c], R0 ;  /* 0x00008700db047a24 */ /* 0x000fe200078e0200 */
[----:B------:R-:W-:Y:S01]  /*27f0*/  IADD3 R0, P0, R2, R32, RZ ;  /* 0x0000002002007210 */ /* 0x000fe20007f1e0ff */
[C---:B-1----:R-:W-:Y:S01]  /*2800*/  HMMA.16816.F32 R120, R8.reuse, R12, RZ ;  /* 0x0000000c0878723c */ /* 0x042fe200000018ff */
[----:B------:R-:W-:Y:S02]  /*2810*/  STL [R1+0x34], R5 ;  /* 0x0000340501007387 */ /* 0x000fe40000100800 */
[----:B------:R-:W-:Y:S02]  /*2820*/  IADD3.X R2, R5, R3, R4, P0, !PT ;  /* 0x0000000305027210 */ /* 0x000fe400007fe404 */
[C---:B------:R-:W-:Y:S01]  /*2830*/  LEA R3, P0, R0.reuse, c[0x0][0x1f8], 0x1 ;  /* 0x00007e0000037a11 */ /* 0x040fe200078008ff */
[----:B------:R-:W-:Y:S03]  /*2840*/  LDSM.16.M88.4 R4, [R204+0x1000] ;  /* 0x00100000cc04783b */ /* 0x000fe60000000200 */
[----:B------:R-:W-:Y:S01]  /*2850*/  LEA.HI.X R12, R0, c[0x0][0x1fc], R2, 0x1, P0 ;  /* 0x00007f00000c7a11 */ /* 0x000fe200000f0c02 */
[C---:B------:R-:W-:Y:S01]  /*2860*/  HMMA.16816.F32 R76, R8.reuse, R18, RZ ;  /* 0x00000012084c723c */ /* 0x040fe200000018ff */
[----:B------:R-:W1:Y:S04]  /*2870*/  SHFL.IDX PT, R0, R3, RZ, 0x1c1f ;  /* 0x001c1fff03007589 */ /* 0x000e6800000e0000 */
[----:B------:R-:W-:Y:S03]  /*2880*/  LDSM.16.M88.4 R32, [R216] ;  /* 0x00000000d820783b */ /* 0x000fe60000000200 */
[C---:B------:R-:W-:Y:S08]  /*2890*/  HMMA.16816.F32 R56, R8.reuse, R20, RZ ;  /* 0x000000140838723c */ /* 0x040ff000000018ff */
[----:B------:R-:W-:Y:S07]  /*28a0*/  HMMA.16816.F32 R72, R8, R22, RZ ;  /* 0x000000160848723c */ /* 0x000fee00000018ff */
[----:B-1----:R-:W-:-:S02]  /*28b0*/  IADD3 R22, P1, R0, R149, RZ ;  /* 0x0000009500167210 */ /* 0x002fc40007f3e0ff */
[C---:B------:R-:W-:Y:S02]  /*28c0*/  IADD3 R20, P0, R0.reuse, R150, RZ ;  /* 0x0000009600147210 */ /* 0x040fe40007f1e0ff */
[----:B------:R-:W-:Y:S02]  /*28d0*/  IADD3 R18, P4, R0, R151, RZ ;  /* 0x0000009700127210 */ /* 0x000fe40007f9e0ff */
[----:B------:R-:W2:Y:S04]  /*28e0*/  LDL R0, [R1+0x4] ;  /* 0x0000040001007983 */ /* 0x000ea80000100800 */
[----:B------:R-:W1:Y:S04]  /*28f0*/  SHFL.IDX PT, R2, R12, RZ, 0x1c1f ;  /* 0x001c1fff0c027589 */ /* 0x000e6800000e0000 */
[----:B------:R-:W3:Y:S04]  /*2900*/  SHFL.IDX PT, R3, R3, 0x1, 0x1c1f ;  /* 0x003c1f0003037f89 */ /* 0x000ee800000e0000 */
[----:B------:R-:W4:Y:S01]  /*2910*/  SHFL.IDX PT, R12, R12, 0x1, 0x1c1f ;  /* 0x003c1f000c0c7f89 */ /* 0x000f2200000e0000 */
[----:B------:R-:W-:Y:S01]  /*2920*/  HMMA.16816.F32 R52, R8, R24, RZ ;  /* 0x000000180834723c */ /* 0x000fe200000018ff */
[----:B------:R-:W-:-:S07]  /*2930*/  SHF.L.U64.HI R143, R96, 0x1, R98 ;  /* 0x00000001608f7819 */ /* 0x000fce0000010262 */
[----:B------:R-:W-:Y:S01]  /*2940*/  HMMA.16816.F32 R60, R8, R26, RZ ;  /* 0x0000001a083c723c */ /* 0x000fe200000018ff */
[----:B------:R-:W5:Y:S01]  /*2950*/  LDSM.16.M88.4 R24, [R214] ;  /* 0x00000000d618783b */ /* 0x000f620000000200 */
[----:B------:R-:W-:Y:S02]  /*2960*/  SHF.L.U64.HI R141, R227, 0x1, R104 ;  /* 0x00000001e38d7819 */ /* 0x000fe40000010268 */
[----:B------:R-:W-:Y:S01]  /*2970*/  ISETP.LT.OR P6, PT, R28, 0x1, P5 ;  /* 0x000000011c00780c */ /* 0x000fe20002fc1670 */
[----:B-1----:R-:W-:-:S03]  /*2980*/  IMAD.X R21, R2, 0x1, R142, P0 ;  /* 0x0000000102157824 */ /* 0x002fc600000e068e */
[----:B------:R-:W-:Y:S01]  /*2990*/  HMMA.16816.F32 R100, R8, R14, RZ ;  /* 0x0000000e0864723c */ /* 0x000fe200000018ff */
[C---:B------:R-:W-:Y:S01]  /*29a0*/  IMAD.X R19, R2.reuse, 0x1, R143, P4 ;  /* 0x0000000102137824 */ /* 0x040fe200020e068f */
[----:B------:R-:W-:Y:S01]  /*29b0*/  ISETP.GE.AND P4, PT, R97, c[0x0][0x1d4], PT ;  /* 0x0000750061007a0c */ /* 0x000fe20003f86270 */
[----:B------:R-:W-:-:S04]  /*29c0*/  IMAD.X R23, R2, 0x1, R141, P1 ;  /* 0x0000000102177824 */ /* 0x000fc800008e068d */
[C---:B---3--:R-:W-:Y:S01]  /*29d0*/  IADD3 R14, P0, R3.reuse, R150, RZ ;  /* 0x00000096030e7210 */ /* 0x048fe20007f1e0ff */
[----:B------:R-:W-:Y:S01]  /*29e0*/  HMMA.16816.F32 R80, R8, R16, RZ ;  /* 0x000000100850723c */ /* 0x000fe200000018ff */
[----:B------:R-:W1:Y:S03]  /*29f0*/  LDSM.16.M88.4 R8, [R204] ;  /* 0x00000000cc08783b */ /* 0x000e660000000200 */
[----:B----4-:R-:W-:Y:S01]  /*2a00*/  IMAD.X R15, R12, 0x1, R142, P0 ;  /* 0x000000010c0f7824 */ /* 0x010fe200000e068e */
[----:B------:R-:W-:Y:S01]  /*2a10*/  ISETP.LT.OR P0, PT, R28, 0x1, P4 ;  /* 0x000000011c00780c */ /* 0x000fe20002701670 */
[----:B------:R-:W-:Y:S01]  /*2a20*/  @!PT LDS RZ, [RZ] ;  /* 0x00000000fffff984 */ /* 0x000fe20000000800 */
[----:B------:R-:W-:Y:S01]  /*2a30*/  @!PT LDS RZ, [RZ] ;  /* 0x00000000fffff984 */ /* 0x000fe20000000800 */
[----:B------:R-:W-:Y:S01]  /*2a40*/  @!PT LDS RZ, [RZ] ;  /* 0x00000000fffff984 */ /* 0x000fe20000000800 */
[----:B------:R3:W-:Y:S01]  /*2a50*/  LDGSTS.E.BYPASS.LTC128B.128 [R218+0x100], [R22.64], !P6 ;  /* 0x0010000016da7fae */ /* 0x0007e2000f101d46 */
[----:B------:R-:W-:-:S05]  /*2a60*/  IADD3 R16, P1, R3, R149, RZ ;  /* 0x0000009503107210 */ /* 0x000fca0007f3e0ff */
[----:B------:R-:W-:Y:S01]  /*2a70*/  IMAD.X R17, R12, 0x1, R141, P1 ;  /* 0x000000010c117824 */ /* 0x000fe200008e068d */
[----:B------:R-:W-:Y:S02]  /*2a80*/  ISETP.GE.AND P1, PT, R96, c[0x0][0x1d4], PT ;  /* 0x0000750060007a0c */ /* 0x000fe40003f26270 */
[C---:B------:R-:W-:Y:S02]  /*2a90*/  ISETP.LT.OR P5, PT, R28.reuse, 0x21, P5 ;  /* 0x000000211c00780c */ /* 0x040fe40002fa1670 */
[C---:B------:R-:W-:Y:S01]  /*2aa0*/  ISETP.LT.OR P6, PT, R28.reuse, 0x1, P1 ;  /* 0x000000011c00780c */ /* 0x040fe20000fc1670 */
[----:B------:R3:W-:Y:S01]  /*2ab0*/  LDGSTS.E.BYPASS.LTC128B.128 [R218+0x1100], [R20.64], !P0 ;  /* 0x0110000014da7fae */ /* 0x0007e2000c101d46 */
[C---:B------:R-:W-:Y:S02]  /*2ac0*/  ISETP.LT.OR P4, PT, R28.reuse, 0x21, P4 ;  /* 0x000000211c00780c */ /* 0x040fe40002781670 */
[----:B------:R-:W-:Y:S02]  /*2ad0*/  ISETP.LT.OR P1, PT, R28, 0x21, P1 ;  /* 0x000000211c00780c */ /* 0x000fe40000f21670 */
[----:B------:R-:W-:-:S05]  /*2ae0*/  IADD3 R2, P0, R3, R151, RZ ;  /* 0x0000009703027210 */ /* 0x000fca0007f1e0ff */
[----:B------:R-:W-:Y:S02]  /*2af0*/  IMAD.X R3, R12, 0x1, R143, P0 ;  /* 0x000000010c037824 */ /* 0x000fe400000e068f */
[----:B------:R4:W-:Y:S01]  /*2b00*/  LDGSTS.E.BYPASS.LTC128B.128 [R218+0x2100], [R18.64], !P6 ;  /* 0x0210000012da7fae */ /* 0x0009e2000f101d46 */
[C---:B-----5:R-:W-:Y:S03]  /*2b10*/  HMMA.16816.F32 R136, R4.reuse, R24, R48 ;  /* 0x000000180488723c */ /* 0x060fe60000001830 */
[----:B------:R4:W-:Y:S04]  /*2b20*/  LDGSTS.E.BYPASS.LTC128B.128 [R218+0x900], [R16.64], !P5 ;  /* 0x0090000010da7fae */ /* 0x0009e8000e901d46 */
[----:B------:R5:W-:Y:S01]  /*2b30*/  LDGSTS.E.BYPASS.LTC128B.128 [R218+0x1900], [R14.64], !P4 ;  /* 0x019000000eda7fae */ /* 0x000be2000e101d46 */
[C---:B------:R-:W-:Y:S03]  /*2b40*/  HMMA.16816.F32 R96, R4.reuse, R32, R44 ;  /* 0x000000200460723c */ /* 0x040fe6000000182c */
[----:B------:R2:W-:Y:S04]  /*2b50*/  LDGSTS.E.BYPASS.LTC128B.128 [R218+0x2900], [R2.64], !P1 ;  /* 0x0290000002da7fae */ /* 0x0005e8000c901d46 */
[----:B------:R-:W-:Y:S04]  /*2b60*/  LDSM.16.M88.4 R48, [R200+0x1000] ;  /* 0x00100000c830783b */ /* 0x000fe80000000200 */
[----:B------:R-:W-:Y:S01]  /*2b70*/  LDSM.16.M88.4 R44, [R200+0x1400] ;  /* 0x00140000c82c783b */ /* 0x000fe20000000200 */
[-C--:B------:R-:W-:Y:S03]  /*2b80*/  HMMA.16816.F32 R144, R4, R40.reuse, R68 ;  /* 0x000000280490723c */ /* 0x080fe60000001844 */
[----:B------:R-:W-:Y:S04]  /*2b90*/  LDSM.16.M88.4 R28, [R212] ;  /* 0x00000000d41c783b */ /* 0x000fe80000000200 */
[----:B------:R-:W0:Y:S01]  /*2ba0*/  LDGDEPBAR ;  /* 0x00000000000079af */ /* 0x000e220000000000 */
[----:B-1----:R-:W-:Y:S03]  /*2bb0*/  HMMA.16816.F32 R128, R8, R40, R56 ;  /* 0x000000280880723c */ /* 0x002fe60000001838 */
[----:B----4-:R-:W-:Y:S04]  /*2bc0*/  LDSM.16.M88.4 R16, [R200+0x1c00] ;  /* 0x001c0000c810783b */ /* 0x010fe80000000200 */
[----:B-----5:R-:W1:Y:S01]  /*2bd0*/  LDSM.16.M88.4 R12, [R203+0x3000] ;  /* 0x00300000cb0c783b */ /* 0x020e620000000200 */
[C---:B------:R-:W-:Y:S08]  /*2be0*/  HMMA.16816.F32 R64, R4.reuse, R36, R64 ;  /* 0x000000240440723c */ /* 0x040ff00000001840 */
[----:B------:R-:W-:Y:S08]  /*2bf0*/  HMMA.16816.F32 R68, R4, R38, R84 ;  /* 0x000000260444723c */ /* 0x000ff00000001854 */
[C---:B------:R-:W-:Y:S08]  /*2c00*/  HMMA.16816.F32 R120, R8.reuse, R36, R120 ;  /* 0x000000240878723c */ /* 0x040ff00000001878 */
[----:B------:R-:W-:Y:S01]  /*2c10*/  HMMA.16816.F32 R56, R8, R38, R100 ;  /* 0x000000260838723c */ /* 0x000fe20000001864 */
[----:B------:R-:W4:Y:S07]  /*2c20*/  LDSM.16.M88.4 R36, [R200+0x1800] ;  /* 0x00180000c824783b */ /* 0x000f2e0000000200 */
[----:B---3--:R-:W-:Y:S08]  /*2c30*/  HMMA.16816.F32 R20, R4, R34, R88 ;  /* 0x000000220414723c */ /* 0x008ff00000001858 */
[C---:B------:R-:W-:Y:S08]  /*2c40*/  HMMA.16816.F32 R124, R8.reuse, R32, R80 ;  /* 0x00000020087c723c */ /* 0x040ff00000001850 */
[C---:B------:R-:W-:Y:S01]  /*2c50*/  HMMA.16816.F32 R132, R8.reuse, R24, R52 ;  /* 0x000000180884723c */ /* 0x040fe20000001834 */
[----:B------:R-:W-:Y:S07]  /*2c60*/  LDSM.16.M88.4 R52, [R210] ;  /* 0x00000000d234783b */ /* 0x000fee0000000200 */
[C---:B------:R-:W-:Y:S01]  /*2c70*/  HMMA.16816.F32 R108, R8.reuse, R34, R76 ;  /* 0x00000022086c723c */ /* 0x040fe2000000184c */
[----:B------:R-:W-:Y:S07]  /*2c80*/  LDSM.16.M88.4 R32, [R213] ;  /* 0x00000000d520783b */ /* 0x000fee0000000200 */
[C---:B------:R-:W-:Y:S08]  /*2c90*/  HMMA.16816.F32 R112, R8.reuse, R42, R72 ;  /* 0x0000002a0870723c */ /* 0x040ff00000001848 */
[----:B------:R-:W-:Y:S01]  /*2ca0*/  HMMA.16816.F32 R104, R8, R26, R60 ;  /* 0x0000001a0868723c */ /* 0x000fe2000000183c */
[----:B------:R-:W3:Y:S07]  /*2cb0*/  LDSM.16.M88.4 R8, [R203+0x2000] ;  /* 0x00200000cb08783b */ /* 0x000eee0000000200 */
[C---:B------:R-:W-:Y:S08]  /*2cc0*/  HMMA.16816.F32 R92, R4.reuse, R42, R92 ;  /* 0x0000002a045c723c */ /* 0x040ff0000000185c */
[----:B------:R-:W-:Y:S01]  /*2cd0*/  HMMA.16816.F32 R116, R4, R26, R116 ;  /* 0x0000001a0474723c */ /* 0x000fe20000001874 */
[----:B------:R-:W-:Y:S04]  /*2ce0*/  LDSM.16.M88.4 R24, [R211] ;  /* 0x00000000d318783b */ /* 0x000fe80000000200 */
[----:B------:R-:W-:Y:S03]  /*2cf0*/  LDSM.16.M88.4 R4, [R204+0x3000] ;  /* 0x00300000cc04783b */ /* 0x000fe60000000200 */
[C---:B-1----:R-:W-:Y:S08]  /*2d00*/  HMMA.16816.F32 R100, R12.reuse, R48, R64 ;  /* 0x000000300c64723c */ /* 0x042ff00000001840 */
[C---:B------:R-:W-:Y:S01]  /*2d10*/  HMMA.16816.F32 R64, R12.reuse, R46, R20 ;  /* 0x0000002e0c40723c */ /* 0x040fe20000001814 */
[----:B------:R-:W1:Y:S07]  /*2d20*/  LDSM.16.M88.4 R20, [R204+0x2000] ;  /* 0x00200000cc14783b */ /* 0x000e6e0000000200 */
[C---:B------:R-:W-:Y:S08]  /*2d30*/  HMMA.16816.F32 R96, R12.reuse, R44, R96 ;  /* 0x0000002c0c60723c */ /* 0x040ff00000001860 */
[C---:B------:R-:W-:Y:S08]  /*2d40*/  HMMA.16816.F32 R84, R12.reuse, R50, R68 ;  /* 0x000000320c54723c */ /* 0x040ff00000001844 */
[C---:B----4-:R-:W-:Y:S08]  /*2d50*/  HMMA.16816.F32 R80, R12.reuse, R36, R144 ;  /* 0x000000240c50723c */ /* 0x050ff00000001890 */
        /* <DEDUP_REMOVED lines=13> */
[----:B------:R-:W3:Y:S07]  /*2e30*/  LDSM.16.M88.4 R16, [R203+0x5000] ;  /* 0x00500000cb10783b */ /* 0x000eee0000000200 */
[C---:B-1----:R-:W-:Y:S01]  /*2e40*/  HMMA.16816.F32 R108, R20.reuse, R24, R12 ;  /* 0x00000018146c723c */ /* 0x042fe2000000180c */
[----:B------:R-:W1:Y:S07]  /*2e50*/  LDSM.16.M88.4 R12, [R203+0x4000] ;  /* 0x00400000cb0c783b */ /* 0x000e6e0000000200 */
[C---:B------:R-:W-:Y:S01]  /*2e60*/  HMMA.16816.F32 R112, R20.reuse, R30, R44 ;  /* 0x0000001e1470723c */ /* 0x040fe2000000182c */
[----:B------:R-:W4:Y:S07]  /*2e70*/  LDSM.16.M88.4 R44, [R200+0x2400] ;  /* 0x00240000c82c783b */ /* 0x000f2e0000000200 */
[----:B------:R-:W-:Y:S01]  /*2e80*/  HMMA.16816.F32 R116, R20, R28, R40 ;  /* 0x0000001c1474723c */ /* 0x000fe20000001828 */
[----:B------:R-:W5:Y:S07]  /*2e90*/  LDSM.16.M88.4 R40, [R200+0x2800] ;  /* 0x00280000c828783b */ /* 0x000f6e0000000200 */
[C---:B------:R-:W-:Y:S08]  /*2ea0*/  HMMA.16816.F32 R100, R4.reuse, R32, R100 ;  /* 0x000000200464723c */ /* 0x040ff00000001864 */
[----:B------:R-:W-:Y:S08]  /*2eb0*/  HMMA.16816.F32 R136, R4, R34, R84 ;  /* 0x000000220488723c */ /* 0x000ff00000001854 */
[C---:B------:R-:W-:Y:S08]  /*2ec0*/  HMMA.16816.F32 R120, R20.reuse, R32, R72 ;  /* 0x000000201478723c */ /* 0x040ff00000001848 */
[----:B------:R-:W-:Y:S01]  /*2ed0*/  HMMA.16816.F32 R56, R20, R34, R56 ;  /* 0x000000221438723c */ /* 0x000fe20000001838 */
[----:B------:R-:W-:Y:S07]  /*2ee0*/  LDSM.16.M88.4 R32, [R209] ;  /* 0x00000000d120783b */ /* 0x000fee0000000200 */
[C---:B------:R-:W-:Y:S08]  /*2ef0*/  HMMA.16816.F32 R132, R4.reuse, R28, R96 ;  /* 0x0000001c0484723c */ /* 0x040ff00000001860 */
[C---:B------:R-:W-:Y:S01]  /*2f00*/  HMMA.16816.F32 R128, R4.reuse, R30, R64 ;  /* 0x0000001e0480723c */ /* 0x040fe20000001840 */
[----:B------:R-:W-:Y:S07]  /*2f10*/  LDSM.16.M88.4 R28, [R208] ;  /* 0x00000000d01c783b */ /* 0x000fee0000000200 */
[C---:B------:R-:W-:Y:S08]  /*2f20*/  HMMA.16816.F32 R84, R4.reuse, R24, R80 ;  /* 0x000000180454723c */ /* 0x040ff00000001850 */
[C---:B------:R-:W-:Y:S08]  /*2f30*/  HMMA.16816.F32 R80, R4.reuse, R26, R92 ;  /* 0x0000001a0450723c */ /* 0x040ff0000000185c */
[C---:B------:R-:W-:Y:S08]  /*2f40*/  HMMA.16816.F32 R124, R4.reuse, R52, R88 ;  /* 0x00000034047c723c */ /* 0x040ff00000001858 */
[----:B------:R-:W-:Y:S01]  /*2f50*/  HMMA.16816.F32 R64, R4, R54, R76 ;  /* 0x000000360440723c */ /* 0x000fe2000000184c */
[----:B------:R-:W1:Y:S07]  /*2f60*/  LDSM.16.M88.4 R4, [R204+0x5000] ;  /* 0x00500000cc04783b */ /* 0x000e6e0000000200 */
[C---:B------:R-:W-:Y:S01]  /*2f70*/  HMMA.16816.F32 R104, R20.reuse, R26, R60 ;  /* 0x0000001a1468723c */ /* 0x040fe2000000183c */
[----:B------:R-:W1:Y:S07]  /*2f80*/  LDSM.16.M88.4 R24, [R207] ;  /* 0x00000000cf18783b */ /* 0x000e6e0000000200 */
[C---:B------:R-:W-:Y:S08]  /*2f90*/  HMMA.16816.F32 R72, R20.reuse, R52, R68 ;  /* 0x000000341448723c */ /* 0x040ff00000001844 */
[----:B------:R-:W-:Y:S01]  /*2fa0*/  HMMA.16816.F32 R68, R20, R54, R8 ;  /* 0x000000361444723c */ /* 0x000fe20000001808 */
[----:B------:R-:W4:Y:S04]  /*2fb0*/  LDSM.16.M88.4 R8, [R204+0x4000] ;  /* 0x00400000cc08783b */ /* 0x000f280000000200 */
[----:B------:R-:W5:Y:S01]  /*2fc0*/  LDSM.16.M88.4 R20, [R206] ;  /* 0x00000000ce14783b */ /* 0x000f620000000200 */
[----:B--2---:R-:W-:Y:S01]  /*2fd0*/  ISETP.GT.AND P0, PT, R140, R0, PT ;  /* 0x000000008c00720c */ /* 0x004fe20003f04270 */
[----:B------:R-:W-:-:S04]  /*2fe0*/  DEPBAR.LE SB0, 0x0 ;  /* 0x000080000000791a */ /* 0x000fc80000000000 */
[C---:B---3--:R-:W-:Y:S08]  /*2ff0*/  HMMA.16816.F32 R100, R16.reuse, R48, R100 ;  /* 0x000000301064723c */ /* 0x048ff00000001864 */
[----:B------:R-:W-:Y:S08]  /*3000*/  HMMA.16816.F32 R96, R16, R50, R136 ;  /* 0x000000321060723c */ /* 0x000ff00000001888 */
[C---:B-1----:R-:W-:Y:S08]  /*3010*/  HMMA.16816.F32 R60, R12.reuse, R48, R120 ;  /* 0x000000300c3c723c */ /* 0x042ff00000001878 */
[----:B------:R-:W-:Y:S08]  /*3020*/  HMMA.16816.F32 R56, R12, R50, R56 ;  /* 0x000000320c38723c */ /* 0x000ff00000001838 */
[C---:B----4-:R-:W-:Y:S08]  /*3030*/  HMMA.16816.F32 R92, R16.reuse, R44, R132 ;  /* 0x0000002c105c723c */ /* 0x050ff00000001884 */
[----:B------:R-:W-:Y:S08]  /*3040*/  HMMA.16816.F32 R88, R16, R46, R128 ;  /* 0x0000002e1058723c */ /* 0x000ff00000001880 */
[C---:B------:R-:W-:Y:S08]  /*3050*/  HMMA.16816.F32 R52, R12.reuse, R44, R116 ;  /* 0x0000002c0c34723c */ /* 0x040ff00000001874 */
[----:B------:R-:W-:Y:S08]  /*3060*/  HMMA.16816.F32 R48, R12, R46, R112 ;  /* 0x0000002e0c30723c */ /* 0x000ff00000001870 */
[C---:B-----5:R-:W-:Y:S08]  /*3070*/  HMMA.16816.F32 R84, R16.reuse, R40, R84 ;  /* 0x000000281054723c */ /* 0x060ff00000001854 */
[C---:B------:R-:W-:Y:S08]  /*3080*/  HMMA.16816.F32 R80, R16.reuse, R42, R80 ;  /* 0x0000002a1050723c */ /* 0x040ff00000001850 */
[C---:B------:R-:W-:Y:S08]  /*3090*/  HMMA.16816.F32 R76, R16.reuse, R36, R124 ;  /* 0x00000024104c723c */ /* 0x040ff0000000187c */
[----:B------:R-:W-:Y:S08]  /*30a0*/  HMMA.16816.F32 R64, R16, R38, R64 ;  /* 0x000000261040723c */ /* 0x000ff00000001840 */
[C---:B------:R-:W-:Y:S08]  /*30b0*/  HMMA.16816.F32 R44, R12.reuse, R40, R108 ;  /* 0x000000280c2c723c */ /* 0x040ff0000000186c */
[C---:B------:R-:W-:Y:S08]  /*30c0*/  HMMA.16816.F32 R40, R12.reuse, R42, R104 ;  /* 0x0000002a0c28723c */ /* 0x040ff00000001868 */
[C---:B------:R-:W-:Y:S08]  /*30d0*/  HMMA.16816.F32 R16, R12.reuse, R36, R72 ;  /* 0x000000240c10723c */ /* 0x040ff00000001848 */
[----:B------:R-:W-:Y:S01]  /*30e0*/  HMMA.16816.F32 R12, R12, R38, R68 ;  /* 0x000000260c0c723c */ /* 0x000fe20000001844 */
[----:B------:R-:W-:Y:S01]  /*30f0*/  BSSY B0, `(.L_x_1268) ;  /* 0x000005d000007945 */ /* 0x000fe20003800000 */
[----:B------:R-:W-:-:S06]  /*3100*/  ISETP.GT.AND P1, PT, R158, 0x3f, PT ;  /* 0x0000003f9e00780c */ /* 0x000fcc0003f24270 */
        /* <DEDUP_REMOVED lines=15> */
[----:B------:R-:W-:Y:S01]  /*3200*/  HMMA.16816.F32 R24, R8, R22, R12 ;  /* 0x000000160818723c */ /* 0x000fe2000000180c */
[----:B------:R-:W-:Y:S06]  /*3210*/  BAR.SYNC.DEFER_BLOCKING 0x0 ;  /* 0x0000000000007b1d */ /* 0x000fec0000010000 */
[----:B------:R-:W-:Y:S01]  /*3220*/  @!UPT UIADD3 URZ, URZ, URZ, URZ ;  /* 0x0000003f3f3ff290 */ /* 0x000fe2000fffe03f */
[----:B------:R-:W-:Y:S11]  /*3230*/  @!P0 BRA `(.L_x_1269) ;  /* 0x0000048000008947 */ /* 0x000ff60003800000 */
[----:B------:R-:W-:Y:S01]  /*3240*/  IMAD R2, R140, 0x40, R159 ;  /* 0x000000408c027824 */ /* 0x000fe200078e029f */
[----:B------:R-:W-:-:S04]  /*3250*/  MOV R219, RZ ;  /* 0x000000ff00db7202 */ /* 0x000fc80000000f00 */
        /* <DEDUP_REMOVED lines=8> */
[----:B------:R-:W2:Y:S01]  /*32e0*/  @!P1 LDG.E R219, [R4.64] ;  /* 0x0000000604db9981 */ /* 0x000ea2000c1e1900 */
[----:B------:R-:W-:-:S04]  /*32f0*/  IMAD.MOV R0, RZ, RZ, -R0 ;  /* 0x000000ffff007224 */ /* 0x000fc800078e0a00 */
[----:B------:R-:W-:-:S04]  /*3300*/  IMAD R221, R0, c[0x0][0x2b8], R2 ;  /* 0x0000ae0000dd7a24 */ /* 0x000fc800078e0202 */
[----:B------:R-:W-:Y:S01]  /*3310*/  IMAD.WIDE.U32 R2, R221, c[0x0][0x1e0], RZ ;  /* 0x00007800dd027a25 */ /* 0x000fe200078e00ff */
[----:B------:R-:W-:-:S05]  /*3320*/  SHF.R.S32.HI R0, RZ, 0x1f, R221 ;  /* 0x0000001fff007819 */ /* 0x000fca00000114dd */
[----:B------:R-:W-:-:S04]  /*3330*/  IMAD R0, R0, c[0x0][0x1e0], RZ ;  /* 0x0000780000007a24 */ /* 0x000fc800078e02ff */
[----:B------:R-:W-:-:S05]  /*3340*/  IMAD R0, R221, c[0x0][0x1e4], R0 ;  /* 0x00007900dd007a24 */ /* 0x000fca00078e0200 */
[----:B------:R-:W-:Y:S02]  /*3350*/  IADD3 R3, R3, R0, RZ ;  /* 0x0000000003037210 */ /* 0x000fe40007ffe0ff */
        /* <DEDUP_REMOVED lines=10> */
.L_x_1318:
[----:B------:R-:W-:Y:S05]  /*3400*/  BRA.DIV ~URZ, `(.L_x_1271) ;  /* 0x0000c6427f007947 */ /* 0x000fea000b800000 */
[----:B------:R-:W3:Y:S01]  /*3410*/  SHFL.IDX PT, R0, R12, RZ, 0x1c1f ;  /* 0x001c1fff0c007589 */ /* 0x000ee200000e0000 */
[C---:B------:R-:W-:Y:S02]  /*3420*/  IADD3 R2, R227.reuse, 0x20, RZ ;  /* 0x00000020e3027810 */ /* 0x040fe40007ffe0ff */
[C---:B------:R-:W-:Y:S02]  /*3430*/  IADD3 R8, R227.reuse, 0x40, RZ ;  /* 0x00000040e3087810 */ /* 0x040fe40007ffe0ff */
[----:B------:R-:W-:Y:S02]  /*3440*/  ISETP.GE.AND P4, PT, R2, c[0x0][0x1d4], PT ;  /* 0x0000750002007a0c */ /* 0x000fe40003f86270 */
[----:B------:R-:W-:Y:S02]  /*3450*/  ISETP.GE.AND P5, PT, R227, c[0x0][0x1d4], PT ;  /* 0x00007500e3007a0c */ /* 0x000fe40003fa6270 */
[----:B------:R-:W-:-:S02]  /*3460*/  SEL R10, RZ, 0x10, P4 ;  /* 0x00000010ff0a7807 */ /* 0x000fc40002000000 */
[----:B------:R-:W-:Y:S02]  /*3470*/  SEL R11, RZ, 0x10, P5 ;  /* 0x00000010ff0b7807 */ /* 0x000fe40002800000 */
[C---:B---3--:R-:W-:Y:S02]  /*3480*/  IADD3 R6, P0, R0.reuse, R149, RZ ;  /* 0x0000009500067210 */ /* 0x048fe40007f1e0ff */
[----:B------:R-:W-:-:S03]  /*3490*/  IADD3 R2, P6, R0, R150, RZ ;  /* 0x0000009600027210 */ /* 0x000fc60007fde0ff */
[----:B--2---:R-:W-:Y:S01]  /*34a0*/  IMAD.X R7, R4, 0x1, R141, P0 ;  /* 0x0000000104077824 */ /* 0x004fe200000e068d */
[----:B------:R-:W-:Y:S01]  /*34b0*/  ISETP.GE.AND P0, PT, R8, c[0x0][0x1d4], PT ;  /* 0x0000750008007a0c */ /* 0x000fe20003f06270 */
[----:B------:R-:W-:Y:S01]  /*34c0*/  IMAD.X R3, R4, 0x1, R142, P6 ;  /* 0x0000000104037824 */ /* 0x000fe200030e068e */
[----:B------:R-:W-:Y:S02]  /*34d0*/  IADD3 R8, P6, R0, R151, RZ ;  /* 0x0000009700087210 */ /* 0x000fe40007fde0ff */
[----:B------:R-:W-:Y:S01]  /*34e0*/  @!PT LDS RZ, [RZ] ;  /* 0x00000000fffff984 */ /* 0x000fe20000000800 */
[----:B------:R-:W-:Y:S01]  /*34f0*/  @!PT LDS RZ, [RZ] ;  /* 0x00000000fffff984 */ /* 0x000fe20000000800 */
[----:B------:R2:W-:Y:S03]  /*3500*/  LDGSTS.E.BYPASS.LTC128B.128 [R218+0x3100], [R6.64], !P5 ;  /* 0x0310000006da7fae */ /* 0x0005e6000e901d46 */
[----:B------:R-:W-:Y:S01]  /*3510*/  IMAD.X R9, R4, 0x1, R143, P6 ;  /* 0x0000000104097824 */ /* 0x000fe200030e068f */
[----:B------:R2:W-:Y:S04]  /*3520*/  LDGSTS.E.BYPASS.LTC128B.128 [R218+0x4100], [R2.64], !P4 ;  /* 0x0410000002da7fae */ /* 0x0005e8000e101d46 */
[----:B------:R-:W3:Y:S04]  /*3530*/  SHFL.IDX PT, R0, R12, 0x1, 0x1c1f ;  /* 0x003c1f000c007f89 */ /* 0x000ee800000e0000 */
[----:B------:R2:W-:Y:S04]  /*3540*/  LDGSTS.E.BYPASS.LTC128B.128 [R218+0x5100], [R8.64], !P0 ;  /* 0x0510000008da7fae */ /* 0x0005e8000c101d46 */
[----:B------:R4:W1:Y:S02]  /*3550*/  SHFL.IDX PT, R4, R5, 0x1, 0x1c1f ;  /* 0x003c1f0005047f89 */ /* 0x00086400000e0000 */
[----:B-1--4-:R-:W-:-:S02]  /*3560*/  SEL R5, RZ, 0x10, P0 ;  /* 0x00000010ff057807 */ /* 0x012fc40000000000 */
.L_x_1319:
[----:B--23--:R-:W-:Y:S02]  /*3570*/  IADD3 R2, -R11, 0x10, RZ ;  /* 0x000000100b027810 */ /* 0x00cfe40007ffe1ff */
[----:B------:R-:W-:-:S02]  /*3580*/  IADD3 R3, -R10, 0x10, RZ ;  /* 0x000000100a037810 */ /* 0x000fc40007ffe1ff */
[----:B------:R-:W-:Y:S02]  /*3590*/  LOP3.LUT R2, R2, 0xf, RZ, 0xc0, !PT ;  /* 0x0000000f02027812 */ /* 0x000fe400078ec0ff */
[----:B------:R-:W-:Y:S02]  /*35a0*/  IADD3 R6, -R5, 0x10, RZ ;  /* 0x0000001005067810 */ /* 0x000fe40007ffe1ff */
[----:B------:R-:W-:Y:S02]  /*35b0*/  LOP3.LUT R3, R3, 0xf, RZ, 0xc0, !PT ;  /* 0x0000000f03037812 */ /* 0x000fe400078ec0ff */
[-C--:B------:R-:W-:Y:S02]  /*35c0*/  IADD3 R8, P4, P0, R2, R0.reuse, R149 ;  /* 0x0000000002087210 */ /* 0x080fe4000789e095 */
[----:B------:R-:W-:Y:S02]  /*35d0*/  LOP3.LUT R2, R6, 0xf, RZ, 0xc0, !PT ;  /* 0x0000000f06027812 */ /* 0x000fe400078ec0ff */
[----:B------:R-:W-:-:S02]  /*35e0*/  IADD3 R6, P6, P5, R3, R0, R150 ;  /* 0x0000000003067210 */ /* 0x000fc40007dde096 */
[----:B------:R-:W-:Y:S02]  /*35f0*/  IADD3.X R9, RZ, R4, R141, P4, P0 ;  /* 0x00000004ff097210 */ /* 0x000fe400027e048d */
[----:B------:R-:W-:Y:S02]  /*3600*/  IADD3 R2, P4, P0, R2, R0, R151 ;  /* 0x0000000002027210 */ /* 0x000fe4000789e097 */
[-C--:B------:R-:W-:Y:S02]  /*3610*/  IADD3.X R7, RZ, R4.reuse, R142, P6, P5 ;  /* 0x00000004ff077210 */ /* 0x080fe400037ea48e */
[----:B------:R-:W-:Y:S02]  /*3620*/  ISETP.NE.U32.AND P6, PT, R11, RZ, PT ;  /* 0x000000ff0b00720c */ /* 0x000fe40003fc5070 */
[----:B------:R-:W-:Y:S02]  /*3630*/  ISETP.NE.U32.AND P5, PT, R10, RZ, PT ;  /* 0x000000ff0a00720c */ /* 0x000fe40003fa5070 */
[----:B------:R-:W-:-:S02]  /*3640*/  IADD3.X R3, RZ, R4, R143, P4, P0 ;  /* 0x00000004ff037210 */ /* 0x000fc400027e048f */
[----:B------:R-:W-:-:S07]  /*3650*/  ISETP.NE.U32.AND P0, PT, R5, RZ, PT ;  /* 0x000000ff0500720c */ /* 0x000fce0003f05070 */
[----:B------:R-:W-:Y:S01]  /*3660*/  @!PT LDS RZ, [RZ] ;  /* 0x00000000fffff984 */ /* 0x000fe20000000800 */
[----:B------:R-:W-:Y:S01]  /*3670*/  @!PT LDS RZ, [RZ] ;  /* 0x00000000fffff984 */ /* 0x000fe20000000800 */
[----:B------:R-:W-:Y:S01]  /*3680*/  @!PT LDS RZ, [RZ] ;  /* 0x00000000fffff984 */ /* 0x000fe20000000800 */
[----:B------:R1:W-:Y:S04]  /*3690*/  LDGSTS.E.BYPASS.LTC128B.128.ZFILL [R218+0x3900], [R8.64], P6 ;  /* 0x0390000008da7fae */ /* 0x0003e8000b141d46 */
[----:B------:R1:W-:Y:S04]  /*36a0*/  LDGSTS.E.BYPASS.LTC128B.128.ZFILL [R218+0x4900], [R6.64], P5 ;  /* 0x0490000006da7fae */ /* 0x0003e8000a941d46 */
[----:B------:R1:W-:Y:S02]  /*36b0*/  LDGSTS.E.BYPASS.LTC128B.128.ZFILL [R218+0x5900], [R2.64], P0 ;  /* 0x0590000002da7fae */ /* 0x0003e40008141d46 */
.L_x_1269:
[----:B------:R-:W-:Y:S05]  /*36c0*/  BSYNC B0 ;  /* 0x0000000000007941 */ /* 0x000fea0003800000 */
.L_x_1268:
[----:B-1----:R-:W2:Y:S04]  /*36d0*/  LDL R3, [R1+0x74] ;  /* 0x0000740001037983 */ /* 0x002ea80000100800 */
[----:B------:R-:W2:Y:S04]  /*36e0*/  LDL R2, [R1+0xb0] ;  /* 0x0000b00001027983 */ /* 0x000ea80000100800 */
[----:B------:R-:W3:Y:S01]  /*36f0*/  LDL R5, [R1+0x38] ;  /* 0x0000380001057983 */ /* 0x000ee20000100800 */
[----:B------:R-:W-:-:S03]  /*3700*/  MOV R0, 0x1 ;  /* 0x0000000100007802 */ /* 0x000fc60000000f00 */
[----:B------:R-:W0:Y:S02]  /*3710*/  LDGDEPBAR ;  /* 0x00000000000079af */ /* 0x000e240000000000 */
[----:B------:R-:W-:Y:S01]  /*3720*/  IMAD R0, R140, -0x40, R0 ;  /* 0xffffffc08c007824 */ /* 0x000fe200078e0200 */
[----:B--2---:R-:W-:Y:S02]  /*3730*/  IADD3 R4, R2, R3, RZ ;  /* 0x0000000302047210 */ /* 0x004fe40007ffe0ff */
[----:B------:R-:W-:Y:S02]  /*3740*/  MOV R3, c[0x0][0x2ac] ;  /* 0x0000ab0000037a02 */ /* 0x000fe40000000f00 */
[----:B---3--:R-:W-:Y:S01]  /*3750*/  IADD3 R6, -R5, R148, RZ ;  /* 0x0000009405067210 */ /* 0x008fe20007ffe1ff */
[----:B------:R-:W-:Y:S01]  /*3760*/  @P3 IMAD.HI.U32 R2, R4, c[0x0][0x2c8], RZ ;  /* 0x0000b20004023a27 */ /* 0x000fe200078e00ff */
[----:B------:R1:W-:Y:S03]  /*3770*/  STL [R1+0x8], R4 ;  /* 0x0000080401007387 */ /* 0x0003e60000100800 */
[----:B------:R-:W-:-:S05]  /*3780*/  IMAD R0, R3, c[0x0][0x1d0], R0 ;  /* 0x0000740003007a24 */ /* 0x000fca00078e0200 */
[----:B------:R-:W-:Y:S02]  /*3790*/  IADD3 R5, R0, -c[0x0][0x168], -R5 ;  /* 0x80005a0000057a10 */ /* 0x000fe40007ffe805 */
[----:B-1----:R-:W-:Y:S01]  /*37a0*/  @P3 SHF.R.U32.HI R4, RZ, c[0x0][0x2cc], R2 ;  /* 0x0000b300ff043a19 */ /* 0x002fe20000011602 */
[----:B------:R-:W-:Y:S05]  /*37b0*/  BRA.DIV ~URZ, `(.L_x_1272) ;  /* 0x0000c4e27f007947 */ /* 0x000fea000b800000 */
[----:B------:R1:W2:Y:S02]  /*37c0*/  SHFL.IDX PT, R0, R4, RZ, 0x1c1f ;  /* 0x001c1fff04007589 */ /* 0x0002a400000e0000 */
.L_x_1320:
[----:B--2---:R-:W-:-:S05]  /*37d0*/  IMAD.IADD R0, R5, 0x1, R0 ;  /* 0x0000000105007824 */ /* 0x004fca00078e0200 */
[----:B------:R-:W-:-:S04]  /*37e0*/  IMNMX R0, R6, R0, PT ;  /* 0x0000000006007217 */ /* 0x000fc80003800200 */
        /* <DEDUP_REMOVED lines=20> */
[----:B------:R-:W-:Y:S02]  /*3930*/  FSEL R108, R44, -INF , P6 ;  /* 0xff8000002c6c7808 */ /* 0x000fe40003000000 */
[----:B------:R-:W-:Y:S02]  /*3940*/  FSEL R107, R45, -INF , P5 ;  /* 0xff8000002d6b7808 */ /* 0x000fe40002800000 */
[----:B------:R-:W-:Y:S02]  /*3950*/  FSEL R106, R40, -INF , P4 ;  /* 0xff800000286a7808 */ /* 0x000fe40002000000 */
[----:B------:R-:W-:-:S02]  /*3960*/  FSEL R105, R41, -INF , P0 ;  /* 0xff80000029697808 */ /* 0x000fc40000000000 */
[C---:B------:R-:W-:Y:S02]  /*3970*/  ISETP.GT.AND P6, PT, R0.reuse, 0x30, PT ;  /* 0x000000300000780c */ /* 0x040fe40003fc4270 */
[C---:B------:R-:W-:Y:S02]  /*3980*/  ISETP.GT.AND P5, PT, R0.reuse, 0x31, PT ;  /* 0x000000310000780c */ /* 0x040fe40003fa4270 */
[C---:B------:R-:W-:Y:S02]  /*3990*/  ISETP.GT.AND P4, PT, R0.reuse, 0x38, PT ;  /* 0x000000380000780c */ /* 0x040fe40003f84270 */
[----:B------:R-:W-:Y:S02]  /*39a0*/  ISETP.GT.AND P0, PT, R0, 0x39, PT ;  /* 0x000000390000780c */ /* 0x000fe40003f04270 */
[----:B------:R-:W-:Y:S02]  /*39b0*/  FSEL R99, R28, -INF , P6 ;  /* 0xff8000001c637808 */ /* 0x000fe40003000000 */
[----:B------:R-:W-:-:S02]  /*39c0*/  FSEL R98, R29, -INF , P5 ;  /* 0xff8000001d627808 */ /* 0x000fc40002800000 */
[----:B------:R-:W-:Y:S02]  /*39d0*/  FSEL R97, R24, -INF , P4 ;  /* 0xff80000018617808 */ /* 0x000fe40002000000 */
[----:B------:R-:W-:Y:S01]  /*39e0*/  FSEL R96, R25, -INF , P0 ;  /* 0xff80000019607808 */ /* 0x000fe20000000000 */
[----:B------:R-:W-:Y:S05]  /*39f0*/  BRA.DIV ~URZ, `(.L_x_1273) ;  /* 0x0000c3027f007947 */ /* 0x000fea000b800000 */
[----:B------:R-:W2:Y:S04]  /*3a00*/  SHFL.IDX PT, R3, R4, 0x1, 0x1c1f ;  /* 0x003c1f0004037f89 */ /* 0x000ea800000e0000 */
[----:B------:R-:W3:Y:S04]  /*3a10*/  SHFL.IDX PT, R2, R4, 0x2, 0x1c1f ;  /* 0x005c1f0004027f89 */ /* 0x000ee800000e0000 */
[----:B------:R-:W4:Y:S01]  /*3a20*/  SHFL.IDX PT, R0, R4, 0x3, 0x1c1f ;  /* 0x007c1f0004007f89 */ /* 0x000f2200000e0000 */
[----:B--2---:R-:W-:-:S02]  /*3a30*/  IMAD.IADD R3, R5, 0x1, R3 ;  /* 0x0000000105037824 */ /* 0x004fc400078e0203 */
[----:B---3--:R-:W-:-:S03]  /*3a40*/  IMAD.IADD R2, R5, 0x1, R2 ;  /* 0x0000000105027824 */ /* 0x008fc600078e0202 */
[----:B------:R-:W-:Y:S01]  /*3a50*/  IMNMX R3, R6, R3, PT ;  /* 0x0000000306037217 */ /* 0x000fe20003800200 */
[----:B----4-:R-:W-:-:S03]  /*3a60*/  IMAD.IADD R0, R5, 0x1, R0 ;  /* 0x0000000105007824 */ /* 0x010fc600078e0200 */
[C---:B------:R-:W-:Y:S02]  /*3a70*/  ISETP.GT.AND P0, PT, R3.reuse, 0x9, PT ;  /* 0x000000090300780c */ /* 0x040fe40003f04270 */
[----:B------:R-:W-:Y:S02]  /*3a80*/  ISETP.GT.AND P6, PT, R3, RZ, PT ;  /* 0x000000ff0300720c */ /* 0x000fe40003fc4270 */
[----:B------:R-:W-:Y:S02]  /*3a90*/  FSEL R16, R59, -INF , P0 ;  /* 0xff8000003b107808 */ /* 0x000fe40000000000 */
[----:B------:R-:W-:Y:S02]  /*3aa0*/  ISETP.GT.AND P0, PT, R3, 0x19, PT ;  /* 0x000000190300780c */ /* 0x000fe40003f04270 */
[----:B------:R-:W-:Y:S02]  /*3ab0*/  FSEL R9, R62, -INF , P6 ;  /* 0xff8000003e097808 */ /* 0x000fe40003000000 */
[----:B------:R-:W-:-:S02]  /*3ac0*/  FSEL R24, R51, -INF , P0 ;  /* 0xff80000033187808 */ /* 0x000fc40000000000 */
[C---:B------:R-:W-:Y:S02]  /*3ad0*/  ISETP.GT.AND P0, PT, R3.reuse, 0x29, PT ;  /* 0x000000290300780c */ /* 0x040fe40003f04270 */
[C---:B------:R-:W-:Y:S02]  /*3ae0*/  ISETP.GT.AND P4, PT, R3.reuse, 0x8, PT ;  /* 0x000000080300780c */ /* 0x040fe40003f84270 */
[----:B------:R-:W-:Y:S02]  /*3af0*/  ISETP.GT.AND P6, PT, R3, 0x10, PT ;  /* 0x000000100300780c */ /* 0x000fe40003fc4270 */
[----:B------:R-:W-:Y:S02]  /*3b00*/  FSEL R125, R43, -INF , P0 ;  /* 0xff8000002b7d7808 */ /* 0x000fe40000000000 */
[----:B------:R-:W-:Y:S02]  /*3b10*/  ISETP.GT.AND P0, PT, R3, 0x31, PT ;  /* 0x000000310300780c */ /* 0x000fe40003f04270 */
[----:B------:R-:W-:-:S02]  /*3b20*/  IMNMX R2, R6, R2, PT ;  /* 0x0000000206027217 */ /* 0x000fc40003800200 */
[----:B------:R-:W-:Y:S02]  /*3b30*/  FSEL R14, R58, -INF , P4 ;  /* 0xff8000003a0e7808 */ /* 0x000fe40002000000 */
[----:B------:R-:W-:Y:S02]  /*3b40*/  FSEL R17, R54, -INF , P6 ;  /* 0xff80000036117808 */ /* 0x000fe40003000000 */
[C---:B------:R-:W-:Y:S02]  /*3b50*/  ISETP.GT.AND P4, PT, R3.reuse, 0x18, PT ;  /* 0x000000180300780c */ /* 0x040fe40003f84270 */
[----:B------:R-:W-:Y:S02]  /*3b60*/  ISETP.GT.AND P6, PT, R3, 0x20, PT ;  /* 0x000000200300780c */ /* 0x000fe40003fc4270 */
[----:B------:R-:W-:Y:S02]  /*3b70*/  FSEL R132, R31, -INF , P0 ;  /* 0xff8000001f847808 */ /* 0x000fe40000000000 */
[----:B------:R-:W-:-:S02]  /*3b80*/  ISETP.GT.AND P5, PT, R3, 0x1, PT ;  /* 0x000000010300780c */ /* 0x000fc40003fa4270 */
[----:B------:R-:W-:Y:S02]  /*3b90*/  ISETP.GT.AND P0, PT, R2, RZ, PT ;  /* 0x000000ff0200720c */ /* 0x000fe40003f04270 */
[----:B------:R-:W-:Y:S02]  /*3ba0*/  IMNMX R0, R6, R0, PT ;  /* 0x0000000006007217 */ /* 0x000fe40003800200 */
[----:B------:R-:W-:Y:S02]  /*3bb0*/  FSEL R23, R50, -INF , P4 ;  /* 0xff80000032177808 */ /* 0x000fe40002000000 */
[----:B------:R-:W-:Y:S02]  /*3bc0*/  FSEL R128, R46, -INF , P6 ;  /* 0xff8000002e807808 */ /* 0x000fe40003000000 */
[----:B------:R-:W-:Y:S02]  /*3bd0*/  FSEL R10, R63, -INF , P5 ;  /* 0xff8000003f0a7808 */ /* 0x000fe40002800000 */
[----:B------:R-:W-:-:S02]  /*3be0*/  ISETP.GT.AND P4, PT, R3, 0x28, PT ;  /* 0x000000280300780c */ /* 0x000fc40003f84270 */
[C---:B------:R-:W-:Y:S02]  /*3bf0*/  ISETP.GT.AND P6, PT, R3.reuse, 0x30, PT ;  /* 0x000000300300780c */ /* 0x040fe40003fc4270 */
[----:B------:R-:W-:Y:S02]  /*3c00*/  FSEL R20, R100, -INF , P0 ;  /* 0xff80000064147808 */ /* 0x000fe40000000000 */
[----:B------:R-:W-:Y:S02]  /*3c10*/  ISETP.GT.AND P5, PT, R3, 0x11, PT ;  /* 0x000000110300780c */ /* 0x000fe40003fa4270 */
[----:B------:R-:W-:Y:S02]  /*3c20*/  ISETP.GT.AND P0, PT, R0, 0x1, PT ;  /* 0x000000010000780c */ /* 0x000fe40003f04270 */
[----:B------:R-:W-:Y:S02]  /*3c30*/  FSEL R126, R42, -INF , P4 ;  /* 0xff8000002a7e7808 */ /* 0x000fe40002000000 */
[----:B------:R-:W-:-:S02]  /*3c40*/  FSEL R129, R30, -INF , P6 ;  /* 0xff8000001e817808 */ /* 0x000fc40003000000 */
[----:B------:R-:W-:Y:S02]  /*3c50*/  FSEL R19, R55, -INF , P5 ;  /* 0xff80000037137808 */ /* 0x000fe40002800000 */
[----:B------:R-:W-:Y:S02]  /*3c60*/  ISETP.GT.AND P4, PT, R3, 0x39, PT ;  /* 0x000000390300780c */ /* 0x000fe40003f84270 */
[----:B------:R-:W-:Y:S02]  /*3c70*/  FSEL R30, R103, -INF , P0 ;  /* 0xff800000671e7808 */ /* 0x000fe40000000000 */
[----:B------:R-:W-:Y:S02]  /*3c80*/  ISETP.GT.AND P5, PT, R3, 0x21, PT ;  /* 0x000000210300780c */ /* 0x000fe40003fa4270 */
[----:B------:R-:W-:Y:S02]  /*3c90*/  ISETP.GT.AND P0, PT, R2, 0x9, PT ;  /* 0x000000090200780c */ /* 0x000fe40003f04270 */
[----:B------:R-:W-:-:S02]  /*3ca0*/  FSEL R130, R27, -INF , P4 ;  /* 0xff8000001b827808 */ /* 0x000fc40002000000 */
[----:B------:R-:W-:Y:S02]  /*3cb0*/  FSEL R127, R47, -INF , P5 ;  /* 0xff8000002f7f7808 */ /* 0x000fe40002800000 */
[----:B------:R-:W-:Y:S02]  /*3cc0*/  FSEL R27, R37, -INF , P0 ;  /* 0xff800000251b7808 */ /* 0x000fe40000000000 */
[----:B------:R-:W-:Y:S02]  /*3cd0*/  ISETP.GT.AND P5, PT, R3, 0x38, PT ;  /* 0x000000380300780c */ /* 0x000fe40003fa4270 */
[C---:B------:R-:W-:Y:S02]  /*3ce0*/  ISETP.GT.AND P4, PT, R2.reuse, 0x1, PT ;  /* 0x000000010200780c */ /* 0x040fe40003f84270 */
[----:B------:R-:W-:Y:S02]  /*3cf0*/  ISETP.GT.AND P0, PT, R2, 0x10, PT ;  /* 0x000000100200780c */ /* 0x000fe40003f04270 */
[----:B------:R-:W-:-:S02]  /*3d00*/  FSEL R131, R26, -INF , P5 ;  /* 0xff8000001a837808 */ /* 0x000fc40002800000 */
[----:B------:R-:W-:Y:S02]  /*3d10*/  FSEL R22, R101, -INF , P4 ;  /* 0xff80000065167808 */ /* 0x000fe40002000000 */
[----:B------:R-:W-:Y:S02]  /*3d20*/  FSEL R28, R92, -INF , P0 ;  /* 0xff8000005c1c7808 */ /* 0x000fe40000000000 */
[----:B------:R-:W-:Y:S02]  /*3d30*/  ISETP.GT.AND P5, PT, R0, RZ, PT ;  /* 0x000000ff0000720c */ /* 0x000fe40003fa4270 */
[----:B------:R-:W-:Y:S02]  /*3d40*/  ISETP.GT.AND P4, PT, R2, 0x8, PT ;  /* 0x000000080200780c */ /* 0x000fe40003f84270 */
[----:B------:R-:W-:Y:S02]  /*3d50*/  ISETP.GT.AND P0, PT, R0, 0x11, PT ;  /* 0x000000110000780c */ /* 0x000fe40003f04270 */
[----:B------:R-:W-:-:S02]  /*3d60*/  FSEL R26, R102, -INF , P5 ;  /* 0xff800000661a7808 */ /* 0x000fc40002800000 */
[----:B------:R-:W-:Y:S02]  /*3d70*/  FSEL R25, R36, -INF , P4 ;  /* 0xff80000024197808 */ /* 0x000fe40002000000 */
[----:B------:R-:W-:Y:S02]  /*3d80*/  FSEL R52, R95, -INF , P0 ;  /* 0xff8000005f347808 */ /* 0x000fe40000000000 */
[C---:B------:R-:W-:Y:S02]  /*3d90*/  ISETP.GT.AND P5, PT, R0.reuse, 0x8, PT ;  /* 0x000000080000780c */ /* 0x040fe40003fa4270 */
        /* <DEDUP_REMOVED lines=17> */
[C---:B------:R-:W-:Y:S02]  /*3eb0*/  ISETP.GT.AND P5, PT, R0.reuse, 0x19, PT ;  /* 0x000000190000780c */ /* 0x040fe40003fa4270 */
[----:B------:R-:W-:Y:S02]  /*3ec0*/  ISETP.GT.AND P4, PT, R0, 0x20, PT ;  /* 0x000000200000780c */ /* 0x000fe40003f84270 */
        /* <DEDUP_REMOVED lines=11> */
[----:B------:R-:W-:Y:S02]  /*3f80*/  FSEL R122, R80, -INF , P5 ;  /* 0xff800000507a7808 */ /* 0x000fe40002800000 */
[----:B------:R-:W-:Y:S02]  /*3f90*/  FSEL R124, R81, -INF , P4 ;  /* 0xff800000517c7808 */ /* 0x000fe40002000000 */
[----:B------:R-:W-:-:S02]  /*3fa0*/  FSEL R114, R83, -INF , P0 ;  /* 0xff80000053727808 */ /* 0x000fc40000000000 */
[C---:B------:R-:W-:Y:S02]  /*3fb0*/  ISETP.GT.AND P5, PT, R2.reuse, 0x31, PT ;  /* 0x000000310200780c */ /* 0x040fe40003fa4270 */
[----:B------:R-:W-:Y:S02]  /*3fc0*/  ISETP.GT.AND P4, PT, R2, 0x38, PT ;  /* 0x000000380200780c */ /* 0x000fe40003f84270 */
[----:B------:R-:W-:Y:S02]  /*3fd0*/  FSEL R115, R82, -INF , P6 ;  /* 0xff80000052737808 */ /* 0x000fe40003000000 */
[----:B------:R-:W-:Y:S02]  /*3fe0*/  ISETP.GT.AND P0, PT, R0, 0x30, PT ;  /* 0x000000300000780c */ /* 0x000fe40003f04270 */
[----:B------:R-:W-:Y:S02]  /*3ff0*/  ISETP.GT.AND P6, PT, R2, 0x39, PT ;  /* 0x000000390200780c */ /* 0x000fe40003fc4270 */
[----:B------:R-:W-:-:S02]  /*4000*/  FMNMX.FTZ R2, R11, R3, !PT ;  /* 0x000000030b027209 */ /* 0x000fc40007810000 */
[----:B------:R-:W-:Y:S02]  /*4010*/  FSEL R121, R77, -INF , P5 ;  /* 0xff8000004d797808 */ /* 0x000fe40002800000 */
[----:B------:R-:W-:Y:S02]  /*4020*/  FSEL R120, R64, -INF , P4 ;  /* 0xff80000040787808 */ /* 0x000fe40002000000 */
[----:B------:R-:W-:Y:S02]  /*4030*/  FSEL R112, R78, -INF , P0 ;  /* 0xff8000004e707808 */ /* 0x000fe40000000000 */
[C---:B------:R-:W-:Y:S02]  /*4040*/  ISETP.GT.AND P5, PT, R0.reuse, 0x31, PT ;  /* 0x000000310000780c */ /* 0x040fe40003fa4270 */
[C---:B------:R-:W-:Y:S02]  /*4050*/  ISETP.GT.AND P4, PT, R0.reuse, 0x38, PT ;  /* 0x000000380000780c */ /* 0x040fe40003f84270 */
[----:B------:R-:W-:-:S02]  /*4060*/  ISETP.GT.AND P0, PT, R0, 0x39, PT ;  /* 0x000000390000780c */ /* 0x000fc40003f04270 */
[----:B------:R-:W-:Y:S02]  /*4070*/  FMNMX.FTZ R0, R12, R2, !PT ;  /* 0x000000020c007209 */ /* 0x000fe40007810000 */
[----:B------:R-:W-:Y:S02]  /*4080*/  FMNMX.FTZ R2, R9, R10, !PT ;  /* 0x0000000a09027209 */ /* 0x000fe40007810000 */
[----:B------:R-:W-:Y:S02]  /*4090*/  FMNMX.FTZ R3, R20, R22, !PT ;  /* 0x0000001614037209 */ /* 0x000fe40007810000 */
[----:B------:R-:W-:Y:S02]  /*40a0*/  FMNMX.FTZ R5, R13, R0, !PT ;  /* 0x000000000d057209 */ /* 0x000fe40007810000 */
[----:B------:R-:W-:Y:S02]  /*40b0*/  FMNMX.FTZ R0, R14, R2, !PT ;  /* 0x000000020e007209 */ /* 0x000fe40007810000 */
[----:B------:R-:W-:-:S02]  /*40c0*/  FMNMX.FTZ R3, R25, R3, !PT ;  /* 0x0000000319037209 */ /* 0x000fc40007810000 */
[----:B-1----:R-:W-:Y:S02]  /*40d0*/  FMNMX.FTZ R4, R26, R30, !PT ;  /* 0x0000001e1a047209 */ /* 0x002fe40007810000 */
        /* <DEDUP_REMOVED lines=39> */
[----:B------:R-:W-:Y:S02]  /*4350*/  FSEL R111, R79, -INF , P5 ;  /* 0xff8000004f6f7808 */ /* 0x000fe40002800000 */
[----:B------:R-:W-:-:S02]  /*4360*/  FMNMX.FTZ R0, R98, R0, !PT ;  /* 0x0000000062007209 */ /* 0x000fc40007810000 */
[----:B------:R-:W-:Y:S02]  /*4370*/  FMNMX.FTZ R103, R132, R103, !PT ;  /* 0x0000006784677209 */ /* 0x000fe40007810000 */
[----:B------:R-:W-:Y:S02]  /*4380*/  FMNMX.FTZ R3, R112, R3, !PT ;  /* 0x0000000370037209 */ /* 0x000fe40007810000 */
[----:B------:R-:W-:Y:S02]  /*4390*/  FSEL R117, R65, -INF , P6 ;  /* 0xff80000041757808 */ /* 0x000fe40003000000 */
[----:B------:R-:W-:Y:S02]  /*43a0*/  FMNMX.FTZ R2, R120, R2, !PT ;  /* 0x0000000278027209 */ /* 0x000fe40007810000 */
[----:B------:R-:W-:Y:S02]  /*43b0*/  FSEL R110, R66, -INF , P4 ;  /* 0xff800000426e7808 */ /* 0x000fe40002000000 */
[----:B------:R-:W-:-:S02]  /*43c0*/  FMNMX.FTZ R0, R97, R0, !PT ;  /* 0x0000000061007209 */ /* 0x000fc40007810000 */
[----:B------:R-:W-:Y:S02]  /*43d0*/  FMNMX.FTZ R103, R131, R103, !PT ;  /* 0x0000006783677209 */ /* 0x000fe40007810000 */
[----:B------:R-:W-:Y:S02]  /*43e0*/  FMNMX.FTZ R3, R111, R3, !PT ;  /* 0x000000036f037209 */ /* 0x000fe40007810000 */
[----:B------:R-:W-:Y:S02]  /*43f0*/  FMNMX.FTZ R102, R117, R2, !PT ;  /* 0x0000000275667209 */ /* 0x000fe40007810000 */
[----:B------:R-:W-:Y:S02]  /*4400*/  FMNMX.FTZ R0, R96, R0, !PT ;  /* 0x0000000060007209 */ /* 0x000fe40007810000 */
[----:B------:R-:W-:Y:S01]  /*4410*/  FMNMX.FTZ R103, R130, R103, !PT ;  /* 0x0000006782677209 */ /* 0x000fe20007810000 */
[----:B------:R-:W1:Y:S01]  /*4420*/  SHFL.BFLY PT, R5, R102, 0x2, 0x1f ;  /* 0x0c401f0066057f89 */ /* 0x000e6200000e0000 */
[----:B------:R-:W-:-:S02]  /*4430*/  FSEL R109, R67, -INF , P0 ;  /* 0xff800000436d7808 */ /* 0x000fc40000000000 */
[----:B------:R-:W-:Y:S01]  /*4440*/  FMNMX.FTZ R2, R110, R3, !PT ;  /* 0x000000036e027209 */ /* 0x000fe20007810000 */
[----:B------:R-:W2:Y:S03]  /*4450*/  SHFL.BFLY PT, R4, R0, 0x2, 0x1f ;  /* 0x0c401f0000047f89 */ /* 0x000ea600000e0000 */
[----:B------:R-:W-:Y:S01]  /*4460*/  FMNMX.FTZ R2, R109, R2, !PT ;  /* 0x000000026d027209 */ /* 0x000fe20007810000 */
        /* <DEDUP_REMOVED lines=8> */
[----:B------:R-:W3:Y:S04]  /*44f0*/  SHFL.BFLY PT, R3, R103, 0x1, 0x1f ;  /* 0x0c201f0067037f89 */ /* 0x000ee800000e0000 */
[----:B------:R4:W4:Y:S01]  /*4500*/  SHFL.BFLY PT, R101, R6, 0x1, 0x1f ;  /* 0x0c201f0006657f89 */ /* 0x00092200000e0000 */
[----:B-1----:R-:W-:Y:S02]  /*4510*/  FMNMX.FTZ R102, R102, R4, !PT ;  /* 0x0000000466667209 */ /* 0x002fe40007810000 */
[----:B--2---:R-:W-:Y:S02]  /*4520*/  FMNMX.FTZ R104, R0, R104, !PT ;  /* 0x0000006800687209 */ /* 0x004fe40007810000 */
[----:B---3--:R-:W-:-:S03]  /*4530*/  FMNMX.FTZ R103, R103, R3, !PT ;  /* 0x0000000367677209 */ /* 0x008fc60007810000 */
.L_x_1321:
[C---:B------:R-:W-:Y:S01]  /*4540*/  FMUL.FTZ R4, R104.reuse, c[0x0][0x2d0] ;  /* 0x0000b40068047a20 */ /* 0x040fe20000410000 */
[----:B------:R-:W-:Y:S01]  /*4550*/  FSETP.NEU.FTZ.AND P0, PT, R104, -INF , PT ;  /* 0xff8000006800780b */ /* 0x000fe20003f1d000 */
[----:B------:R-:W2:Y:S01]  /*4560*/  LDL R248, [R1+0x74] ;  /* 0x0000740001f87983 */ /* 0x000ea20000100800 */
[----:B------:R-:W-:Y:S01]  /*4570*/  FMUL.FTZ R3, R103, c[0x0][0x2d0] ;  /* 0x0000b40067037a20 */ /* 0x000fe20000410000 */
[----:B----4-:R-:W-:Y:S01]  /*4580*/  FMNMX.FTZ R101, R101, R6, !PT ;  /* 0x0000000665657209 */ /* 0x010fe20007810000 */
[----:B------:R-:W-:Y:S01]  /*4590*/  WARPSYNC 0xffffffff ;  /* 0xffffffff00007948 */ /* 0x000fe20003800000 */
[----:B------:R-:W-:Y:S01]  /*45a0*/  FSEL R4, R4, RZ, P0 ;  /* 0x000000ff04047208 */ /* 0x000fe20000000000 */
[----:B------:R-:W-:Y:S01]  /*45b0*/  LDSM.16.MT88.4 R36, [R201] ;  /* 0x00000000c924783b */ /* 0x000fe20000004200 */
[----:B------:R-:W-:-:S03]  /*45c0*/  FSETP.NEU.FTZ.AND P0, PT, R103, -INF , PT ;  /* 0xff8000006700780b */ /* 0x000fc60003f1d000 */
[--C-:B------:R-:W-:Y:S01]  /*45d0*/  FFMA.FTZ R0, R7, c[0x0][0x2d0], -R4.reuse ;  /* 0x0000b40007007a23 */ /* 0x100fe20000010804 */
[----:B------:R-:W-:Y:S01]  /*45e0*/  FSEL R3, R3, RZ, P0 ;  /* 0x000000ff03037208 */ /* 0x000fe20000000000 */
[--C-:B------:R-:W-:Y:S01]  /*45f0*/  FFMA.FTZ R2, R18, c[0x0][0x2d0], -R4.reuse ;  /* 0x0000b40012027a23 */ /* 0x100fe20000010804 */
[----:B------:R-:W-:Y:S01]  /*4600*/  FSETP.NEU.FTZ.AND P0, PT, R102, -INF , PT ;  /* 0xff8000006600780b */ /* 0x000fe20003f1d000 */
[----:B------:R1:W-:Y:S01]  /*4610*/  MUFU.EX2 R165, R0 ;  /* 0x0000000000a57308 */ /* 0x0003e20000000800 */
[----:B------:R-:W3:Y:S01]  /*4620*/  LDSM.16.MT88.4 R48, [R202] ;  /* 0x00000000ca30783b */ /* 0x000ee20000004200 */
[----:B------:R-:W-:Y:S02]  /*4630*/  FFMA.FTZ R5, R23, c[0x0][0x2d0], -R3 ;  /* 0x0000b40017057a23 */ /* 0x000fe40000010803 */
[--C-:B------:R-:W-:Y:S01]  /*4640*/  FFMA.FTZ R99, R99, c[0x0][0x2d0], -R4.reuse ;  /* 0x0000b40063637a23 */ /* 0x100fe20000010804 */
[----:B------:R-:W4:Y:S01]  /*4650*/  LDSM.16.MT88.4 R56, [R201+0x1000] ;  /* 0x00100000c938783b */ /* 0x000f220000004200 */
[----:B------:R-:W-:-:S02]  /*4660*/  FFMA.FTZ R98, R98, c[0x0][0x2d0], -R4 ;  /* 0x0000b40062627a23 */ /* 0x000fc40000010804 */
[----:B------:R5:W-:Y:S01]  /*4670*/  MUFU.EX2 R242, R2 ;  /* 0x0000000200f27308 */ /* 0x000be20000000800 */
[----:B------:R-:W2:Y:S01]  /*4680*/  LDSM.16.MT88.4 R40, [R201+0x400] ;  /* 0x00040000c928783b */ /* 0x000ea20000004200 */
[----:B------:R-:W-:-:S03]  /*4690*/  FFMA.FTZ R97, R97, c[0x0][0x2d0], -R4 ;  /* 0x0000b40061617a23 */ /* 0x000fc60000010804 */
[----:B------:R-:W-:Y:S01]  /*46a0*/  LDSM.16.MT88.4 R64, [R201+0x2000] ;  /* 0x00200000c940783b */ /* 0x000fe20000004200 */
[----:B-1----:R-:W-:Y:S02]  /*46b0*/  FFMA.FTZ R0, R8, c[0x0][0x2d0], -R4 ;  /* 0x0000b40008007a23 */ /* 0x002fe40000010804 */
[----:B------:R1:W-:Y:S01]  /*46c0*/  MUFU.EX2 R238, R5 ;  /* 0x0000000500ee7308 */ /* 0x0003e20000000800 */
[----:B------:R-:W-:Y:S01]  /*46d0*/  LDSM.16.MT88.4 R68, [R202+0x2000] ;  /* 0x00200000ca44783b */ /* 0x000fe20000004200 */
[----:B-----5:R-:W-:-:S06]  /*46e0*/  FMUL.FTZ R2, R102, c[0x0][0x2d0] ;  /* 0x0000b40066027a20 */ /* 0x020fcc0000410000 */
[----:B------:R5:W-:Y:S01]  /*46f0*/  MUFU.EX2 R164, R0 ;  /* 0x0000000000a47308 */ /* 0x000be20000000800 */
[----:B------:R-:W-:Y:S02]  /*4700*/  FSEL R2, R2, RZ, P0 ;  /* 0x000000ff02027208 */ /* 0x000fe40000000000 */
[----:B------:R-:W-:-:S05]  /*4710*/  FSETP.NEU.FTZ.AND P0, PT, R101, -INF , PT ;  /* 0xff8000006500780b */ /* 0x000fca0003f1d000 */
[----:B------:R-:W-:Y:S01]  /*4720*/  MUFU.EX2 R236, R99 ;  /* 0x0000006300ec7308 */ /* 0x000fe20000000800 */
[----:B-1----:R-:W-:Y:S02]  /*4730*/  FFMA.FTZ R5, R29, c[0x0][0x2d0], -R2 ;  /* 0x0000b4001d057a23 */ /* 0x002fe40000010802 */
[----:B-----5:R-:W-:-:S05]  /*4740*/  FFMA.FTZ R0, R11, c[0x0][0x2d0], -R4 ;  /* 0x0000b4000b007a23 */ /* 0x020fca0000010804 */
[----:B------:R1:W-:Y:S08]  /*4750*/  MUFU.EX2 R233, R5 ;  /* 0x0000000500e97308 */ /* 0x0003f00000000800 */
[----:B------:R5:W-:Y:S01]  /*4760*/  MUFU.EX2 R167, R0 ;  /* 0x0000000000a77308 */ /* 0x000be20000000800 */
[----:B-1----:R-:W-:-:S07]  /*4770*/  FFMA.FTZ R5, R33, c[0x0][0x2d0], -R2 ;  /* 0x0000b40021057a23 */ /* 0x002fce0000010802 */
[----:B------:R-:W-:Y:S01]  /*4780*/  MUFU.EX2 R234, R5 ;  /* 0x0000000500ea7308 */ /* 0x000fe20000000800 */
[----:B-----5:R-:W-:-:S07]  /*4790*/  FFMA.FTZ R0, R12, c[0x0][0x2d0], -R4 ;  /* 0x0000b4000c007a23 */ /* 0x020fce0000010804 */
[----:B------:R1:W-:Y:S02]  /*47a0*/  MUFU.EX2 R192, R0 ;  /* 0x0000000000c07308 */ /* 0x0003e40000000800 */
[----:B-1----:R-:W-:-:S06]  /*47b0*/  FFMA.FTZ R0, R13, c[0x0][0x2d0], -R4 ;  /* 0x0000b4000d007a23 */ /* 0x002fcc0000010804 */
[----:B------:R1:W-:Y:S02]  /*47c0*/  MUFU.EX2 R240, R0 ;  /* 0x0000000000f07308 */ /* 0x0003e40000000800 */
[----:B-1----:R-:W-:-:S06]  /*47d0*/  FFMA.FTZ R0, R15, c[0x0][0x2d0], -R4 ;  /* 0x0000b4000f007a23 */ /* 0x002fcc0000010804 */
[----:B------:R1:W5:Y:S02]  /*47e0*/  MUFU.EX2 R241, R0 ;  /* 0x0000000000f17308 */ /* 0x0003640000000800 */
[----:B-1----:R-:W-:Y:S01]  /*47f0*/  FFMA.FTZ R0, R21, c[0x0][0x2d0], -R4 ;  /* 0x0000b40015007a23 */ /* 0x002fe20000010804 */
[----:B-----5:R-:W-:-:S05]  /*4800*/  F2FP.PACK_AB R12, R241, R240 ;  /* 0x000000f0f10c723e */ /* 0x020fca00000000ff */
[----:B------:R1:W-:Y:S02]  /*4810*/  MUFU.EX2 R243, R0 ;  /* 0x0000000000f37308 */ /* 0x0003e40000000800 */
[----:B-1----:R-:W-:-:S06]  /*4820*/  FFMA.FTZ R0, R9, c[0x0][0x2d0], -R3 ;  /* 0x0000b40009007a23 */ /* 0x002fcc0000010803 */
[----:B------:R1:W-:Y:S02]  /*4830*/  MUFU.EX2 R150, R0 ;  /* 0x0000000000967308 */ /* 0x0003e40000000800 */
[----:B-1----:R-:W-:-:S06]  /*4840*/  FFMA.FTZ R0, R10, c[0x0][0x2d0], -R3 ;  /* 0x0000b4000a007a23 */ /* 0x002fcc0000010803 */
[----:B------:R1:W5:Y:S02]  /*4850*/  MUFU.EX2 R149, R0 ;  /* 0x0000000000957308 */ /* 0x0003640000000800 */
[----:B-1----:R-:W-:Y:S01]  /*4860*/  FFMA.FTZ R0, R14, c[0x0][0x2d0], -R3 ;  /* 0x0000b4000e007a23 */ /* 0x002fe20000010803 */
[----:B-----5:R-:W-:Y:S02]  /*4870*/  F2FP.PACK_AB R21, R149, R150 ;  /* 0x000000969515723e */ /* 0x020fe400000000ff */
[----:B------:R-:W-:-:S03]  /*4880*/  F2FP.PACK_AB R14, R243, R242 ;  /* 0x000000f2f30e723e */ /* 0x000fc600000000ff */
[----:B------:R1:W-:Y:S02]  /*4890*/  MUFU.EX2 R151, R0 ;  /* 0x0000000000977308 */ /* 0x0003e40000000800 */
[----:B-1----:R-:W-:-:S06]  /*48a0*/  FFMA.FTZ R0, R16, c[0x0][0x2d0], -R3 ;  /* 0x0000b40010007a23 */ /* 0x002fcc0000010803 */
[----:B------:R1:W5:Y:S02]  /*48b0*/  MUFU.EX2 R166, R0 ;  /* 0x0000000000a67308 */ /* 0x0003640000000800 */
[----:B-1----:R-:W-:Y:S01]  /*48c0*/  FFMA.FTZ R0, R17, c[0x0][0x2d0], -R3 ;  /* 0x0000b40011007a23 */ /* 0x002fe20000010803 */
[----:B-----5:R-:W-:-:S05]  /*48d0*/  F2FP.PACK_AB R23, R166, R151 ;  /* 0x00000097a617723e */ /* 0x020fca00000000ff */
[----:B------:R1:W-:Y:S02]  /*48e0*/  MUFU.EX2 R235, R0 ;  /* 0x0000000000eb7308 */ /* 0x0003e40000000800 */
[----:B-1----:R-:W-:-:S06]  /*48f0*/  FFMA.FTZ R0, R19, c[0x0][0x2d0], -R3 ;  /* 0x0000b40013007a23 */ /* 0x002fcc0000010803 */
[----:B------:R1:W5:Y:S02]  /*4900*/  MUFU.EX2 R237, R0 ;  /* 0x0000000000ed7308 */ /* 0x0003640000000800 */
[----:B-1----:R-:W-:Y:S01]  /*4910*/  FFMA.FTZ R0, R24, c[0x0][0x2d0], -R3 ;  /* 0x0000b40018007a23 */ /* 0x002fe20000010803 */
[----:B-----5:R-:W-:-:S05]  /*4920*/  F2FP.PACK_AB R13, R237, R235 ;  /* 0x000000ebed0d723e */ /* 0x020fca00000000ff */
[----:B------:R1:W5:Y:S02]  /*4930*/  MUFU.EX2 R239, R0 ;  /* 0x0000000000ef7308 */ /* 0x0003640000000800 */
[----:B-1----:R-:W-:Y:S01]  /*4940*/  FFMA.FTZ R0, R20, c[0x0][0x2d0], -R2 ;  /* 0x0000b40014007a23 */ /* 0x002fe20000010802 */
[----:B------:R-:W-:Y:S02]  /*4950*/  F2FP.PACK_AB R20, R164, R165 ;  /* 0x000000a5a414723e */ /* 0x000fe400000000ff */
[----:B-----5:R-:W-:-:S03]  /*4960*/  F2FP.PACK_AB R15, R239, R238 ;  /* 0x000000eeef0f723e */ /* 0x020fc600000000ff */
[----:B------:R1:W-:Y:S02]  /*4970*/  MUFU.EX2 R135, R0 ;  /* 0x0000000000877308 */ /* 0x0003e40000000800 */
[----:B-1----:R-:W-:Y:S01]  /*4980*/  FFMA.FTZ R0, R22, c[0x0][0x2d0], -R2 ;  /* 0x0000b40016007a23 */ /* 0x002fe20000010802 */
[----:B------:R-:W-:-:S05]  /*4990*/  F2FP.PACK_AB R22, R192, R167 ;  /* 0x000000a7c016723e */ /* 0x000fca00000000ff */
[----:B------:R1:W5:Y:S02]  /*49a0*/  MUFU.EX2 R134, R0 ;  /* 0x0000000000867308 */ /* 0x0003640000000800 */
[C---:B---3--:R-:W-:Y:S08]  /*49b0*/  HMMA.16816.F32 R84, R20.reuse, R48, RZ ;  /* 0x000000301454723c */ /* 0x048ff000000018ff */
[----:B----4-:R-:W-:Y:S01]  /*49c0*/  HMMA.16816.F32 R80, R20, R56, RZ ;  /* 0x000000381450723c */ /* 0x010fe200000018ff */
[----:B-1----:R-:W-:Y:S01]  /*49d0*/  FFMA.FTZ R0, R25, c[0x0][0x2d0], -R2 ;  /* 0x0000b40019007a23 */ /* 0x002fe20000010802 */
[----:B-----5:R-:W-:-:S03]  /*49e0*/  F2FP.PACK_AB R16, R134, R135 ;  /* 0x000000878610723e */ /* 0x020fc600000000ff */
[----:B------:R1:W-:Y:S03]  /*49f0*/  MUFU.EX2 R148, R0 ;  /* 0x0000000000947308 */ /* 0x0003e60000000800 */
[----:B------:R-:W-:Y:S01]  /*4a00*/  HMMA.16816.F32 R44, R20, R36, RZ ;  /* 0x00000024142c723c */ /* 0x000fe200000018ff */
[----:B-1----:R-:W-:-:S04]  /*4a10*/  FFMA.FTZ R0, R27, c[0x0][0x2d0], -R2 ;  /* 0x0000b4001b007a23 */ /* 0x002fc80000010802 */
[----:B------:R1:W3:Y:S11]  /*4a20*/  MUFU.EX2 R231, R0 ;  /* 0x0000000000e77308 */ /* 0x0002f60000000800 */
[----:B------:R-:W-:Y:S08]  /*4a30*/  @!UPT UIADD3 URZ, URZ, URZ, URZ ;  /* 0x0000003f3f3ff290 */ /* 0x000ff0000fffe03f */
[----:B--2---:R-:W-:Y:S01]  /*4a40*/  HMMA.16816.F32 R144, R12, R40, R44 ;  /* 0x000000280c90723c */ /* 0x004fe2000000182c */
[----:B------:R-:W-:Y:S01]  /*4a50*/  LDSM.16.MT88.4 R44, [R202+0x1400] ;  /* 0x00140000ca2c783b */ /* 0x000fe20000004200 */
[----:B-1----:R-:W-:Y:S01]  /*4a60*/  FFMA.FTZ R0, R28, c[0x0][0x2d0], -R2 ;  /* 0x0000b4001c007a23 */ /* 0x002fe20000010802 */
[----:B---3--:R-:W-:-:S03]  /*4a70*/  F2FP.PACK_AB R18, R231, R148 ;  /* 0x00000094e712723e */ /* 0x008fc600000000ff */
[----:B------:R1:W2:Y:S02]  /*4a80*/  MUFU.EX2 R232, R0 ;  /* 0x0000000000e87308 */ /* 0x0002a40000000800 */
[----:B-1----:R-:W-:Y:S01]  /*4a90*/  FMUL.FTZ R0, R101, c[0x0][0x2d0] ;  /* 0x0000b40065007a20 */ /* 0x002fe20000410000 */
[----:B--2---:R-:W-:-:S04]  /*4aa0*/  F2FP.PACK_AB R8, R233, R232 ;  /* 0x000000e8e908723e */ /* 0x004fc800000000ff */
[----:B------:R-:W-:-:S05]  /*4ab0*/  FSEL R0, R0, RZ, P0 ;  /* 0x000000ff00007208 */ /* 0x000fca0000000000 */
[--C-:B------:R-:W-:Y:S02]  /*4ac0*/  FFMA.FTZ R5, R26, c[0x0][0x2d0], -R0.reuse ;  /* 0x0000b4001a057a23 */ /* 0x100fe40000010800 */
[--C-:B------:R-:W-:Y:S01]  /*4ad0*/  FFMA.FTZ R6, R52, c[0x0][0x2d0], -R0.reuse ;  /* 0x0000b40034067a23 */ /* 0x100fe20000010800 */
[----:B------:R-:W1:Y:S01]  /*4ae0*/  LDSM.16.MT88.4 R24, [R201+0x1400] ;  /* 0x00140000c918783b */ /* 0x000e620000004200 */
[----:B------:R2:W-:Y:S08]  /*4af0*/  MUFU.EX2 R133, R5 ;  /* 0x0000000500857308 */ /* 0x0005f00000000800 */
[----:B------:R-:W-:Y:S01]  /*4b00*/  MUFU.EX2 R230, R6 ;  /* 0x0000000600e67308 */ /* 0x000fe20000000800 */
[----:B--2---:R-:W-:-:S07]  /*4b10*/  FFMA.FTZ R5, R30, c[0x0][0x2d0], -R0 ;  /* 0x0000b4001e057a23 */ /* 0x004fce0000010800 */
[----:B------:R2:W3:Y:S02]  /*4b20*/  MUFU.EX2 R100, R5 ;  /* 0x0000000500647308 */ /* 0x0004e40000000800 */
[--C-:B--2---:R-:W-:Y:S01]  /*4b30*/  FFMA.FTZ R5, R31, c[0x0][0x2d0], -R0.reuse ;  /* 0x0000b4001f057a23 */ /* 0x104fe20000010800 */
[----:B---3--:R-:W-:Y:S01]  /*4b40*/  F2FP.PACK_AB R17, R100, R133 ;  /* 0x000000856411723e */ /* 0x008fe200000000ff */
[----:B------:R-:W2:Y:S01]  /*4b50*/  LDSM.16.MT88.4 R28, [R202+0x400] ;  /* 0x00040000ca1c783b */ /* 0x000ea20000004200 */
[----:B-1----:R-:W-:Y:S03]  /*4b60*/  HMMA.16816.F32 R160, R12, R24, R80 ;  /* 0x000000180ca0723c */ /* 0x002fe60000001850 */
[----:B------:R1:W-:Y:S02]  /*4b70*/  MUFU.EX2 R226, R5 ;  /* 0x0000000500e27308 */ /* 0x0003e40000000800 */
[----:B-1----:R-:W-:-:S06]  /*4b80*/  FFMA.FTZ R5, R32, c[0x0][0x2d0], -R0 ;  /* 0x0000b40020057a23 */ /* 0x002fcc0000010800 */
[----:B------:R1:W3:Y:S02]  /*4b90*/  MUFU.EX2 R229, R5 ;  /* 0x0000000500e57308 */ /* 0x0002e40000000800 */
[----:B-1----:R-:W-:Y:S01]  /*4ba0*/  FFMA.FTZ R5, R35, c[0x0][0x2d0], -R2 ;  /* 0x0000b40023057a23 */ /* 0x002fe20000010802 */
[----:B---3--:R-:W-:Y:S01]  /*4bb0*/  F2FP.PACK_AB R19, R229, R226 ;  /* 0x000000e2e513723e */ /* 0x008fe200000000ff */
[----:B--2---:R-:W-:Y:S04]  /*4bc0*/  HMMA.16816.F32 R152, R12, R28, R84 ;  /* 0x0000001c0c98723c */ /* 0x004fe80000001854 */
[----:B------:R1:W2:Y:S04]  /*4bd0*/  MUFU.EX2 R246, R5 ;  /* 0x0000000500f67308 */ /* 0x0002a80000000800 */
[C---:B------:R-:W-:Y:S08]  /*4be0*/  HMMA.16816.F32 R76, R16.reuse, R48, RZ ;  /* 0x00000030104c723c */ /* 0x040ff000000018ff */
[----:B------:R-:W-:Y:S01]  /*4bf0*/  HMMA.16816.F32 R72, R16, R56, RZ ;  /* 0x000000381048723c */ /* 0x000fe200000018ff */
[--C-:B-1----:R-:W-:Y:S01]  /*4c00*/  FFMA.FTZ R5, R34, c[0x0][0x2d0], -R0.reuse ;  /* 0x0000b40022057a23 */ /* 0x102fe20000010800 */
[----:B--2---:R-:W-:Y:S01]  /*4c10*/  F2FP.PACK_AB R10, R246, R234 ;  /* 0x000000eaf60a723e */ /* 0x004fe200000000ff */
[----:B------:R-:W1:Y:S02]  /*4c20*/  LDSM.16.MT88.4 R32, [R202+0x1000] ;  /* 0x00100000ca20783b */ /* 0x000e640000004200 */
[----:B------:R2:W3:Y:S03]  /*4c30*/  MUFU.EX2 R228, R5 ;  /* 0x0000000500e47308 */ /* 0x0004e60000000800 */
[-C--:B------:R-:W-:Y:S08]  /*4c40*/  HMMA.16816.F32 R84, R20, R64.reuse, RZ ;  /* 0x000000401454723c */ /* 0x080ff000000018ff */
[----:B------:R-:W-:Y:S01]  /*4c50*/  HMMA.16816.F32 R80, R16, R64, RZ ;  /* 0x000000401050723c */ /* 0x000fe200000018ff */
[----:B--2---:R-:W-:Y:S01]  /*4c60*/  FFMA.FTZ R5, R53, c[0x0][0x2d0], -R0 ;  /* 0x0000b40035057a23 */ /* 0x004fe20000010800 */
[----:B---3--:R-:W-:-:S06]  /*4c70*/  F2FP.PACK_AB R9, R230, R228 ;  /* 0x000000e4e609723e */ /* 0x008fcc00000000ff */
[----:B------:R-:W-:Y:S01]  /*4c80*/  HMMA.16816.F32 R52, R16, R36, RZ ;  /* 0x000000241034723c */ /* 0x000fe200000018ff */
[----:B------:R-:W-:Y:S01]  /*4c90*/  FFMA.FTZ R65, R96, c[0x0][0x2d0], -R4 ;  /* 0x0000b40060417a23 */ /* 0x000fe20000010804 */
[----:B------:R2:W-:Y:S08]  /*4ca0*/  MUFU.EX2 R245, R5 ;  /* 0x0000000500f57308 */ /* 0x0005f00000000800 */
[----:B------:R-:W-:Y:S01]  /*4cb0*/  MUFU.EX2 R65, R65 ;  /* 0x0000004100417308 */ /* 0x000fe20000000800 */
[----:B--2---:R-:W-:-:S02]  /*4cc0*/  FFMA.FTZ R5, R60, c[0x0][0x2d0], -R0 ;  /* 0x0000b4003c057a23 */ /* 0x004fc40000010800 */
[----:B------:R-:W2:Y:S01]  /*4cd0*/  LDSM.16.MT88.4 R60, [R201+0x2400] ;  /* 0x00240000c93c783b */ /* 0x000ea20000004200 */
[-C--:B-1----:R-:W-:Y:S04]  /*4ce0*/  HMMA.16816.F32 R88, R16, R32.reuse, RZ ;  /* 0x000000201058723c */ /* 0x082fe800000018ff */
[----:B------:R-:W1:Y:S04]  /*4cf0*/  MUFU.EX2 R244, R5 ;  /* 0x0000000500f47308 */ /* 0x000e680000000800 */
[----:B------:R-:W-:Y:S01]  /*4d00*/  HMMA.16816.F32 R92, R20, R32, RZ ;  /* 0x00000020145c723c */ /* 0x000fe200000018ff */
[----:B-1----:R-:W-:-:S07]  /*4d10*/  F2FP.PACK_AB R11, R244, R245 ;  /* 0x000000f5f40b723e */ /* 0x002fce00000000ff */
[C---:B------:R-:W-:Y:S01]  /*4d20*/  HMMA.16816.F32 R140, R8.reuse, R40, R52 ;  /* 0x00000028088c723c */ /* 0x040fe20000001834 */
[----:B------:R-:W1:Y:S07]  /*4d30*/  LDSM.16.MT88.4 R52, [R202+0x2400] ;  /* 0x00240000ca34783b */ /* 0x000e6e0000004200 */
[C---:B------:R-:W-:Y:S07]  /*4d40*/  HMMA.16816.F32 R136, R8.reuse, R28, R76 ;  /* 0x0000001c0888723c */ /* 0x040fee000000184c */
[--C-:B------:R-:W-:Y:S01]  /*4d50*/  FFMA.FTZ R29, R108, c[0x0][0x2d0], -R4.reuse ;  /* 0x0000b4006c1d7a23 */ /* 0x100fe20000010804 */
[----:B------:R-:W-:Y:S01]  /*4d60*/  HMMA.16816.F32 R156, R8, R24, R72 ;  /* 0x00000018089c723c */ /* 0x000fe20000001848 */
[----:B------:R-:W-:-:S02]  /*4d70*/  FFMA.FTZ R28, R107, c[0x0][0x2d0], -R4 ;  /* 0x0000b4006b1c7a23 */ /* 0x000fc40000010804 */
[----:B------:R3:W-:Y:S04]  /*4d80*/  MUFU.EX2 R217, R29 ;  /* 0x0000001d00d97308 */ /* 0x0007e80000000800 */
[--C-:B------:R-:W-:Y:S01]  /*4d90*/  FFMA.FTZ R25, R106, c[0x0][0x2d0], -R4.reuse ;  /* 0x0000b4006a197a23 */ /* 0x100fe20000010804 */
[----:B------:R-:W-:Y:S01]  /*4da0*/  HMMA.16816.F32 R76, R20, R68, RZ ;  /* 0x00000044144c723c */ /* 0x000fe200000018ff */
[----:B------:R-:W-:Y:S02]  /*4db0*/  FFMA.FTZ R24, R105, c[0x0][0x2d0], -R4 ;  /* 0x0000b40069187a23 */ /* 0x000fe40000010804 */
[----:B------:R4:W5:Y:S05]  /*4dc0*/  MUFU.EX2 R222, R28 ;  /* 0x0000001c00de7308 */ /* 0x00096a0000000800 */
[----:B------:R-:W-:Y:S03]  /*4dd0*/  HMMA.16816.F32 R4, R16, R50, RZ ;  /* 0x000000321004723c */ /* 0x000fe600000018ff */
[----:B------:R5:W-:Y:S01]  /*4de0*/  MUFU.EX2 R223, R25 ;  /* 0x0000001900df7308 */ /* 0x000be20000000800 */
[----:B---3--:R-:W-:-:S04]  /*4df0*/  FFMA.FTZ R29, R129, c[0x0][0x2d0], -R3 ;  /* 0x0000b400811d7a23 */ /* 0x008fc80000010803 */
[----:B--2---:R-:W-:Y:S03]  /*4e00*/  HMMA.16816.F32 R188, R8, R60, R80 ;  /* 0x0000003c08bc723c */ /* 0x004fe60000001850 */
[----:B------:R2:W3:Y:S01]  /*4e10*/  MUFU.EX2 R225, R24 ;  /* 0x0000001800e17308 */ /* 0x0004e20000000800 */
[----:B----4-:R-:W-:-:S04]  /*4e20*/  FFMA.FTZ R28, R132, c[0x0][0x2d0], -R3 ;  /* 0x0000b400841c7a23 */ /* 0x010fc80000010803 */
[----:B-1----:R-:W-:Y:S01]  /*4e30*/  HMMA.16816.F32 R180, R12, R52, R76 ;  /* 0x000000340cb4723c */ /* 0x002fe2000000184c */
[--C-:B-----5:R-:W-:Y:S02]  /*4e40*/  FFMA.FTZ R25, R123, c[0x0][0x2d0], -R2.reuse ;  /* 0x0000b4007b197a23 */ /* 0x120fe40000010802 */
[----:B------:R-:W-:Y:S05]  /*4e50*/  MUFU.EX2 R29, R29 ;  /* 0x0000001d001d7308 */ /* 0x000fea0000000800 */
[----:B------:R-:W-:Y:S01]  /*4e60*/  HMMA.16816.F32 R76, R8, R30, R4 ;  /* 0x0000001e084c723c */ /* 0x000fe20000001804 */
[----:B--2---:R-:W-:Y:S02]  /*4e70*/  FFMA.FTZ R24, R121, c[0x0][0x2d0], -R2 ;  /* 0x0000b40079187a23 */ /* 0x004fe40000010802 */
[----:B------:R-:W-:Y:S05]  /*4e80*/  MUFU.EX2 R28, R28 ;  /* 0x0000001c001c7308 */ /* 0x000fea0000000800 */
[C---:B------:R-:W-:Y:S03]  /*4e90*/  HMMA.16816.F32 R4, R16.reuse, R58, RZ ;  /* 0x0000003a1004723c */ /* 0x040fe600000018ff */
[----:B------:R-:W-:Y:S05]  /*4ea0*/  MUFU.EX2 R25, R25 ;  /* 0x0000001900197308 */ /* 0x000fea0000000800 */
[----:B------:R-:W-:Y:S03]  /*4eb0*/  HMMA.16816.F32 R72, R16, R68, RZ ;  /* 0x000000441048723c */ /* 0x000fe600000018ff */
[----:B------:R-:W-:Y:S05]  /*4ec0*/  MUFU.EX2 R24, R24 ;  /* 0x0000001800187308 */ /* 0x000fea0000000800 */
[----:B------:R-:W-:Y:S08]  /*4ed0*/  HMMA.16816.F32 R176, R12, R60, R84 ;  /* 0x0000003c0cb0723c */ /* 0x000ff00000001854 */
[----:B------:R-:W-:Y:S08]  /*4ee0*/  HMMA.16816.F32 R80, R8, R26, R4 ;  /* 0x0000001a0850723c */ /* 0x000ff00000001804 */
[----:B------:R-:W-:Y:S08]  /*4ef0*/  HMMA.16816.F32 R4, R16, R34, RZ ;  /* 0x000000221004723c */ /* 0x000ff000000018ff */
[C---:B------:R-:W-:Y:S08]  /*4f00*/  HMMA.16816.F32 R184, R8.reuse, R52, R72 ;  /* 0x0000003408b8723c */ /* 0x040ff00000001848 */
[C---:B------:R-:W-:Y:S08]  /*4f10*/  HMMA.16816.F32 R172, R8.reuse, R44, R88 ;  /* 0x0000002c08ac723c */ /* 0x040ff00000001858 */
[----:B------:R-:W-:Y:S08]  /*4f20*/  HMMA.16816.F32 R84, R8, R46, R4 ;  /* 0x0000002e0854723c */ /* 0x000ff00000001804 */
[C---:B------:R-:W-:Y:S08]  /*4f30*/  HMMA.16816.F32 R4, R16.reuse, R66, RZ ;  /* 0x000000421004723c */ /* 0x040ff000000018ff */
[-C--:B------:R-:W-:Y:S08]  /*4f40*/  HMMA.16816.F32 R72, R16, R38.reuse, RZ ;  /* 0x000000261048723c */ /* 0x080ff000000018ff */
[----:B------:R-:W-:Y:S08]  /*4f50*/  HMMA.16816.F32 R36, R20, R38, RZ ;  /* 0x000000261424723c */ /* 0x000ff000000018ff */
[----:B------:R-:W-:Y:S08]  /*4f60*/  HMMA.16816.F32 R88, R8, R62, R4 ;  /* 0x0000003e0858723c */ /* 0x000ff00000001804 */
[----:B------:R-:W-:Y:S08]  /*4f70*/  HMMA.16816.F32 R4, R20, R50, RZ ;  /* 0x000000321404723c */ /* 0x000ff000000018ff */
[-C--:B------:R-:W-:Y:S08]  /*4f80*/  HMMA.16816.F32 R72, R8, R42.reuse, R72 ;  /* 0x0000002a0848723c */ /* 0x080ff00000001848 */
[----:B------:R-:W-:Y:S08]  /*4f90*/  HMMA.16816.F32 R36, R12, R42, R36 ;  /* 0x0000002a0c24723c */ /* 0x000ff00000001824 */
[----:B------:R-:W-:Y:S08]  /*4fa0*/  HMMA.16816.F32 R16, R16, R70, RZ ;  /* 0x000000461010723c */ /* 0x000ff000000018ff */
[----:B------:R-:W-:Y:S07]  /*4fb0*/  HMMA.16816.F32 R40, R12, R30, R4 ;  /* 0x0000001e0c28723c */ /* 0x000fee0000001804 */
[--C-:B------:R-:W-:Y:S01]  /*4fc0*/  FFMA.FTZ R30, R110, c[0x0][0x2d0], -R0.reuse ;  /* 0x0000b4006e1e7a23 */ /* 0x100fe20000010800 */
[----:B------:R-:W-:Y:S01]  /*4fd0*/  HMMA.16816.F32 R4, R20, R58, RZ ;  /* 0x0000003a1404723c */ /* 0x000fe200000018ff */
[----:B------:R-:W-:-:S04]  /*4fe0*/  FFMA.FTZ R31, R109, c[0x0][0x2d0], -R0 ;  /* 0x0000b4006d1f7a23 */ /* 0x000fc80000010800 */
[----:B------:R-:W-:Y:S03]  /*4ff0*/  MUFU.EX2 R30, R30 ;  /* 0x0000001e001e7308 */ /* 0x000fe60000000800 */
[----:B------:R-:W-:Y:S05]  /*5000*/  HMMA.16816.F32 R168, R12, R44, R92 ;  /* 0x0000002c0ca8723c */ /* 0x000fea000000185c */
[----:B------:R-:W-:Y:S03]  /*5010*/  MUFU.EX2 R31, R31 ;  /* 0x0000001f001f7308 */ /* 0x000fe60000000800 */
[----:B------:R-:W-:Y:S07]  /*5020*/  HMMA.16816.F32 R92, R8, R54, R16 ;  /* 0x00000036085c723c */ /* 0x000fee0000001810 */
[----:B------:R-:W-:Y:S01]  /*5030*/  F2FP.PACK_AB R8, R222, R217 ;  /* 0x000000d9de08723e */ /* 0x000fe200000000ff */
[----:B------:R-:W-:Y:S01]  /*5040*/  HMMA.16816.F32 R16, R12, R26, R4 ;  /* 0x0000001a0c10723c */ /* 0x000fe20000001804 */
[----:B---3--:R-:W-:-:S06]  /*5050*/  F2FP.PACK_AB R10, R225, R223 ;  /* 0x000000dfe10a723e */ /* 0x008fcc00000000ff */
[--C-:B------:R-:W-:Y:S01]  /*5060*/  FFMA.FTZ R27, R131, c[0x0][0x2d0], -R3.reuse ;  /* 0x0000b400831b7a23 */ /* 0x100fe20000010803 */
[C---:B------:R-:W-:Y:S01]  /*5070*/  HMMA.16816.F32 R4, R20.reuse, R66, RZ ;  /* 0x000000421404723c */ /* 0x040fe200000018ff */
[----:B------:R-:W-:Y:S01]  /*5080*/  FFMA.FTZ R26, R130, c[0x0][0x2d0], -R3 ;  /* 0x0000b400821a7a23 */ /* 0x000fe20000010803 */
[----:B------:R-:W1:Y:S05]  /*5090*/  MUFU.EX2 R67, R98 ;  /* 0x0000006200437308 */ /* 0x000e6a0000000800 */
[----:B------:R-:W-:Y:S01]  /*50a0*/  FADD.FTZ R66, R133, R100 ;  /* 0x0000006485427221 */ /* 0x000fe20000010000 */
[C---:B------:R-:W-:Y:S02]  /*50b0*/  HMMA.16816.F32 R32, R20.reuse, R34, RZ ;  /* 0x000000221420723c */ /* 0x040fe400000018ff */
[----:B------:R2:W3:Y:S06]  /*50c0*/  MUFU.EX2 R100, R97 ;  /* 0x0000006100647308 */ /* 0x0004ec0000000800 */
[----:B------:R-:W-:Y:S02]  /*50d0*/  HMMA.16816.F32 R20, R20, R70, RZ ;  /* 0x000000461414723c */ /* 0x000fe400000018ff */
[----:B------:R-:W-:Y:S01]  /*50e0*/  MUFU.EX2 R27, R27 ;  /* 0x0000001b001b7308 */ /* 0x000fe20000000800 */
[----:B-1----:R-:W-:-:S05]  /*50f0*/  F2FP.PACK_AB R96, R67, R236 ;  /* 0x000000ec4360723e */ /* 0x002fca00000000ff */
[C---:B------:R-:W-:Y:S02]  /*5100*/  HMMA.16816.F32 R60, R12.reuse, R62, R4 ;  /* 0x0000003e0c3c723c */ /* 0x040fe40000001804 */
[----:B------:R-:W1:Y:S01]  /*5110*/  MUFU.EX2 R26, R26 ;  /* 0x0000001a001a7308 */ /* 0x000e620000000800 */
[----:B--2---:R-:W-:Y:S02]  /*5120*/  F2FP.PACK_AB R97, R28, R29 ;  /* 0x0000001d1c61723e */ /* 0x004fe400000000ff */
[----:B---3--:R-:W-:Y:S02]  /*5130*/  F2FP.PACK_AB R98, R65, R100 ;  /* 0x000000644162723e */ /* 0x008fe400000000ff */
[----:B------:R-:W-:Y:S01]  /*5140*/  FFMA.FTZ R4, R128, c[0x0][0x2d0], -R3 ;  /* 0x0000b40080047a23 */ /* 0x000fe20000010803 */
[----:B------:R-:W-:Y:S01]  /*5150*/  HMMA.16816.F32 R44, R12, R46, R32 ;  /* 0x0000002e0c2c723c */ /* 0x000fe20000001820 */
[----:B------:R-:W-:Y:S01]  /*5160*/  FADD.FTZ R5, R165, R164 ;  /* 0x000000a4a5057221 */ /* 0x000fe20000010000 */
[----:B------:R-:W-:Y:S01]  /*5170*/  LDSM.16.MT88.4 R128, [R202+0xc00] ;  /* 0x000c0000ca80783b */ /* 0x000fe20000004200 */
[----:B------:R2:W-:Y:S01]  /*5180*/  MUFU.EX2 R197, R4 ;  /* 0x0000000400c57308 */ /* 0x0005e20000000800 */
[----:B------:R-:W-:-:S04]  /*5190*/  FADD.FTZ R6, R150, R149 ;  /* 0x0000009596067221 */ /* 0x000fc80000010000 */
[----:B------:R-:W-:Y:S01]  /*51a0*/  HMMA.16816.F32 R52, R12, R54, R20 ;  /* 0x000000360c34723c */ /* 0x000fe20000001814 */
[----:B------:R-:W3:Y:S01]  /*51b0*/  LDSM.16.MT88.4 R12, [R201+0x800] ;  /* 0x00080000c90c783b */ /* 0x000ee20000004200 */
[----:B-1----:R-:W-:-:S05]  /*51c0*/  F2FP.PACK_AB R99, R26, R27 ;  /* 0x0000001b1a63723e */ /* 0x002fca00000000ff */
[--C-:B------:R-:W-:Y:S02]  /*51d0*/  FFMA.FTZ R23, R120, c[0x0][0x2d0], -R2.reuse ;  /* 0x0000b40078177a23 */ /* 0x100fe40000010802 */
[----:B------:R-:W-:Y:S02]  /*51e0*/  FFMA.FTZ R22, R117, c[0x0][0x2d0], -R2 ;  /* 0x0000b40075167a23 */ /* 0x000fe40000010802 */
[----:B--2---:R-:W-:Y:S02]  /*51f0*/  FFMA.FTZ R4, R127, c[0x0][0x2d0], -R3 ;  /* 0x0000b4007f047a23 */ /* 0x004fe40000010803 */
[--C-:B------:R-:W-:Y:S01]  /*5200*/  FFMA.FTZ R20, R112, c[0x0][0x2d0], -R0.reuse ;  /* 0x0000b40070147a23 */ /* 0x100fe20000010800 */
[----:B------:R-:W-:Y:S01]  /*5210*/  MUFU.EX2 R23, R23 ;  /* 0x0000001700177308 */ /* 0x000fe20000000800 */
[----:B------:R-:W-:-:S07]  /*5220*/  FFMA.FTZ R21, R111, c[0x0][0x2d0], -R0 ;  /* 0x0000b4006f157a23 */ /* 0x000fce0000010800 */
[----:B------:R1:W2:Y:S08]  /*5230*/  MUFU.EX2 R198, R4 ;  /* 0x0000000400c67308 */ /* 0x0002b00000000800 */
[----:B------:R-:W-:Y:S01]  /*5240*/  MUFU.EX2 R22, R22 ;  /* 0x0000001600167308 */ /* 0x000fe20000000800 */
[----:B-1----:R-:W-:Y:S01]  /*5250*/  FFMA.FTZ R4, R126, c[0x0][0x2d0], -R3 ;  /* 0x0000b4007e047a23 */ /* 0x002fe20000010803 */
[----:B--2---:R-:W-:-:S06]  /*5260*/  F2FP.PACK_AB R9, R198, R197 ;  /* 0x000000c5c609723e */ /* 0x004fcc00000000ff */
[----:B------:R-:W-:Y:S08]  /*5270*/  MUFU.EX2 R20, R20 ;  /* 0x0000001400147308 */ /* 0x000ff00000000800 */
[----:B------:R1:W-:Y:S08]  /*5280*/  MUFU.EX2 R199, R4 ;  /* 0x0000000400c77308 */ /* 0x0003f00000000800 */
[----:B------:R-:W-:Y:S01]  /*5290*/  MUFU.EX2 R21, R21 ;  /* 0x0000001500157308 */ /* 0x000fe20000000800 */
[----:B-1----:R-:W-:-:S02]  /*52a0*/  FFMA.FTZ R4, R125, c[0x0][0x2d0], -R3 ;  /* 0x0000b4007d047a23 */ /* 0x002fc40000010803 */
[----:B------:R-:W-:-:S05]  /*52b0*/  FFMA.FTZ R3, R124, c[0x0][0x2d0], -R2 ;  /* 0x0000b4007c037a23 */ /* 0x000fca0000010802 */
[----:B------:R1:W2:Y:S08]  /*52c0*/  MUFU.EX2 R220, R4 ;  /* 0x0000000400dc7308 */ /* 0x0002b00000000800 */
[----:B------:R4:W-:Y:S01]  /*52d0*/  MUFU.EX2 R193, R3 ;  /* 0x0000000300c17308 */ /* 0x0009e20000000800 */
[----:B-1----:R-:W-:Y:S01]  /*52e0*/  FFMA.FTZ R4, R119, c[0x0][0x2d0], -R2 ;  /* 0x0000b40077047a23 */ /* 0x002fe20000010802 */
[----:B--2---:R-:W-:-:S06]  /*52f0*/  F2FP.PACK_AB R11, R220, R199 ;  /* 0x000000c7dc0b723e */ /* 0x004fcc00000000ff */
[----:B------:R1:W-:Y:S01]  /*5300*/  MUFU.EX2 R195, R4 ;  /* 0x0000000400c37308 */ /* 0x0003e20000000800 */
[----:B----4-:R-:W-:Y:S01]  /*5310*/  FFMA.FTZ R3, R115, c[0x0][0x2d0], -R0 ;  /* 0x0000b40073037a23 */ /* 0x010fe20000010800 */
[----:B---3--:R-:W-:Y:S06]  /*5320*/  HMMA.16816.F32 R144, R8, R12, R144 ;  /* 0x0000000c0890723c */ /* 0x008fec0000001890 */
[----:B------:R2:W-:Y:S01]  /*5330*/  MUFU.EX2 R106, R3 ;  /* 0x00000003006a7308 */ /* 0x0005e20000000800 */
[----:B-1----:R-:W-:-:S07]  /*5340*/  FFMA.FTZ R4, R118, c[0x0][0x2d0], -R2 ;  /* 0x0000b40076047a23 */ /* 0x002fce0000010802 */
[----:B------:R1:W3:Y:S01]  /*5350*/  MUFU.EX2 R196, R4 ;  /* 0x0000000400c47308 */ /* 0x0002e20000000800 */
[----:B--2---:R-:W-:Y:S02]  /*5360*/  FADD.FTZ R3, R167, R5 ;  /* 0x00000005a7037221 */ /* 0x004fe40000010000 */
[----:B-1----:R-:W-:Y:S02]  /*5370*/  FFMA.FTZ R4, R122, c[0x0][0x2d0], -R2 ;  /* 0x0000b4007a047a23 */ /* 0x002fe40000010802 */
[----:B------:R-:W-:Y:S01]  /*5380*/  FFMA.FTZ R2, R113, c[0x0][0x2d0], -R0 ;  /* 0x0000b40071027a23 */ /* 0x000fe20000010800 */
[----:B------:R-:W-:Y:S02]  /*5390*/  LDSM.16.MT88.4 R120, [R201+0x1c00] ;  /* 0x001c0000c978783b */ /* 0x000fe40000004200 */
[----:B------:R1:W-:Y:S08]  /*53a0*/  MUFU.EX2 R194, R4 ;  /* 0x0000000400c27308 */ /* 0x0003f00000000800 */
[----:B------:R2:W-:Y:S01]  /*53b0*/  MUFU.EX2 R107, R2 ;  /* 0x00000002006b7308 */ /* 0x0005e20000000800 */
[----:B-1----:R-:W-:-:S04]  /*53c0*/  FADD.FTZ R4, R135, R134 ;  /* 0x0000008687047221 */ /* 0x002fc80000010000 */
[----:B------:R-:W-:Y:S01]  /*53d0*/  FADD.FTZ R64, R148, R4 ;  /* 0x0000000494407221 */ /* 0x000fe20000010000 */
[----:B---3--:R-:W-:Y:S01]  /*53e0*/  F2FP.PACK_AB R4, R196, R195 ;  /* 0x000000c3c404723e */ /* 0x008fe200000000ff */
[----:B--2---:R-:W-:-:S04]  /*53f0*/  FFMA.FTZ R2, R116, c[0x0][0x2d0], -R0 ;  /* 0x0000b40074027a23 */ /* 0x004fc80000010800 */
[----:B------:R1:W2:Y:S02]  /*5400*/  MUFU.EX2 R108, R2 ;  /* 0x00000002006c7308 */ /* 0x0002a40000000800 */
[----:B-1----:R-:W-:Y:S01]  /*5410*/  FFMA.FTZ R2, R114, c[0x0][0x2d0], -R0 ;  /* 0x0000b40072027a23 */ /* 0x002fe20000010800 */
[----:B--2---:R-:W-:Y:S01]  /*5420*/  F2FP.PACK_AB R5, R108, R107 ;  /* 0x0000006b6c05723e */ /* 0x004fe200000000ff */
[----:B------:R-:W-:Y:S01]  /*5430*/  FADD.FTZ R0, R151, R6 ;  /* 0x0000000697007221 */ /* 0x000fe20000010000 */
[----:B------:R-:W-:-:S03]  /*5440*/  F2FP.PACK_AB R6, R193, R194 ;  /* 0x000000c2c106723e */ /* 0x000fc600000000ff */
[----:B------:R-:W1:Y:S01]  /*5450*/  MUFU.EX2 R105, R2 ;  /* 0x0000000200697308 */ /* 0x000e620000000800 */
[----:B------:R-:W-:Y:S01]  /*5460*/  HMMA.16816.F32 R148, R8, R14, R36 ;  /* 0x0000000e0894723c */ /* 0x000fe20000001824 */
[----:B------:R-:W-:Y:S01]  /*5470*/  FADD.FTZ R0, R166, R0 ;  /* 0x00000000a6007221 */ /* 0x000fe20000010000 */
[----:B------:R-:W-:Y:S03]  /*5480*/  LDSM.16.MT88.4 R112, [R202+0x1c00] ;  /* 0x001c0000ca70783b */ /* 0x000fe60000004200 */
[----:B------:R-:W-:Y:S01]  /*5490*/  FADD.FTZ R0, R235, R0 ;  /* 0x00000000eb007221 */ /* 0x000fe20000010000 */
[----:B-1----:R-:W-:Y:S01]  /*54a0*/  F2FP.PACK_AB R7, R105, R106 ;  /* 0x0000006a6907723e */ /* 0x002fe200000000ff */
[----:B------:R-:W-:Y:S02]  /*54b0*/  FADD.FTZ R2, R192, R3 ;  /* 0x00000003c0027221 */ /* 0x000fe40000010000 */
[----:B------:R-:W-:-:S02]  /*54c0*/  FADD.FTZ R3, R231, R64 ;  /* 0x00000040e7037221 */ /* 0x000fc40000010000 */
[----:B------:R-:W-:Y:S02]  /*54d0*/  FADD.FTZ R2, R240, R2 ;  /* 0x00000002f0027221 */ /* 0x000fe40000010000 */
[C---:B------:R-:W-:Y:S08]  /*54e0*/  HMMA.16816.F32 R140, R4.reuse, R12, R140 ;  /* 0x0000000c048c723c */ /* 0x040ff0000000188c */
[----:B------:R-:W-:Y:S01]  /*54f0*/  HMMA.16816.F32 R32, R4, R14, R72 ;  /* 0x0000000e0420723c */ /* 0x000fe20000001848 */
[----:B------:R-:W1:Y:S07]  /*5500*/  LDSM.16.MT88.4 R12, [R202+0x800] ;  /* 0x00080000ca0c783b */ /* 0x000e6e0000004200 */
[-C--:B-1----:R-:W-:Y:S08]  /*5510*/  HMMA.16816.F32 R152, R8, R12.reuse, R152 ;  /* 0x0000000c0898723c */ /* 0x082ff00000001898 */
[----:B------:R-:W-:Y:S01]  /*5520*/  HMMA.16816.F32 R132, R4, R12, R136 ;  /* 0x0000000c0484723c */ /* 0x000fe20000001888 */
[----:B------:R-:W1:Y:S07]  /*5530*/  LDSM.16.MT88.4 R136, [R201+0xc00] ;  /* 0x000c0000c988783b */ /* 0x000e6e0000004200 */
[-C--:B------:R-:W-:Y:S08]  /*5540*/  HMMA.16816.F32 R40, R8, R14.reuse, R40 ;  /* 0x0000000e0828723c */ /* 0x080ff00000001828 */
[----:B------:R-:W-:Y:S01]  /*5550*/  HMMA.16816.F32 R56, R4, R14, R76 ;  /* 0x0000000e0438723c */ /* 0x000fe2000000184c */
[----:B------:R-:W2:Y:S04]  /*5560*/  LDSM.16.MT88.4 R12, [R201+0x1800] ;  /* 0x00180000c90c783b */ /* 0x000ea80000004200 */
[----:B------:R-:W-:Y:S03]  /*5570*/  LDSM.16.MT88.4 R76, [R201+0x2c00] ;  /* 0x002c0000c94c783b */ /* 0x000fe60000004200 */
[C---:B------:R-:W-:Y:S08]  /*5580*/  HMMA.16816.F32 R152, R96.reuse, R128, R152 ;  /* 0x000000806098723c */ /* 0x040ff00000001898 */
[C---:B-1----:R-:W-:Y:S08]  /*5590*/  HMMA.16816.F32 R144, R96.reuse, R136, R144 ;  /* 0x000000886090723c */ /* 0x042ff00000001890 */
[----:B------:R-:W-:Y:S08]  /*55a0*/  HMMA.16816.F32 R148, R96, R138, R148 ;  /* 0x0000008a6094723c */ /* 0x000ff00000001894 */
[-C--:B--2---:R-:W-:Y:S08]  /*55b0*/  HMMA.16816.F32 R160, R8, R12.reuse, R160 ;  /* 0x0000000c08a0723c */ /* 0x084ff000000018a0 */
[----:B------:R-:W-:Y:S08]  /*55c0*/  HMMA.16816.F32 R124, R4, R12, R156 ;  /* 0x0000000c047c723c */ /* 0x000ff0000000189c */
[-C--:B------:R-:W-:Y:S01]  /*55d0*/  HMMA.16816.F32 R164, R8, R14.reuse, R16 ;  /* 0x0000000e08a4723c */ /* 0x080fe20000001810 */
[----:B------:R-:W1:Y:S07]  /*55e0*/  LDSM.16.MT88.4 R16, [R201+0x2800] ;  /* 0x00280000c910783b */ /* 0x000e6e0000004200 */
[----:B------:R-:W-:Y:S01]  /*55f0*/  HMMA.16816.F32 R48, R4, R14, R80 ;  /* 0x0000000e0430723c */ /* 0x000fe20000001850 */
[----:B------:R-:W2:Y:S07]  /*5600*/  LDSM.16.MT88.4 R12, [R202+0x1800] ;  /* 0x00180000ca0c783b */ /* 0x000eae0000004200 */
[C---:B------:R-:W-:Y:S08]  /*5610*/  HMMA.16816.F32 R156, R96.reuse, R130, R40 ;  /* 0x00000082609c723c */ /* 0x040ff00000001828 */
[C---:B------:R-:W-:Y:S08]  /*5620*/  HMMA.16816.F32 R160, R96.reuse, R120, R160 ;  /* 0x0000007860a0723c */ /* 0x040ff000000018a0 */
[----:B------:R-:W-:Y:S08]  /*5630*/  HMMA.16816.F32 R164, R96, R122, R164 ;  /* 0x0000007a60a4723c */ /* 0x000ff000000018a4 */
[C---:B-1----:R-:W-:Y:S08]  /*5640*/  HMMA.16816.F32 R68, R8.reuse, R16, R176 ;  /* 0x000000100844723c */ /* 0x042ff000000018b0 */
[-C--:B--2---:R-:W-:Y:S08]  /*5650*/  HMMA.16816.F32 R168, R8, R12.reuse, R168 ;  /* 0x0000000c08a8723c */ /* 0x084ff000000018a8 */
[----:B------:R-:W-:Y:S08]  /*5660*/  HMMA.16816.F32 R116, R4, R12, R172 ;  /* 0x0000000c0474723c */ /* 0x000ff000000018ac */
[-C--:B------:R-:W-:Y:S08]  /*5670*/  HMMA.16816.F32 R44, R8, R14.reuse, R44 ;  /* 0x0000000e082c723c */ /* 0x080ff0000000182c */
[----:B------:R-:W-:Y:S01]  /*5680*/  HMMA.16816.F32 R36, R4, R14, R84 ;  /* 0x0000000e0424723c */ /* 0x000fe20000001854 */
[----:B------:R-:W1:Y:S07]  /*5690*/  LDSM.16.MT88.4 R12, [R202+0x2800] ;  /* 0x00280000ca0c783b */ /* 0x000e6e0000004200 */
[----:B------:R-:W-:Y:S08]  /*56a0*/  HMMA.16816.F32 R60, R8, R18, R60 ;  /* 0x00000012083c723c */ /* 0x000ff0000000183c */
[C---:B------:R-:W-:Y:S08]  /*56b0*/  HMMA.16816.F32 R72, R4.reuse, R16, R188 ;  /* 0x000000100448723c */ /* 0x040ff000000018bc */
[----:B------:R-:W-:Y:S08]  /*56c0*/  HMMA.16816.F32 R16, R4, R18, R88 ;  /* 0x000000120410723c */ /* 0x000ff00000001858 */
[C---:B------:R-:W-:Y:S08]  /*56d0*/  HMMA.16816.F32 R68, R96.reuse, R76, R68 ;  /* 0x0000004c6044723c */ /* 0x040ff00000001844 */
[----:B------:R-:W-:Y:S08]  /*56e0*/  HMMA.16816.F32 R80, R96, R78, R60 ;  /* 0x0000004e6050723c */ /* 0x000ff0000000183c */
[C---:B-1----:R-:W-:Y:S08]  /*56f0*/  HMMA.16816.F32 R84, R8.reuse, R12, R180 ;  /* 0x0000000c0854723c */ /* 0x042ff000000018b4 */
[----:B------:R-:W-:Y:S08]  /*5700*/  HMMA.16816.F32 R52, R8, R14, R52 ;  /* 0x0000000e0834723c */ /* 0x000ff00000001834 */
[C---:B------:R-:W-:Y:S08]  /*5710*/  HMMA.16816.F32 R88, R4.reuse, R12, R184 ;  /* 0x0000000c0458723c */ /* 0x040ff000000018b8 */
[----:B------:R-:W-:Y:S07]  /*5720*/  HMMA.16816.F32 R12, R4, R14, R92 ;  /* 0x0000000e040c723c */ /* 0x000fee000000185c */
        /* <DEDUP_REMOVED lines=15> */
[----:B------:R-:W1:Y:S01]  /*5820*/  LDSM.16.MT88.4 R4, [R202+0x2c00] ;  /* 0x002c0000ca04783b */ /* 0x000e620000004200 */
[----:B------:R-:W-:Y:S02]  /*5830*/  FADD.FTZ R8, R239, R2 ;  /* 0x00000002ef087221 */ /* 0x000fe40000010000 */
[----:B------:R-:W-:-:S02]  /*5840*/  @P3 IMAD.HI.U32 R2, R248, c[0x0][0x2c8], RZ ;  /* 0x0000b200f8023a27 */ /* 0x000fc400078e00ff */
[----:B------:R-:W-:Y:S01]  /*5850*/  HMMA.16816.F32 R136, R92, R138, R32 ;  /* 0x0000008a5c88723c */ /* 0x000fe20000001820 */
[----:B------:R-:W2:Y:S01]  /*5860*/  LDL R32, [R1+0x4] ;  /* 0x0000040001207983 */ /* 0x000ea20000100800 */
[----:B------:R-:W-:Y:S01]  /*5870*/  FADD.FTZ R10, R234, R0 ;  /* 0x00000000ea0a7221 */ /* 0x000fe20000010000 */
[----:B------:R-:W-:Y:S01]  /*5880*/  MOV R0, R248 ;  /* 0x000000f800007202 */ /* 0x000fe20000000f00 */
[----:B------:R-:W-:Y:S01]  /*5890*/  FADD.FTZ R3, R242, R3 ;  /* 0x00000003f2037221 */ /* 0x000fe20000010000 */
[----:B------:R-:W-:-:S03]  /*58a0*/  @P3 SHF.R.U32.HI R0, RZ, c[0x0][0x2cc], R2 ;  /* 0x0000b300ff003a19 */ /* 0x000fc60000011602 */
[----:B------:R-:W-:Y:S01]  /*58b0*/  HMMA.16816.F32 R72, R92, R76, R72 ;  /* 0x0000004c5c48723c */ /* 0x000fe20000001848 */
[----:B------:R-:W-:Y:S01]  /*58c0*/  IADD3 R0, R0, -c[0x0][0x168], R247 ;  /* 0x80005a0000007a10 */ /* 0x000fe20007ffe0f7 */
[----:B------:R-:W-:-:S03]  /*58d0*/  FADD.FTZ R9, R243, R3 ;  /* 0x00000003f3097221 */ /* 0x000fc60000010000 */
[----:B------:R-:W-:-:S03]  /*58e0*/  SHF.R.S32.HI R2, RZ, 0x1f, R0 ;  /* 0x0000001fff027819 */ /* 0x000fc60000011400 */
[----:B------:R-:W-:Y:S01]  /*58f0*/  HMMA.16816.F32 R76, R92, R78, R16 ;  /* 0x0000004e5c4c723c */ /* 0x000fe20000001810 */
[----:B------:R-:W-:-:S06]  /*5900*/  FADD.FTZ R3, R245, R11 ;  /* 0x0000000bf5037221 */ /* 0x000fcc0000010000 */
[----:B------:R-:W-:Y:S01]  /*5910*/  LEA.HI R16, R2, R0, RZ, 0x6 ;  /* 0x0000000002107211 */ /* 0x000fe200078f30ff */
[----:B------:R-:W-:Y:S01]  /*5920*/  FADD.FTZ R2, R246, R10 ;  /* 0x0000000af6027221 */ /* 0x000fe20000010000 */
[----:B------:R-:W-:Y:S01]  /*5930*/  HMMA.16816.F32 R172, R96, R114, R44 ;  /* 0x0000007260ac723c */ /* 0x000fe2000000182c */
[----:B------:R-:W-:Y:S02]  /*5940*/  FADD.FTZ R0, R217, R9 ;  /* 0x00000009d9007221 */ /* 0x000fe40000010000 */
[----:B------:R-:W-:Y:S02]  /*5950*/  FADD.FTZ R2, R195, R2 ;  /* 0x00000002c3027221 */ /* 0x000fe40000010000 */
[----:B------:R-:W-:-:S03]  /*5960*/  FADD.FTZ R0, R222, R0 ;  /* 0x00000000de007221 */ /* 0x000fc60000010000 */
[----:B------:R-:W-:Y:S08]  /*5970*/  HMMA.16816.F32 R132, R92, R128, R132 ;  /* 0x000000805c84723c */ /* 0x000ff00000001884 */
[-C--:B-1----:R-:W-:Y:S08]  /*5980*/  HMMA.16816.F32 R84, R96, R4.reuse, R84 ;  /* 0x000000046054723c */ /* 0x082ff00000001854 */
[C---:B------:R-:W-:Y:S07]  /*5990*/  HMMA.16816.F32 R88, R92.reuse, R4, R88 ;  /* 0x000000045c58723c */ /* 0x040fee0000001858 */
        /* <DEDUP_REMOVED lines=19> */
[----:B------:R-:W-:Y:S01]  /*5ad0*/  FADD.FTZ R2, R105, R4 ;  /* 0x0000000469027221 */ /* 0x000fe20000010000 */
[----:B------:R-:W-:Y:S02]  /*5ae0*/  SHF.R.S32.HI R4, RZ, 0x6, R16 ;  /* 0x00000006ff047819 */ /* 0x000fe40000011410 */
[----:B------:R-:W-:Y:S01]  /*5af0*/  IADD3 R220, R224, -0x2, RZ ;  /* 0xfffffffee0dc7810 */ /* 0x000fe20007ffe0ff */
[----:B------:R-:W-:Y:S01]  /*5b00*/  FADD.FTZ R0, R25, R0 ;  /* 0x0000000019007221 */ /* 0x000fe20000010000 */
[----:B------:R-:W-:Y:S03]  /*5b10*/  HMMA.16816.F32 R112, R92, R114, R36 ;  /* 0x000000725c70723c */ /* 0x000fe60000001824 */
[----:B------:R-:W-:-:S02]  /*5b20*/  FADD.FTZ R250, R24, R0 ;  /* 0x0000000018fa7221 */ /* 0x000fc40000010000 */
[----:B------:R-:W-:Y:S02]  /*5b30*/  FADD.FTZ R0, R20, R2 ;  /* 0x0000000214007221 */ /* 0x000fe40000010000 */
[----:B------:R-:W-:Y:S01]  /*5b40*/  FADD.FTZ R236, R67, R236 ;  /* 0x000000ec43ec7221 */ /* 0x000fe20000010000 */
[-C--:B------:R-:W-:Y:S01]  /*5b50*/  HMMA.16816.F32 R96, R96, R6.reuse, R52 ;  /* 0x000000066060723c */ /* 0x080fe20000001834 */
        /* <DEDUP_REMOVED lines=8> */
[----:B------:R-:W-:Y:S02]  /*5be0*/  FADD.FTZ R222, R26, R222 ;  /* 0x000000de1ade7221 */ /* 0x000fe40000010000 */
[----:B------:R-:W-:Y:S02]  /*5bf0*/  FADD.FTZ R250, R22, R250 ;  /* 0x000000fa16fa7221 */ /* 0x000fe40000010000 */
[----:B------:R-:W-:Y:S01]  /*5c00*/  FADD.FTZ R251, R31, R0 ;  /* 0x000000001ffb7221 */ /* 0x000fe20000010000 */
[----:B--2---:R-:W-:-:S05]  /*5c10*/  IMNMX R32, R32, R4, !PT ;  /* 0x0000000420207217 */ /* 0x004fca0007800200 */
[----:B------:R1:W-:Y:S01]  /*5c20*/  STL [R1+0xc], R32 ;  /* 0x00000c2001007387 */ /* 0x0003e20000100800 */
[----:B------:R-:W-:Y:S11]  /*5c30*/  ISETP.GE.AND P0, PT, R220, R32, PT ;  /* 0x00000020dc00720c */ /* 0x000ff60003f06270 */
[----:B------:R-:W-:Y:S02]  /*5c40*/  @!UPT UIADD3 URZ, URZ, URZ, URZ ;  /* 0x0000003f3f3ff290 */ /* 0x000fe4000fffe03f */
[----:B------:R-:W-:Y:S05]  /*5c50*/  @!P0 BRA `(.L_x_1274) ;  /* 0x0000406000008947 */ /* 0x000fea0003800000 */
[----:B------:R-:W-:Y:S01]  /*5c60*/  IMAD.MOV.U32 R106, RZ, RZ, R103 ;  /* 0x000000ffff6a7224 */ /* 0x000fe200078e0067 */
[----:B------:R-:W-:Y:S01]  /*5c70*/  MOV R108, R101 ;  /* 0x00000065006c7202 */ /* 0x000fe20000000f00 */
[----:B------:R-:W-:Y:S01]  /*5c80*/  IMAD.MOV.U32 R105, RZ, RZ, R104 ;  /* 0x000000ffff697224 */ /* 0x000fe200078e0068 */
[----:B------:R-:W-:Y:S02]  /*5c90*/  MOV R107, R102 ;  /* 0x00000066006b7202 */ /* 0x000fe40000000f00 */
.L_x_1285:
[----:B------:R-:W2:Y:S01]  /*5ca0*/  LDL R0, [R1+0x4] ;  /* 0x0000040001007983 */ /* 0x000ea20000100800 */
[----:B------:R-:W-:Y:S04]  /*5cb0*/  DEPBAR.LE SB0, 0x0 ;  /* 0x000080000000791a */ /* 0x000fe80000000000 */
[----:B------:R-:W-:Y:S01]  /*5cc0*/  WARPSYNC 0xffffffff ;  /* 0xffffffff00007948 */ /* 0x000fe20003800000 */
[----:B------:R-:W-:Y:S06]  /*5cd0*/  BAR.SYNC.DEFER_BLOCKING 0x0 ;  /* 0x0000000000007b1d */ /* 0x000fec0000010000 */
[----:B------:R3:W4:Y:S01]  /*5ce0*/  LDSM.16.M88.4 R64, [R203] ;  /* 0x00000000cb40783b */ /* 0x0007220000000200 */
[----:B------:R-:W-:Y:S03]  /*5cf0*/  BSSY B0, `(.L_x_1275) ;  /* 0x0000059000007945 */ /* 0x000fe60003800000 */
[----:B------:R3:W1:Y:S04]  /*5d00*/  LDSM.16.M88.4 R60, [R203+0x1000] ;  /* 0x00100000cb3c783b */ /* 0x0006680000000200 */
[----:B------:R3:W1:Y:S04]  /*5d10*/  LDSM.16.M88.4 R16, [R200] ;  /* 0x00000000c810783b */ /* 0x0006680000000200 */
[----:B-1----:R3:W1:Y:S04]  /*5d20*/  LDSM.16.M88.4 R32, [R200+0x400] ;  /* 0x00040000c820783b */ /* 0x0026680000000200 */
[----:B------:R3:W1:Y:S04]  /*5d30*/  LDSM.16.M88.4 R48, [R200+0x800] ;  /* 0x00080000c830783b */ /* 0x0006680000000200 */
[----:B------:R3:W1:Y:S04]  /*5d40*/  LDSM.16.M88.4 R100, [R200+0xc00] ;  /* 0x000c0000c864783b */ /* 0x0006680000000200 */
[----:B------:R3:W1:Y:S04]  /*5d50*/  LDSM.16.M88.4 R176, [R204] ;  /* 0x00000000ccb0783b */ /* 0x0006680000000200 */
[----:B------:R3:W1:Y:S04]  /*5d60*/  LDSM.16.M88.4 R184, [R204+0x1000] ;  /* 0x00100000ccb8783b */ /* 0x0006680000000200 */
[----:B------:R3:W1:Y:S04]  /*5d70*/  LDSM.16.M88.4 R180, [R205] ;  /* 0x00000000cdb4783b */ /* 0x0006680000000200 */
[----:B------:R3:W1:Y:S04]  /*5d80*/  LDSM.16.M88.4 R188, [R216] ;  /* 0x00000000d8bc783b */ /* 0x0006680000000200 */
[----:B------:R3:W1:Y:S04]  /*5d90*/  LDSM.16.M88.4 R192, [R215] ;  /* 0x00000000d7c0783b */ /* 0x0006680000000200 */
[----:B------:R3:W1:Y:S01]  /*5da0*/  LDSM.16.M88.4 R196, [R214] ;  /* 0x00000000d6c4783b */ /* 0x0006620000000200 */
[----:B--2---:R-:W-:Y:S11]  /*5db0*/  ISETP.GT.AND P0, PT, R0, R220, PT ;  /* 0x000000dc0000720c */ /* 0x004ff60003f04270 */
[----:B------:R-:W-:Y:S02]  /*5dc0*/  @!UPT UIADD3 URZ, URZ, URZ, URZ ;  /* 0x0000003f3f3ff290 */ /* 0x000fe4000fffe03f */
[----:B------:R-:W-:-:S05]  /*5dd0*/  @P0 BRA `(.L_x_1276) ;  /* 0x000004a000000947 */ /* 0x000fca0003800000 */
[----:B-1-34-:R-:W-:Y:S01]  /*5de0*/  SHF.R.S32.HI R0, RZ, 0x1f, R221 ;  /* 0x0000001fff007819 */ /* 0x01afe200000114dd */
[----:B------:R-:W2:Y:S01]  /*5df0*/  LDL.64 R8, [R1+0x28] ;  /* 0x0000280001087983 */ /* 0x000ea20000100a00 */
[----:B------:R-:W-:Y:S01]  /*5e00*/  SHF.R.S32.HI R4, RZ, 0x1f, R219 ;  /* 0x0000001fff047819 */ /* 0x000fe200000114db */
[----:B------:R-:W-:Y:S01]  /*5e10*/  IMAD.WIDE.U32 R2, R221, c[0x0][0x208], RZ ;  /* 0x00008200dd027a25 */ /* 0x000fe200078e00ff */
[C---:B------:R-:W-:Y:S02]  /*5e20*/  IADD3 R6, R227.reuse, 0x40, RZ ;  /* 0x00000040e3067810 */ /* 0x040fe40007ffe0ff */
[----:B------:R-:W-:Y:S01]  /*5e30*/  IADD3 R5, R227, 0x40, RZ ;  /* 0x00000040e3057810 */ /* 0x000fe20007ffe0ff */
[----:B------:R-:W3:Y:S01]  /*5e40*/  LDL R7, [R1+0x34] ;  /* 0x0000340001077983 */ /* 0x000ee20000100800 */
[----:B------:R-:W-:Y:S01]  /*5e50*/  SHF.R.S32.HI R6, RZ, 0x1f, R6 ;  /* 0x0000001fff067819 */ /* 0x000fe20000011406 */
[----:B------:R-:W-:Y:S02]  /*5e60*/  IMAD R0, R0, c[0x0][0x208], RZ ;  /* 0x0000820000007a24 */ /* 0x000fe400078e02ff */
[----:B------:R-:W-:Y:S01]  /*5e70*/  IMAD R4, R4, c[0x0][0x218], RZ ;  /* 0x0000860004047a24 */ /* 0x000fe200078e02ff */
[----:B------:R-:W-:Y:S01]  /*5e80*/  SHF.L.U64.HI R15, R5, 0x1, R6 ;  /* 0x00000001050f7819 */ /* 0x000fe20000010206 */
[----:B------:R-:W-:Y:S01]  /*5e90*/  IMAD R0, R221, c[0x0][0x20c], R0 ;  /* 0x00008300dd007a24 */ /* 0x000fe200078e0200 */
[----:B------:R-:W-:Y:S01]  /*5ea0*/  SHF.R.S32.HI R6, RZ, 0x1f, R227 ;  /* 0x0000001fff067819 */ /* 0x000fe200000114e3 */
[----:B------:R-:W-:Y:S02]  /*5eb0*/  IMAD R4, R219, c[0x0][0x21c], R4 ;  /* 0x00008700db047a24 */ /* 0x000fe400078e0204 */
[----:B------:R-:W-:Y:S01]  /*5ec0*/  IMAD.IADD R3, R3, 0x1, R0 ;  /* 0x0000000103037824 */ /* 0x000fe200078e0200 */
[----:B------:R-:W-:Y:S01]  /*5ed0*/  SHF.L.U64.HI R13, R227, 0x1, R6 ;  /* 0x00000001e30d7819 */ /* 0x000fe20000010206 */
[----:B------:R-:W-:Y:S02]  /*5ee0*/  IMAD.SHL.U32 R22, R5, 0x2, RZ ;  /* 0x0000000205167824 */ /* 0x000fe400078e00ff */
[----:B------:R-:W-:Y:S04]  /*5ef0*/  IMAD.WIDE.U32 R2, R219, c[0x0][0x218], R2 ;  /* 0x00008600db027a25 */ /* 0x000fe800078e0002 */
[C---:B------:R-:W-:Y:S01]  /*5f00*/  IMAD.SHL.U32 R20, R227.reuse, 0x2, RZ ;  /* 0x00000002e3147824 */ /* 0x040fe200078e00ff */
[----:B--2---:R-:W-:Y:S02]  /*5f10*/  IADD3 R0, P0, R8, R2, RZ ;  /* 0x0000000208007210 */ /* 0x004fe40007f1e0ff */
[----:B------:R-:W-:Y:S02]  /*5f20*/  IADD3 R8, R227, 0x20, RZ ;  /* 0x00000020e3087810 */ /* 0x000fe40007ffe0ff */
[----:B---3--:R-:W-:Y:S02]  /*5f30*/  IADD3.X R4, R7, R3, R4, P0, !PT ;  /* 0x0000000307047210 */ /* 0x008fe400007fe404 */
[----:B------:R-:W-:Y:S02]  /*5f40*/  IADD3 R7, R227, 0x20, RZ ;  /* 0x00000020e3077810 */ /* 0x000fe40007ffe0ff */
[C---:B------:R-:W-:Y:S02]  /*5f50*/  LEA R12, P0, R0.reuse, c[0x0][0x1f8], 0x1 ;  /* 0x00007e00000c7a11 */ /* 0x040fe400078008ff */
[----:B------:R-:W-:Y:S01]  /*5f60*/  SHF.R.S32.HI R8, RZ, 0x1f, R8 ;  /* 0x0000001fff087819 */ /* 0x000fe20000011408 */
[C---:B------:R-:W-:Y:S01]  /*5f70*/  IMAD.SHL.U32 R21, R7.reuse, 0x2, RZ ;  /* 0x0000000207157824 */ /* 0x040fe200078e00ff */
[----:B------:R-:W-:Y:S02]  /*5f80*/  LEA.HI.X R5, R0, c[0x0][0x1fc], R4, 0x1, P0 ;  /* 0x00007f0000057a11 */ /* 0x000fe400000f0c04 */
[----:B------:R-:W-:Y:S01]  /*5f90*/  SHF.L.U64.HI R14, R7, 0x1, R8 ;  /* 0x00000001070e7819 */ /* 0x000fe20000010208 */
[----:B------:R-:W-:-:S05]  /*5fa0*/  BRA.DIV ~URZ, `(.L_x_1277) ;  /* 0x0000aaf27f007947 */ /* 0x000fca000b800000 */
[----:B------:R1:W2:Y:S02]  /*5fb0*/  SHFL.IDX PT, R4, R5, RZ, 0x1c1f ;  /* 0x001c1fff05047589 */ /* 0x0002a400000e0000 */
.L_x_1322:
[----:B------:R-:W-:-:S05]  /*5fc0*/  BRA.DIV ~URZ, `(.L_x_1278) ;  /* 0x0000ab427f007947 */ /* 0x000fca000b800000 */
[----:B------:R-:W3:Y:S01]  /*5fd0*/  SHFL.IDX PT, R0, R12, RZ, 0x1c1f ;  /* 0x001c1fff0c007589 */ /* 0x000ee200000e0000 */
[C---:B------:R-:W-:Y:S02]  /*5fe0*/  IADD3 R2, R227.reuse, 0x20, RZ ;  /* 0x00000020e3027810 */ /* 0x040fe40007ffe0ff */
[C---:B------:R-:W-:Y:S02]  /*5ff0*/  ISETP.GE.AND P5, PT, R227.reuse, c[0x0][0x1d4], PT ;  /* 0x00007500e3007a0c */ /* 0x040fe40003fa6270 */
[----:B------:R-:W-:Y:S02]  /*6000*/  ISETP.GE.AND P4, PT, R2, c[0x0][0x1d4], PT ;  /* 0x0000750002007a0c */ /* 0x000fe40003f86270 */
[----:B------:R-:W-:Y:S02]  /*6010*/  IADD3 R8, R227, 0x40, RZ ;  /* 0x00000040e3087810 */ /* 0x000fe40007ffe0ff */
[----:B------:R-:W-:Y:S02]  /*6020*/  SEL R11, RZ, 0x10, P5 ;  /* 0x00000010ff0b7807 */ /* 0x000fe40002800000 */
[----:B------:R-:W-:Y:S02]  /*6030*/  SEL R10, RZ, 0x10, P4 ;  /* 0x00000010ff0a7807 */ /* 0x000fe40002000000 */
[C---:B---3--:R-:W-:Y:S02]  /*6040*/  IADD3 R6, P0, R0.reuse, R20, RZ ;  /* 0x0000001400067210 */ /* 0x048fe40007f1e0ff */
[----:B------:R-:W-:Y:S03]  /*6050*/  IADD3 R2, P6, R0, R21, RZ ;  /* 0x0000001500027210 */ /* 0x000fe60007fde0ff */
        /* <DEDUP_REMOVED lines=9> */
[----:B------:R3:W4:Y:S04]  /*60f0*/  SHFL.IDX PT, R4, R5, 0x1, 0x1c1f ;  /* 0x003c1f0005047f89 */ /* 0x00072800000e0000 */
[----:B------:R2:W1:Y:S04]  /*6100*/  SHFL.IDX PT, R0, R12, 0x1, 0x1c1f ;  /* 0x003c1f000c007f89 */ /* 0x00046800000e0000 */
[----:B------:R2:W-:Y:S01]  /*6110*/  LDGSTS.E.BYPASS.LTC128B.128 [R218+0x2100], [R8.64], !P0 ;  /* 0x0210000008da7fae */ /* 0x0005e2000c101d46 */
[----:B-1-3--:R-:W-:Y:S03]  /*6120*/  SEL R5, RZ, 0x10, P0 ;  /* 0x00000010ff057807 */ /* 0x00afe60000000000 */
.L_x_1323:
[----:B--2---:R-:W-:Y:S02]  /*6130*/  IADD3 R2, -R10, 0x10, RZ ;  /* 0x000000100a027810 */ /* 0x004fe40007ffe1ff */
[----:B------:R-:W-:Y:S02]  /*6140*/  IADD3 R8, -R11, 0x10, RZ ;  /* 0x000000100b087810 */ /* 0x000fe40007ffe1ff */
[----:B------:R-:W-:Y:S02]  /*6150*/  LOP3.LUT R6, R2, 0xf, RZ, 0xc0, !PT ;  /* 0x0000000f02067812 */ /* 0x000fe400078ec0ff */
[----:B------:R-:W-:Y:S02]  /*6160*/  LOP3.LUT R8, R8, 0xf, RZ, 0xc0, !PT ;  /* 0x0000000f08087812 */ /* 0x000fe400078ec0ff */
[----:B------:R-:W-:Y:S02]  /*6170*/  IADD3 R3, -R5, 0x10, RZ ;  /* 0x0000001005037810 */ /* 0x000fe40007ffe1ff */
[-C--:B------:R-:W-:Y:S02]  /*6180*/  IADD3 R6, P6, P5, R6, R0.reuse, R21 ;  /* 0x0000000006067210 */ /* 0x080fe40007dde015 */
[----:B------:R-:W-:Y:S02]  /*6190*/  IADD3 R8, P4, P0, R8, R0, R20 ;  /* 0x0000000008087210 */ /* 0x000fe4000789e014 */
[----:B------:R-:W-:Y:S02]  /*61a0*/  LOP3.LUT R2, R3, 0xf, RZ, 0xc0, !PT ;  /* 0x0000000f03027812 */ /* 0x000fe400078ec0ff */
[-C--:B----4-:R-:W-:Y:S02]  /*61b0*/  IADD3.X R7, RZ, R4.reuse, R14, P6, P5 ;  /* 0x00000004ff077210 */ /* 0x090fe400037ea40e */
[----:B------:R-:W-:Y:S02]  /*61c0*/  ISETP.NE.U32.AND P6, PT, R11, RZ, PT ;  /* 0x000000ff0b00720c */ /* 0x000fe40003fc5070 */
[----:B------:R-:W-:Y:S02]  /*61d0*/  IADD3.X R9, RZ, R4, R13, P4, P0 ;  /* 0x00000004ff097210 */ /* 0x000fe400027e040d */
[----:B------:R-:W-:Y:S02]  /*61e0*/  IADD3 R2, P4, P0, R2, R0, R22 ;  /* 0x0000000002027210 */ /* 0x000fe4000789e016 */
[----:B------:R-:W-:Y:S02]  /*61f0*/  ISETP.NE.U32.AND P5, PT, R10, RZ, PT ;  /* 0x000000ff0a00720c */ /* 0x000fe40003fa5070 */
[----:B------:R-:W-:Y:S02]  /*6200*/  IADD3.X R3, RZ, R4, R15, P4, P0 ;  /* 0x00000004ff037210 */ /* 0x000fe400027e040f */
[----:B------:R-:W-:Y:S03]  /*6210*/  ISETP.NE.U32.AND P0, PT, R5, RZ, PT ;  /* 0x000000ff0500720c */ /* 0x000fe60003f05070 */
[----:B------:R-:W-:Y:S01]  /*6220*/  @!PT LDS RZ, [RZ] ;  /* 0x00000000fffff984 */ /* 0x000fe20000000800 */
[----:B------:R-:W-:Y:S01]  /*6230*/  @!PT LDS RZ, [RZ] ;  /* 0x00000000fffff984 */ /* 0x000fe20000000800 */
[----:B------:R-:W-:Y:S01]  /*6240*/  @!PT LDS RZ, [RZ] ;  /* 0x00000000fffff984 */ /* 0x000fe20000000800 */
[----:B------:R1:W-:Y:S06]  /*6250*/  LDGSTS.E.BYPASS.LTC128B.128.ZFILL [R218+0x900], [R8.64], P6 ;  /* 0x0090000008da7fae */ /* 0x0003ec000b141d46 */
[----:B------:R1:W-:Y:S04]  /*6260*/  LDGSTS.E.BYPASS.LTC128B.128.ZFILL [R218+0x1900], [R6.64], P5 ;  /* 0x0190000006da7fae */ /* 0x0003e8000a941d46 */
[----:B------:R1:W-:Y:S02]  /*6270*/  LDGSTS.E.BYPASS.LTC128B.128.ZFILL [R218+0x2900], [R2.64], P0 ;  /* 0x0290000002da7fae */ /* 0x0003e40008141d46 */
.L_x_1276:
[----:B-1-34-:R-:W-:Y:S05]  /*6280*/  BSYNC B0 ;  /* 0x0000000000007941 */ /* 0x01afea0003800000 */
.L_x_1275:
[----:B------:R-:W0:Y:S01]  /*6290*/  LDGDEPBAR ;  /* 0x00000000000079af */ /* 0x000e220000000000 */
[----:B------:R-:W-:Y:S01]  /*62a0*/  WARPSYNC 0xffffffff ;  /* 0xffffffff00007948 */ /* 0x000fe20003800000 */
[-C--:B------:R-:W-:Y:S01]  /*62b0*/  HMMA.16816.F32 R4, R64, R16.reuse, RZ ;  /* 0x000000104004723c */ /* 0x080fe200000018ff */
        /* <DEDUP_REMOVED lines=27> */
[----:B------:R-:W3:Y:S07]  /*6470*/  LDSM.16.M88.4 R188, [R203+0x3000] ;  /* 0x00300000cbbc783b */ /* 0x000eee0000000200 */
        /* <DEDUP_REMOVED lines=8> */
[----:B------:R-:W-:Y:S07]  /*6500*/  LDSM.16.M88.4 R184, [R200+0x1800] ;  /* 0x00180000c8b8783b */ /* 0x000fee0000000200 */
        /* <DEDUP_REMOVED lines=9> */
[-C--:B------:R-:W-:Y:S03]  /*65a0*/  HMMA.16816.F32 R28, R188, R178.reuse, R28 ;  /* 0x000000b2bc1c723c */ /* 0x080fe6000000181c */
[----:B--2---:R-:W-:Y:S05]  /*65b0*/  ISETP.GT.AND P0, PT, R220, R0, PT ;  /* 0x00000000dc00720c */ /* 0x004fea0003f04270 */
[C---:B------:R-:W-:Y:S01]  /*65c0*/  HMMA.16816.F32 R32, R100.reuse, R178, R32 ;  /* 0x000000b26420723c */ /* 0x040fe20000001820 */
[----:B------:R-:W1:Y:S07]  /*65d0*/  LDSM.16.M88.4 R176, [R204+0x2000] ;  /* 0x00200000ccb0783b */ /* 0x000e6e0000000200 */
[-C--:B------:R-:W-:Y:S08]  /*65e0*/  HMMA.16816.F32 R36, R100, R184.reuse, R36 ;  /* 0x000000b86424723c */ /* 0x080ff00000001824 */
        /* <DEDUP_REMOVED lines=23> */
[-C--:B------:R-:W-:Y:S08]  /*6760*/  HMMA.16816.F32 R44, R184, R190.reuse, R44 ;  /* 0x000000beb82c723c */ /* 0x080ff0000000182c */
[C---:B------:R-:W-:Y:S01]  /*6770*/  HMMA.16816.F32 R48, R176.reuse, R190, R48 ;  /* 0x000000beb030723c */ /* 0x040fe20000001830 */
[----:B------:R-:W3:Y:S07]  /*6780*/  LDSM.16.M88.4 R188, [R203+0x5000] ;  /* 0x00500000cbbc783b */ /* 0x000eee0000000200 */
[-C--:B-1----:R-:W-:Y:S08]  /*6790*/  HMMA.16816.F32 R52, R176, R192.reuse, R52 ;  /* 0x000000c0b034723c */ /* 0x082ff00000001834 */
[C---:B------:R-:W-:Y:S08]  /*67a0*/  HMMA.16816.F32 R56, R184.reuse, R192, R56 ;  /* 0x000000c0b838723c */ /* 0x040ff00000001838 */
[-C--:B------:R-:W-:Y:S01]  /*67b0*/  HMMA.16816.F32 R60, R184, R194.reuse, R60 ;  /* 0x000000c2b83c723c */ /* 0x080fe2000000183c */
[----:B------:R-:W-:Y:S07]  /*67c0*/  LDSM.16.M88.4 R184, [R200+0x2800] ;  /* 0x00280000c8b8783b */ /* 0x000fee0000000200 */
[----:B------:R-:W-:Y:S01]  /*67d0*/  HMMA.16816.F32 R64, R176, R194, R64 ;  /* 0x000000c2b040723c */ /* 0x000fe20000001840 */
[----:B------:R-:W1:Y:S07]  /*67e0*/  LDSM.16.M88.4 R176, [R200+0x2400] ;  /* 0x00240000c8b0783b */ /* 0x000e6e0000000200 */
[-C--:B--2---:R-:W-:Y:S01]  /*67f0*/  HMMA.16816.F32 R4, R100, R180.reuse, R4 ;  /* 0x000000b46404723c */ /* 0x084fe20000001804 */
[----:B------:R-:W2:Y:S07]  /*6800*/  LDSM.16.M88.4 R192, [R200+0x2c00] ;  /* 0x002c0000c8c0783b */ /* 0x000eae0000000200 */
[C---:B---3--:R-:W-:Y:S08]  /*6810*/  HMMA.16816.F32 R8, R188.reuse, R180, R8 ;  /* 0x000000b4bc08723c */ /* 0x048ff00000001808 */
        /* <DEDUP_REMOVED lines=13> */
[-C--:B--2---:R-:W-:Y:S08]  /*68f0*/  HMMA.16816.F32 R52, R100, R192.reuse, R52 ;  /* 0x000000c06434723c */ /* 0x084ff00000001834 */
[C---:B------:R-:W-:Y:S08]  /*6900*/  HMMA.16816.F32 R56, R188.reuse, R192, R56 ;  /* 0x000000c0bc38723c */ /* 0x040ff00000001838 */
[-C--:B------:R-:W-:Y:S01]  /*6910*/  HMMA.16816.F32 R60, R188, R194.reuse, R60 ;  /* 0x000000c2bc3c723c */ /* 0x080fe2000000183c */
[----:B------:R-:W-:Y:S07]  /*6920*/  LDSM.16.M88.4 R188, [R207] ;  /* 0x00000000cfbc783b */ /* 0x000fee0000000200 */
[----:B------:R-:W-:Y:S01]  /*6930*/  HMMA.16816.F32 R64, R100, R194, R64 ;  /* 0x000000c26440723c */ /* 0x000fe20000001840 */
[----:B------:R-:W2:Y:S07]  /*6940*/  LDSM.16.M88.4 R100, [R208] ;  /* 0x00000000d064783b */ /* 0x000eae0000000200 */
[-C--:B-1----:R-:W-:Y:S01]  /*6950*/  HMMA.16816.F32 R4, R176, R180.reuse, R4 ;  /* 0x000000b4b004723c */ /* 0x082fe20000001804 */
[----:B------:R-:W1:Y:S01]  /*6960*/  LDSM.16.M88.4 R192, [R206] ;  /* 0x00000000cec0783b */ /* 0x000e620000000200 */
[----:B------:R-:W-:Y:S06]  /*6970*/  DEPBAR.LE SB0, 0x0 ;  /* 0x000080000000791a */ /* 0x000fec0000000000 */
[C---:B---3--:R-:W-:Y:S01]  /*6980*/  HMMA.16816.F32 R8, R184.reuse, R180, R8 ;  /* 0x000000b4b808723c */ /* 0x048fe20000001808 */
[----:B------:R-:W-:Y:S07]  /*6990*/  BAR.SYNC.DEFER_BLOCKING 0x0 ;  /* 0x0000000000007b1d */ /* 0x000fee0000010000 */
        /* <DEDUP_REMOVED lines=16> */
[C---:B------:R-:W-:Y:S01]  /*6aa0*/  IADD3 R103, R227.reuse, 0x20, RZ ;  /* 0x00000020e3677810 */ /* 0x040fe20007ffe0ff */
[----:B------:R-:W2:Y:S01]  /*6ab0*/  LDL R2, [R1+0x20] ;  /* 0x0000200001027983 */ /* 0x000ea20000100800 */
[----:B------:R-:W-:Y:S01]  /*6ac0*/  SHF.R.S32.HI R102, RZ, 0x1f, R227 ;  /* 0x0000001fff667819 */ /* 0x000fe200000114e3 */
[----:B------:R-:W-:Y:S01]  /*6ad0*/  IMAD.MOV.U32 R219, RZ, RZ, RZ ;  /* 0x000000ffffdb7224 */ /* 0x000fe200078e00ff */
[----:B------:R-:W-:Y:S01]  /*6ae0*/  SHF.R.S32.HI R103, RZ, 0x1f, R103 ;  /* 0x0000001fff677819 */ /* 0x000fe20000011467 */
[----:B------:R-:W3:Y:S01]  /*6af0*/  LDL R0, [R1] ;  /* 0x0000000001007983 */ /* 0x000ee20000100800 */
[C---:B------:R-:W-:Y:S03]  /*6b00*/  IMAD.SHL.U32 R176, R227.reuse, 0x2, RZ ;  /* 0x00000002e3b07824 */ /* 0x040fe600078e00ff */
[----:B------:R-:W4:Y:S06]  /*6b10*/  LDL.64 R110, [R1+0x18] ;  /* 0x00001800016e7983 */ /* 0x000f2c0000100a00 */
[----:B------:R-:W5:Y:S04]  /*6b20*/  LDL R109, [R1+0x30] ;  /* 0x00003000016d7983 */ /* 0x000f680000100800 */
[----:B------:R-:W4:Y:S06]  /*6b30*/  LDL.64 R224, [R1+0x10] ;  /* 0x0000100001e07983 */ /* 0x000f2c0000100a00 */
[----:B------:R-:W5:Y:S01]  /*6b40*/  LDL R104, [R1+0x24] ;  /* 0x0000240001687983 */ /* 0x000f620000100800 */
[----:B--2---:R-:W-:Y:S05]  /*6b50*/  IMAD R2, R220, 0x40, R2 ;  /* 0x00000040dc027824 */ /* 0x004fea00078e0202 */
[----:B---3--:R-:W-:Y:S05]  /*6b60*/  IADD3 R2, R2, -0x40, R0 ;  /* 0xffffffc002027810 */ /* 0x008fea0007ffe000 */
[----:B------:R-:W-:Y:S04]  /*6b70*/  @P2 IMAD.HI.U32 R3, R2, c[0x0][0x2bc], RZ ;  /* 0x0000af0002032a27 */ /* 0x000fe800078e00ff */
[----:B------:R-:W-:Y:S01]  /*6b80*/  IMAD.MOV.U32 R0, RZ, RZ, R2 ;  /* 0x000000ffff007224 */ /* 0x000fe200078e0002 */
[----:B------:R-:W-:Y:S04]  /*6b90*/  @P2 SHF.R.U32.HI R0, RZ, c[0x0][0x2c0], R3 ;  /* 0x0000b000ff002a19 */ /* 0x000fe80000011603 */
[C---:B----4-:R-:W-:Y:S02]  /*6ba0*/  @!P1 IADD3 R3, P0, R0.reuse, R110, RZ ;  /* 0x0000006e00039210 */ /* 0x050fe40007f1e0ff */
[----:B------:R-:W-:Y:S02]  /*6bb0*/  IADD3 R110, R227, 0x40, RZ ;  /* 0x00000040e36e7810 */ /* 0x000fe40007ffe0ff */
[----:B-----5:R-:W-:Y:S01]  /*6bc0*/  @!P1 LEA.HI.X.SX32 R101, R0, R109, 0x1, P0 ;  /* 0x0000006d00659211 */ /* 0x020fe200000f0eff */
[----:B------:R-:W-:Y:S01]  /*6bd0*/  IMAD.MOV R0, RZ, RZ, -R0 ;  /* 0x000000ffff007224 */ /* 0x000fe200078e0a00 */
[----:B------:R-:W-:Y:S01]  /*6be0*/  @!P1 LEA R100, P0, R3, c[0x0][0x2a0], 0x2 ;  /* 0x0000a80003649a11 */ /* 0x000fe200078010ff */
[----:B------:R-:W-:Y:S01]  /*6bf0*/  IMAD.SHL.U32 R178, R110, 0x2, RZ ;  /* 0x000000026eb27824 */ /* 0x000fe200078e00ff */
[----:B------:R-:W-:Y:S01]  /*6c00*/  IADD3 R109, R227, 0x40, RZ ;  /* 0x00000040e36d7810 */ /* 0x000fe20007ffe0ff */
[----:B------:R-:W-:Y:S01]  /*6c10*/  IMAD R221, R0, c[0x0][0x2b8], R2 ;  /* 0x0000ae0000dd7a24 */ /* 0x000fe200078e0202 */
[----:B------:R-:W-:Y:S02]  /*6c20*/  @!P1 LEA.HI.X R101, R3, c[0x0][0x2a4], R101, 0x2, P0 ;  /* 0x0000a90003659a11 */ /* 0x000fe400000f1465 */
[----:B------:R-:W-:Y:S01]  /*6c30*/  SHF.R.S32.HI R109, RZ, 0x1f, R109 ;  /* 0x0000001fff6d7819 */ /* 0x000fe2000001146d */
[----:B------:R-:W-:Y:S01]  /*6c40*/  IMAD.WIDE.U32 R2, R221, c[0x0][0x1e0], RZ ;  /* 0x00007800dd027a25 */ /* 0x000fe200078e00ff */
[----:B------:R-:W-:Y:S01]  /*6c50*/  SHF.R.S32.HI R0, RZ, 0x1f, R221 ;  /* 0x0000001fff007819 */ /* 0x000fe200000114dd */
[----:B------:R-:W2:Y:S01]  /*6c60*/  @!P1 LDG.E R219, [R100.64] ;  /* 0x0000000664db9981 */ /* 0x000ea2000c1e1900 */
[----:B------:R-:W-:Y:S02]  /*6c70*/  SHF.L.U64.HI R111, R110, 0x1, R109 ;  /* 0x000000016e6f7819 */ /* 0x000fe4000001026d */
[----:B------:R-:W-:Y:S01]  /*6c80*/  IADD3 R109, R227, 0x20, RZ ;  /* 0x00000020e36d7810 */ /* 0x000fe20007ffe0ff */
[----:B------:R-:W-:Y:S03]  /*6c90*/  IMAD R0, R0, c[0x0][0x1e0], RZ ;  /* 0x0000780000007a24 */ /* 0x000fe600078e02ff */
[----:B------:R-:W-:Y:S01]  /*6ca0*/  SHF.L.U64.HI R110, R109, 0x1, R103 ;  /* 0x000000016d6e7819 */ /* 0x000fe20000010267 */
[----:B------:R-:W-:Y:S02]  /*6cb0*/  IMAD R0, R221, c[0x0][0x1e4], R0 ;  /* 0x00007900dd007a24 */ /* 0x000fe400078e0200 */
[----:B------:R-:W-:Y:S01]  /*6cc0*/  IMAD.SHL.U32 R177, R109, 0x2, RZ ;  /* 0x000000026db17824 */ /* 0x000fe200078e00ff */
[----:B------:R-:W-:Y:S01]  /*6cd0*/  SHF.L.U64.HI R109, R227, 0x1, R102 ;  /* 0x00000001e36d7819 */ /* 0x000fe20000010266 */
        /* <DEDUP_REMOVED lines=11> */
.L_x_1324:
[----:B------:R-:W-:-:S05]  /*6d90*/  BRA.DIV ~URZ, `(.L_x_1282) ;  /* 0x0000a0327f007947 */ /* 0x000fca000b800000 */
[----:B------:R-:W3:Y:S01]  /*6da0*/  SHFL.IDX PT, R0, R104, RZ, 0x1c1f ;  /* 0x001c1fff68007589 */ /* 0x000ee200000e0000 */
[C---:B------:R-:W-:Y:S02]  /*6db0*/  ISETP.GE.AND P5, PT, R227.reuse, c[0x0][0x1d4], PT ;  /* 0x00007500e3007a0c */ /* 0x040fe40003fa6270 */
[C---:B------:R-:W-:Y:S02]  /*6dc0*/  IADD3 R180, R227.reuse, 0x20, RZ ;  /* 0x00000020e3b47810 */ /* 0x040fe40007ffe0ff */
[----:B------:R-:W-:Y:S02]  /*6dd0*/  IADD3 R179, R227, 0x40, RZ ;  /* 0x00000040e3b37810 */ /* 0x000fe40007ffe0ff */
[----:B------:R-:W-:Y:S02]  /*6de0*/  ISETP.GE.AND P4, PT, R180, c[0x0][0x1d4], PT ;  /* 0x00007500b4007a0c */ /* 0x000fe40003f86270 */
[C---:B---3--:R-:W-:Y:S02]  /*6df0*/  IADD3 R2, P0, R0.reuse, R176, RZ ;  /* 0x000000b000027210 */ /* 0x048fe40007f1e0ff */
[----:B------:R-:W-:Y:S03]  /*6e00*/  IADD3 R102, P6, R0, R177, RZ ;  /* 0x000000b100667210 */ /* 0x000fe60007fde0ff */
[C---:B--2---:R-:W-:Y:S01]  /*6e10*/  IMAD.X R3, R100.reuse, 0x1, R109, P0 ;  /* 0x0000000164037824 */ /* 0x044fe200000e066d */
[----:B------:R-:W-:Y:S01]  /*6e20*/  ISETP.GE.AND P0, PT, R179, c[0x0][0x1d4], PT ;  /* 0x00007500b3007a0c */ /* 0x000fe20003f06270 */
[----:B------:R-:W-:Y:S03]  /*6e30*/  IMAD.X R103, R100, 0x1, R110, P6 ;  /* 0x0000000164677824 */ /* 0x000fe600030e066e */
[----:B------:R-:W-:Y:S01]  /*6e40*/  @!PT LDS RZ, [RZ] ;  /* 0x00000000fffff984 */ /* 0x000fe20000000800 */
[----:B------:R-:W-:Y:S01]  /*6e50*/  @!PT LDS RZ, [RZ] ;  /* 0x00000000fffff984 */ /* 0x000fe20000000800 */
[----:B------:R2:W-:Y:S04]  /*6e60*/  LDGSTS.E.BYPASS.LTC128B.128 [R218+0x3100], [R2.64], !P5 ;  /* 0x0310000002da7fae */ /* 0x0005e8000e901d46 */
[----:B------:R3:W-:Y:S01]  /*6e70*/  LDGSTS.E.BYPASS.LTC128B.128 [R218+0x4100], [R102.64], !P4 ;  /* 0x0410000066da7fae */ /* 0x0007e2000e101d46 */
[----:B--2---:R-:W-:Y:S03]  /*6e80*/  IADD3 R2, P6, R0, R178, RZ ;  /* 0x000000b200027210 */ /* 0x004fe60007fde0ff */
[----:B------:R-:W2:Y:S01]  /*6e90*/  SHFL.IDX PT, R0, R104, 0x1, 0x1c1f ;  /* 0x003c1f0068007f89 */ /* 0x000ea200000e0000 */
[----:B---3--:R-:W-:Y:S01]  /*6ea0*/  SEL R102, RZ, 0x10, P5 ;  /* 0x00000010ff667807 */ /* 0x008fe20002800000 */
[----:B------:R-:W-:Y:S01]  /*6eb0*/  IMAD.X R3, R100, 0x1, R111, P6 ;  /* 0x0000000164037824 */ /* 0x000fe200030e066f */
[----:B------:R-:W-:Y:S01]  /*6ec0*/  SEL R103, RZ, 0x10, P4 ;  /* 0x00000010ff677807 */ /* 0x000fe20002000000 */
[----:B------:R3:W4:Y:S04]  /*6ed0*/  SHFL.IDX PT, R100, R101, 0x1, 0x1c1f ;  /* 0x003c1f0065647f89 */ /* 0x00072800000e0000 */
[----:B------:R1:W-:Y:S02]  /*6ee0*/  LDGSTS.E.BYPASS.LTC128B.128 [R218+0x5100], [R2.64], !P0 ;  /* 0x0510000002da7fae */ /* 0x0003e4000c101d46 */
[----:B-1-3--:R-:W-:Y:S02]  /*6ef0*/  SEL R101, RZ, 0x10, P0 ;  /* 0x00000010ff657807 */ /* 0x00afe40000000000 */
.L_x_1325:
[C---:B--2---:R-:W-:Y:S02]  /*6f00*/  ISETP.NE.U32.AND P5, PT, R102.reuse, RZ, PT ;  /* 0x000000ff6600720c */ /* 0x044fe40003fa5070 */
[----:B------:R-:W-:Y:S02]  /*6f10*/  IADD3 R102, -R102, 0x10, RZ ;  /* 0x0000001066667810 */ /* 0x000fe40007ffe1ff */
[C---:B------:R-:W-:Y:S02]  /*6f20*/  ISETP.NE.U32.AND P6, PT, R103.reuse, RZ, PT ;  /* 0x000000ff6700720c */ /* 0x040fe40003fc5070 */
[----:B------:R-:W-:Y:S02]  /*6f30*/  LOP3.LUT R102, R102, 0xf, RZ, 0xc0, !PT ;  /* 0x0000000f66667812 */ /* 0x000fe400078ec0ff */
[----:B------:R-:W-:Y:S02]  /*6f40*/  IADD3 R103, -R103, 0x10, RZ ;  /* 0x0000001067677810 */ /* 0x000fe40007ffe1ff */
[----:B------:R-:W-:Y:S02]  /*6f50*/  IADD3 R2, P4, P0, R102, R0, R176 ;  /* 0x0000000066027210 */ /* 0x000fe4000789e0b0 */
[----:B------:R-:W-:Y:S02]  /*6f60*/  LOP3.LUT R103, R103, 0xf, RZ, 0xc0, !PT ;  /* 0x0000000f67677812 */ /* 0x000fe400078ec0ff */
[----:B----4-:R-:W-:Y:S02]  /*6f70*/  IADD3.X R3, RZ, R100, R109, P4, P0 ;  /* 0x00000064ff037210 */ /* 0x010fe400027e046d */
[----:B------:R-:W-:Y:S03]  /*6f80*/  IADD3 R102, P4, P0, R103, R0, R177 ;  /* 0x0000000067667210 */ /* 0x000fe6000789e0b1 */
[----:B------:R-:W-:Y:S01]  /*6f90*/  @!PT LDS RZ, [RZ] ;  /* 0x00000000fffff984 */ /* 0x000fe20000000800 */
[----:B------:R-:W-:Y:S01]  /*6fa0*/  @!PT LDS RZ, [RZ] ;  /* 0x00000000fffff984 */ /* 0x000fe20000000800 */
[----:B------:R-:W-:Y:S01]  /*6fb0*/  @!PT LDS RZ, [RZ] ;  /* 0x00000000fffff984 */ /* 0x000fe20000000800 */
[----:B------:R1:W-:Y:S01]  /*6fc0*/  LDGSTS.E.BYPASS.LTC128B.128.ZFILL [R218+0x3900], [R2.64], P5 ;  /* 0x0390000002da7fae */ /* 0x0003e2000a941d46 */
[C---:B------:R-:W-:Y:S02]  /*6fd0*/  ISETP.NE.U32.AND P5, PT, R101.reuse, RZ, PT ;  /* 0x000000ff6500720c */ /* 0x040fe40003fa5070 */
[----:B------:R-:W-:Y:S05]  /*6fe0*/  IADD3.X R103, RZ, R100, R110, P4, P0 ;  /* 0x00000064ff677210 */ /* 0x000fea00027e046e */
[----:B------:R2:W-:Y:S01]  /*6ff0*/  LDGSTS.E.BYPASS.LTC128B.128.ZFILL [R218+0x4900], [R102.64], P6 ;  /* 0x0490000066da7fae */ /* 0x0005e2000b141d46 */
[----:B-1----:R-:W-:Y:S04]  /*7000*/  IADD3 R2, -R101, 0x10, RZ ;  /* 0x0000001065027810 */ /* 0x002fe80007ffe1ff */
[----:B------:R-:W-:Y:S04]  /*7010*/  LOP3.LUT R2, R2, 0xf, RZ, 0xc0, !PT ;  /* 0x0000000f02027812 */ /* 0x000fe800078ec0ff */
[----:B------:R-:W-:Y:S04]  /*7020*/  IADD3 R2, P4, P0, R2, R0, R178 ;  /* 0x0000000002027210 */ /* 0x000fe8000789e0b2 */
[----:B------:R-:W-:Y:S05]  /*7030*/  IADD3.X R3, RZ, R100, R111, P4, P0 ;  /* 0x00000064ff037210 */ /* 0x000fea00027e046f */
[----:B------:R2:W-:Y:S04]  /*7040*/  LDGSTS.E.BYPASS.LTC128B.128.ZFILL [R218+0x5900], [R2.64], P5 ;  /* 0x0590000002da7fae */ /* 0x0005e8000a941d46 */
.L_x_1280:
[----:B------:R-:W-:Y:S05]  /*7050*/  BSYNC B0 ;  /* 0x0000000000007941 */ /* 0x000fea0003800000 */
.L_x_1279:
[----:B------:R-:W-:Y:S01]  /*7060*/  MOV R101, 0x1 ;  /* 0x0000000100657802 */ /* 0x000fe20000000f00 */
[----:B--2---:R-:W2:Y:S04]  /*7070*/  LDL R3, [R1+0x8] ;  /* 0x0000080001037983 */ /* 0x004ea80000100800 */
[----:B------:R-:W3:Y:S01]  /*7080*/  LDL R2, [R1+0x38] ;  /* 0x0000380001027983 */ /* 0x000ee20000100800 */
[----:B------:R-:W-:Y:S03]  /*7090*/  IMAD R101, R220, -0x40, R101 ;  /* 0xffffffc0dc657824 */ /* 0x000fe600078e0265 */
[----:B------:R-:W0:Y:S01]  /*70a0*/  LDGDEPBAR ;  /* 0x00000000000079af */ /* 0x000e220000000000 */
[----:B--2---:R-:W-:Y:S01]  /*70b0*/  MOV R100, R3 ;  /* 0x0000000300647202 */ /* 0x004fe20000000f00 */
[----:B------:R-:W-:Y:S01]  /*70c0*/  @P3 IMAD.HI.U32 R0, R3, c[0x0][0x2c8], RZ ;  /* 0x0000b20003003a27 */ /* 0x000fe200078e00ff */
[----:B---3--:R-:W-:Y:S04]  /*70d0*/  IADD3 R101, -R2, R101, RZ ;  /* 0x0000006502657210 */ /* 0x008fe80007ffe1ff */
[----:B------:R-:W-:Y:S02]  /*70e0*/  @P3 SHF.R.U32.HI R100, RZ, c[0x0][0x2cc], R0 ;  /* 0x0000b300ff643a19 */ /* 0x000fe40000011600 */
[----:B------:R-:W-:Y:S05]  /*70f0*/  MOV R0, c[0x0][0x2ac] ;  /* 0x0000ab0000007a02 */ /* 0x000fea0000000f00 */
[----:B------:R-:W-:Y:S05]  /*7100*/  IMAD R101, R0, c[0x0][0x1d0], R101 ;  /* 0x0000740000657a24 */ /* 0x000fea00078e0265 */
[----:B------:R-:W-:Y:S01]  /*7110*/  IADD3 R101, R101, -c[0x0][0x168], RZ ;  /* 0x80005a0065657a10 */ /* 0x000fe20007ffe0ff */
[----:B------:R-:W-:-:S05]  /*7120*/  BRA.DIV ~URZ, `(.L_x_1283) ;  /* 0x00009ef27f007947 */ /* 0x000fca000b800000 */
[----:B------:R1:W2:Y:S02]  /*7130*/  SHFL.IDX PT, R0, R100, RZ, 0x1c1f ;  /* 0x001c1fff64007589 */ /* 0x0002a400000e0000 */
.L_x_1326:
[----:B--2---:R-:W-:Y:S05]  /*7140*/  IMAD.IADD R0, R101, 0x1, R0 ;  /* 0x0000000165007824 */ /* 0x004fea00078e0200 */
[C---:B------:R-:W-:Y:S02]  /*7150*/  ISETP.GT.AND P6, PT, R0.reuse, RZ, PT ;  /* 0x000000ff0000720c */ /* 0x040fe40003fc4270 */
[C---:B------:R-:W-:Y:S02]  /*7160*/  ISETP.GT.AND P5, PT, R0.reuse, 0x1, PT ;  /* 0x000000010000780c */ /* 0x040fe40003fa4270 */
[C---:B------:R-:W-:Y:S02]  /*7170*/  ISETP.GT.AND P4, PT, R0.reuse, 0x8, PT ;  /* 0x000000080000780c */ /* 0x040fe40003f84270 */
[----:B------:R-:W-:Y:S02]  /*7180*/  ISETP.GT.AND P0, PT, R0, 0x9, PT ;  /* 0x000000090000780c */ /* 0x000fe40003f04270 */
[----:B------:R-:W-:Y:S02]  /*7190*/  FSEL R4, R4, -INF , P6 ;  /* 0xff80000004047808 */ /* 0x000fe40003000000 */
[C---:B------:R-:W-:Y:S02]  /*71a0*/  ISETP.GT.AND P6, PT, R0.reuse, 0x10, PT ;  /* 0x000000100000780c */ /* 0x040fe40003fc4270 */
[----:B------:R-:W-:Y:S02]  /*71b0*/  FSEL R110, R5, -INF , P5 ;  /* 0xff800000056e7808 */ /* 0x000fe40002800000 */
        /* <DEDUP_REMOVED lines=22> */
[----:B------:R-:W-:Y:S02]  /*7320*/  FSEL R53, R53, -INF , P5 ;  /* 0xff80000035357808 */ /* 0x000fe40002800000 */
[----:B------:R-:W-:Y:S02]  /*7330*/  FSEL R64, R64, -INF , P4 ;  /* 0xff80000040407808 */ /* 0x000fe40002000000 */
[----:B------:R-:W-:Y:S01]  /*7340*/  FSEL R65, R65, -INF , P0 ;  /* 0xff80000041417808 */ /* 0x000fe20000000000 */
[----:B------:R-:W-:-:S05]  /*7350*/  BRA.DIV ~URZ, `(.L_x_1284) ;  /* 0x00009d227f007947 */ /* 0x000fca000b800000 */
[----:B------:R-:W-:Y:S01]  /*7360*/  FMNMX.FTZ R104, R4, R105, !PT ;  /* 0x0000006904687209 */ /* 0x000fe20007810000 */
[----:B------:R-:W2:Y:S03]  /*7370*/  SHFL.IDX PT, R2, R100, 0x1, 0x1c1f ;  /* 0x003c1f0064027f89 */ /* 0x000ea600000e0000 */
[----:B------:R-:W-:Y:S04]  /*7380*/  FMNMX.FTZ R104, R110, R104, !PT ;  /* 0x000000686e687209 */ /* 0x000fe80007810000 */
[----:B------:R-:W-:Y:S01]  /*7390*/  FMNMX.FTZ R104, R5, R104, !PT ;  /* 0x0000006805687209 */ /* 0x000fe20007810000 */
[----:B------:R-:W3:Y:S03]  /*73a0*/  SHFL.IDX PT, R0, R100, 0x2, 0x1c1f ;  /* 0x005c1f0064007f89 */ /* 0x000ee600000e0000 */
[----:B------:R-:W-:Y:S04]  /*73b0*/  FMNMX.FTZ R104, R109, R104, !PT ;  /* 0x000000686d687209 */ /* 0x000fe80007810000 */
[----:B------:R-:W-:Y:S01]  /*73c0*/  FMNMX.FTZ R104, R20, R104, !PT ;  /* 0x0000006814687209 */ /* 0x000fe20007810000 */
[----:B------:R-:W4:Y:S03]  /*73d0*/  SHFL.IDX PT, R3, R100, 0x3, 0x1c1f ;  /* 0x007c1f0064037f89 */ /* 0x000f2600000e0000 */
[----:B------:R-:W-:Y:S04]  /*73e0*/  FMNMX.FTZ R104, R21, R104, !PT ;  /* 0x0000006815687209 */ /* 0x000fe80007810000 */
[----:B------:R-:W-:Y:S04]  /*73f0*/  FMNMX.FTZ R104, R32, R104, !PT ;  /* 0x0000006820687209 */ /* 0x000fe80007810000 */
[----:B------:R-:W-:Y:S04]  /*7400*/  FMNMX.FTZ R104, R33, R104, !PT ;  /* 0x0000006821687209 */ /* 0x000fe80007810000 */
[----:B------:R-:W-:Y:S04]  /*7410*/  FMNMX.FTZ R104, R36, R104, !PT ;  /* 0x0000006824687209 */ /* 0x000fe80007810000 */
[----:B------:R-:W-:Y:S04]  /*7420*/  FMNMX.FTZ R104, R37, R104, !PT ;  /* 0x0000006825687209 */ /* 0x000fe80007810000 */
[----:B------:R-:W-:Y:S01]  /*7430*/  FMNMX.FTZ R104, R48, R104, !PT ;  /* 0x0000006830687209 */ /* 0x000fe20007810000 */
[C---:B--2---:R-:W-:Y:S02]  /*7440*/  IMAD.IADD R2, R101.reuse, 0x1, R2 ;  /* 0x0000000165027824 */ /* 0x044fe400078e0202 */
[----:B---3--:R-:W-:Y:S01]  /*7450*/  IMAD.IADD R0, R101, 0x1, R0 ;  /* 0x0000000165007824 */ /* 0x008fe200078e0200 */
[----:B------:R-:W-:Y:S01]  /*7460*/  FMNMX.FTZ R104, R49, R104, !PT ;  /* 0x0000006831687209 */ /* 0x000fe20007810000 */
[----:B----4-:R-:W-:Y:S01]  /*7470*/  IMAD.IADD R101, R101, 0x1, R3 ;  /* 0x0000000165657824 */ /* 0x010fe200078e0203 */
[C---:B------:R-:W-:Y:S02]  /*7480*/  ISETP.GT.AND P6, PT, R2.reuse, RZ, PT ;  /* 0x000000ff0200720c */ /* 0x040fe40003fc4270 */
[C---:B------:R-:W-:Y:S02]  /*7490*/  ISETP.GT.AND P5, PT, R2.reuse, 0x1, PT ;  /* 0x000000010200780c */ /* 0x040fe40003fa4270 */
[C---:B------:R-:W-:Y:S02]  /*74a0*/  ISETP.GT.AND P4, PT, R2.reuse, 0x8, PT ;  /* 0x000000080200780c */ /* 0x040fe40003f84270 */
[----:B------:R-:W-:Y:S02]  /*74b0*/  ISETP.GT.AND P0, PT, R2, 0x9, PT ;  /* 0x000000090200780c */ /* 0x000fe40003f04270 */
[----:B------:R-:W-:Y:S02]  /*74c0*/  FSEL R6, R6, -INF , P6 ;  /* 0xff80000006067808 */ /* 0x000fe40003000000 */
[----:B------:R-:W-:Y:S02]  /*74d0*/  FSEL R17, R7, -INF , P5 ;  /* 0xff80000007117808 */ /* 0x000fe40002800000 */
[----:B------:R-:W-:Y:S02]  /*74e0*/  FSEL R18, R18, -INF , P4 ;  /* 0xff80000012127808 */ /* 0x000fe40002000000 */
[----:B------:R-:W-:Y:S02]  /*74f0*/  FSEL R19, R19, -INF , P0 ;  /* 0xff80000013137808 */ /* 0x000fe40000000000 */
[C---:B------:R-:W-:Y:S02]  /*7500*/  ISETP.GT.AND P6, PT, R2.reuse, 0x10, PT ;  /* 0x000000100200780c */ /* 0x040fe40003fc4270 */
        /* <DEDUP_REMOVED lines=23> */
[C---:B------:R-:W-:Y:S02]  /*7680*/  ISETP.GT.AND P6, PT, R0.reuse, RZ, PT ;  /* 0x000000ff0000720c */ /* 0x040fe40003fc4270 */
[----:B------:R-:W-:Y:S02]  /*7690*/  ISETP.GT.AND P5, PT, R0, 0x1, PT ;  /* 0x000000010000780c */ /* 0x000fe40003fa4270 */
[C---:B------:R-:W-:Y:S02]  /*76a0*/  ISETP.GT.AND P4, PT, R101.reuse, RZ, PT ;  /* 0x000000ff6500720c */ /* 0x040fe40003f84270 */
[----:B------:R-:W-:Y:S02]  /*76b0*/  ISETP.GT.AND P0, PT, R101, 0x1, PT ;  /* 0x000000016500780c */ /* 0x000fe40003f04270 */
[----:B------:R-:W-:Y:S02]  /*76c0*/  FSEL R16, R8, -INF , P6 ;  /* 0xff80000008107808 */ /* 0x000fe40003000000 */
[----:B------:R-:W-:Y:S02]  /*76d0*/  FSEL R9, R9, -INF , P5 ;  /* 0xff80000009097808 */ /* 0x000fe40002800000 */
[----:B------:R-:W-:Y:S02]  /*76e0*/  FSEL R10, R10, -INF , P4 ;  /* 0xff8000000a0a7808 */ /* 0x000fe40002000000 */
[----:B------:R-:W-:Y:S02]  /*76f0*/  FSEL R11, R11, -INF , P0 ;  /* 0xff8000000b0b7808 */ /* 0x000fe40000000000 */
[C---:B------:R-:W-:Y:S02]  /*7700*/  ISETP.GT.AND P6, PT, R0.reuse, 0x8, PT ;  /* 0x000000080000780c */ /* 0x040fe40003fc4270 */
[----:B------:R-:W-:Y:S02]  /*7710*/  ISETP.GT.AND P5, PT, R0, 0x9, PT ;  /* 0x000000090000780c */ /* 0x000fe40003fa4270 */
[C---:B------:R-:W-:Y:S02]  /*7720*/  ISETP.GT.AND P4, PT, R101.reuse, 0x8, PT ;  /* 0x000000086500780c */ /* 0x040fe40003f84270 */
        /* <DEDUP_REMOVED lines=9> */
[----:B------:R-:W-:Y:S02]  /*77c0*/  FMNMX.FTZ R104, R52, R104, !PT ;  /* 0x0000006834687209 */ /* 0x000fe40007810000 */
        /* <DEDUP_REMOVED lines=51> */
[----:B--2---:R-:W-:Y:S02]  /*7b00*/  FMNMX.FTZ R104, R0, R104, !PT ;  /* 0x0000006800687209 */ /* 0x004fe40007810000 */
        /* <DEDUP_REMOVED lines=12> */
[----:B------:R-:W-:Y:S02]  /*7bd0*/  FSEL R56, R56, -INF , P6 ;  /* 0xff80000038387808 */ /* 0x000fe40003000000 */
[----:B------:R-:W-:Y:S02]  /*7be0*/  FMNMX.FTZ R103, R67, R103, !PT ;  /* 0x0000006743677209 */ /* 0x000fe40007810000 */
[----:B------:R-:W-:Y:S02]  /*7bf0*/  FMNMX.FTZ R102, R45, R102, !PT ;  /* 0x000000662d667209 */ /* 0x000fe40007810000 */
[----:B--2---:R-:W-:Y:S02]  /*7c00*/  FMNMX.FTZ R104, R104, R0, !PT ;  /* 0x0000000068687209 */ /* 0x004fe40007810000 */
[----:B------:R-:W-:Y:S01]  /*7c10*/  FSEL R57, R57, -INF , P5 ;  /* 0xff80000039397808 */ /* 0x000fe20002800000 */
[----:B------:R-:W2:Y:S01]  /*7c20*/  SHFL.BFLY PT, R0, R103, 0x2, 0x1f ;  /* 0x0c401f0067007f89 */ /* 0x000ea200000e0000 */
[----:B------:R-:W-:Y:S02]  /*7c30*/  FMNMX.FTZ R102, R56, R102, !PT ;  /* 0x0000006638667209 */ /* 0x000fe40007810000 */
[----:B------:R-:W-:Y:S02]  /*7c40*/  FSEL R60, R60, -INF , P4 ;  /* 0xff8000003c3c7808 */ /* 0x000fe40002000000 */
[----:B------:R-:W-:Y:S02]  /*7c50*/  FMNMX.FTZ R102, R57, R102, !PT ;  /* 0x0000006639667209 */ /* 0x000fe40007810000 */
[----:B------:R-:W-:Y:S02]  /*7c60*/  FSEL R61, R61, -INF , P0 ;  /* 0xff8000003d3d7808 */ /* 0x000fe40000000000 */
[----:B------:R-:W-:Y:S02]  /*7c70*/  FMNMX.FTZ R102, R60, R102, !PT ;  /* 0x000000663c667209 */ /* 0x000fe40007810000 */
[----:B------:R-:W-:Y:S02]  /*7c80*/  ISETP.GT.AND P6, PT, R101, 0x30, PT ;  /* 0x000000306500780c */ /* 0x000fe40003fc4270 */
[----:B------:R-:W-:Y:S02]  /*7c90*/  FMNMX.FTZ R102, R61, R102, !PT ;  /* 0x000000663d667209 */ /* 0x000fe40007810000 */
[C---:B------:R-:W-:Y:S02]  /*7ca0*/  ISETP.GT.AND P5, PT, R101.reuse, 0x31, PT ;  /* 0x000000316500780c */ /* 0x040fe40003fa4270 */
[----:B------:R-:W-:Y:S02]  /*7cb0*/  FSEL R58, R58, -INF , P6 ;  /* 0xff8000003a3a7808 */ /* 0x000fe40003000000 */
[----:B------:R-:W-:Y:S02]  /*7cc0*/  ISETP.GT.AND P4, PT, R101, 0x38, PT ;  /* 0x000000386500780c */ /* 0x000fe40003f84270 */
[----:B------:R-:W-:Y:S02]  /*7cd0*/  FSEL R59, R59, -INF , P5 ;  /* 0xff8000003b3b7808 */ /* 0x000fe40002800000 */
[----:B------:R-:W-:Y:S02]  /*7ce0*/  ISETP.GT.AND P0, PT, R101, 0x39, PT ;  /* 0x000000396500780c */ /* 0x000fe40003f04270 */
[----:B--2---:R-:W-:Y:S02]  /*7cf0*/  FMNMX.FTZ R103, R103, R0, !PT ;  /* 0x0000000067677209 */ /* 0x004fe40007810000 */
[----:B------:R-:W-:Y:S02]  /*7d00*/  FSEL R62, R62, -INF , P4 ;  /* 0xff8000003e3e7808 */ /* 0x000fe40002000000 */
[----:B------:R-:W-:Y:S01]  /*7d10*/  FSEL R63, R63, -INF , P0 ;  /* 0xff8000003f3f7808 */ /* 0x000fe20000000000 */
[----:B------:R-:W2:Y:S02]  /*7d20*/  SHFL.BFLY PT, R0, R103, 0x1, 0x1f ;  /* 0x0c201f0067007f89 */ /* 0x000ea400000e0000 */
[----:B--2---:R-:W-:Y:S06]  /*7d30*/  FMNMX.FTZ R103, R103, R0, !PT ;  /* 0x0000000067677209 */ /* 0x004fec0007810000 */
[----:B------:R-:W2:Y:S02]  /*7d40*/  SHFL.BFLY PT, R0, R102, 0x2, 0x1f ;  /* 0x0c401f0066007f89 */ /* 0x000ea400000e0000 */
[----:B--2---:R-:W-:Y:S06]  /*7d50*/  FMNMX.FTZ R102, R102, R0, !PT ;  /* 0x0000000066667209 */ /* 0x004fec0007810000 */
[----:B------:R-:W2:Y:S02]  /*7d60*/  SHFL.BFLY PT, R0, R102, 0x1, 0x1f ;  /* 0x0c201f0066007f89 */ /* 0x000ea400000e0000 */
[----:B--2---:R-:W-:Y:S02]  /*7d70*/  FMNMX.FTZ R102, R102, R0, !PT ;  /* 0x0000000066667209 */ /* 0x004fe40007810000 */
[----:B------:R-:W-:Y:S04]  /*7d80*/  FMNMX.FTZ R0, R10, R108, !PT ;  /* 0x0000006c0a007209 */ /* 0x000fe80007810000 */
        /* <DEDUP_REMOVED lines=10> */
[----:B-1----:R-:W-:Y:S04]  /*7e30*/  FMNMX.FTZ R100, R47, R0, !PT ;  /* 0x000000002f647209 */ /* 0x002fe80007810000 */
[----:B------:R-:W-:Y:S04]  /*7e40*/  FMNMX.FTZ R100, R58, R100, !PT ;  /* 0x000000643a647209 */ /* 0x000fe80007810000 */
[----:B------:R-:W-:Y:S04]  /*7e50*/  FMNMX.FTZ R100, R59, R100, !PT ;  /* 0x000000643b647209 */ /* 0x000fe80007810000 */
[----:B------:R-:W-:Y:S04]  /*7e60*/  FMNMX.FTZ R100, R62, R100, !PT ;  /* 0x000000643e647209 */ /* 0x000fe80007810000 */
[----:B------:R-:W-:Y:S05]  /*7e70*/  FMNMX.FTZ R100, R63, R100, !PT ;  /* 0x000000643f647209 */ /* 0x000fea0007810000 */
[----:B------:R-:W1:Y:S02]  /*7e80*/  SHFL.BFLY PT, R0, R100, 0x2, 0x1f ;  /* 0x0c401f0064007f89 */ /* 0x000e6400000e0000 */
[----:B-1----:R-:W-:Y:S06]  /*7e90*/  FMNMX.FTZ R100, R100, R0, !PT ;  /* 0x0000000064647209 */ /* 0x002fec0007810000 */
[----:B------:R1:W2:Y:S02]  /*7ea0*/  SHFL.BFLY PT, R0, R100, 0x1, 0x1f ;  /* 0x0c201f0064007f89 */ /* 0x0002a400000e0000 */
.L_x_1327:
[C---:B------:R-:W-:Y:S01]  /*7eb0*/  FSETP.NEU.FTZ.AND P0, PT, R104.reuse, -INF , PT ;  /* 0xff8000006800780b */ /* 0x040fe20003f1d000 */
[----:B------:R-:W-:Y:S01]  /*7ec0*/  FMUL.FTZ R2, R104, c[0x0][0x2d0] ;  /* 0x0000b40068027a20 */ /* 0x000fe20000410000 */
        /* <DEDUP_REMOVED lines=19> */
[--C-:B------:R-:W-:Y:S02]  /*8000*/  FFMA.FTZ R239, R64, c[0x0][0x2d0], -R2.reuse ;  /* 0x0000b40040ef7a23 */ /* 0x100fe40000010802 */
[--C-:B------:R-:W-:Y:S01]  /*8010*/  FFMA.FTZ R245, R65, c[0x0][0x2d0], -R2.reuse ;  /* 0x0000b40041f57a23 */ /* 0x100fe20000010802 */
[----:B------:R-:W2:Y:S01]  /*8020*/  MUFU.EX2 R4, R4 ;  /* 0x0000000400047308 */ /* 0x000ea20000000800 */
[--C-:B------:R-:W-:Y:S02]  /*8030*/  FFMA.FTZ R5, R5, c[0x0][0x2d0], -R2.reuse ;  /* 0x0000b40005057a23 */ /* 0x100fe40000010802 */
[--C-:B------:R-:W-:Y:S02]  /*8040*/  FFMA.FTZ R8, R109, c[0x0][0x2d0], -R2.reuse ;  /* 0x0000b4006d087a23 */ /* 0x100fe40000010802 */
[--C-:B------:R-:W-:Y:S02]  /*8050*/  FFMA.FTZ R194, R32, c[0x0][0x2d0], -R2.reuse ;  /* 0x0000b40020c27a23 */ /* 0x100fe40000010802 */
[----:B------:R-:W-:Y:S02]  /*8060*/  FFMA.FTZ R193, R33, c[0x0][0x2d0], -R2 ;  /* 0x0000b40021c17a23 */ /* 0x000fe40000010802 */
[----:B------:R-:W-:Y:S01]  /*8070*/  FMUL.FTZ R2, R103, c[0x0][0x2d0] ;  /* 0x0000b40067027a20 */ /* 0x000fe20000410000 */
[----:B------:R3:W-:Y:S04]  /*8080*/  MUFU.EX2 R178, R5 ;  /* 0x0000000500b27308 */ /* 0x0007e80000000800 */
        /* <DEDUP_REMOVED lines=10> */
[--C-:B------:R-:W-:Y:S01]  /*8130*/  FFMA.FTZ R190, R34, c[0x0][0x2d0], -R2.reuse ;  /* 0x0000b40022be7a23 */ /* 0x100fe20000010802 */
[----:B------:R-:W-:Y:S01]  /*8140*/  LDSM.16.MT88.4 R52, [R201+0x1000] ;  /* 0x00100000c934783b */ /* 0x000fe20000004200 */
[--C-:B------:R-:W-:Y:S02]  /*8150*/  FFMA.FTZ R189, R35, c[0x0][0x2d0], -R2.reuse ;  /* 0x0000b40023bd7a23 */ /* 0x100fe40000010802 */
[--C-:B------:R-:W-:Y:S02]  /*8160*/  FFMA.FTZ R226, R50, c[0x0][0x2d0], -R2.reuse ;  /* 0x0000b40032e27a23 */ /* 0x100fe40000010802 */
[--C-:B------:R-:W-:Y:S01]  /*8170*/  FFMA.FTZ R225, R51, c[0x0][0x2d0], -R2.reuse ;  /* 0x0000b40033e17a23 */ /* 0x100fe20000010802 */
[----:B------:R-:W-:Y:S01]  /*8180*/  MUFU.EX2 R192, R192 ;  /* 0x000000c000c07308 */ /* 0x000fe20000000800 */
[--C-:B------:R-:W-:Y:S02]  /*8190*/  FFMA.FTZ R240, R66, c[0x0][0x2d0], -R2.reuse ;  /* 0x0000b40042f07a23 */ /* 0x100fe40000010802 */
[--C-:B------:R-:W-:Y:S07]  /*81a0*/  FFMA.FTZ R244, R67, c[0x0][0x2d0], -R2.reuse ;  /* 0x0000b40043f47a23 */ /* 0x100fee0000010802 */
[----:B------:R-:W-:Y:S10]  /*81b0*/  MUFU.EX2 R190, R190 ;  /* 0x000000be00be7308 */ /* 0x000ff40000000800 */
[----:B------:R-:W-:Y:S10]  /*81c0*/  MUFU.EX2 R189, R189 ;  /* 0x000000bd00bd7308 */ /* 0x000ff40000000800 */
[----:B------:R-:W-:Y:S10]  /*81d0*/  MUFU.EX2 R229, R229 ;  /* 0x000000e500e57308 */ /* 0x000ff40000000800 */
[----:B------:R-:W-:Y:S01]  /*81e0*/  MUFU.EX2 R228, R228 ;  /* 0x000000e400e47308 */ /* 0x000fe20000000800 */
[----:B-1----:R-:W-:Y:S01]  /*81f0*/  FFMA.FTZ R0, R100, R236, R3 ;  /* 0x000000ec64007223 */ /* 0x002fe20000010003 */
[----:B--2---:R-:W-:Y:S01]  /*8200*/  F2FP.PACK_AB R176, R4, R3 ;  /* 0x0000000304b0723e */ /* 0x004fe200000000ff */
[----:B------:R-:W-:Y:S02]  /*8210*/  FFMA.FTZ R3, R6, c[0x0][0x2d0], -R2 ;  /* 0x0000b40006037a23 */ /* 0x000fe40000010802 */
[----:B------:R-:W-:Y:S01]  /*8220*/  FADD.FTZ R7, R4, R0 ;  /* 0x0000000004077221 */ /* 0x000fe20000010000 */
[----:B------:R-:W-:Y:S01]  /*8230*/  FSEL R0, R103, RZ, P0 ;  /* 0x000000ff67007208 */ /* 0x000fe20000000000 */
[--C-:B------:R-:W-:Y:S01]  /*8240*/  FFMA.FTZ R4, R17, c[0x0][0x2d0], -R2.reuse ;  /* 0x0000b40011047a23 */ /* 0x100fe20000010802 */
[----:B------:R-:W-:Y:S01]  /*8250*/  FSETP.NEU.FTZ.AND P0, PT, R102, -INF , PT ;  /* 0xff8000006600780b */ /* 0x000fe20003f1d000 */
[----:B------:R-:W-:Y:S01]  /*8260*/  FFMA.FTZ R6, R18, c[0x0][0x2d0], -R2 ;  /* 0x0000b40012067a23 */ /* 0x000fe20000010802 */
[----:B------:R-:W-:Y:S01]  /*8270*/  MUFU.EX2 R177, R3 ;  /* 0x0000000300b17308 */ /* 0x000fe20000000800 */
[----:B------:R-:W-:Y:S02]  /*8280*/  FADD.FTZ R0, -R0, R106 ;  /* 0x0000006a00007221 */ /* 0x000fe40000010100 */
[----:B------:R-:W-:Y:S02]  /*8290*/  FMUL.FTZ R2, R102, c[0x0][0x2d0] ;  /* 0x0000b40066027a20 */ /* 0x000fe40000410000 */
[----:B------:R-:W-:Y:S02]  /*82a0*/  FMUL.FTZ R0, R0, c[0x0][0x2d0] ;  /* 0x0000b40000007a20 */ /* 0x000fe40000410000 */
[----:B------:R-:W-:Y:S01]  /*82b0*/  FMUL.FTZ R48, R100, R164 ;  /* 0x000000a464307220 */ /* 0x000fe20000410000 */
[----:B------:R-:W-:Y:S01]  /*82c0*/  FSEL R2, R2, RZ, P0 ;  /* 0x000000ff02027208 */ /* 0x000fe20000000000 */
[C---:B------:R-:W-:Y:S01]  /*82d0*/  FMUL.FTZ R49, R100.reuse, R165 ;  /* 0x000000a564317220 */ /* 0x040fe20000410000 */
[----:B------:R-:W1:Y:S01]  /*82e0*/  MUFU.EX2 R3, R0 ;  /* 0x0000000000037308 */ /* 0x000e620000000800 */
[----:B------:R-:W-:Y:S02]  /*82f0*/  FMUL.FTZ R64, R100, R172 ;  /* 0x000000ac64407220 */ /* 0x000fe40000410000 */
[--C-:B------:R-:W-:Y:S02]  /*8300*/  FFMA.FTZ R186, R25, c[0x0][0x2d0], -R2.reuse ;  /* 0x0000b40019ba7a23 */ /* 0x100fe40000010802 */
[--C-:B------:R-:W-:Y:S02]  /*8310*/  FFMA.FTZ R185, R28, c[0x0][0x2d0], -R2.reuse ;  /* 0x0000b4001cb97a23 */ /* 0x100fe40000010802 */
[--C-:B---3--:R-:W-:Y:S02]  /*8320*/  FFMA.FTZ R5, R9, c[0x0][0x2d0], -R2.reuse ;  /* 0x0000b40009057a23 */ /* 0x108fe40000010802 */
[--C-:B------:R-:W-:Y:S01]  /*8330*/  FFMA.FTZ R32, R12, c[0x0][0x2d0], -R2.reuse ;  /* 0x0000b4000c207a23 */ /* 0x100fe20000010802 */
[----:B------:R-:W2:Y:S01]  /*8340*/  MUFU.EX2 R4, R4 ;  /* 0x0000000400047308 */ /* 0x000ea20000000800 */
        /* <DEDUP_REMOVED lines=8> */
[----:B-1----:R-:W-:Y:S02]  /*83d0*/  FFMA.FTZ R0, R3, R222, R177 ;  /* 0x000000de03007223 */ /* 0x002fe400000100b1 */
[--C-:B------:R-:W-:Y:S02]  /*83e0*/  FFMA.FTZ R236, R56, c[0x0][0x2d0], -R2.reuse ;  /* 0x0000b40038ec7a23 */ /* 0x100fe40000010802 */
[--C-:B------:R-:W-:Y:S01]  /*83f0*/  FFMA.FTZ R238, R57, c[0x0][0x2d0], -R2.reuse ;  /* 0x0000b40039ee7a23 */ /* 0x100fe20000010802 */
[----:B------:R-:W-:Y:S01]  /*8400*/  MUFU.EX2 R6, R6 ;  /* 0x0000000600067308 */ /* 0x000fe20000000800 */
[--C-:B------:R-:W-:Y:S02]  /*8410*/  FFMA.FTZ R243, R60, c[0x0][0x2d0], -R2.reuse ;  /* 0x0000b4003cf37a23 */ /* 0x100fe40000010802 */
[----:B------:R-:W-:Y:S01]  /*8420*/  FFMA.FTZ R247, R61, c[0x0][0x2d0], -R2 ;  /* 0x0000b4003df77a23 */ /* 0x000fe20000010802 */
[C---:B--2---:R-:W-:Y:S01]  /*8430*/  F2FP.PACK_AB R177, R4.reuse, R177 ;  /* 0x000000b104b1723e */ /* 0x044fe200000000ff */
[----:B------:R-:W-:Y:S01]  /*8440*/  FADD.FTZ R33, R4, R0 ;  /* 0x0000000004217221 */ /* 0x000fe20000010000 */
[----:B------:R-:W-:Y:S01]  /*8450*/  FSEL R0, R102, RZ, P0 ;  /* 0x000000ff66007208 */ /* 0x000fe20000000000 */
[----:B------:R-:W-:Y:S01]  /*8460*/  FFMA.FTZ R4, R16, c[0x0][0x2d0], -R2 ;  /* 0x0000b40010047a23 */ /* 0x000fe20000010802 */
[----:B------:R-:W-:Y:S01]  /*8470*/  FSETP.NEU.FTZ.AND P0, PT, R101, -INF , PT ;  /* 0xff8000006500780b */ /* 0x000fe20003f1d000 */
[----:B------:R-:W-:Y:S01]  /*8480*/  FMUL.FTZ R34, R3, R158 ;  /* 0x0000009e03227220 */ /* 0x000fe20000410000 */
[----:B------:R-:W-:Y:S01]  /*8490*/  MUFU.EX2 R187, R187 ;  /* 0x000000bb00bb7308 */ /* 0x000fe20000000800 */
[----:B------:R-:W-:Y:S01]  /*84a0*/  FADD.FTZ R0, -R0, R107 ;  /* 0x0000006b00007221 */ /* 0x000fe20000010100 */
[----:B------:R-:W-:Y:S01]  /*84b0*/  FSEL R2, R101, RZ, P0 ;  /* 0x000000ff65027208 */ /* 0x000fe20000000000 */
[C---:B------:R-:W-:Y:S02]  /*84c0*/  FMUL.FTZ R35, R3.reuse, R159 ;  /* 0x0000009f03237220 */ /* 0x040fe40000410000 */
[----:B------:R-:W-:Y:S02]  /*84d0*/  FMUL.FTZ R0, R0, c[0x0][0x2d0] ;  /* 0x0000b40000007a20 */ /* 0x000fe40000410000 */
[----:B------:R-:W-:Y:S02]  /*84e0*/  FADD.FTZ R2, -R2, R108 ;  /* 0x0000006c02027221 */ /* 0x000fe40000010100 */
[----:B---3--:R-:W-:Y:S01]  /*84f0*/  FADD.FTZ R5, R178, R7 ;  /* 0x00000007b2057221 */ /* 0x008fe20000010000 */
[----:B------:R-:W1:Y:S01]  /*8500*/  MUFU.EX2 R21, R4 ;  /* 0x0000000400157308 */ /* 0x000e620000000800 */
[----:B------:R-:W-:Y:S01]  /*8510*/  FMUL.FTZ R2, R2, c[0x0][0x2d0] ;  /* 0x0000b40002027a20 */ /* 0x000fe20000410000 */
[C---:B------:R-:W-:Y:S01]  /*8520*/  F2FP.PACK_AB R178, R8.reuse, R178 ;  /* 0x000000b208b2723e */ /* 0x040fe200000000ff */
[----:B------:R-:W-:Y:S02]  /*8530*/  FADD.FTZ R181, R8, R5 ;  /* 0x0000000508b57221 */ /* 0x000fe40000010000 */
[C---:B------:R-:W-:Y:S02]  /*8540*/  FMUL.FTZ R5, R100.reuse, R145 ;  /* 0x0000009164057220 */ /* 0x040fe40000410000 */
[C---:B------:R-:W-:Y:S02]  /*8550*/  FMUL.FTZ R7, R3.reuse, R147 ;  /* 0x0000009303077220 */ /* 0x040fe40000410000 */
[C---:B------:R-:W-:Y:S01]  /*8560*/  FMUL.FTZ R50, R3.reuse, R166 ;  /* 0x000000a603327220 */ /* 0x040fe20000410000 */
[----:B------:R-:W2:Y:S01]  /*8570*/  MUFU.EX2 R0, R0 ;  /* 0x0000000000007308 */ /* 0x000ea20000000800 */
[C---:B------:R-:W-:Y:S02]  /*8580*/  FMUL.FTZ R51, R3.reuse, R167 ;  /* 0x000000a703337220 */ /* 0x040fe40000410000 */
[C---:B------:R-:W-:Y:S01]  /*8590*/  FMUL.FTZ R65, R100.reuse, R173 ;  /* 0x000000ad64417220 */ /* 0x040fe20000410000 */
[----:B------:R-:W-:Y:S01]  /*85a0*/  LDSM.16.MT88.4 R164, [R201+0x1c00] ;  /* 0x001c0000c9a4783b */ /* 0x000fe20000004200 */
[C---:B------:R-:W-:Y:S02]  /*85b0*/  FMUL.FTZ R66, R3.reuse, R174 ;  /* 0x000000ae03427220 */ /* 0x040fe40000410000 */
[C---:B------:R-:W-:Y:S02]  /*85c0*/  FMUL.FTZ R67, R3.reuse, R175 ;  /* 0x000000af03437220 */ /* 0x040fe40000410000 */
[C---:B------:R-:W-:Y:S01]  /*85d0*/  FMUL.FTZ R68, R100.reuse, R68 ;  /* 0x0000004464447220 */ /* 0x040fe20000410000 */
[----:B------:R-:W3:Y:S01]  /*85e0*/  MUFU.EX2 R2, R2 ;  /* 0x0000000200027308 */ /* 0x000ee20000000800 */
[----:B------:R-:W-:Y:S01]  /*85f0*/  FMUL.FTZ R69, R100, R69 ;  /* 0x0000004564457220 */ /* 0x000fe20000410000 */
[----:B------:R-:W-:Y:S01]  /*8600*/  LDSM.16.MT88.4 R172, [R202+0x1c00] ;  /* 0x001c0000caac783b */ /* 0x000fe20000004200 */
[----:B------:R-:W-:Y:S01]  /*8610*/  FMUL.FTZ R70, R3, R70 ;  /* 0x0000004603467220 */ /* 0x000fe20000410000 */
[----:B-1----:R-:W-:Y:S01]  /*8620*/  F2FP.PACK_AB R108, R20, R21 ;  /* 0x00000015146c723e */ /* 0x002fe200000000ff */
[----:B------:R-:W-:Y:S02]  /*8630*/  FMUL.FTZ R4, R101, c[0x0][0x2d0] ;  /* 0x0000b40065047a20 */ /* 0x000fe40000410000 */
[C---:B------:R-:W-:Y:S02]  /*8640*/  FMUL.FTZ R71, R3.reuse, R71 ;  /* 0x0000004703477220 */ /* 0x040fe40000410000 */
[----:B------:R-:W-:Y:S01]  /*8650*/  FMUL.FTZ R80, R100, R80 ;  /* 0x0000005064507220 */ /* 0x000fe20000410000 */
[----:B------:R-:W-:Y:S01]  /*8660*/  FSEL R4, R4, RZ, P0 ;  /* 0x000000ff04047208 */ /* 0x000fe20000000000 */
[----:B------:R-:W-:Y:S01]  /*8670*/  FMUL.FTZ R81, R100, R81 ;  /* 0x0000005164517220 */ /* 0x000fe20000410000 */
[----:B------:R-:W-:Y:S01]  /*8680*/  MUFU.EX2 R252, R185 ;  /* 0x000000b900fc7308 */ /* 0x000fe20000000800 */
[----:B------:R-:W-:Y:S02]  /*8690*/  FMUL.FTZ R82, R3, R82 ;  /* 0x0000005203527220 */ /* 0x000fe40000410000 */
        /* <DEDUP_REMOVED lines=19> */
[----:B--2---:R-:W-:Y:S02]  /*87d0*/  FFMA.FTZ R4, R0, R250, R21 ;  /* 0x000000fa00047223 */ /* 0x004fe40000010015 */
[----:B---3--:R-:W-:Y:S02]  /*87e0*/  FMUL.FTZ R30, R2, R130 ;  /* 0x00000082021e7220 */ /* 0x008fe40000410000 */
[----:B------:R-:W-:Y:S01]  /*87f0*/  FADD.FTZ R130, R20, R4 ;  /* 0x0000000414827221 */ /* 0x000fe20000010000 */
[----:B------:R-:W-:Y:S01]  /*8800*/  MUFU.EX2 R250, R188 ;  /* 0x000000bc00fa7308 */ /* 0x000fe20000000800 */
[----:B------:R-:W2:Y:S01]  /*8810*/  LDSM.16.MT88.4 R20, [R201] ;  /* 0x00000000c914783b */ /* 0x000ea20000004200 */
[----:B------:R-:W-:Y:S02]  /*8820*/  FMUL.FTZ R26, R2, R134 ;  /* 0x00000086021a7220 */ /* 0x000fe40000410000 */
[C---:B------:R-:W-:Y:S02]  /*8830*/  FMUL.FTZ R12, R0.reuse, R136 ;  /* 0x00000088000c7220 */ /* 0x040fe40000410000 */
[C---:B------:R-:W-:Y:S02]  /*8840*/  FMUL.FTZ R24, R0.reuse, R132 ;  /* 0x0000008400187220 */ /* 0x040fe40000410000 */
[----:B------:R-:W-:Y:S02]  /*8850*/  FMUL.FTZ R25, R0, R133 ;  /* 0x0000008500197220 */ /* 0x000fe40000410000 */
[----:B------:R-:W3:Y:S01]  /*8860*/  MUFU.EX2 R134, R36 ;  /* 0x0000002400867308 */ /* 0x000ee20000000800 */
[C---:B------:R-:W-:Y:S02]  /*8870*/  FMUL.FTZ R27, R2.reuse, R135 ;  /* 0x00000087021b7220 */ /* 0x040fe40000410000 */
[----:B------:R-:W-:Y:S02]  /*8880*/  FMUL.FTZ R31, R2, R131 ;  /* 0x00000083021f7220 */ /* 0x000fe40000410000 */
[----:B------:R-:W-:Y:S02]  /*8890*/  FMUL.FTZ R28, R0, R128 ;  /* 0x00000080001c7220 */ /* 0x000fe40000410000 */
[----:B------:R-:W-:Y:S02]  /*88a0*/  FADD.FTZ R128, R6, R33 ;  /* 0x0000002106807221 */ /* 0x000fe40000010000 */
[----:B------:R-:W-:Y:S01]  /*88b0*/  FMUL.FTZ R4, R100, R144 ;  /* 0x0000009064047220 */ /* 0x000fe20000410000 */
[----:B------:R4:W-:Y:S01]  /*88c0*/  MUFU.EX2 R133, R32 ;  /* 0x0000002000857308 */ /* 0x0009e20000000800 */
[C---:B------:R-:W-:Y:S02]  /*88d0*/  FMUL.FTZ R8, R0.reuse, R140 ;  /* 0x0000008c00087220 */ /* 0x040fe40000410000 */
[C---:B------:R-:W-:Y:S02]  /*88e0*/  FMUL.FTZ R9, R0.reuse, R141 ;  /* 0x0000008d00097220 */ /* 0x040fe40000410000 */
[----:B------:R-:W-:Y:S02]  /*88f0*/  FMUL.FTZ R29, R0, R129 ;  /* 0x00000081001d7220 */ /* 0x000fe40000410000 */
[C---:B-1----:R-:W-:Y:S02]  /*8900*/  FFMA.FTZ R129, R2.reuse, R251, R109 ;  /* 0x000000fb02817223 */ /* 0x042fe4000001006d */
[C---:B------:R-:W-:Y:S01]  /*8910*/  FMUL.FTZ R10, R2.reuse, R142 ;  /* 0x0000008e020a7220 */ /* 0x040fe20000410000 */
[----:B------:R-:W1:Y:S01]  /*8920*/  MUFU.EX2 R131, R18 ;  /* 0x0000001200837308 */ /* 0x000e620000000800 */
[----:B------:R-:W-:Y:S02]  /*8930*/  FMUL.FTZ R11, R2, R143 ;  /* 0x0000008f020b7220 */ /* 0x000fe40000410000 */
[----:B------:R-:W-:Y:S01]  /*8940*/  FMUL.FTZ R13, R0, R137 ;  /* 0x00000089000d7220 */ /* 0x000fe20000410000 */
[----:B---3--:R-:W-:Y:S01]  /*8950*/  F2FP.PACK_AB R179, R134, R6 ;  /* 0x0000000686b3723e */ /* 0x008fe200000000ff */
[----:B------:R-:W-:Y:S01]  /*8960*/  FMUL.FTZ R6, R3, R146 ;  /* 0x0000009203067220 */ /* 0x000fe20000410000 */
[----:B------:R-:W3:Y:S01]  /*8970*/  LDSM.16.MT88.4 R36, [R202] ;  /* 0x00000000ca24783b */ /* 0x000ee20000004200 */
[----:B------:R-:W-:Y:S02]  /*8980*/  FMUL.FTZ R33, R100, R157 ;  /* 0x0000009d64217220 */ /* 0x000fe40000410000 */
[C---:B------:R-:W-:Y:S01]  /*8990*/  FMUL.FTZ R60, R0.reuse, R112 ;  /* 0x00000070003c7220 */ /* 0x040fe20000410000 */
[----:B------:R5:W-:Y:S01]  /*89a0*/  MUFU.EX2 R132, R17 ;  /* 0x0000001100847308 */ /* 0x000be20000000800 */
[----:B------:R-:W-:Y:S01]  /*89b0*/  FMUL.FTZ R61, R0, R113 ;  /* 0x00000071003d7220 */ /* 0x000fe20000410000 */
[-C--:B--2---:R-:W-:Y:S05]  /*89c0*/  HMMA.16816.F32 R4, R176, R20.reuse, R4 ;  /* 0x00000014b004723c */ /* 0x084fea0000001804 */
[C---:B------:R-:W-:Y:S02]  /*89d0*/  FMUL.FTZ R14, R2.reuse, R138 ;  /* 0x0000008a020e7220 */ /* 0x040fe40000410000 */
[----:B------:R-:W-:Y:S01]  /*89e0*/  FMUL.FTZ R15, R2, R139 ;  /* 0x0000008b020f7220 */ /* 0x000fe20000410000 */
[----:B------:R-:W2:Y:S01]  /*89f0*/  MUFU.EX2 R135, R16 ;  /* 0x0000001000877308 */ /* 0x000ea20000000800 */
[----:B----4-:R-:W-:Y:S02]  /*8a00*/  FMUL.FTZ R32, R100, R156 ;  /* 0x0000009c64207220 */ /* 0x010fe40000410000 */
[----:B------:R-:W-:Y:S01]  /*8a10*/  LDSM.16.MT88.4 R156, [R202+0xc00] ;  /* 0x000c0000ca9c783b */ /* 0x000fe20000004200 */
[----:B-1----:R-:W-:Y:S01]  /*8a20*/  F2FP.PACK_AB R109, R131, R109 ;  /* 0x0000006d836d723e */ /* 0x002fe200000000ff */
[----:B------:R-:W-:Y:S02]  /*8a30*/  FMUL.FTZ R18, R3, R150 ;  /* 0x0000009603127220 */ /* 0x000fe40000410000 */
[C---:B------:R-:W-:Y:S02]  /*8a40*/  FMUL.FTZ R62, R2.reuse, R114 ;  /* 0x00000072023e7220 */ /* 0x040fe40000410000 */
[----:B------:R-:W-:Y:S01]  /*8a50*/  FMUL.FTZ R63, R2, R115 ;  /* 0x00000073023f7220 */ /* 0x000fe20000410000 */
[----:B------:R-:W1:Y:S01]  /*8a60*/  MUFU.EX2 R136, R19 ;  /* 0x0000001300887308 */ /* 0x000e620000000800 */
[----:B------:R-:W4:Y:S01]  /*8a70*/  LDSM.16.MT88.4 R112, [R202+0x1000] ;  /* 0x00100000ca70783b */ /* 0x000f220000004200 */
[----:B------:R-:W-:Y:S02]  /*8a80*/  FMUL.FTZ R40, R0, R124 ;  /* 0x0000007c00287220 */ /* 0x000fe40000410000 */
[----:B-----5:R-:W-:Y:S02]  /*8a90*/  FMUL.FTZ R17, R100, R149 ;  /* 0x0000009564117220 */ /* 0x020fe40000410000 */
[----:B------:R-:W-:Y:S02]  /*8aa0*/  FMUL.FTZ R41, R0, R125 ;  /* 0x0000007d00297220 */ /* 0x000fe40000410000 */
[C---:B------:R-:W-:Y:S02]  /*8ab0*/  FMUL.FTZ R42, R2.reuse, R126 ;  /* 0x0000007e022a7220 */ /* 0x040fe40000410000 */
[----:B------:R-:W-:Y:S01]  /*8ac0*/  FMUL.FTZ R43, R2, R127 ;  /* 0x0000007f022b7220 */ /* 0x000fe20000410000 */
[----:B------:R-:W-:Y:S01]  /*8ad0*/  MUFU.EX2 R140, R186 ;  /* 0x000000ba008c7308 */ /* 0x000fe20000000800 */
[----:B------:R-:W-:Y:S01]  /*8ae0*/  FMUL.FTZ R44, R0, R120 ;  /* 0x00000078002c7220 */ /* 0x000fe20000410000 */
[----:B------:R-:W-:Y:S01]  /*8af0*/  LDSM.16.MT88.4 R124, [R201+0x1400] ;  /* 0x00140000c97c783b */ /* 0x000fe20000004200 */
[----:B--2---:R-:W-:Y:S01]  /*8b00*/  F2FP.PACK_AB R111, R135, R132 ;  /* 0x00000084876f723e */ /* 0x004fe200000000ff */
[----:B------:R-:W-:Y:S02]  /*8b10*/  FMUL.FTZ R16, R100, R148 ;  /* 0x0000009464107220 */ /* 0x000fe40000410000 */
[----:B------:R-:W-:Y:S02]  /*8b20*/  FMUL.FTZ R45, R0, R121 ;  /* 0x00000079002d7220 */ /* 0x000fe40000410000 */
[C---:B------:R-:W-:Y:S02]  /*8b30*/  FMUL.FTZ R46, R2.reuse, R122 ;  /* 0x0000007a022e7220 */ /* 0x040fe40000410000 */
[----:B------:R-:W-:Y:S01]  /*8b40*/  FMUL.FTZ R47, R2, R123 ;  /* 0x0000007b022f7220 */ /* 0x000fe20000410000 */
[----:B------:R-:W-:Y:S01]  /*8b50*/  MUFU.EX2 R138, R180 ;  /* 0x000000b4008a7308 */ /* 0x000fe20000000800 */
[----:B------:R-:W-:Y:S01]  /*8b60*/  FMUL.FTZ R56, R0, R116 ;  /* 0x0000007400387220 */ /* 0x000fe20000410000 */
[----:B-1----:R-:W-:Y:S01]  /*8b70*/  F2FP.PACK_AB R110, R136, R133 ;  /* 0x00000085886e723e */ /* 0x002fe200000000ff */
[----:B------:R-:W-:Y:S01]  /*8b80*/  LDSM.16.MT88.4 R120, [R202+0x400] ;  /* 0x00040000ca78783b */ /* 0x000fe20000004200 */
[C---:B------:R-:W-:Y:S02]  /*8b90*/  FMUL.FTZ R19, R3.reuse, R151 ;  /* 0x0000009703137220 */ /* 0x040fe40000410000 */
[----:B------:R-:W-:Y:S02]  /*8ba0*/  FMUL.FTZ R57, R0, R117 ;  /* 0x0000007500397220 */ /* 0x000fe40000410000 */
[C---:B------:R-:W-:Y:S01]  /*8bb0*/  FMUL.FTZ R58, R2.reuse, R118 ;  /* 0x00000076023a7220 */ /* 0x040fe20000410000 */
[C---:B------:R-:W-:Y:S01]  /*8bc0*/  HMMA.16816.F32 R8, R108.reuse, R20, R8 ;  /* 0x000000146c08723c */ /* 0x040fe20000001808 */
[----:B------:R-:W-:Y:S01]  /*8bd0*/  MUFU.EX2 R139, R182 ;  /* 0x000000b6008b7308 */ /* 0x000fe20000000800 */
[----:B------:R-:W-:Y:S02]  /*8be0*/  LDSM.16.MT88.4 R148, [R201+0xc00] ;  /* 0x000c0000c994783b */ /* 0x000fe40000004200 */
[----:B------:R-:W-:Y:S02]  /*8bf0*/  FMUL.FTZ R59, R2, R119 ;  /* 0x00000077023b7220 */ /* 0x000fe40000410000 */
[----:B------:R-:W-:Y:S02]  /*8c00*/  FMUL.FTZ R72, R0, R72 ;  /* 0x0000004800487220 */ /* 0x000fe40000410000 */
[-C--:B------:R-:W-:Y:S02]  /*8c10*/  HMMA.16816.F32 R12, R108, R22.reuse, R12 ;  /* 0x000000166c0c723c */ /* 0x080fe4000000180c */
[----:B------:R-:W-:Y:S01]  /*8c20*/  LDSM.16.MT88.4 R116, [R201+0x400] ;  /* 0x00040000c974783b */ /* 0x000fe20000004200 */
[----:B------:R-:W-:Y:S01]  /*8c30*/  MUFU.EX2 R251, R183 ;  /* 0x000000b700fb7308 */ /* 0x000fe20000000800 */
[C---:B------:R-:W-:Y:S02]  /*8c40*/  FMUL.FTZ R20, R100.reuse, R152 ;  /* 0x0000009864147220 */ /* 0x040fe40000410000 */
[----:B------:R-:W-:Y:S02]  /*8c50*/  FMUL.FTZ R21, R100, R153 ;  /* 0x0000009964157220 */ /* 0x000fe40000410000 */
[C---:B------:R-:W-:Y:S04]  /*8c60*/  HMMA.16816.F32 R16, R176.reuse, R22, R16 ;  /* 0x00000016b010723c */ /* 0x040fe80000001810 */
[----:B------:R-:W-:Y:S01]  /*8c70*/  FMUL.FTZ R73, R0, R73 ;  /* 0x0000004900497220 */ /* 0x000fe20000410000 */
[----:B------:R1:W-:Y:S01]  /*8c80*/  MUFU.EX2 R137, R234 ;  /* 0x000000ea00897308 */ /* 0x0003e20000000800 */
[C---:B------:R-:W-:Y:S02]  /*8c90*/  FMUL.FTZ R74, R2.reuse, R74 ;  /* 0x0000004a024a7220 */ /* 0x040fe40000410000 */
[C---:B------:R-:W-:Y:S04]  /*8ca0*/  FMUL.FTZ R22, R3.reuse, R154 ;  /* 0x0000009a03167220 */ /* 0x040fe80000410000 */
[C---:B------:R-:W-:Y:S02]  /*8cb0*/  FMUL.FTZ R23, R3.reuse, R155 ;  /* 0x0000009b03177220 */ /* 0x040fe40000410000 */
[----:B------:R-:W-:Y:S01]  /*8cc0*/  FMUL.FTZ R75, R2, R75 ;  /* 0x0000004b024b7220 */ /* 0x000fe20000410000 */
[----:B------:R-:W-:Y:S01]  /*8cd0*/  MUFU.EX2 R106, R193 ;  /* 0x000000c1006a7308 */ /* 0x000fe20000000800 */
[C---:B------:R-:W-:Y:S02]  /*8ce0*/  FMUL.FTZ R76, R0.reuse, R76 ;  /* 0x0000004c004c7220 */ /* 0x040fe40000410000 */
[----:B------:R-:W-:Y:S01]  /*8cf0*/  FMUL.FTZ R77, R0, R77 ;  /* 0x0000004d004d7220 */ /* 0x000fe20000410000 */
[-C--:B---3--:R-:W-:Y:S03]  /*8d00*/  HMMA.16816.F32 R20, R176, R36.reuse, R20 ;  /* 0x00000024b014723c */ /* 0x088fe60000001814 */
[C---:B------:R-:W-:Y:S02]  /*8d10*/  FMUL.FTZ R78, R2.reuse, R78 ;  /* 0x0000004e024e7220 */ /* 0x040fe40000410000 */
[----:B------:R-:W-:Y:S01]  /*8d20*/  FMUL.FTZ R79, R2, R79 ;  /* 0x0000004f024f7220 */ /* 0x000fe20000410000 */
[----:B------:R-:W-:Y:S01]  /*8d30*/  MUFU.EX2 R141, R191 ;  /* 0x000000bf008d7308 */ /* 0x000fe20000000800 */
[C---:B------:R-:W-:Y:S01]  /*8d40*/  FMUL.FTZ R83, R3.reuse, R83 ;  /* 0x0000005303537220 */ /* 0x040fe20000410000 */
[C---:B------:R-:W-:Y:S04]  /*8d50*/  HMMA.16816.F32 R24, R108.reuse, R36, R24 ;  /* 0x000000246c18723c */ /* 0x040fe80000001818 */
[----:B-1----:R-:W-:Y:S01]  /*8d60*/  MOV R234, R184 ;  /* 0x000000b800ea7202 */ /* 0x002fe20000000f00 */
[C---:B------:R-:W-:Y:S02]  /*8d70*/  FMUL.FTZ R84, R100.reuse, R84 ;  /* 0x0000005464547220 */ /* 0x040fe40000410000 */
[C---:B------:R-:W-:Y:S01]  /*8d80*/  FMUL.FTZ R36, R100.reuse, R160 ;  /* 0x000000a064247220 */ /* 0x040fe20000410000 */
[-C--:B------:R-:W-:Y:S01]  /*8d90*/  HMMA.16816.F32 R28, R108, R38.reuse, R28 ;  /* 0x000000266c1c723c */ /* 0x080fe2000000181c */
[----:B------:R-:W-:Y:S03]  /*8da0*/  MUFU.EX2 R222, R222 ;  /* 0x000000de00de7308 */ /* 0x000fe60000000800 */
[C---:B------:R-:W-:Y:S02]  /*8db0*/  FMUL.FTZ R37, R100.reuse, R161 ;  /* 0x000000a164257220 */ /* 0x040fe40000410000 */
[----:B------:R-:W-:Y:S02]  /*8dc0*/  FMUL.FTZ R85, R100, R85 ;  /* 0x0000005564557220 */ /* 0x000fe40000410000 */
[C---:B------:R-:W-:Y:S03]  /*8dd0*/  HMMA.16816.F32 R32, R176.reuse, R38, R32 ;  /* 0x00000026b020723c */ /* 0x040fe60000001820 */
[----:B------:R-:W-:Y:S01]  /*8de0*/  MUFU.EX2 R223, R223 ;  /* 0x000000df00df7308 */ /* 0x000fe20000000800 */
[C---:B------:R-:W-:Y:S02]  /*8df0*/  FMUL.FTZ R86, R3.reuse, R86 ;  /* 0x0000005603567220 */ /* 0x040fe40000410000 */
[C---:B------:R-:W-:Y:S02]  /*8e00*/  FMUL.FTZ R87, R3.reuse, R87 ;  /* 0x0000005703577220 */ /* 0x040fe40000410000 */
[C---:B------:R-:W-:Y:S04]  /*8e10*/  FMUL.FTZ R38, R3.reuse, R162 ;  /* 0x000000a203267220 */ /* 0x040fe80000410000 */
[----:B------:R-:W-:Y:S01]  /*8e20*/  FMUL.FTZ R39, R3, R163 ;  /* 0x000000a303277220 */ /* 0x000fe20000410000 */
[----:B------:R-:W-:Y:S01]  /*8e30*/  MUFU.EX2 R224, R224 ;  /* 0x000000e000e07308 */ /* 0x000fe20000000800 */
[C---:B------:R-:W-:Y:S02]  /*8e40*/  FMUL.FTZ R88, R0.reuse, R88 ;  /* 0x0000005800587220 */ /* 0x040fe40000410000 */
[C---:B------:R-:W-:Y:S02]  /*8e50*/  FMUL.FTZ R89, R0.reuse, R89 ;  /* 0x0000005900597220 */ /* 0x040fe40000410000 */
[C---:B------:R-:W-:Y:S01]  /*8e60*/  FMUL.FTZ R92, R0.reuse, R92 ;  /* 0x0000005c005c7220 */ /* 0x040fe20000410000 */
[-C--:B------:R-:W-:Y:S03]  /*8e70*/  HMMA.16816.F32 R36, R176, R52.reuse, R36 ;  /* 0x00000034b024723c */ /* 0x080fe60000001824 */
[----:B------:R-:W-:Y:S01]  /*8e80*/  FMUL.FTZ R93, R0, R93 ;  /* 0x0000005d005d7220 */ /* 0x000fe20000410000 */
[----:B------:R-:W-:Y:S01]  /*8e90*/  MUFU.EX2 R194, R238 ;  /* 0x000000ee00c27308 */ /* 0x000fe20000000800 */
[----:B------:R-:W-:Y:S02]  /*8ea0*/  FADD.FTZ R0, R105, R181 ;  /* 0x000000b569007221 */ /* 0x000fe40000010000 */
[----:B------:R-:W-:Y:S01]  /*8eb0*/  LDSM.16.MT88.4 R180, [R201+0x2c00] ;  /* 0x002c0000c9b4783b */ /* 0x000fe20000004200 */
[C---:B------:R-:W-:Y:S04]  /*8ec0*/  HMMA.16816.F32 R40, R108.reuse, R52, R40 ;  /* 0x000000346c28723c */ /* 0x040fe80000001828 */
[C---:B------:R-:W-:Y:S02]  /*8ed0*/  FMUL.FTZ R96, R100.reuse, R96 ;  /* 0x0000006064607220 */ /* 0x040fe40000410000 */
[C---:B------:R-:W-:Y:S01]  /*8ee0*/  FMUL.FTZ R97, R100.reuse, R97 ;  /* 0x0000006164617220 */ /* 0x040fe20000410000 */
[----:B------:R-:W-:Y:S01]  /*8ef0*/  MUFU.EX2 R193, R243 ;  /* 0x000000f300c17308 */ /* 0x000fe20000000800 */
[-C--:B------:R-:W-:Y:S04]  /*8f00*/  HMMA.16816.F32 R44, R108, R54.reuse, R44 ;  /* 0x000000366c2c723c */ /* 0x080fe8000000182c */
[C---:B------:R-:W-:Y:S02]  /*8f10*/  FMUL.FTZ R52, R100.reuse, R168 ;  /* 0x000000a864347220 */ /* 0x040fe40000410000 */
        /* <DEDUP_REMOVED lines=8> */
[----:B------:R-:W-:Y:S02]  /*8fa0*/  FADD.FTZ R100, R133, R130 ;  /* 0x0000008285647221 */ /* 0x000fe40000010000 */
[C---:B------:R-:W-:Y:S02]  /*8fb0*/  FMUL.FTZ R98, R3.reuse, R98 ;  /* 0x0000006203627220 */ /* 0x040fe40000410000 */
[----:B------:R-:W-:Y:S01]  /*8fc0*/  FMUL.FTZ R99, R3, R99 ;  /* 0x0000006303637220 */ /* 0x000fe20000410000 */
[-C--:B----4-:R-:W-:Y:S03]  /*8fd0*/  HMMA.16816.F32 R52, R176, R112.reuse, R52 ;  /* 0x00000070b034723c */ /* 0x090fe60000001834 */
[----:B------:R-:W-:Y:S02]  /*8fe0*/  FADD.FTZ R3, R134, R128 ;  /* 0x0000008086037221 */ /* 0x000fe40000010000 */
[----:B------:R-:W-:Y:S01]  /*8ff0*/  MUFU.EX2 R128, R230 ;  /* 0x000000e600807308 */ /* 0x000fe20000000800 */
[C---:B------:R-:W-:Y:S02]  /*9000*/  FMUL.FTZ R94, R2.reuse, R94 ;  /* 0x0000005e025e7220 */ /* 0x040fe40000410000 */
[C---:B------:R-:W-:Y:S04]  /*9010*/  HMMA.16816.F32 R56, R108.reuse, R112, R56 ;  /* 0x000000706c38723c */ /* 0x040fe80000001838 */
[----:B------:R-:W-:Y:S03]  /*9020*/  FMUL.FTZ R95, R2, R95 ;  /* 0x0000005f025f7220 */ /* 0x000fe60000410000 */
[----:B------:R-:W1:Y:S01]  /*9030*/  MUFU.EX2 R2, R195 ;  /* 0x000000c300027308 */ /* 0x000e620000000800 */
[-C--:B------:R-:W-:Y:S08]  /*9040*/  HMMA.16816.F32 R60, R108, R114.reuse, R60 ;  /* 0x000000726c3c723c */ /* 0x080ff0000000183c */
[C---:B------:R-:W-:Y:S01]  /*9050*/  HMMA.16816.F32 R64, R176.reuse, R114, R64 ;  /* 0x00000072b040723c */ /* 0x040fe20000001840 */
[----:B------:R-:W2:Y:S01]  /*9060*/  LDSM.16.MT88.4 R112, [R201+0x2000] ;  /* 0x00200000c970783b */ /* 0x000ea20000004200 */
[----:B------:R-:W-:Y:S10]  /*9070*/  MUFU.EX2 R230, R198 ;  /* 0x000000c600e67308 */ /* 0x000ff40000000800 */
[----:B------:R-:W-:Y:S01]  /*9080*/  MUFU.EX2 R198, R241 ;  /* 0x000000f100c67308 */ /* 0x000fe20000000800 */
[----:B-1----:R-:W-:Y:S04]  /*9090*/  FADD.FTZ R0, R2, R0 ;  /* 0x0000000002007221 */ /* 0x002fe80000010000 */
[----:B------:R-:W-:Y:S05]  /*90a0*/  FADD.FTZ R0, R107, R0 ;  /* 0x000000006b007221 */ /* 0x000fea0000010000 */
[----:B------:R-:W1:Y:S01]  /*90b0*/  MUFU.EX2 R195, R236 ;  /* 0x000000ec00c37308 */ /* 0x000e620000000800 */
[-C--:B--2---:R-:W-:Y:S08]  /*90c0*/  HMMA.16816.F32 R68, R176, R112.reuse, R68 ;  /* 0x00000070b044723c */ /* 0x084ff00000001844 */
[C---:B------:R-:W-:Y:S08]  /*90d0*/  HMMA.16816.F32 R72, R108.reuse, R112, R72 ;  /* 0x000000706c48723c */ /* 0x040ff00000001848 */
[-C--:B------:R-:W-:Y:S08]  /*90e0*/  HMMA.16816.F32 R76, R108, R114.reuse, R76 ;  /* 0x000000726c4c723c */ /* 0x080ff0000000184c */
[C---:B------:R-:W-:Y:S01]  /*90f0*/  HMMA.16816.F32 R80, R176.reuse, R114, R80 ;  /* 0x00000072b050723c */ /* 0x040fe20000001850 */
[----:B------:R-:W2:Y:S07]  /*9100*/  LDSM.16.MT88.4 R112, [R202+0x2000] ;  /* 0x00200000ca70783b */ /* 0x000eae0000004200 */
[-C--:B--2---:R-:W-:Y:S08]  /*9110*/  HMMA.16816.F32 R84, R176, R112.reuse, R84 ;  /* 0x00000070b054723c */ /* 0x084ff00000001854 */
        /* <DEDUP_REMOVED lines=11> */
[----:B------:R-:W-:Y:S03]  /*91d0*/  MUFU.EX2 R129, R231 ;  /* 0x000000e700817308 */ /* 0x000fe60000000800 */
[----:B------:R-:W-:Y:S01]  /*91e0*/  F2FP.PACK_AB R114, R184, R252 ;  /* 0x000000fcb872723e */ /* 0x000fe200000000ff */
[----:B------:R-:W-:Y:S01]  /*91f0*/  FADD.FTZ R105, R132, R0 ;  /* 0x0000000084697221 */ /* 0x000fe20000010000 */
[----:B------:R-:W-:Y:S01]  /*9200*/  F2FP.PACK_AB R115, R250, R251 ;  /* 0x000000fbfa73723e */ /* 0x000fe200000000ff */
[-C--:B------:R-:W-:Y:S04]  /*9210*/  HMMA.16816.F32 R4, R108, R116.reuse, R4 ;  /* 0x000000746c04723c */ /* 0x080fe80000001804 */
[----:B------:R-:W2:Y:S01]  /*9220*/  MUFU.EX2 R107, R233 ;  /* 0x000000e9006b7308 */ /* 0x000ea20000000800 */
[----:B------:R-:W-:Y:S01]  /*9230*/  FADD.FTZ R105, R135, R105 ;  /* 0x0000006987697221 */ /* 0x000fe20000010000 */
[----:B-1----:R-:W-:Y:S01]  /*9240*/  F2FP.PACK_AB R176, R194, R195 ;  /* 0x000000c3c2b0723e */ /* 0x002fe200000000ff */
[----:B------:R-:W-:Y:S01]  /*9250*/  LDSM.16.MT88.4 R132, [R201+0x2800] ;  /* 0x00280000c984783b */ /* 0x000fe20000004200 */
[C---:B------:R-:W-:Y:S06]  /*9260*/  HMMA.16816.F32 R8, R112.reuse, R116, R8 ;  /* 0x000000747008723c */ /* 0x040fec0000001808 */
[----:B------:R-:W1:Y:S02]  /*9270*/  MUFU.EX2 R106, R232 ;  /* 0x000000e8006a7308 */ /* 0x000e640000000800 */
[-C--:B------:R-:W-:Y:S08]  /*9280*/  HMMA.16816.F32 R12, R112, R118.reuse, R12 ;  /* 0x00000076700c723c */ /* 0x080ff0000000180c */
[C---:B------:R-:W-:Y:S01]  /*9290*/  HMMA.16816.F32 R16, R108.reuse, R118, R16 ;  /* 0x000000766c10723c */ /* 0x040fe20000001810 */
[----:B------:R-:W3:Y:S01]  /*92a0*/  LDSM.16.MT88.4 R116, [R202+0x1400] ;  /* 0x00140000ca74783b */ /* 0x000ee20000004200 */
[----:B------:R-:W-:Y:S02]  /*92b0*/  MUFU.EX2 R231, R226 ;  /* 0x000000e200e77308 */ /* 0x000fe40000000800 */
[----:B--2---:R-:W-:Y:S04]  /*92c0*/  FADD.FTZ R0, R107, R2 ;  /* 0x000000026b007221 */ /* 0x004fe80000010000 */
[-C--:B------:R-:W-:Y:S04]  /*92d0*/  HMMA.16816.F32 R20, R108, R120.reuse, R20 ;  /* 0x000000786c14723c */ /* 0x080fe80000001814 */
[----:B------:R-:W-:Y:S01]  /*92e0*/  MUFU.EX2 R232, R225 ;  /* 0x000000e100e87308 */ /* 0x000fe20000000800 */
[----:B-1----:R-:W-:Y:S03]  /*92f0*/  FADD.FTZ R0, R106, R0 ;  /* 0x000000006a007221 */ /* 0x002fe60000010000 */
[C---:B------:R-:W-:Y:S04]  /*9300*/  HMMA.16816.F32 R24, R112.reuse, R120, R24 ;  /* 0x000000787018723c */ /* 0x040fe80000001818 */
[----:B------:R-:W-:Y:S02]  /*9310*/  FADD.FTZ R0, R129, R0 ;  /* 0x0000000081007221 */ /* 0x000fe40000010000 */
[----:B------:R-:W-:Y:S02]  /*9320*/  MUFU.EX2 R225, R217 ;  /* 0x000000d900e17308 */ /* 0x000fe40000000800 */
[-C--:B------:R-:W-:Y:S04]  /*9330*/  HMMA.16816.F32 R28, R112, R122.reuse, R28 ;  /* 0x0000007a701c723c */ /* 0x080fe8000000181c */
[----:B------:R-:W-:Y:S02]  /*9340*/  FADD.FTZ R2, R128, R0 ;  /* 0x0000000080027221 */ /* 0x000fe40000010000 */
[----:B------:R-:W-:Y:S02]  /*9350*/  FADD.FTZ R0, R136, R100 ;  /* 0x0000006488007221 */ /* 0x000fe40000010000 */
[C---:B------:R-:W-:Y:S01]  /*9360*/  HMMA.16816.F32 R32, R108.reuse, R122, R32 ;  /* 0x0000007a6c20723c */ /* 0x040fe20000001820 */
[----:B------:R-:W1:Y:S01]  /*9370*/  LDSM.16.MT88.4 R120, [R201+0x2400] ;  /* 0x00240000c978783b */ /* 0x000e620000004200 */
[----:B------:R2:W4:Y:S02]  /*9380*/  MUFU.EX2 R136, R235 ;  /* 0x000000eb00887308 */ /* 0x0005240000000800 */
[----:B------:R-:W-:Y:S02]  /*9390*/  FADD.FTZ R100, R192, R3 ;  /* 0x00000003c0647221 */ /* 0x000fe40000010000 */
[----:B------:R-:W-:Y:S02]  /*93a0*/  FADD.FTZ R3, R187, R0 ;  /* 0x00000000bb037221 */ /* 0x000fe40000010000 */
[-C--:B------:R-:W-:Y:S01]  /*93b0*/  HMMA.16816.F32 R36, R108, R124.reuse, R36 ;  /* 0x0000007c6c24723c */ /* 0x080fe20000001824 */
[----:B------:R-:W-:Y:S03]  /*93c0*/  LDSM.16.MT88.4 R184, [R202+0x2c00] ;  /* 0x002c0000cab8783b */ /* 0x000fe60000004200 */
[----:B------:R-:W5:Y:S01]  /*93d0*/  MUFU.EX2 R226, R199 ;  /* 0x000000c700e27308 */ /* 0x000f620000000800 */
[----:B------:R-:W-:Y:S02]  /*93e0*/  FADD.FTZ R0, R137, R2 ;  /* 0x0000000289007221 */ /* 0x000fe40000010000 */
[----:B------:R-:W-:Y:S01]  /*93f0*/  FADD.FTZ R2, R141, R100 ;  /* 0x000000648d027221 */ /* 0x000fe20000010000 */
[C---:B------:R-:W-:Y:S04]  /*9400*/  HMMA.16816.F32 R40, R112.reuse, R124, R40 ;  /* 0x0000007c7028723c */ /* 0x040fe80000001828 */
[----:B------:R-:W-:Y:S02]  /*9410*/  FADD.FTZ R3, R140, R3 ;  /* 0x000000038c037221 */ /* 0x000fe40000010000 */
[----:B------:R-:W-:Y:S02]  /*9420*/  MUFU.EX2 R199, R240 ;  /* 0x000000f000c77308 */ /* 0x000fe40000000800 */
[-C--:B------:R-:W-:Y:S04]  /*9430*/  HMMA.16816.F32 R44, R112, R126.reuse, R44 ;  /* 0x0000007e702c723c */ /* 0x080fe8000000182c */
[----:B--2---:R-:W-:Y:S01]  /*9440*/  MOV R235, R189 ;  /* 0x000000bd00eb7202 */ /* 0x004fe20000000f00 */
[----:B----4-:R-:W-:Y:S02]  /*9450*/  FADD.FTZ R0, R136, R0 ;  /* 0x0000000088007221 */ /* 0x010fe40000010000 */
[----:B------:R-:W-:Y:S01]  /*9460*/  FADD.FTZ R3, R252, R3 ;  /* 0x00000003fc037221 */ /* 0x000fe20000010000 */
[C---:B------:R-:W-:Y:S01]  /*9470*/  HMMA.16816.F32 R48, R108.reuse, R126, R48 ;  /* 0x0000007e6c30723c */ /* 0x040fe20000001830 */
[----:B------:R-:W2:Y:S01]  /*9480*/  LDSM.16.MT88.4 R124, [R202+0x2400] ;  /* 0x00240000ca7c783b */ /* 0x000ea20000004200 */
[----:B------:R-:W4:Y:S02]  /*9490*/  MUFU.EX2 R233, R197 ;  /* 0x000000c500e97308 */ /* 0x000f240000000800 */
[----:B------:R-:W-:Y:S04]  /*94a0*/  FADD.FTZ R3, R234, R3 ;  /* 0x00000003ea037221 */ /* 0x000fe80000010000 */
[-C--:B---3--:R-:W-:Y:S04]  /*94b0*/  HMMA.16816.F32 R52, R108, R116.reuse, R52 ;  /* 0x000000746c34723c */ /* 0x088fe80000001834 */
[----:B------:R-:W-:Y:S01]  /*94c0*/  MUFU.EX2 R197, R244 ;  /* 0x000000f400c57308 */ /* 0x000fe20000000800 */
[----:B------:R-:W-:Y:S03]  /*94d0*/  FADD.FTZ R3, R225, R3 ;  /* 0x00000003e1037221 */ /* 0x000fe60000010000 */
[C---:B------:R-:W-:Y:S04]  /*94e0*/  HMMA.16816.F32 R56, R112.reuse, R116, R56 ;  /* 0x000000747038723c */ /* 0x040fe80000001838 */
[----:B-----5:R-:W-:Y:S02]  /*94f0*/  FADD.FTZ R3, R226, R3 ;  /* 0x00000003e2037221 */ /* 0x020fe40000010000 */
[----:B------:R-:W-:Y:S01]  /*9500*/  MUFU.EX2 R217, R196 ;  /* 0x000000c400d97308 */ /* 0x000fe20000000800 */
[----:B------:R-:W-:Y:S01]  /*9510*/  F2FP.PACK_AB R116, R106, R107 ;  /* 0x0000006b6a74723e */ /* 0x000fe200000000ff */
[-C--:B------:R-:W-:Y:S04]  /*9520*/  HMMA.16816.F32 R60, R112, R118.reuse, R60 ;  /* 0x00000076703c723c */ /* 0x080fe8000000183c */
[----:B------:R-:W-:Y:S01]  /*9530*/  F2FP.PACK_AB R117, R228, R229 ;  /* 0x000000e5e475723e */ /* 0x000fe200000000ff */
[----:B------:R-:W-:Y:S03]  /*9540*/  FADD.FTZ R3, R230, R3 ;  /* 0x00000003e6037221 */ /* 0x000fe60000010000 */
[C---:B------:R-:W-:Y:S01]  /*9550*/  HMMA.16816.F32 R64, R108.reuse, R118, R64 ;  /* 0x000000766c40723c */ /* 0x040fe20000001840 */
[----:B------:R3:W5:Y:S03]  /*9560*/  MUFU.EX2 R107, R239 ;  /* 0x000000ef006b7308 */ /* 0x0007660000000800 */
[----:B----4-:R-:W-:Y:S03]  /*9570*/  FADD.FTZ R3, R233, R3 ;  /* 0x00000003e9037221 */ /* 0x010fe60000010000 */
[----:B------:R-:W-:Y:S01]  /*9580*/  F2FP.PACK_AB R118, R128, R129 ;  /* 0x000000818076723e */ /* 0x000fe200000000ff */
[-C--:B-1----:R-:W-:Y:S01]  /*9590*/  HMMA.16816.F32 R68, R108, R120.reuse, R68 ;  /* 0x000000786c44723c */ /* 0x082fe20000001844 */
[----:B------:R-:W-:Y:S02]  /*95a0*/  LDSM.16.MT88.4 R128, [R201+0x1800] ;  /* 0x00180000c980783b */ /* 0x000fe40000004200 */
[----:B------:R-:W1:Y:S01]  /*95b0*/  MUFU.EX2 R106, R245 ;  /* 0x000000f5006a7308 */ /* 0x000e620000000800 */
[----:B------:R-:W-:Y:S01]  /*95c0*/  F2FP.PACK_AB R119, R232, R231 ;  /* 0x000000e7e877723e */ /* 0x000fe200000000ff */
[----:B------:R-:W-:Y:S03]  /*95d0*/  FADD.FTZ R3, R195, R3 ;  /* 0x00000003c3037221 */ /* 0x000fe60000010000 */
[C---:B------:R-:W-:Y:S05]  /*95e0*/  HMMA.16816.F32 R72, R112.reuse, R120, R72 ;  /* 0x000000787048723c */ /* 0x040fea0000001848 */
[----:B------:R-:W-:Y:S03]  /*95f0*/  MUFU.EX2 R196, R237 ;  /* 0x000000ed00c47308 */ /* 0x000fe60000000800 */
[-C--:B------:R-:W-:Y:S04]  /*9600*/  HMMA.16816.F32 R76, R112, R122.reuse, R76 ;  /* 0x0000007a704c723c */ /* 0x080fe8000000184c */
[----:B---3--:R-:W-:Y:S01]  /*9610*/  MOV R239, R190 ;  /* 0x000000be00ef7202 */ /* 0x008fe20000000f00 */
[----:B-----5:R-:W-:Y:S02]  /*9620*/  FADD.FTZ R0, R107, R0 ;  /* 0x000000006b007221 */ /* 0x020fe40000010000 */
[----:B------:R-:W3:Y:S01]  /*9630*/  MUFU.EX2 R192, R247 ;  /* 0x000000f700c07308 */ /* 0x000ee20000000800 */
[C---:B------:R-:W-:Y:S01]  /*9640*/  HMMA.16816.F32 R80, R108.reuse, R122, R80 ;  /* 0x0000007a6c50723c */ /* 0x040fe20000001850 */
[----:B------:R-:W4:Y:S03]  /*9650*/  LDSM.16.MT88.4 R120, [R201+0x800] ;  /* 0x00080000c978783b */ /* 0x000f260000004200 */
[----:B-1----:R-:W-:Y:S02]  /*9660*/  FADD.FTZ R236, R106, R0 ;  /* 0x000000006aec7221 */ /* 0x002fe40000010000 */
[----:B------:R-:W-:Y:S01]  /*9670*/  FADD.FTZ R0, R138, R105 ;  /* 0x000000698a007221 */ /* 0x000fe20000010000 */
[----:B------:R-:W-:Y:S01]  /*9680*/  MOV R105, R104 ;  /* 0x0000006800697202 */ /* 0x000fe20000000f00 */
[-C--:B--2---:R-:W-:Y:S01]  /*9690*/  HMMA.16816.F32 R84, R108, R124.reuse, R84 ;  /* 0x0000007c6c54723c */ /* 0x084fe20000001854 */
[----:B------:R-:W1:Y:S03]  /*96a0*/  MUFU.EX2 R190, R242 ;  /* 0x000000f200be7308 */ /* 0x000e660000000800 */
[----:B------:R-:W-:Y:S02]  /*96b0*/  FADD.FTZ R100, R139, R0 ;  /* 0x000000008b647221 */ /* 0x000fe40000010000 */
[----:B------:R-:W-:Y:S02]  /*96c0*/  FADD.FTZ R0, R239, R2 ;  /* 0x00000002ef007221 */ /* 0x000fe40000010000 */
[C---:B------:R-:W-:Y:S03]  /*96d0*/  HMMA.16816.F32 R88, R112.reuse, R124, R88 ;  /* 0x0000007c7058723c */ /* 0x040fe60000001858 */
[----:B------:R-:W2:Y:S01]  /*96e0*/  MUFU.EX2 R189, R248 ;  /* 0x000000f800bd7308 */ /* 0x000ea20000000800 */
[----:B------:R-:W-:Y:S02]  /*96f0*/  FADD.FTZ R2, R251, R100 ;  /* 0x00000064fb027221 */ /* 0x000fe40000010000 */
[----:B------:R-:W-:Y:S01]  /*9700*/  FADD.FTZ R0, R235, R0 ;  /* 0x00000000eb007221 */ /* 0x000fe20000010000 */
[----:B---3--:R-:W-:Y:S01]  /*9710*/  F2FP.PACK_AB R178, R192, R193 ;  /* 0x000000c1c0b2723e */ /* 0x008fe200000000ff */
[-C--:B------:R-:W-:Y:S01]  /*9720*/  HMMA.16816.F32 R92, R112, R126.reuse, R92 ;  /* 0x0000007e705c723c */ /* 0x080fe2000000185c */
[----:B------:R-:W3:Y:S03]  /*9730*/  LDSM.16.MT88.4 R112, [R202+0x800] ;  /* 0x00080000ca70783b */ /* 0x000ee60000004200 */
[----:B------:R-:W-:Y:S02]  /*9740*/  FADD.FTZ R2, R250, R2 ;  /* 0x00000002fa027221 */ /* 0x000fe40000010000 */
[----:B------:R-:W-:Y:S02]  /*9750*/  FADD.FTZ R0, R229, R0 ;  /* 0x00000000e5007221 */ /* 0x000fe40000010000 */
[----:B------:R-:W-:Y:S01]  /*9760*/  HMMA.16816.F32 R96, R108, R126, R96 ;  /* 0x0000007e6c60723c */ /* 0x000fe20000001860 */
[----:B------:R-:W5:Y:S03]  /*9770*/  LDSM.16.MT88.4 R124, [R202+0x1800] ;  /* 0x00180000ca7c783b */ /* 0x000f660000004200 */
[----:B-1----:R-:W-:Y:S01]  /*9780*/  F2FP.PACK_AB R177, R191, R190 ;  /* 0x000000bebfb1723e */ /* 0x002fe200000000ff */
[----:B------:R-:W-:Y:S02]  /*9790*/  FADD.FTZ R2, R217, R2 ;  /* 0x00000002d9027221 */ /* 0x000fe40000010000 */
[----:B------:R-:W-:Y:S01]  /*97a0*/  F2FP.PACK_AB R108, R226, R225 ;  /* 0x000000e1e26c723e */ /* 0x000fe200000000ff */
[----:B------:R-:W-:Y:S01]  /*97b0*/  FADD.FTZ R0, R228, R0 ;  /* 0x00000000e4007221 */ /* 0x000fe20000010000 */
[-C--:B----4-:R-:W-:Y:S05]  /*97c0*/  HMMA.16816.F32 R4, R116, R120.reuse, R4 ;  /* 0x000000787404723c */ /* 0x090fea0000001804 */
[----:B------:R-:W-:Y:S01]  /*97d0*/  F2FP.PACK_AB R110, R233, R230 ;  /* 0x000000e6e96e723e */ /* 0x000fe200000000ff */
[C---:B------:R-:W-:Y:S01]  /*97e0*/  FADD.FTZ R2, R222.reuse, R2 ;  /* 0x00000002de027221 */ /* 0x040fe20000010000 */
[----:B------:R-:W-:Y:S01]  /*97f0*/  F2FP.PACK_AB R109, R222, R217 ;  /* 0x000000d9de6d723e */ /* 0x000fe200000000ff */
[----:B------:R-:W-:Y:S01]  /*9800*/  FADD.FTZ R0, R231, R0 ;  /* 0x00000000e7007221 */ /* 0x000fe20000010000 */
[----:B------:R-:W-:Y:S03]  /*9810*/  F2FP.PACK_AB R111, R224, R223 ;  /* 0x000000dfe06f723e */ /* 0x000fe600000000ff */
[----:B--2---:R-:W-:Y:S01]  /*9820*/  F2FP.PACK_AB R179, R188, R189 ;  /* 0x000000bdbcb3723e */ /* 0x004fe200000000ff */
        /* <DEDUP_REMOVED lines=27> */
[-C--:B------:R-:W-:Y:S07]  /*99e0*/  HMMA.16816.F32 R92, R108, R122.reuse, R92 ;  /* 0x0000007a6c5c723c */ /* 0x080fee000000185c */
[----:B------:R-:W-:Y:S01]  /*99f0*/  F2FP.PACK_AB R108, R136, R137 ;  /* 0x00000089886c723e */ /* 0x000fe200000000ff */
[----:B------:R-:W-:Y:S04]  /*9a00*/  HMMA.16816.F32 R96, R116, R122, R96 ;  /* 0x0000007a7460723c */ /* 0x000fe80000001860 */
[----:B------:R-:W-:Y:S02]  /*9a10*/  F2FP.PACK_AB R110, R106, R107 ;  /* 0x0000006b6a6e723e */ /* 0x000fe400000000ff */
[C---:B------:R-:W-:Y:S02]  /*9a20*/  F2FP.PACK_AB R109, R198.reuse, R196 ;  /* 0x000000c4c66d723e */ /* 0x040fe400000000ff */
[----:B------:R-:W-:Y:S04]  /*9a30*/  F2FP.PACK_AB R111, R197, R199 ;  /* 0x000000c7c56f723e */ /* 0x000fe800000000ff */
[----:B------:R-:W-:Y:S02]  /*9a40*/  MOV R106, R103 ;  /* 0x00000067006a7202 */ /* 0x000fe40000000f00 */
[----:B------:R-:W-:Y:S01]  /*9a50*/  MOV R107, R102 ;  /* 0x00000066006b7202 */ /* 0x000fe20000000f00 */
[-C--:B------:R-:W-:Y:S01]  /*9a60*/  HMMA.16816.F32 R144, R108, R148.reuse, R4 ;  /* 0x000000946c90723c */ /* 0x080fe20000001804 */
[----:B------:R-:W2:Y:S06]  /*9a70*/  LDL R5, [R1+0xc] ;  /* 0x00000c0001057983 */ /* 0x000eac0000100800 */
        /* <DEDUP_REMOVED lines=31> */
[----:B------:R-:W-:Y:S07]  /*9c70*/  HMMA.16816.F32 R96, R108, R186, R96 ;  /* 0x000000ba6c60723c */ /* 0x000fee0000001860 */
[----:B------:R-:W-:Y:S02]  /*9c80*/  MOV R108, R101 ;  /* 0x00000065006c7202 */ /* 0x000fe40000000f00 */
[C---:B--2---:R-:W-:Y:S03]  /*9c90*/  ISETP.GT.AND P0, PT, R220.reuse, R5, PT ;  /* 0x00000005dc00720c */ /* 0x044fe60003f04270 */
[----:B------:R-:W-:Y:S10]  /*9ca0*/  IADD3 R220, R220, -0x1, RZ ;  /* 0xffffffffdcdc7810 */ /* 0x000ff40007ffe0ff */
[----:B------:R-:W-:-:S05]  /*9cb0*/  @P0 BRA `(.L_x_1285) ;  /* 0xffffbfe000000947 */ /* 0x000fca000383ffff */
.L_x_1274:
[----:B------:R-:W2:Y:S02]  /*9cc0*/  LDL R0, [R1+0x4] ;  /* 0x0000040001007983 */ /* 0x000ea40000100800 */
[----:B--2---:R-:W-:-:S13]  /*9cd0*/  ISETP.GE.AND P0, PT, R220, R0, PT ;  /* 0x00000000dc00720c */ /* 0x004fda0003f06270 */
[----:B------:R-:W-:Y:S05]  /*9ce0*/  @!P0 BRA `(.L_x_1286) ;  /* 0x000034d000008947 */ /* 0x000fea0003800000 */
[----:B------:R-:W-:Y:S01]  /*9cf0*/  IMAD.MOV.U32 R106, RZ, RZ, R103 ;  /* 0x000000ffff6a7224 */ /* 0x000fe200078e0067 */
[----:B------:R-:W-:Y:S01]  /*9d00*/  MOV R108, R101 ;  /* 0x00000065006c7202 */ /* 0x000fe20000000f00 */
[----:B------:R-:W-:Y:S01]  /*9d10*/  IMAD.MOV.U32 R105, RZ, RZ, R104 ;  /* 0x000000ffff697224 */ /* 0x000fe200078e0068 */
[----:B------:R-:W-:Y:S02]  /*9d20*/  MOV R107, R102 ;  /* 0x00000066006b7202 */ /* 0x000fe40000000f00 */
.L_x_1293:
        /* <DEDUP_REMOVED lines=9> */
[C---:B------:R-:W-:Y:S01]  /*9dc0*/  IADD3 R5, R227.reuse, 0x20, RZ ;  /* 0x00000020e3057810 */ /* 0x040fe20007ffe0ff */
[----:B------:R-:W-:Y:S02]  /*9dd0*/  IMAD.SHL.U32 R47, R227, 0x2, RZ ;  /* 0x00000002e32f7824 */ /* 0x000fe400078e00ff */
[----:B------:R-:W-:Y:S02]  /*9de0*/  IMAD R0, R221, c[0x0][0x20c], R0 ;  /* 0x00008300dd007a24 */ /* 0x000fe400078e0200 */
[----:B------:R-:W-:Y:S02]  /*9df0*/  IMAD R52, R52, c[0x0][0x218], RZ ;  /* 0x0000860034347a24 */ /* 0x000fe400078e02ff */
[----:B------:R-:W-:Y:S02]  /*9e00*/  IMAD.IADD R3, R3, 0x1, R0 ;  /* 0x0000000103037824 */ /* 0x000fe400078e0200 */
[C---:B------:R-:W-:Y:S02]  /*9e10*/  IMAD R52, R219.reuse, c[0x0][0x21c], R52 ;  /* 0x00008700db347a24 */ /* 0x040fe400078e0234 */
[----:B------:R-:W-:Y:S04]  /*9e20*/  IMAD.WIDE.U32 R2, R219, c[0x0][0x218], R2 ;  /* 0x00008600db027a25 */ /* 0x000fe800078e0002 */
[----:B------:R-:W-:Y:S01]  /*9e30*/  IMAD.SHL.U32 R45, R5, 0x2, RZ ;  /* 0x00000002052d7824 */ /* 0x000fe200078e00ff */
[----:B------:R4:W1:Y:S04]  /*9e40*/  LDSM.16.M88.4 R64, [R203] ;  /* 0x00000000cb40783b */ /* 0x0008680000000200 */
        /* <DEDUP_REMOVED lines=11> */
[----:B--2---:R-:W-:Y:S02]  /*9f00*/  IADD3 R0, P0, R6, R2, RZ ;  /* 0x0000000206007210 */ /* 0x004fe40007f1e0ff */
[C---:B------:R-:W-:Y:S02]  /*9f10*/  IADD3 R7, R227.reuse, 0x40, RZ ;  /* 0x00000040e3077810 */ /* 0x040fe40007ffe0ff */
[----:B------:R-:W-:Y:S02]  /*9f20*/  IADD3 R6, R227, 0x20, RZ ;  /* 0x00000020e3067810 */ /* 0x000fe40007ffe0ff */
[----:B---3--:R-:W-:Y:S01]  /*9f30*/  IADD3.X R52, R4, R3, R52, P0, !PT ;  /* 0x0000000304347210 */ /* 0x008fe200007fe434 */
[----:B------:R-:W-:Y:S01]  /*9f40*/  IMAD.SHL.U32 R54, R7, 0x2, RZ ;  /* 0x0000000207367824 */ /* 0x000fe200078e00ff */
[----:B------:R-:W-:Y:S02]  /*9f50*/  IADD3 R4, R227, 0x40, RZ ;  /* 0x00000040e3047810 */ /* 0x000fe40007ffe0ff */
[C---:B------:R-:W-:Y:S02]  /*9f60*/  LEA R20, P0, R0.reuse, c[0x0][0x1f8], 0x1 ;  /* 0x00007e0000147a11 */ /* 0x040fe400078008ff */
[----:B------:R-:W-:Y:S02]  /*9f70*/  SHF.R.S32.HI R4, RZ, 0x1f, R4 ;  /* 0x0000001fff047819 */ /* 0x000fe40000011404 */
[----:B------:R-:W-:Y:S02]  /*9f80*/  SHF.R.S32.HI R6, RZ, 0x1f, R6 ;  /* 0x0000001fff067819 */ /* 0x000fe40000011406 */
[----:B------:R-:W-:Y:S02]  /*9f90*/  SHF.L.U64.HI R53, R7, 0x1, R4 ;  /* 0x0000000107357819 */ /* 0x000fe40000010204 */
[----:B------:R-:W-:Y:S02]  /*9fa0*/  SHF.R.S32.HI R4, RZ, 0x1f, R227 ;  /* 0x0000001fff047819 */ /* 0x000fe400000114e3 */
[----:B------:R-:W-:Y:S02]  /*9fb0*/  LEA.HI.X R52, R0, c[0x0][0x1fc], R52, 0x1, P0 ;  /* 0x00007f0000347a11 */ /* 0x000fe400000f0c34 */
[----:B------:R-:W-:Y:S02]  /*9fc0*/  SHF.L.U64.HI R39, R5, 0x1, R6 ;  /* 0x0000000105277819 */ /* 0x000fe40000010206 */
[----:B------:R-:W-:Y:S01]  /*9fd0*/  SHF.L.U64.HI R38, R227, 0x1, R4 ;  /* 0x00000001e3267819 */ /* 0x000fe20000010204 */
[----:B------:R-:W-:-:S05]  /*9fe0*/  BRA.DIV ~URZ, `(.L_x_1287) ;  /* 0x00007de27f007947 */ /* 0x000fca000b800000 */
[----:B-1--4-:R1:W2:Y:S02]  /*9ff0*/  SHFL.IDX PT, R0, R52, RZ, 0x1c1f ;  /* 0x001c1fff34007589 */ /* 0x0122a400000e0000 */
.L_x_1328:
[-C--:B------:R-:W-:Y:S01]  /*a000*/  HMMA.16816.F32 R4, R64, R16.reuse, RZ ;  /* 0x000000104004723c */ /* 0x080fe200000018ff */
[----:B------:R-:W3:Y:S01]  /*a010*/  SHFL.IDX PT, R2, R20, RZ, 0x1c1f ;  /* 0x001c1fff14027589 */ /* 0x000ee200000e0000 */
[----:B------:R-:W-:Y:S01]  /*a020*/  BSSY B0, `(.L_x_1288) ;  /* 0x00000f2000007945 */ /* 0x000fe20003800000 */
[C---:B------:R-:W-:Y:S02]  /*a030*/  ISETP.GE.AND P0, PT, R227.reuse, c[0x0][0x1d4], PT ;  /* 0x00007500e3007a0c */ /* 0x040fe40003f06270 */
[----:B------:R-:W-:Y:S02]  /*a040*/  IADD3 R109, R227, 0x20, RZ ;  /* 0x00000020e36d7810 */ /* 0x000fe40007ffe0ff */
[----:B------:R-:W-:Y:S01]  /*a050*/  SEL R217, RZ, 0x10, P0 ;  /* 0x00000010ffd97807 */ /* 0x000fe20000000000 */
[C---:B------:R-:W-:Y:S01]  /*a060*/  HMMA.16816.F32 R8, R60.reuse, R16, RZ ;  /* 0x000000103c08723c */ /* 0x040fe200000018ff */
[----:B------:R4:W5:Y:S01]  /*a070*/  SHFL.IDX PT, R3, R20, 0x1, 0x1c1f ;  /* 0x003c1f0014037f89 */ /* 0x00096200000e0000 */
[----:B------:R-:W-:Y:S02]  /*a080*/  ISETP.GE.AND P4, PT, R109, c[0x0][0x1d4], PT ;  /* 0x000075006d007a0c */ /* 0x000fe40003f86270 */
[----:B------:R-:W-:Y:S02]  /*a090*/  IADD3 R110, R227, 0x40, RZ ;  /* 0x00000040e36e7810 */ /* 0x000fe40007ffe0ff */
[----:B------:R-:W-:Y:S02]  /*a0a0*/  SEL R42, RZ, 0x10, P4 ;  /* 0x00000010ff2a7807 */ /* 0x000fe40002000000 */
[-C--:B------:R-:W-:Y:S01]  /*a0b0*/  HMMA.16816.F32 R12, R60, R18.reuse, RZ ;  /* 0x000000123c0c723c */ /* 0x080fe200000018ff */
[----:B-1----:R-:W1:Y:S03]  /*a0c0*/  SHFL.IDX PT, R52, R52, 0x1, 0x1c1f ;  /* 0x003c1f0034347f89 */ /* 0x002e6600000e0000 */
[C---:B------:R-:W-:Y:S02]  /*a0d0*/  IADD3 R46, -R217.reuse, 0x10, RZ ;  /* 0x00000010d92e7810 */ /* 0x040fe40007ffe1ff */
[----:B------:R-:W-:Y:S02]  /*a0e0*/  IADD3 R44, -R42, 0x10, RZ ;  /* 0x000000102a2c7810 */ /* 0x000fe40007ffe1ff */
[C---:B------:R-:W-:Y:S01]  /*a0f0*/  HMMA.16816.F32 R16, R64.reuse, R18, RZ ;  /* 0x000000124010723c */ /* 0x040fe200000018ff */
[----:B--2---:R-:W2:Y:S03]  /*a100*/  LDL R104, [R1+0x4] ;  /* 0x0000040001687983 */ /* 0x004ea60000100800 */
[----:B------:R-:W-:Y:S02]  /*a110*/  LOP3.LUT R46, R46, 0xf, RZ, 0xc0, !PT ;  /* 0x0000000f2e2e7812 */ /* 0x000fe400078ec0ff */
[----:B------:R-:W-:Y:S02]  /*a120*/  LOP3.LUT R44, R44, 0xf, RZ, 0xc0, !PT ;  /* 0x0000000f2c2c7812 */ /* 0x000fe400078ec0ff */
[-C--:B----4-:R-:W-:Y:S08]  /*a130*/  HMMA.16816.F32 R20, R64, R32.reuse, RZ ;  /* 0x000000204014723c */ /* 0x090ff000000018ff */
[C---:B------:R-:W-:Y:S04]  /*a140*/  HMMA.16816.F32 R24, R60.reuse, R32, RZ ;  /* 0x000000203c18723c */ /* 0x040fe800000018ff */
[C---:B---3--:R-:W-:Y:S02]  /*a150*/  IADD3 R28, P3, R2.reuse, R47, RZ ;  /* 0x0000002f021c7210 */ /* 0x048fe40007f7e0ff */
[----:B------:R-:W-:Y:S03]  /*a160*/  IADD3 R36, P6, R2, R45, RZ ;  /* 0x0000002d02247210 */ /* 0x000fe60007fde0ff */
[--C-:B------:R-:W-:Y:S01]  /*a170*/  IMAD.X R29, R0, 0x1, R38.reuse, P3 ;  /* 0x00000001001d7824 */ /* 0x100fe200018e0626 */
[----:B------:R-:W-:Y:S02]  /*a180*/  ISETP.GE.AND P3, PT, R110, c[0x0][0x1d4], PT ;  /* 0x000075006e007a0c */ /* 0x000fe40003f66270 */
[----:B------:R-:W-:Y:S01]  /*a190*/  IMAD.X R37, R0, 0x1, R39, P6 ;  /* 0x0000000100257824 */ /* 0x000fe200030e0627 */
[----:B------:R-:W-:Y:S01]  /*a1a0*/  IADD3 R40, P6, R2, R54, RZ ;  /* 0x0000003602287210 */ /* 0x000fe20007fde0ff */
[----:B------:R3:W-:Y:S01]  /*a1b0*/  LDGSTS.E.BYPASS.LTC128B.128 [R218+0x100], [R28.64], !P0 ;  /* 0x001000001cda7fae */ /* 0x0007e2000c101d46 */
[-C--:B-----5:R-:W-:Y:S03]  /*a1c0*/  IADD3 R46, P5, P0, R46, R3.reuse, R47 ;  /* 0x000000032e2e7210 */ /* 0x0a0fe600078be02f */
[----:B------:R-:W-:Y:S01]  /*a1d0*/  IMAD.X R41, R0, 0x1, R53, P6 ;  /* 0x0000000100297824 */ /* 0x000fe200030e0635 */
[----:B------:R-:W-:Y:S02]  /*a1e0*/  ISETP.NE.U32.AND P6, PT, R217, RZ, PT ;  /* 0x000000ffd900720c */ /* 0x000fe40003fc5070 */
[-C--:B-1----:R-:W-:Y:S01]  /*a1f0*/  IADD3.X R47, RZ, R52.reuse, R38, P5, P0 ;  /* 0x00000034ff2f7210 */ /* 0x082fe20002fe0426 */
[----:B------:R1:W-:Y:S01]  /*a200*/  LDGSTS.E.BYPASS.LTC128B.128 [R218+0x1100], [R36.64], !P4 ;  /* 0x0110000024da7fae */ /* 0x0003e2000e101d46 */
[-C--:B------:R-:W-:Y:S02]  /*a210*/  IADD3 R44, P5, P0, R44, R3.reuse, R45 ;  /* 0x000000032c2c7210 */ /* 0x080fe400078be02d */
[----:B------:R-:W-:Y:S02]  /*a220*/  SEL R0, RZ, 0x10, P3 ;  /* 0x00000010ff007807 */ /* 0x000fe40001800000 */
[-C--:B------:R-:W-:Y:S02]  /*a230*/  IADD3.X R45, RZ, R52.reuse, R39, P5, P0 ;  /* 0x00000034ff2d7210 */ /* 0x080fe40002fe0427 */
[----:B------:R-:W-:Y:S01]  /*a240*/  ISETP.NE.U32.AND P0, PT, R42, RZ, PT ;  /* 0x000000ff2a00720c */ /* 0x000fe20003f05070 */
[----:B------:R4:W-:Y:S01]  /*a250*/  LDGSTS.E.BYPASS.LTC128B.128 [R218+0x2100], [R40.64], !P3 ;  /* 0x0210000028da7fae */ /* 0x0009e2000d901d46 */
[----:B------:R-:W-:Y:S04]  /*a260*/  IADD3 R2, -R0, 0x10, RZ ;  /* 0x0000001000027810 */ /* 0x000fe80007ffe1ff */
[----:B------:R-:W-:Y:S03]  /*a270*/  LOP3.LUT R2, R2, 0xf, RZ, 0xc0, !PT ;  /* 0x0000000f02027812 */ /* 0x000fe600078ec0ff */
[----:B------:R5:W-:Y:S01]  /*a280*/  LDGSTS.E.BYPASS.LTC128B.128.ZFILL [R218+0x900], [R46.64], P6 ;  /* 0x009000002eda7fae */ /* 0x000be2000b141d46 */
[----:B------:R-:W-:Y:S01]  /*a290*/  ISETP.NE.U32.AND P6, PT, R0, RZ, PT ;  /* 0x000000ff0000720c */ /* 0x000fe20003fc5070 */
[-C--:B---3--:R-:W-:Y:S06]  /*a2a0*/  HMMA.16816.F32 R28, R60, R34.reuse, RZ ;  /* 0x000000223c1c723c */ /* 0x088fec00000018ff */
[----:B------:R5:W-:Y:S01]  /*a2b0*/  LDGSTS.E.BYPASS.LTC128B.128.ZFILL [R218+0x1900], [R44.64], P0 ;  /* 0x019000002cda7fae */ /* 0x000be20008141d46 */
[----:B------:R-:W-:Y:S01]  /*a2c0*/  IADD3 R2, P5, P0, R2, R3, R54 ;  /* 0x0000000302027210 */ /* 0x000fe200078be036 */
[C---:B------:R-:W-:Y:S04]  /*a2d0*/  HMMA.16816.F32 R32, R64.reuse, R34, RZ ;  /* 0x000000224020723c */ /* 0x040fe800000018ff */
[----:B------:R-:W-:Y:S04]  /*a2e0*/  IADD3.X R3, RZ, R52, R53, P5, P0 ;  /* 0x00000034ff037210 */ /* 0x000fe80002fe0435 */
[-C--:B-1----:R-:W-:Y:S01]  /*a2f0*/  HMMA.16816.F32 R36, R64, R48.reuse, RZ ;  /* 0x000000304024723c */ /* 0x082fe200000018ff */
[----:B------:R1:W-:Y:S07]  /*a300*/  LDGSTS.E.BYPASS.LTC128B.128.ZFILL [R218+0x2900], [R2.64], P6 ;  /* 0x0290000002da7fae */ /* 0x0003ee000b141d46 */
[C---:B----4-:R-:W-:Y:S01]  /*a310*/  HMMA.16816.F32 R40, R60.reuse, R48, RZ ;  /* 0x000000303c28723c */ /* 0x050fe200000018ff */
[----:B------:R-:W0:Y:S07]  /*a320*/  LDGDEPBAR ;  /* 0x00000000000079af */ /* 0x000e2e0000000000 */
[-C--:B-----5:R-:W-:Y:S08]  /*a330*/  HMMA.16816.F32 R44, R60, R50.reuse, RZ ;  /* 0x000000323c2c723c */ /* 0x0a0ff000000018ff */
        /* <DEDUP_REMOVED lines=26> */
[----:B------:R-:W5:Y:S07]  /*a4e0*/  LDSM.16.M88.4 R176, [R200+0x1400] ;  /* 0x00140000c8b0783b */ /* 0x000f6e0000000200 */
[-C--:B---3--:R-:W-:Y:S08]  /*a4f0*/  HMMA.16816.F32 R4, R100, R180.reuse, R4 ;  /* 0x000000b46404723c */ /* 0x088ff00000001804 */
[C---:B----4-:R-:W-:Y:S08]  /*a500*/  HMMA.16816.F32 R8, R188.reuse, R180, R8 ;  /* 0x000000b4bc08723c */ /* 0x050ff00000001808 */
[-C--:B------:R-:W-:Y:S08]  /*a510*/  HMMA.16816.F32 R12, R188, R182.reuse, R12 ;  /* 0x000000b6bc0c723c */ /* 0x080ff0000000180c */
[C---:B------:R-:W-:Y:S01]  /*a520*/  HMMA.16816.F32 R16, R100.reuse, R182, R16 ;  /* 0x000000b66410723c */ /* 0x040fe20000001810 */
[----:B------:R-:W-:Y:S07]  /*a530*/  LDSM.16.M88.4 R180, [R213] ;  /* 0x00000000d5b4783b */ /* 0x000fee0000000200 */
[-C--:B-----5:R-:W-:Y:S03]  /*a540*/  HMMA.16816.F32 R20, R100, R176.reuse, R20 ;  /* 0x000000b06414723c */ /* 0x0a0fe60000001814 */
[----:B--2---:R-:W-:Y:S05]  /*a550*/  ISETP.GT.AND P0, PT, R220, R104, PT ;  /* 0x00000068dc00720c */ /* 0x004fea0003f04270 */
        /* <DEDUP_REMOVED lines=9> */
[-C--:B------:R-:W-:Y:S08]  /*a5f0*/  HMMA.16816.F32 R52, R100, R192.reuse, R52 ;  /* 0x000000c06434723c */ /* 0x080ff00000001834 */
[C---:B------:R-:W-:Y:S08]  /*a600*/  HMMA.16816.F32 R56, R188.reuse, R192, R56 ;  /* 0x000000c0bc38723c */ /* 0x040ff00000001838 */
[-C--:B------:R-:W-:Y:S01]  /*a610*/  HMMA.16816.F32 R60, R188, R194.reuse, R60 ;  /* 0x000000c2bc3c723c */ /* 0x080fe2000000183c */
[----:B------:R-:W-:Y:S07]  /*a620*/  LDSM.16.M88.4 R188, [R211] ;  /* 0x00000000d3bc783b */ /* 0x000fee0000000200 */
[----:B------:R-:W-:Y:S01]  /*a630*/  HMMA.16816.F32 R64, R100, R194, R64 ;  /* 0x000000c26440723c */ /* 0x000fe20000001840 */
[----:B------:R-:W4:Y:S07]  /*a640*/  LDSM.16.M88.4 R100, [R212] ;  /* 0x00000000d464783b */ /* 0x000f2e0000000200 */
[-C--:B--2---:R-:W-:Y:S01]  /*a650*/  HMMA.16816.F32 R4, R176, R180.reuse, R4 ;  /* 0x000000b4b004723c */ /* 0x084fe20000001804 */
[----:B------:R-:W2:Y:S07]  /*a660*/  LDSM.16.M88.4 R192, [R210] ;  /* 0x00000000d2c0783b */ /* 0x000eae0000000200 */
        /* <DEDUP_REMOVED lines=14> */
[-C--:B--2---:R-:W-:Y:S08]  /*a750*/  HMMA.16816.F32 R52, R176, R192.reuse, R52 ;  /* 0x000000c0b034723c */ /* 0x084ff00000001834 */
[C---:B------:R-:W-:Y:S08]  /*a760*/  HMMA.16816.F32 R56, R184.reuse, R192, R56 ;  /* 0x000000c0b838723c */ /* 0x040ff00000001838 */
[-C--:B------:R-:W-:Y:S01]  /*a770*/  HMMA.16816.F32 R60, R184, R194.reuse, R60 ;  /* 0x000000c2b83c723c */ /* 0x080fe2000000183c */
[----:B------:R-:W-:Y:S07]  /*a780*/  LDSM.16.M88.4 R184, [R200+0x2800] ;  /* 0x00280000c8b8783b */ /* 0x000fee0000000200 */
[----:B------:R-:W-:Y:S01]  /*a790*/  HMMA.16816.F32 R64, R176, R194, R64 ;  /* 0x000000c2b040723c */ /* 0x000fe20000001840 */
[----:B------:R-:W2:Y:S07]  /*a7a0*/  LDSM.16.M88.4 R176, [R200+0x2400] ;  /* 0x00240000c8b0783b */ /* 0x000eae0000000200 */
[-C--:B---3--:R-:W-:Y:S01]  /*a7b0*/  HMMA.16816.F32 R4, R100, R180.reuse, R4 ;  /* 0x000000b46404723c */ /* 0x088fe20000001804 */
[----:B------:R-:W3:Y:S07]  /*a7c0*/  LDSM.16.M88.4 R192, [R200+0x2c00] ;  /* 0x002c0000c8c0783b */ /* 0x000eee0000000200 */
[C---:B----4-:R-:W-:Y:S08]  /*a7d0*/  HMMA.16816.F32 R8, R188.reuse, R180, R8 ;  /* 0x000000b4bc08723c */ /* 0x050ff00000001808 */
[-C--:B------:R-:W-:Y:S08]  /*a7e0*/  HMMA.16816.F32 R12, R188, R182.reuse, R12 ;  /* 0x000000b6bc0c723c */ /* 0x080ff0000000180c */
[C---:B------:R-:W-:Y:S01]  /*a7f0*/  HMMA.16816.F32 R16, R100.reuse, R182, R16 ;  /* 0x000000b66410723c */ /* 0x040fe20000001810 */
[----:B------:R-:W-:Y:S07]  /*a800*/  LDSM.16.M88.4 R180, [R209] ;  /* 0x00000000d1b4783b */ /* 0x000fee0000000200 */
[-C--:B--2---:R-:W-:Y:S08]  /*a810*/  HMMA.16816.F32 R20, R100, R176.reuse, R20 ;  /* 0x000000b06414723c */ /* 0x084ff00000001814 */
        /* <DEDUP_REMOVED lines=8> */
[----:B------:R-:W4:Y:S07]  /*a8a0*/  LDSM.16.M88.4 R184, [R204+0x5000] ;  /* 0x00500000ccb8783b */ /* 0x000f2e0000000200 */
[-C--:B---3--:R-:W-:Y:S08]  /*a8b0*/  HMMA.16816.F32 R52, R100, R192.reuse, R52 ;  /* 0x000000c06434723c */ /* 0x088ff00000001834 */
[C---:B------:R-:W-:Y:S08]  /*a8c0*/  HMMA.16816.F32 R56, R188.reuse, R192, R56 ;  /* 0x000000c0bc38723c */ /* 0x040ff00000001838 */
[-C--:B------:R-:W-:Y:S01]  /*a8d0*/  HMMA.16816.F32 R60, R188, R194.reuse, R60 ;  /* 0x000000c2bc3c723c */ /* 0x080fe2000000183c */
[----:B------:R-:W-:Y:S07]  /*a8e0*/  LDSM.16.M88.4 R188, [R207] ;  /* 0x00000000cfbc783b */ /* 0x000fee0000000200 */
[----:B------:R-:W-:Y:S01]  /*a8f0*/  HMMA.16816.F32 R64, R100, R194, R64 ;  /* 0x000000c26440723c */ /* 0x000fe20000001840 */
[----:B------:R-:W3:Y:S07]  /*a900*/  LDSM.16.M88.4 R100, [R208] ;  /* 0x00000000d064783b */ /* 0x000eee0000000200 */
[-C--:B--2---:R-:W-:Y:S01]  /*a910*/  HMMA.16816.F32 R4, R176, R180.reuse, R4 ;  /* 0x000000b4b004723c */ /* 0x084fe20000001804 */
[----:B------:R-:W2:Y:S01]  /*a920*/  LDSM.16.M88.4 R192, [R206] ;  /* 0x00000000cec0783b */ /* 0x000ea20000000200 */
[----:B------:R-:W-:Y:S06]  /*a930*/  DEPBAR.LE SB0, 0x0 ;  /* 0x000080000000791a */ /* 0x000fec0000000000 */
[C---:B----4-:R-:W-:Y:S01]  /*a940*/  HMMA.16816.F32 R8, R184.reuse, R180, R8 ;  /* 0x000000b4b808723c */ /* 0x050fe20000001808 */
[----:B------:R-:W-:Y:S07]  /*a950*/  BAR.SYNC.DEFER_BLOCKING 0x0 ;  /* 0x0000000000007b1d */ /* 0x000fee0000010000 */
        /* <DEDUP_REMOVED lines=10> */
[-C--:B--2---:R-:W-:Y:S08]  /*aa00*/  HMMA.16816.F32 R52, R176, R192.reuse, R52 ;  /* 0x000000c0b034723c */ /* 0x084ff00000001834 */
[C---:B------:R-:W-:Y:S08]  /*aa10*/  HMMA.16816.F32 R56, R184.reuse, R192, R56 ;  /* 0x000000c0b838723c */ /* 0x040ff00000001838 */
[-C--:B------:R-:W-:Y:S08]  /*aa20*/  HMMA.16816.F32 R60, R184, R194.reuse, R60 ;  /* 0x000000c2b83c723c */ /* 0x080ff0000000183c */
[----:B------:R-:W-:Y:S01]  /*aa30*/  HMMA.16816.F32 R64, R176, R194, R64 ;  /* 0x000000c2b040723c */ /* 0x000fe20000001840 */
[----:B------:R-:W-:Y:S07]  /*aa40*/  @!UPT UIADD3 URZ, URZ, URZ, URZ ;  /* 0x0000003f3f3ff290 */ /* 0x000fee000fffe03f */
[----:B------:R-:W-:-:S11]  /*aa50*/  @!P0 BRA `(.L_x_1289) ;  /* 0x000004e000008947 */ /* 0x000fd60003800000 */
[----:B-1----:R-:W-:Y:S01]  /*aa60*/  IADD3 R103, R227, 0x20, RZ ;  /* 0x00000020e3677810 */ /* 0x002fe20007ffe0ff */
[----:B------:R-:W2:Y:S01]  /*aa70*/  LDL R226, [R1+0x20] ;  /* 0x0000200001e27983 */ /* 0x000ea20000100800 */
[----:B------:R-:W-:Y:S01]  /*aa80*/  SHF.R.S32.HI R102, RZ, 0x1f, R227 ;  /* 0x0000001fff667819 */ /* 0x000fe200000114e3 */
[----:B------:R-:W-:Y:S01]  /*aa90*/  IMAD.MOV.U32 R219, RZ, RZ, RZ ;  /* 0x000000ffffdb7224 */ /* 0x000fe200078e00ff */
[----:B------:R-:W-:Y:S01]  /*aaa0*/  SHF.R.S32.HI R103, RZ, 0x1f, R103 ;  /* 0x0000001fff677819 */ /* 0x000fe20000011467 */
[----:B------:R-:W-:Y:S01]  /*aab0*/  IMAD.SHL.U32 R178, R110, 0x2, RZ ;  /* 0x000000026eb27824 */ /* 0x000fe200078e00ff */
[----:B------:R-:W3:Y:S01]  /*aac0*/  LDL R223, [R1] ;  /* 0x0000000001df7983 */ /* 0x000ee20000100800 */
[----:B------:R-:W-:Y:S02]  /*aad0*/  IMAD.SHL.U32 R177, R109, 0x2, RZ ;  /* 0x000000026db17824 */ /* 0x000fe400078e00ff */
[----:B------:R-:W-:Y:S01]  /*aae0*/  IMAD.SHL.U32 R176, R227, 0x2, RZ ;  /* 0x00000002e3b07824 */ /* 0x000fe200078e00ff */
        /* <DEDUP_REMOVED lines=9> */
[C---:B----4-:R-:W-:Y:S04]  /*ab80*/  @!P1 IADD3 R3, P0, R0.reuse, R228, RZ ;  /* 0x000000e400039210 */ /* 0x050fe80007f1e0ff */
[----:B-----5:R-:W-:Y:S01]  /*ab90*/  @!P1 LEA.HI.X.SX32 R101, R0, R111, 0x1, P0 ;  /* 0x0000006f00659211 */ /* 0x020fe200000f0eff */
[----:B------:R-:W-:Y:S01]  /*aba0*/  IMAD.MOV R0, RZ, RZ, -R0 ;  /* 0x000000ffff007224 */ /* 0x000fe200078e0a00 */
[----:B------:R-:W-:Y:S02]  /*abb0*/  @!P1 LEA R100, P0, R3, c[0x0][0x2a0], 0x2 ;  /* 0x0000a80003649a11 */ /* 0x000fe400078010ff */
        /* <DEDUP_REMOVED lines=8> */
[----:B------:R-:W-:Y:S01]  /*ac40*/  SHF.L.U64.HI R110, R109, 0x1, R103 ;  /* 0x000000016d6e7819 */ /* 0x000fe20000010267 */
[----:B------:R-:W-:Y:S01]  /*ac50*/  IMAD R0, R0, c[0x0][0x1e0], RZ ;  /* 0x0000780000007a24 */ /* 0x000fe200078e02ff */
[----:B------:R-:W-:Y:S03]  /*ac60*/  SHF.L.U64.HI R109, R227, 0x1, R102 ;  /* 0x00000001e36d7819 */ /* 0x000fe60000010266 */
[----:B------:R-:W-:Y:S04]  /*ac70*/  IMAD R0, R221, c[0x0][0x1e4], R0 ;  /* 0x00007900dd007a24 */ /* 0x000fe800078e0200 */
        /* <DEDUP_REMOVED lines=11> */
.L_x_1329:
[----:B------:R-:W-:-:S05]  /*ad30*/  BRA.DIV ~URZ, `(.L_x_1291) ;  /* 0x000071627f007947 */ /* 0x000fca000b800000 */
[----:B------:R-:W3:Y:S01]  /*ad40*/  SHFL.IDX PT, R0, R104, RZ, 0x1c1f ;  /* 0x001c1fff68007589 */ /* 0x000ee200000e0000 */
[C---:B------:R-:W-:Y:S02]  /*ad50*/  IADD3 R2, -R217.reuse, 0x10, RZ ;  /* 0x00000010d9027810 */ /* 0x040fe40007ffe1ff */
[----:B------:R-:W-:Y:S02]  /*ad60*/  ISETP.NE.U32.AND P0, PT, R217, RZ, PT ;  /* 0x000000ffd900720c */ /* 0x000fe40003f05070 */
[----:B------:R-:W-:Y:S04]  /*ad70*/  LOP3.LUT R2, R2, 0xf, RZ, 0xc0, !PT ;  /* 0x0000000f02027812 */ /* 0x000fe800078ec0ff */
[----:B---3--:R-:W-:Y:S04]  /*ad80*/  IADD3 R2, P6, P5, R2, R0, R176 ;  /* 0x0000000002027210 */ /* 0x008fe80007dde0b0 */
[----:B--2---:R-:W-:Y:S05]  /*ad90*/  IADD3.X R3, RZ, R100, R109, P6, P5 ;  /* 0x00000064ff037210 */ /* 0x004fea00037ea46d */
[----:B------:R-:W-:Y:S01]  /*ada0*/  @!PT LDS RZ, [RZ] ;  /* 0x00000000fffff984 */ /* 0x000fe20000000800 */
[----:B------:R-:W-:Y:S01]  /*adb0*/  @!PT LDS RZ, [RZ] ;  /* 0x00000000fffff984 */ /* 0x000fe20000000800 */
[----:B------:R2:W-:Y:S01]  /*adc0*/  LDGSTS.E.BYPASS.LTC128B.128.ZFILL [R218+0x3100], [R2.64], P0 ;  /* 0x0310000002da7fae */ /* 0x0005e20008141d46 */
[----:B------:R-:W-:Y:S05]  /*add0*/  IADD3 R102, P0, R0, R177, RZ ;  /* 0x000000b100667210 */ /* 0x000fea0007f1e0ff */
[----:B------:R-:W-:Y:S05]  /*ade0*/  IMAD.X R103, R100, 0x1, R110, P0 ;  /* 0x0000000164677824 */ /* 0x000fea00000e066e */
[----:B------:R3:W-:Y:S01]  /*adf0*/  LDGSTS.E.BYPASS.LTC128B.128 [R218+0x4100], [R102.64], !P4 ;  /* 0x0410000066da7fae */ /* 0x0007e2000e101d46 */
[----:B--2---:R-:W-:Y:S03]  /*ae00*/  IADD3 R2, P0, R0, R178, RZ ;  /* 0x000000b200027210 */ /* 0x004fe60007f1e0ff */
[----:B------:R3:W2:Y:S02]  /*ae10*/  SHFL.IDX PT, R0, R104, 0x1, 0x1c1f ;  /* 0x003c1f0068007f89 */ /* 0x0006a400000e0000 */
[----:B------:R-:W-:Y:S02]  /*ae20*/  IMAD.X R3, R100, 0x1, R111, P0 ;  /* 0x0000000164037824 */ /* 0x000fe400000e066f */
[----:B------:R3:W4:Y:S04]  /*ae30*/  SHFL.IDX PT, R100, R101, 0x1, 0x1c1f ;  /* 0x003c1f0065647f89 */ /* 0x00072800000e0000 */
[----:B------:R3:W-:Y:S02]  /*ae40*/  LDGSTS.E.BYPASS.LTC128B.128 [R218+0x5100], [R2.64], !P3 ;  /* 0x0510000002da7fae */ /* 0x0007e4000d901d46 */
.L_x_1330:
[C---:B---3--:R-:W-:Y:S02]  /*ae50*/  IADD3 R2, -R217.reuse, 0x10, RZ ;  /* 0x00000010d9027810 */ /* 0x048fe40007ffe1ff */
[----:B------:R-:W-:Y:S02]  /*ae60*/  ISETP.NE.U32.AND P0, PT, R217, RZ, PT ;  /* 0x000000ffd900720c */ /* 0x000fe40003f05070 */
[----:B------:R-:W-:Y:S04]  /*ae70*/  LOP3.LUT R2, R2, 0xf, RZ, 0xc0, !PT ;  /* 0x0000000f02027812 */ /* 0x000fe800078ec0ff */
[----:B--2---:R-:W-:Y:S04]  /*ae80*/  IADD3 R2, P6, P5, R2, R0, R176 ;  /* 0x0000000002027210 */ /* 0x004fe80007dde0b0 */
[----:B----4-:R-:W-:Y:S02]  /*ae90*/  IADD3.X R3, RZ, R100, R109, P6, P5 ;  /* 0x00000064ff037210 */ /* 0x010fe400037ea46d */
[----:B------:R-:W-:Y:S03]  /*aea0*/  IADD3 R102, P5, R0, R177, RZ ;  /* 0x000000b100667210 */ /* 0x000fe60007fbe0ff */
[----:B------:R-:W-:Y:S01]  /*aeb0*/  @!PT LDS RZ, [RZ] ;  /* 0x00000000fffff984 */ /* 0x000fe20000000800 */
[----:B------:R-:W-:Y:S01]  /*aec0*/  @!PT LDS RZ, [RZ] ;  /* 0x00000000fffff984 */ /* 0x000fe20000000800 */
[----:B------:R-:W-:Y:S01]  /*aed0*/  @!PT LDS RZ, [RZ] ;  /* 0x00000000fffff984 */ /* 0x000fe20000000800 */
[----:B------:R2:W-:Y:S02]  /*aee0*/  LDGSTS.E.BYPASS.LTC128B.128.ZFILL [R218+0x3900], [R2.64], P0 ;  /* 0x0390000002da7fae */ /* 0x0005e40008141d46 */
[----:B------:R-:W-:Y:S05]  /*aef0*/  IMAD.X R103, R100, 0x1, R110, P5 ;  /* 0x0000000164677824 */ /* 0x000fea00028e066e */
[----:B------:R3:W-:Y:S01]  /*af00*/  LDGSTS.E.BYPASS.LTC128B.128 [R218+0x4900], [R102.64], !P4 ;  /* 0x0490000066da7fae */ /* 0x0007e2000e101d46 */
[----:B--2---:R-:W-:Y:S05]  /*af10*/  IADD3 R2, P0, R0, R178, RZ ;  /* 0x000000b200027210 */ /* 0x004fea0007f1e0ff */
[----:B------:R-:W-:Y:S05]  /*af20*/  IMAD.X R3, R100, 0x1, R111, P0 ;  /* 0x0000000164037824 */ /* 0x000fea00000e066f */
[----:B------:R3:W-:Y:S03]  /*af30*/  LDGSTS.E.BYPASS.LTC128B.128 [R218+0x5900], [R2.64], !P3 ;  /* 0x0590000002da7fae */ /* 0x0007e6000d901d46 */
.L_x_1289:
[----:B-1----:R-:W-:Y:S05]  /*af40*/  BSYNC B0 ;  /* 0x0000000000007941 */ /* 0x002fea0003800000 */
.L_x_1288:
[----:B---3--:R-:W-:Y:S01]  /*af50*/  FMNMX.FTZ R2, R4, R105, !PT ;  /* 0x0000006904027209 */ /* 0x008fe20007810000 */
        /* <DEDUP_REMOVED lines=65> */
[----:B------:R-:W1:Y:S02]  /*b370*/  SHFL.BFLY PT, R0, R100, 0x2, 0x1f ;  /* 0x0c401f0064007f89 */ /* 0x000e6400000e0000 */
[----:B-1----:R-:W-:Y:S02]  /*b380*/  FMNMX.FTZ R100, R100, R0, !PT ;  /* 0x0000000064647209 */ /* 0x002fe40007810000 */
[----:B------:R-:W1:Y:S04]  /*b390*/  SHFL.BFLY PT, R0, R103, 0x2, 0x1f ;  /* 0x0c401f0067007f89 */ /* 0x000e6800000e0000 */
[----:B------:R-:W2:Y:S01]  /*b3a0*/  SHFL.BFLY PT, R104, R100, 0x1, 0x1f ;  /* 0x0c201f0064687f89 */ /* 0x000ea200000e0000 */
[----:B-1----:R-:W-:Y:S02]  /*b3b0*/  FMNMX.FTZ R103, R103, R0, !PT ;  /* 0x0000000067677209 */ /* 0x002fe40007810000 */
[----:B--2---:R-:W-:Y:S03]  /*b3c0*/  FMNMX.FTZ R104, R100, R104, !PT ;  /* 0x0000006864687209 */ /* 0x004fe60007810000 */
[----:B------:R-:W1:Y:S04]  /*b3d0*/  SHFL.BFLY PT, R0, R103, 0x1, 0x1f ;  /* 0x0c201f0067007f89 */ /* 0x000e6800000e0000 */
[----:B------:R-:W2:Y:S01]  /*b3e0*/  SHFL.BFLY PT, R100, R101, 0x2, 0x1f ;  /* 0x0c401f0065647f89 */ /* 0x000ea200000e0000 */
[----:B-1----:R-:W-:Y:S03]  /*b3f0*/  FMNMX.FTZ R103, R103, R0, !PT ;  /* 0x0000000067677209 */ /* 0x002fe60007810000 */
[----:B------:R-:W1:Y:S01]  /*b400*/  SHFL.BFLY PT, R0, R102, 0x2, 0x1f ;  /* 0x0c401f0066007f89 */ /* 0x000e6200000e0000 */
[----:B--2---:R-:W-:Y:S02]  /*b410*/  FMNMX.FTZ R100, R101, R100, !PT ;  /* 0x0000006465647209 */ /* 0x004fe40007810000 */
[----:B-1----:R-:W-:Y:S05]  /*b420*/  FMNMX.FTZ R102, R102, R0, !PT ;  /* 0x0000000066667209 */ /* 0x002fea0007810000 */
[----:B------:R-:W1:Y:S02]  /*b430*/  SHFL.BFLY PT, R0, R102, 0x1, 0x1f ;  /* 0x0c201f0066007f89 */ /* 0x000e6400000e0000 */
[----:B-1----:R-:W-:Y:S02]  /*b440*/  FMNMX.FTZ R102, R102, R0, !PT ;  /* 0x0000000066667209 */ /* 0x002fe40007810000 */
[----:B------:R1:W2:Y:S04]  /*b450*/  SHFL.BFLY PT, R0, R100, 0x1, 0x1f ;  /* 0x0c201f0064007f89 */ /* 0x0002a800000e0000 */
.L_x_1331:
[----:B------:R-:W-:Y:S01]  /*b460*/  FMUL.FTZ R2, R104, c[0x0][0x2d0] ;  /* 0x0000b40068027a20 */ /* 0x000fe20000410000 */
[----:B--2---:R-:W-:Y:S01]  /*b470*/  FMNMX.FTZ R101, R0, R100, !PT ;  /* 0x0000006400657209 */ /* 0x004fe20007810000 */
[----:B------:R-:W-:Y:S01]  /*b480*/  FADD.FTZ R0, -R104, R105 ;  /* 0x0000006968007221 */ /* 0x000fe20000010100 */
[----:B------:R-:W-:Y:S01]  /*b490*/  WARPSYNC 0xffffffff ;  /* 0xffffffff00007948 */ /* 0x000fe20003800000 */
        /* <DEDUP_REMOVED lines=19> */
[----:B------:R-:W-:Y:S02]  /*b5d0*/  FFMA.FTZ R194, R32, c[0x0][0x2d0], -R2 ;  /* 0x0000b40020c27a23 */ /* 0x000fe40000010802 */
[----:B------:R-:W-:Y:S01]  /*b5e0*/  FMUL.FTZ R2, R103, c[0x0][0x2d0] ;  /* 0x0000b40067027a20 */ /* 0x000fe20000410000 */
[----:B------:R-:W-:Y:S03]  /*b5f0*/  MUFU.EX2 R178, R17 ;  /* 0x0000001100b27308 */ /* 0x000fe60000000800 */
[--C-:B------:R-:W-:Y:S02]  /*b600*/  FFMA.FTZ R6, R6, c[0x0][0x2d0], -R2.reuse ;  /* 0x0000b40006067a23 */ /* 0x100fe40000010802 */
[--C-:B------:R-:W-:Y:S02]  /*b610*/  FFMA.FTZ R7, R7, c[0x0][0x2d0], -R2.reuse ;  /* 0x0000b40007077a23 */ /* 0x100fe40000010802 */
[--C-:B------:R-:W-:Y:S02]  /*b620*/  FFMA.FTZ R191, R23, c[0x0][0x2d0], -R2.reuse ;  /* 0x0000b40017bf7a23 */ /* 0x100fe40000010802 */
[--C-:B------:R-:W-:Y:S01]  /*b630*/  FFMA.FTZ R229, R38, c[0x0][0x2d0], -R2.reuse ;  /* 0x0000b40026e57a23 */ /* 0x100fe20000010802 */
[----:B------:R-:W-:Y:S01]  /*b640*/  MUFU.EX2 R6, R6 ;  /* 0x0000000600067308 */ /* 0x000fe20000000800 */
[--C-:B------:R-:W-:Y:S02]  /*b650*/  FFMA.FTZ R228, R39, c[0x0][0x2d0], -R2.reuse ;  /* 0x0000b40027e47a23 */ /* 0x100fe40000010802 */
[--C-:B------:R-:W-:Y:S01]  /*b660*/  FFMA.FTZ R237, R54, c[0x0][0x2d0], -R2.reuse ;  /* 0x0000b40036ed7a23 */ /* 0x100fe20000010802 */
[----:B------:R-:W-:Y:S01]  /*b670*/  LDSM.16.MT88.4 R36, [R202] ;  /* 0x00000000ca24783b */ /* 0x000fe20000004200 */
[--C-:B------:R-:W-:Y:S02]  /*b680*/  FFMA.FTZ R240, R55, c[0x0][0x2d0], -R2.reuse ;  /* 0x0000b40037f07a23 */ /* 0x100fe40000010802 */
[--C-:B------:R-:W-:Y:S02]  /*b690*/  FFMA.FTZ R19, R19, c[0x0][0x2d0], -R2.reuse ;  /* 0x0000b40013137a23 */ /* 0x100fe40000010802 */
[--C-:B------:R-:W-:Y:S01]  /*b6a0*/  FFMA.FTZ R192, R22, c[0x0][0x2d0], -R2.reuse ;  /* 0x0000b40016c07a23 */ /* 0x100fe20000010802 */
[----:B------:R-:W2:Y:S01]  /*b6b0*/  MUFU.EX2 R7, R7 ;  /* 0x0000000700077308 */ /* 0x000ea20000000800 */
[--C-:B------:R-:W-:Y:S01]  /*b6c0*/  FFMA.FTZ R190, R34, c[0x0][0x2d0], -R2.reuse ;  /* 0x0000b40022be7a23 */ /* 0x100fe20000010802 */
[----:B------:R-:W-:Y:S01]  /*b6d0*/  LDSM.16.MT88.4 R52, [R201+0x1000] ;  /* 0x00100000c934783b */ /* 0x000fe20000004200 */
[--C-:B------:R-:W-:Y:S02]  /*b6e0*/  FFMA.FTZ R188, R35, c[0x0][0x2d0], -R2.reuse ;  /* 0x0000b40023bc7a23 */ /* 0x100fe40000010802 */
[--C-:B------:R-:W-:Y:S02]  /*b6f0*/  FFMA.FTZ R226, R50, c[0x0][0x2d0], -R2.reuse ;  /* 0x0000b40032e27a23 */ /* 0x100fe40000010802 */
[--C-:B------:R-:W-:Y:S02]  /*b700*/  FFMA.FTZ R224, R51, c[0x0][0x2d0], -R2.reuse ;  /* 0x0000b40033e07a23 */ /* 0x100fe40000010802 */
[--C-:B------:R-:W-:Y:S01]  /*b710*/  FFMA.FTZ R239, R66, c[0x0][0x2d0], -R2.reuse ;  /* 0x0000b40042ef7a23 */ /* 0x100fe20000010802 */
[----:B------:R-:W-:Y:S01]  /*b720*/  MUFU.EX2 R20, R16 ;  /* 0x0000001000147308 */ /* 0x000fe20000000800 */
[--C-:B------:R-:W-:Y:S02]  /*b730*/  FFMA.FTZ R242, R67, c[0x0][0x2d0], -R2.reuse ;  /* 0x0000b40043f27a23 */ /* 0x100fe40000010802 */
[----:B------:R-:W-:Y:S07]  /*b740*/  FFMA.FTZ R179, R18, c[0x0][0x2d0], -R2 ;  /* 0x0000b40012b37a23 */ /* 0x000fee0000010802 */
[----:B------:R-:W-:Y:S10]  /*b750*/  MUFU.EX2 R179, R179 ;  /* 0x000000b300b37308 */ /* 0x000ff40000000800 */
[----:B------:R-:W-:Y:S10]  /*b760*/  MUFU.EX2 R105, R105 ;  /* 0x0000006900697308 */ /* 0x000ff40000000800 */
[----:B------:R-:W-:Y:S10]  /*b770*/  MUFU.EX2 R192, R192 ;  /* 0x000000c000c07308 */ /* 0x000ff40000000800 */
[----:B------:R-:W-:Y:S10]  /*b780*/  MUFU.EX2 R190, R190 ;  /* 0x000000be00be7308 */ /* 0x000ff40000000800 */
[----:B------:R-:W-:Y:S10]  /*b790*/  MUFU.EX2 R188, R188 ;  /* 0x000000bc00bc7308 */ /* 0x000ff40000000800 */
[----:B------:R-:W-:Y:S10]  /*b7a0*/  MUFU.EX2 R229, R229 ;  /* 0x000000e500e57308 */ /* 0x000ff40000000800 */
[----:B------:R-:W-:Y:S01]  /*b7b0*/  MUFU.EX2 R228, R228 ;  /* 0x000000e400e47308 */ /* 0x000fe20000000800 */
[C---:B-1----:R-:W-:Y:S01]  /*b7c0*/  FFMA.FTZ R0, R100.reuse, R236, R4 ;  /* 0x000000ec64007223 */ /* 0x042fe20000010004 */
[----:B--2---:R-:W-:Y:S01]  /*b7d0*/  F2FP.PACK_AB R177, R7, R6 ;  /* 0x0000000607b1723e */ /* 0x004fe200000000ff */
[----:B------:R-:W-:Y:S02]  /*b7e0*/  FMUL.FTZ R33, R100, R157 ;  /* 0x0000009d64217220 */ /* 0x000fe40000410000 */
[C---:B------:R-:W-:Y:S01]  /*b7f0*/  FADD.FTZ R5, R176.reuse, R0 ;  /* 0x00000000b0057221 */ /* 0x040fe20000010000 */
[----:B------:R-:W-:Y:S01]  /*b800*/  F2FP.PACK_AB R176, R176, R4 ;  /* 0x00000004b0b0723e */ /* 0x000fe200000000ff */
[----:B------:R-:W-:Y:S02]  /*b810*/  FADD.FTZ R0, -R103, R106 ;  /* 0x0000006a67007221 */ /* 0x000fe40000010100 */
[----:B------:R-:W-:Y:S01]  /*b820*/  FMUL.FTZ R4, R102, c[0x0][0x2d0] ;  /* 0x0000b40066047a20 */ /* 0x000fe20000410000 */
[----:B------:R-:W-:Y:S01]  /*b830*/  MUFU.EX2 R106, R193 ;  /* 0x000000c1006a7308 */ /* 0x000fe20000000800 */
[----:B------:R-:W-:Y:S02]  /*b840*/  FMUL.FTZ R0, R0, c[0x0][0x2d0] ;  /* 0x0000b40000007a20 */ /* 0x000fe40000410000 */
        /* <DEDUP_REMOVED lines=16> */
[----:B------:R-:W2:Y:S01]  /*b950*/  MUFU.EX2 R21, R9 ;  /* 0x0000000900157308 */ /* 0x000ea20000000800 */
[--C-:B------:R-:W-:Y:S02]  /*b960*/  FFMA.FTZ R244, R60, c[0x0][0x2d0], -R4.reuse ;  /* 0x0000b4003cf47a23 */ /* 0x100fe40000010804 */
[----:B------:R-:W-:Y:S02]  /*b970*/  FFMA.FTZ R246, R61, c[0x0][0x2d0], -R4 ;  /* 0x0000b4003df67a23 */ /* 0x000fe40000010804 */
[----:B-1----:R-:W-:Y:S02]  /*b980*/  FFMA.FTZ R0, R3, R222, R6 ;  /* 0x000000de03007223 */ /* 0x002fe40000010006 */
[----:B------:R-:W-:Y:S02]  /*b990*/  FMUL.FTZ R4, R101, c[0x0][0x2d0] ;  /* 0x0000b40065047a20 */ /* 0x000fe40000410000 */
[----:B------:R-:W-:Y:S01]  /*b9a0*/  FADD.FTZ R32, R7, R0 ;  /* 0x0000000007207221 */ /* 0x000fe20000010000 */
[----:B------:R-:W-:Y:S01]  /*b9b0*/  MUFU.EX2 R185, R185 ;  /* 0x000000b900b97308 */ /* 0x000fe20000000800 */
[----:B------:R-:W-:Y:S02]  /*b9c0*/  FADD.FTZ R0, -R102, R107 ;  /* 0x0000006b66007221 */ /* 0x000fe40000010100 */
[--C-:B------:R-:W-:Y:S02]  /*b9d0*/  FFMA.FTZ R180, R26, c[0x0][0x2d0], -R4.reuse ;  /* 0x0000b4001ab47a23 */ /* 0x100fe40000010804 */
[----:B------:R-:W-:Y:S02]  /*b9e0*/  FMUL.FTZ R0, R0, c[0x0][0x2d0] ;  /* 0x0000b40000007a20 */ /* 0x000fe40000410000 */
[--C-:B------:R-:W-:Y:S02]  /*b9f0*/  FFMA.FTZ R184, R27, c[0x0][0x2d0], -R4.reuse ;  /* 0x0000b4001bb87a23 */ /* 0x100fe40000010804 */
[--C-:B------:R-:W-:Y:S01]  /*ba00*/  FFMA.FTZ R186, R30, c[0x0][0x2d0], -R4.reuse ;  /* 0x0000b4001eba7a23 */ /* 0x100fe20000010804 */
[----:B------:R1:W3:Y:S01]  /*ba10*/  MUFU.EX2 R2, R0 ;  /* 0x0000000000027308 */ /* 0x0002e20000000800 */
[--C-:B------:R-:W-:Y:S02]  /*ba20*/  FFMA.FTZ R187, R31, c[0x0][0x2d0], -R4.reuse ;  /* 0x0000b4001fbb7a23 */ /* 0x100fe40000010804 */
[----:B------:R-:W-:Y:S02]  /*ba30*/  FADD.FTZ R5, R20, R5 ;  /* 0x0000000514057221 */ /* 0x000fe40000010000 */
        /* <DEDUP_REMOVED lines=12> */
[----:B-1----:R-:W-:Y:S01]  /*bb00*/  FADD.FTZ R0, -R101, R108 ;  /* 0x0000006c65007221 */ /* 0x002fe20000010100 */
[----:B--2---:R-:W-:Y:S01]  /*bb10*/  F2FP.PACK_AB R108, R21, R22 ;  /* 0x00000016156c723e */ /* 0x004fe200000000ff */
[--C-:B------:R-:W-:Y:S02]  /*bb20*/  FFMA.FTZ R248, R62, c[0x0][0x2d0], -R4.reuse ;  /* 0x0000b4003ef87a23 */ /* 0x100fe40000010804 */
[----:B------:R-:W-:Y:S01]  /*bb30*/  FMUL.FTZ R0, R0, c[0x0][0x2d0] ;  /* 0x0000b40000007a20 */ /* 0x000fe20000410000 */
[----:B------:R-:W-:Y:S01]  /*bb40*/  MUFU.EX2 R181, R181 ;  /* 0x000000b500b57308 */ /* 0x000fe20000000800 */
[----:B------:R-:W-:Y:S02]  /*bb50*/  FFMA.FTZ R249, R63, c[0x0][0x2d0], -R4 ;  /* 0x0000b4003ff97a23 */ /* 0x000fe40000010804 */
[----:B---3--:R-:W-:Y:S02]  /*bb60*/  FFMA.FTZ R4, R2, R250, R22 ;  /* 0x000000fa02047223 */ /* 0x008fe40000010016 */
[C---:B------:R-:W-:Y:S01]  /*bb70*/  FADD.FTZ R189, R178.reuse, R5 ;  /* 0x00000005b2bd7221 */ /* 0x040fe20000010000 */
[----:B------:R-:W-:Y:S01]  /*bb80*/  F2FP.PACK_AB R178, R178, R20 ;  /* 0x00000014b2b2723e */ /* 0x000fe200000000ff */
[C---:B------:R-:W-:Y:S02]  /*bb90*/  FMUL.FTZ R29, R2.reuse, R129 ;  /* 0x00000081021d7220 */ /* 0x040fe40000410000 */
[----:B------:R-:W-:Y:S01]  /*bba0*/  FADD.FTZ R129, R21, R4 ;  /* 0x0000000415817221 */ /* 0x000fe20000010000 */
[----:B------:R-:W1:Y:S01]  /*bbb0*/  MUFU.EX2 R0, R0 ;  /* 0x0000000000007308 */ /* 0x000e620000000800 */
[----:B------:R-:W2:Y:S01]  /*bbc0*/  LDSM.16.MT88.4 R20, [R201] ;  /* 0x00000000c914783b */ /* 0x000ea20000004200 */
[C---:B------:R-:W-:Y:S02]  /*bbd0*/  FMUL.FTZ R24, R2.reuse, R132 ;  /* 0x0000008402187220 */ /* 0x040fe40000410000 */
[C---:B------:R-:W-:Y:S02]  /*bbe0*/  FMUL.FTZ R25, R2.reuse, R133 ;  /* 0x0000008502197220 */ /* 0x040fe40000410000 */
[----:B------:R-:W-:Y:S02]  /*bbf0*/  FMUL.FTZ R12, R2, R136 ;  /* 0x00000088020c7220 */ /* 0x000fe40000410000 */
[C---:B------:R-:W-:Y:S02]  /*bc00*/  FMUL.FTZ R4, R100.reuse, R144 ;  /* 0x0000009064047220 */ /* 0x040fe40000410000 */
[----:B------:R3:W-:Y:S01]  /*bc10*/  MUFU.EX2 R132, R7 ;  /* 0x0000000700847308 */ /* 0x0007e20000000800 */
[----:B------:R-:W-:Y:S02]  /*bc20*/  FMUL.FTZ R5, R100, R145 ;  /* 0x0000009164057220 */ /* 0x000fe40000410000 */
[C---:B------:R-:W-:Y:S02]  /*bc30*/  FMUL.FTZ R8, R2.reuse, R140 ;  /* 0x0000008c02087220 */ /* 0x040fe40000410000 */
[C---:B------:R-:W-:Y:S02]  /*bc40*/  FMUL.FTZ R9, R2.reuse, R141 ;  /* 0x0000008d02097220 */ /* 0x040fe40000410000 */
[C---:B------:R-:W-:Y:S02]  /*bc50*/  FMUL.FTZ R28, R2.reuse, R128 ;  /* 0x00000080021c7220 */ /* 0x040fe40000410000 */
[----:B------:R-:W-:Y:S01]  /*bc60*/  FMUL.FTZ R13, R2, R137 ;  /* 0x00000089020d7220 */ /* 0x000fe20000410000 */
[----:B------:R4:W-:Y:S01]  /*bc70*/  MUFU.EX2 R133, R18 ;  /* 0x0000001200857308 */ /* 0x0009e20000000800 */
[C---:B------:R-:W-:Y:S02]  /*bc80*/  FMUL.FTZ R34, R3.reuse, R158 ;  /* 0x0000009e03227220 */ /* 0x040fe40000410000 */
[----:B------:R-:W-:Y:S02]  /*bc90*/  FMUL.FTZ R35, R3, R159 ;  /* 0x0000009f03237220 */ /* 0x000fe40000410000 */
[C---:B-1----:R-:W-:Y:S02]  /*bca0*/  FMUL.FTZ R26, R0.reuse, R134 ;  /* 0x00000086001a7220 */ /* 0x042fe40000410000 */
[C---:B------:R-:W-:Y:S02]  /*bcb0*/  FMUL.FTZ R27, R0.reuse, R135 ;  /* 0x00000087001b7220 */ /* 0x040fe40000410000 */
[C---:B------:R-:W-:Y:S01]  /*bcc0*/  FMUL.FTZ R31, R0.reuse, R131 ;  /* 0x00000083001f7220 */ /* 0x040fe20000410000 */
[----:B------:R-:W1:Y:S01]  /*bcd0*/  MUFU.EX2 R134, R19 ;  /* 0x0000001300867308 */ /* 0x000e620000000800 */
[C---:B------:R-:W-:Y:S02]  /*bce0*/  FMUL.FTZ R30, R0.reuse, R130 ;  /* 0x00000082001e7220 */ /* 0x040fe40000410000 */
[----:B------:R-:W-:Y:S02]  /*bcf0*/  FADD.FTZ R130, R179, R32 ;  /* 0x00000020b3827221 */ /* 0x000fe40000010000 */
[C---:B---3--:R-:W-:Y:S02]  /*bd00*/  FMUL.FTZ R7, R3.reuse, R147 ;  /* 0x0000009303077220 */ /* 0x048fe40000410000 */
[C---:B------:R-:W-:Y:S02]  /*bd10*/  FFMA.FTZ R128, R0.reuse, R251, R109 ;  /* 0x000000fb00807223 */ /* 0x040fe4000001006d */
[C---:B------:R-:W-:Y:S01]  /*bd20*/  FMUL.FTZ R10, R0.reuse, R142 ;  /* 0x0000008e000a7220 */ /* 0x040fe20000410000 */
[----:B------:R3:W5:Y:S01]  /*bd30*/  MUFU.EX2 R135, R6 ;  /* 0x0000000600877308 */ /* 0x0007620000000800 */
[C---:B------:R-:W-:Y:S02]  /*bd40*/  FMUL.FTZ R11, R0.reuse, R143 ;  /* 0x0000008f000b7220 */ /* 0x040fe40000410000 */
[C---:B------:R-:W-:Y:S02]  /*bd50*/  FMUL.FTZ R14, R0.reuse, R138 ;  /* 0x0000008a000e7220 */ /* 0x040fe40000410000 */
[----:B------:R-:W-:Y:S02]  /*bd60*/  FMUL.FTZ R15, R0, R139 ;  /* 0x0000008b000f7220 */ /* 0x000fe40000410000 */
[C---:B----4-:R-:W-:Y:S02]  /*bd70*/  FMUL.FTZ R18, R3.reuse, R150 ;  /* 0x0000009603127220 */ /* 0x050fe40000410000 */
[----:B------:R-:W-:Y:S01]  /*bd80*/  FMUL.FTZ R32, R100, R156 ;  /* 0x0000009c64207220 */ /* 0x000fe20000410000 */
[----:B------:R-:W4:Y:S01]  /*bd90*/  MUFU.EX2 R131, R16 ;  /* 0x0000001000837308 */ /* 0x000f220000000800 */
[C---:B------:R-:W-:Y:S01]  /*bda0*/  FMUL.FTZ R60, R2.reuse, R112 ;  /* 0x00000070023c7220 */ /* 0x040fe20000410000 */
[----:B------:R-:W-:Y:S01]  /*bdb0*/  LDSM.16.MT88.4 R156, [R202+0xc00] ;  /* 0x000c0000ca9c783b */ /* 0x000fe20000004200 */
[----:B------:R-:W-:Y:S01]  /*bdc0*/  FMUL.FTZ R61, R2, R113 ;  /* 0x00000071023d7220 */ /* 0x000fe20000410000 */
[----:B-1----:R-:W-:Y:S01]  /*bdd0*/  F2FP.PACK_AB R179, R134, R179 ;  /* 0x000000b386b3723e */ /* 0x002fe200000000ff */
[C---:B------:R-:W-:Y:S02]  /*bde0*/  FMUL.FTZ R19, R3.reuse, R151 ;  /* 0x0000009703137220 */ /* 0x040fe40000410000 */
[C---:B------:R-:W-:Y:S02]  /*bdf0*/  FMUL.FTZ R62, R0.reuse, R114 ;  /* 0x00000072003e7220 */ /* 0x040fe40000410000 */
[----:B------:R-:W-:Y:S01]  /*be00*/  FMUL.FTZ R63, R0, R115 ;  /* 0x00000073003f7220 */ /* 0x000fe20000410000 */
[----:B------:R-:W1:Y:S01]  /*be10*/  MUFU.EX2 R136, R17 ;  /* 0x0000001100887308 */ /* 0x000e620000000800 */
[----:B------:R-:W1:Y:S01]  /*be20*/  LDSM.16.MT88.4 R112, [R202+0x1000] ;  /* 0x00100000ca70783b */ /* 0x000e620000004200 */
[C---:B------:R-:W-:Y:S02]  /*be30*/  FMUL.FTZ R40, R2.reuse, R124 ;  /* 0x0000007c02287220 */ /* 0x040fe40000410000 */
[----:B---3--:R-:W-:Y:S01]  /*be40*/  FMUL.FTZ R6, R3, R146 ;  /* 0x0000009203067220 */ /* 0x008fe20000410000 */
[----:B-----5:R-:W-:Y:S01]  /*be50*/  F2FP.PACK_AB R111, R135, R132 ;  /* 0x00000084876f723e */ /* 0x020fe200000000ff */
[----:B------:R-:W-:Y:S02]  /*be60*/  FMUL.FTZ R41, R2, R125 ;  /* 0x0000007d02297220 */ /* 0x000fe40000410000 */
[C---:B------:R-:W-:Y:S02]  /*be70*/  FMUL.FTZ R42, R0.reuse, R126 ;  /* 0x0000007e002a7220 */ /* 0x040fe40000410000 */
[----:B------:R-:W-:Y:S01]  /*be80*/  FMUL.FTZ R43, R0, R127 ;  /* 0x0000007f002b7220 */ /* 0x000fe20000410000 */
[-C--:B--2---:R-:W-:Y:S01]  /*be90*/  HMMA.16816.F32 R4, R176, R20.reuse, R4 ;  /* 0x00000014b004723c */ /* 0x084fe20000001804 */
[----:B------:R-:W-:Y:S01]  /*bea0*/  LDSM.16.MT88.4 R124, [R201+0x1400] ;  /* 0x00140000c97c783b */ /* 0x000fe20000004200 */
[----:B------:R-:W-:Y:S03]  /*beb0*/  MUFU.EX2 R140, R183 ;  /* 0x000000b7008c7308 */ /* 0x000fe60000000800 */
[----:B----4-:R-:W-:Y:S01]  /*bec0*/  F2FP.PACK_AB R109, R131, R109 ;  /* 0x0000006d836d723e */ /* 0x010fe200000000ff */
[----:B------:R-:W-:Y:S02]  /*bed0*/  FMUL.FTZ R16, R100, R148 ;  /* 0x0000009464107220 */ /* 0x000fe40000410000 */
[C---:B------:R-:W-:Y:S04]  /*bee0*/  FMUL.FTZ R44, R2.reuse, R120 ;  /* 0x00000078022c7220 */ /* 0x040fe80000410000 */
[----:B------:R-:W-:Y:S01]  /*bef0*/  FMUL.FTZ R45, R2, R121 ;  /* 0x00000079022d7220 */ /* 0x000fe20000410000 */
[----:B-1----:R-:W-:Y:S01]  /*bf00*/  F2FP.PACK_AB R110, R136, R133 ;  /* 0x00000085886e723e */ /* 0x002fe200000000ff */
[----:B------:R-:W-:Y:S01]  /*bf10*/  FMUL.FTZ R17, R100, R149 ;  /* 0x0000009564117220 */ /* 0x000fe20000410000 */
[----:B------:R-:W-:Y:S01]  /*bf20*/  MUFU.EX2 R138, R180 ;  /* 0x000000b4008a7308 */ /* 0x000fe20000000800 */
[----:B------:R-:W-:Y:S01]  /*bf30*/  LDSM.16.MT88.4 R148, [R201+0xc00] ;  /* 0x000c0000c994783b */ /* 0x000fe20000004200 */
[C---:B------:R-:W-:Y:S02]  /*bf40*/  FMUL.FTZ R46, R0.reuse, R122 ;  /* 0x0000007a002e7220 */ /* 0x040fe40000410000 */
[----:B------:R-:W-:Y:S01]  /*bf50*/  FMUL.FTZ R47, R0, R123 ;  /* 0x0000007b002f7220 */ /* 0x000fe20000410000 */
[C---:B------:R-:W-:Y:S04]  /*bf60*/  HMMA.16816.F32 R8, R108.reuse, R20, R8 ;  /* 0x000000146c08723c */ /* 0x040fe80000001808 */
[----:B------:R-:W-:Y:S01]  /*bf70*/  LDSM.16.MT88.4 R120, [R202+0x400] ;  /* 0x00040000ca78783b */ /* 0x000fe20000004200 */
[C---:B------:R-:W-:Y:S01]  /*bf80*/  FMUL.FTZ R48, R100.reuse, R164 ;  /* 0x000000a464307220 */ /* 0x040fe20000410000 */
[----:B------:R-:W-:Y:S01]  /*bf90*/  MUFU.EX2 R139, R184 ;  /* 0x000000b8008b7308 */ /* 0x000fe20000000800 */
[C---:B------:R-:W-:Y:S01]  /*bfa0*/  FMUL.FTZ R49, R100.reuse, R165 ;  /* 0x000000a564317220 */ /* 0x040fe20000410000 */
[-C--:B------:R-:W-:Y:S04]  /*bfb0*/  HMMA.16816.F32 R12, R108, R22.reuse, R12 ;  /* 0x000000166c0c723c */ /* 0x080fe8000000180c */
[C---:B------:R-:W-:Y:S02]  /*bfc0*/  FMUL.FTZ R50, R3.reuse, R166 ;  /* 0x000000a603327220 */ /* 0x040fe40000410000 */
[C---:B------:R-:W-:Y:S02]  /*bfd0*/  FMUL.FTZ R51, R3.reuse, R167 ;  /* 0x000000a703337220 */ /* 0x040fe40000410000 */
[C---:B------:R-:W-:Y:S01]  /*bfe0*/  HMMA.16816.F32 R16, R176.reuse, R22, R16 ;  /* 0x00000016b010723c */ /* 0x040fe20000001810 */
[----:B------:R-:W-:Y:S01]  /*bff0*/  LDSM.16.MT88.4 R164, [R201+0x1c00] ;  /* 0x001c0000c9a4783b */ /* 0x000fe20000004200 */
[----:B------:R-:W-:Y:S02]  /*c000*/  MUFU.EX2 R251, R186 ;  /* 0x000000ba00fb7308 */ /* 0x000fe40000000800 */
[C---:B------:R-:W-:Y:S02]  /*c010*/  FMUL.FTZ R20, R100.reuse, R152 ;  /* 0x0000009864147220 */ /* 0x040fe40000410000 */
[----:B------:R-:W-:Y:S02]  /*c020*/  FMUL.FTZ R21, R100, R153 ;  /* 0x0000009964157220 */ /* 0x000fe40000410000 */
[C---:B------:R-:W-:Y:S04]  /*c030*/  FMUL.FTZ R22, R3.reuse, R154 ;  /* 0x0000009a03167220 */ /* 0x040fe80000410000 */
[C---:B------:R-:W-:Y:S01]  /*c040*/  FMUL.FTZ R23, R3.reuse, R155 ;  /* 0x0000009b03177220 */ /* 0x040fe20000410000 */
[----:B------:R-:W-:Y:S01]  /*c050*/  MUFU.EX2 R250, R187 ;  /* 0x000000bb00fa7308 */ /* 0x000fe20000000800 */
[C---:B------:R-:W-:Y:S02]  /*c060*/  FMUL.FTZ R56, R2.reuse, R116 ;  /* 0x0000007402387220 */ /* 0x040fe40000410000 */
[----:B------:R-:W-:Y:S02]  /*c070*/  FMUL.FTZ R57, R2, R117 ;  /* 0x0000007502397220 */ /* 0x000fe40000410000 */
[C---:B------:R-:W-:Y:S01]  /*c080*/  FMUL.FTZ R58, R0.reuse, R118 ;  /* 0x00000076003a7220 */ /* 0x040fe20000410000 */
[-C--:B------:R-:W-:Y:S03]  /*c090*/  HMMA.16816.F32 R20, R176, R36.reuse, R20 ;  /* 0x00000024b014723c */ /* 0x080fe60000001814 */
[----:B------:R-:W-:Y:S01]  /*c0a0*/  FMUL.FTZ R59, R0, R119 ;  /* 0x00000077003b7220 */ /* 0x000fe20000410000 */
[----:B------:R1:W-:Y:S01]  /*c0b0*/  MUFU.EX2 R137, R234 ;  /* 0x000000ea00897308 */ /* 0x0003e20000000800 */
[----:B------:R-:W-:Y:S01]  /*c0c0*/  LDSM.16.MT88.4 R116, [R201+0x400] ;  /* 0x00040000c974783b */ /* 0x000fe20000004200 */
[C---:B------:R-:W-:Y:S02]  /*c0d0*/  FMUL.FTZ R64, R100.reuse, R172 ;  /* 0x000000ac64407220 */ /* 0x040fe40000410000 */
[C---:B------:R-:W-:Y:S04]  /*c0e0*/  HMMA.16816.F32 R24, R108.reuse, R36, R24 ;  /* 0x000000246c18723c */ /* 0x040fe80000001818 */
[C---:B------:R-:W-:Y:S02]  /*c0f0*/  FMUL.FTZ R65, R100.reuse, R173 ;  /* 0x000000ad64417220 */ /* 0x040fe40000410000 */
[C---:B------:R-:W-:Y:S01]  /*c100*/  FMUL.FTZ R66, R3.reuse, R174 ;  /* 0x000000ae03427220 */ /* 0x040fe20000410000 */
[----:B------:R-:W-:Y:S01]  /*c110*/  MUFU.EX2 R107, R194 ;  /* 0x000000c2006b7308 */ /* 0x000fe20000000800 */
[-C--:B------:R-:W-:Y:S04]  /*c120*/  HMMA.16816.F32 R28, R108, R38.reuse, R28 ;  /* 0x000000266c1c723c */ /* 0x080fe8000000181c */
[----:B------:R-:W-:Y:S02]  /*c130*/  FMUL.FTZ R67, R3, R175 ;  /* 0x000000af03437220 */ /* 0x000fe40000410000 */
[----:B------:R-:W-:Y:S01]  /*c140*/  LDSM.16.MT88.4 R172, [R202+0x1c00] ;  /* 0x001c0000caac783b */ /* 0x000fe20000004200 */
[----:B------:R-:W-:Y:S01]  /*c150*/  FADD.FTZ R129, R133, R129 ;  /* 0x0000008185817221 */ /* 0x000fe20000010000 */
[C---:B------:R-:W-:Y:S01]  /*c160*/  HMMA.16816.F32 R32, R176.reuse, R38, R32 ;  /* 0x00000026b020723c */ /* 0x040fe20000001820 */
[----:B------:R-:W-:Y:S03]  /*c170*/  MUFU.EX2 R141, R191 ;  /* 0x000000bf008d7308 */ /* 0x000fe60000000800 */
[C---:B------:R-:W-:Y:S01]  /*c180*/  FMUL.FTZ R36, R100.reuse, R160 ;  /* 0x000000a064247220 */ /* 0x040fe20000410000 */
[----:B-1----:R-:W-:Y:S01]  /*c190*/  MOV R234, R181 ;  /* 0x000000b500ea7202 */ /* 0x002fe20000000f00 */
[C---:B------:R-:W-:Y:S02]  /*c1a0*/  FMUL.FTZ R37, R100.reuse, R161 ;  /* 0x000000a164257220 */ /* 0x040fe40000410000 */
[C---:B------:R-:W-:Y:S03]  /*c1b0*/  FMUL.FTZ R38, R3.reuse, R162 ;  /* 0x000000a203267220 */ /* 0x040fe60000410000 */
[----:B------:R-:W-:Y:S01]  /*c1c0*/  MUFU.EX2 R222, R222 ;  /* 0x000000de00de7308 */ /* 0x000fe20000000800 */
[C---:B------:R-:W-:Y:S02]  /*c1d0*/  FMUL.FTZ R39, R3.reuse, R163 ;  /* 0x000000a303277220 */ /* 0x040fe40000410000 */
[C---:B------:R-:W-:Y:S02]  /*c1e0*/  FMUL.FTZ R68, R100.reuse, R68 ;  /* 0x0000004464447220 */ /* 0x040fe40000410000 */
[----:B------:R-:W-:Y:S02]  /*c1f0*/  FMUL.FTZ R69, R100, R69 ;  /* 0x0000004564457220 */ /* 0x000fe40000410000 */
[C---:B------:R-:W-:Y:S01]  /*c200*/  FMUL.FTZ R70, R3.reuse, R70 ;  /* 0x0000004603467220 */ /* 0x040fe20000410000 */
[-C--:B------:R-:W-:Y:S02]  /*c210*/  HMMA.16816.F32 R36, R176, R52.reuse, R36 ;  /* 0x00000034b024723c */ /* 0x080fe40000001824 */
[----:B------:R-:W-:Y:S01]  /*c220*/  MUFU.EX2 R223, R223 ;  /* 0x000000df00df7308 */ /* 0x000fe20000000800 */
[C---:B------:R-:W-:Y:S02]  /*c230*/  FMUL.FTZ R71, R3.reuse, R71 ;  /* 0x0000004703477220 */ /* 0x040fe40000410000 */
[C---:B------:R-:W-:Y:S02]  /*c240*/  FMUL.FTZ R72, R2.reuse, R72 ;  /* 0x0000004802487220 */ /* 0x040fe40000410000 */
[----:B------:R-:W-:Y:S01]  /*c250*/  FMUL.FTZ R73, R2, R73 ;  /* 0x0000004902497220 */ /* 0x000fe20000410000 */
[C---:B------:R-:W-:Y:S04]  /*c260*/  HMMA.16816.F32 R40, R108.reuse, R52, R40 ;  /* 0x000000346c28723c */ /* 0x040fe80000001828 */
[C---:B------:R-:W-:Y:S01]  /*c270*/  FMUL.FTZ R74, R0.reuse, R74 ;  /* 0x0000004a004a7220 */ /* 0x040fe20000410000 */
[----:B------:R-:W-:Y:S01]  /*c280*/  MUFU.EX2 R225, R225 ;  /* 0x000000e100e17308 */ /* 0x000fe20000000800 */
[----:B------:R-:W-:Y:S02]  /*c290*/  FMUL.FTZ R75, R0, R75 ;  /* 0x0000004b004b7220 */ /* 0x000fe40000410000 */
[-C--:B------:R-:W-:Y:S04]  /*c2a0*/  HMMA.16816.F32 R44, R108, R54.reuse, R44 ;  /* 0x000000366c2c723c */ /* 0x080fe8000000182c */
[C---:B------:R-:W-:Y:S02]  /*c2b0*/  FMUL.FTZ R52, R100.reuse, R168 ;  /* 0x000000a864347220 */ /* 0x040fe40000410000 */
[----:B------:R-:W-:Y:S01]  /*c2c0*/  FMUL.FTZ R53, R100, R169 ;  /* 0x000000a964357220 */ /* 0x000fe20000410000 */
[----:B------:R-:W-:Y:S01]  /*c2d0*/  MUFU.EX2 R194, R241 ;  /* 0x000000f100c27308 */ /* 0x000fe20000000800 */
[C---:B------:R-:W-:Y:S04]  /*c2e0*/  HMMA.16816.F32 R48, R176.reuse, R54, R48 ;  /* 0x00000036b030723c */ /* 0x040fe80000001830 */
[C---:B------:R-:W-:Y:S02]  /*c2f0*/  FMUL.FTZ R76, R2.reuse, R76 ;  /* 0x0000004c024c7220 */ /* 0x040fe40000410000 */
[----:B------:R-:W-:Y:S02]  /*c300*/  FMUL.FTZ R77, R2, R77 ;  /* 0x0000004d024d7220 */ /* 0x000fe40000410000 */
[C---:B------:R-:W-:Y:S01]  /*c310*/  FMUL.FTZ R54, R3.reuse, R170 ;  /* 0x000000aa03367220 */ /* 0x040fe20000410000 */
[----:B------:R-:W-:Y:S03]  /*c320*/  MUFU.EX2 R193, R244 ;  /* 0x000000f400c17308 */ /* 0x000fe60000000800 */
[C---:B------:R-:W-:Y:S02]  /*c330*/  FMUL.FTZ R55, R3.reuse, R171 ;  /* 0x000000ab03377220 */ /* 0x040fe40000410000 */
[C---:B------:R-:W-:Y:S02]  /*c340*/  FMUL.FTZ R78, R0.reuse, R78 ;  /* 0x0000004e004e7220 */ /* 0x040fe40000410000 */
[----:B------:R-:W-:Y:S02]  /*c350*/  FMUL.FTZ R79, R0, R79 ;  /* 0x0000004f004f7220 */ /* 0x000fe40000410000 */
[C---:B------:R-:W-:Y:S01]  /*c360*/  FMUL.FTZ R80, R100.reuse, R80 ;  /* 0x0000005064507220 */ /* 0x040fe20000410000 */
[-C--:B------:R-:W-:Y:S01]  /*c370*/  HMMA.16816.F32 R52, R176, R112.reuse, R52 ;  /* 0x00000070b034723c */ /* 0x080fe20000001834 */
[----:B------:R-:W-:Y:S02]  /*c380*/  MUFU.EX2 R191, R247 ;  /* 0x000000f700bf7308 */ /* 0x000fe40000000800 */
[----:B------:R-:W-:Y:S02]  /*c390*/  FMUL.FTZ R81, R100, R81 ;  /* 0x0000005164517220 */ /* 0x000fe40000410000 */
[C---:B------:R-:W-:Y:S02]  /*c3a0*/  FMUL.FTZ R82, R3.reuse, R82 ;  /* 0x0000005203527220 */ /* 0x040fe40000410000 */
[C---:B------:R-:W-:Y:S01]  /*c3b0*/  FMUL.FTZ R83, R3.reuse, R83 ;  /* 0x0000005303537220 */ /* 0x040fe20000410000 */
[C---:B------:R-:W-:Y:S04]  /*c3c0*/  HMMA.16816.F32 R56, R108.reuse, R112, R56 ;  /* 0x000000706c38723c */ /* 0x040fe80000001838 */
[C---:B------:R-:W-:Y:S02]  /*c3d0*/  FMUL.FTZ R86, R3.reuse, R86 ;  /* 0x0000005603567220 */ /* 0x040fe40000410000 */
[C---:B------:R-:W-:Y:S02]  /*c3e0*/  FMUL.FTZ R87, R3.reuse, R87 ;  /* 0x0000005703577220 */ /* 0x040fe40000410000 */
[-C--:B------:R-:W-:Y:S04]  /*c3f0*/  HMMA.16816.F32 R60, R108, R114.reuse, R60 ;  /* 0x000000726c3c723c */ /* 0x080fe8000000183c */
[C---:B------:R-:W-:Y:S02]  /*c400*/  FMUL.FTZ R98, R3.reuse, R98 ;  /* 0x0000006203627220 */ /* 0x040fe40000410000 */
[----:B------:R-:W-:Y:S02]  /*c410*/  FMUL.FTZ R99, R3, R99 ;  /* 0x0000006303637220 */ /* 0x000fe40000410000 */
[C---:B------:R-:W-:Y:S01]  /*c420*/  HMMA.16816.F32 R64, R176.reuse, R114, R64 ;  /* 0x00000072b040723c */ /* 0x040fe20000001840 */
[----:B------:R-:W1:Y:S03]  /*c430*/  LDSM.16.MT88.4 R112, [R201+0x2000] ;  /* 0x00200000c970783b */ /* 0x000e660000004200 */
[----:B------:R-:W-:Y:S02]  /*c440*/  FADD.FTZ R3, R134, R130 ;  /* 0x0000008286037221 */ /* 0x000fe40000010000 */
[C---:B------:R-:W-:Y:S02]  /*c450*/  FMUL.FTZ R84, R100.reuse, R84 ;  /* 0x0000005464547220 */ /* 0x040fe40000410000 */
[----:B------:R-:W-:Y:S04]  /*c460*/  FMUL.FTZ R85, R100, R85 ;  /* 0x0000005564557220 */ /* 0x000fe80000410000 */
[C---:B------:R-:W-:Y:S02]  /*c470*/  FMUL.FTZ R88, R2.reuse, R88 ;  /* 0x0000005802587220 */ /* 0x040fe40000410000 */
[C---:B------:R-:W-:Y:S02]  /*c480*/  FMUL.FTZ R89, R2.reuse, R89 ;  /* 0x0000005902597220 */ /* 0x040fe40000410000 */
[C---:B------:R-:W-:Y:S02]  /*c490*/  FMUL.FTZ R92, R2.reuse, R92 ;  /* 0x0000005c025c7220 */ /* 0x040fe40000410000 */
[----:B------:R-:W-:Y:S02]  /*c4a0*/  FMUL.FTZ R93, R2, R93 ;  /* 0x0000005d025d7220 */ /* 0x000fe40000410000 */
[----:B------:R-:W2:Y:S01]  /*c4b0*/  MUFU.EX2 R2, R195 ;  /* 0x000000c300027308 */ /* 0x000ea20000000800 */
[C---:B------:R-:W-:Y:S02]  /*c4c0*/  FMUL.FTZ R90, R0.reuse, R90 ;  /* 0x0000005a005a7220 */ /* 0x040fe40000410000 */
[C---:B------:R-:W-:Y:S02]  /*c4d0*/  FMUL.FTZ R91, R0.reuse, R91 ;  /* 0x0000005b005b7220 */ /* 0x040fe40000410000 */
[C---:B------:R-:W-:Y:S02]  /*c4e0*/  FMUL.FTZ R94, R0.reuse, R94 ;  /* 0x0000005e005e7220 */ /* 0x040fe40000410000 */
[----:B------:R-:W-:Y:S02]  /*c4f0*/  FMUL.FTZ R95, R0, R95 ;  /* 0x0000005f005f7220 */ /* 0x000fe40000410000 */
[C---:B------:R-:W-:Y:S01]  /*c500*/  FMUL.FTZ R96, R100.reuse, R96 ;  /* 0x0000006064607220 */ /* 0x040fe20000410000 */
[----:B------:R-:W3:Y:S01]  /*c510*/  MUFU.EX2 R195, R236 ;  /* 0x000000ec00c37308 */ /* 0x000ee20000000800 */
[----:B------:R-:W-:Y:S02]  /*c520*/  FMUL.FTZ R97, R100, R97 ;  /* 0x0000006164617220 */ /* 0x000fe40000410000 */
[----:B------:R-:W-:Y:S07]  /*c530*/  FADD.FTZ R0, R105, R189 ;  /* 0x000000bd69007221 */ /* 0x000fee0000010000 */
[----:B------:R-:W-:Y:S01]  /*c540*/  MUFU.EX2 R100, R232 ;  /* 0x000000e800647308 */ /* 0x000fe20000000800 */
[-C--:B-1----:R-:W-:Y:S03]  /*c550*/  HMMA.16816.F32 R68, R176, R112.reuse, R68 ;  /* 0x00000070b044723c */ /* 0x082fe60000001844 */
[----:B--2---:R-:W-:Y:S04]  /*c560*/  FADD.FTZ R0, R2, R0 ;  /* 0x0000000002007221 */ /* 0x004fe80000010000 */
[----:B------:R-:W-:Y:S01]  /*c570*/  FADD.FTZ R0, R107, R0 ;  /* 0x000000006b007221 */ /* 0x000fe20000010000 */
[C---:B------:R-:W-:Y:S01]  /*c580*/  HMMA.16816.F32 R72, R108.reuse, R112, R72 ;  /* 0x000000706c48723c */ /* 0x040fe20000001848 */
[----:B------:R-:W-:Y:S07]  /*c590*/  MUFU.EX2 R232, R224 ;  /* 0x000000e000e87308 */ /* 0x000fee0000000800 */
[-C--:B------:R-:W-:Y:S03]  /*c5a0*/  HMMA.16816.F32 R76, R108, R114.reuse, R76 ;  /* 0x000000726c4c723c */ /* 0x080fe6000000184c */
[----:B------:R-:W-:Y:S05]  /*c5b0*/  MUFU.EX2 R224, R217 ;  /* 0x000000d900e07308 */ /* 0x000fea0000000800 */
[C---:B------:R-:W-:Y:S01]  /*c5c0*/  HMMA.16816.F32 R80, R176.reuse, R114, R80 ;  /* 0x00000072b050723c */ /* 0x040fe20000001850 */
[----:B------:R-:W1:Y:S04]  /*c5d0*/  LDSM.16.MT88.4 R112, [R202+0x2000] ;  /* 0x00200000ca70783b */ /* 0x000e680000004200 */
[----:B------:R-:W-:Y:S10]  /*c5e0*/  MUFU.EX2 R217, R197 ;  /* 0x000000c500d97308 */ /* 0x000ff40000000800 */
[----:B------:R-:W-:Y:S10]  /*c5f0*/  MUFU.EX2 R197, R240 ;  /* 0x000000f000c57308 */ /* 0x000ff40000000800 */
[----:B------:R-:W-:Y:S01]  /*c600*/  MUFU.EX2 R189, R248 ;  /* 0x000000f800bd7308 */ /* 0x000fe20000000800 */
[-C--:B-1----:R-:W-:Y:S08]  /*c610*/  HMMA.16816.F32 R84, R176, R112.reuse, R84 ;  /* 0x00000070b054723c */ /* 0x082ff00000001854 */
[C---:B------:R-:W-:Y:S07]  /*c620*/  HMMA.16816.F32 R88, R108.reuse, R112, R88 ;  /* 0x000000706c58723c */ /* 0x040fee0000001858 */
[----:B------:R-:W-:Y:S01]  /*c630*/  F2FP.PACK_AB R112, R140, R185 ;  /* 0x000000b98c70723e */ /* 0x000fe200000000ff */
[-C--:B------:R-:W-:Y:S04]  /*c640*/  HMMA.16816.F32 R92, R108, R114.reuse, R92 ;  /* 0x000000726c5c723c */ /* 0x080fe8000000185c */
[----:B------:R-:W-:Y:S03]  /*c650*/  F2FP.PACK_AB R113, R139, R138 ;  /* 0x0000008a8b71723e */ /* 0x000fe600000000ff */
[----:B------:R-:W-:Y:S01]  /*c660*/  F2FP.PACK_AB R108, R2, R105 ;  /* 0x00000069026c723e */ /* 0x000fe200000000ff */
[----:B------:R-:W-:Y:S01]  /*c670*/  HMMA.16816.F32 R96, R176, R114, R96 ;  /* 0x00000072b060723c */ /* 0x000fe20000001860 */
[----:B------:R-:W1:Y:S03]  /*c680*/  MUFU.EX2 R105, R233 ;  /* 0x000000e900697308 */ /* 0x000e660000000800 */
[C---:B------:R-:W-:Y:S01]  /*c690*/  F2FP.PACK_AB R110, R106.reuse, R107 ;  /* 0x0000006b6a6e723e */ /* 0x040fe200000000ff */
[----:B------:R-:W-:Y:S01]  /*c6a0*/  FADD.FTZ R2, R106, R0 ;  /* 0x000000006a027221 */ /* 0x000fe20000010000 */
[----:B------:R-:W-:Y:S01]  /*c6b0*/  F2FP.PACK_AB R109, R141, R192 ;  /* 0x000000c08d6d723e */ /* 0x000fe200000000ff */
[----:B------:R-:W-:Y:S01]  /*c6c0*/  FADD.FTZ R0, R131, R128 ;  /* 0x0000008083007221 */ /* 0x000fe20000010000 */
[----:B------:R-:W-:Y:S03]  /*c6d0*/  F2FP.PACK_AB R111, R188, R190 ;  /* 0x000000bebc6f723e */ /* 0x000fe600000000ff */
[----:B------:R-:W2:Y:S01]  /*c6e0*/  MUFU.EX2 R128, R231 ;  /* 0x000000e700807308 */ /* 0x000ea20000000800 */
[----:B------:R-:W-:Y:S01]  /*c6f0*/  F2FP.PACK_AB R114, R181, R252 ;  /* 0x000000fcb572723e */ /* 0x000fe200000000ff */
[----:B------:R-:W-:Y:S01]  /*c700*/  FADD.FTZ R106, R132, R0 ;  /* 0x00000000846a7221 */ /* 0x000fe20000010000 */
[----:B------:R-:W-:Y:S01]  /*c710*/  LDSM.16.MT88.4 R180, [R201+0x2c00] ;  /* 0x002c0000c9b4783b */ /* 0x000fe20000004200 */
[-C--:B------:R-:W-:Y:S05]  /*c720*/  HMMA.16816.F32 R4, R108, R116.reuse, R4 ;  /* 0x000000746c04723c */ /* 0x080fea0000001804 */
[----:B------:R-:W-:Y:S01]  /*c730*/  F2FP.PACK_AB R115, R250, R251 ;  /* 0x000000fbfa73723e */ /* 0x000fe200000000ff */
[----:B------:R-:W4:Y:S01]  /*c740*/  MUFU.EX2 R107, R230 ;  /* 0x000000e6006b7308 */ /* 0x000f220000000800 */
[----:B---3--:R-:W-:Y:S05]  /*c750*/  F2FP.PACK_AB R176, R194, R195 ;  /* 0x000000c3c2b0723e */ /* 0x008fea00000000ff */
[C---:B------:R-:W-:Y:S04]  /*c760*/  HMMA.16816.F32 R8, R112.reuse, R116, R8 ;  /* 0x000000747008723c */ /* 0x040fe80000001808 */
[----:B------:R-:W-:Y:S01]  /*c770*/  MUFU.EX2 R231, R226 ;  /* 0x000000e200e77308 */ /* 0x000fe20000000800 */
[----:B-1----:R-:W-:Y:S03]  /*c780*/  FADD.FTZ R0, R105, R2 ;  /* 0x0000000269007221 */ /* 0x002fe60000010000 */
[-C--:B------:R-:W-:Y:S04]  /*c790*/  HMMA.16816.F32 R12, R112, R118.reuse, R12 ;  /* 0x00000076700c723c */ /* 0x080fe8000000180c */
[----:B------:R-:W-:Y:S02]  /*c7a0*/  FADD.FTZ R0, R100, R0 ;  /* 0x0000000064007221 */ /* 0x000fe40000010000 */
[----:B------:R-:W-:Y:S02]  /*c7b0*/  MUFU.EX2 R226, R199 ;  /* 0x000000c700e27308 */ /* 0x000fe40000000800 */
[C---:B------:R-:W-:Y:S01]  /*c7c0*/  HMMA.16816.F32 R16, R108.reuse, R118, R16 ;  /* 0x000000766c10723c */ /* 0x040fe20000001810 */
[----:B------:R-:W1:Y:S03]  /*c7d0*/  LDSM.16.MT88.4 R116, [R202+0x1400] ;  /* 0x00140000ca74783b */ /* 0x000e660000004200 */
[----:B--2---:R-:W-:Y:S04]  /*c7e0*/  FADD.FTZ R0, R128, R0 ;  /* 0x0000000080007221 */ /* 0x004fe80000010000 */
[-C--:B------:R-:W-:Y:S01]  /*c7f0*/  HMMA.16816.F32 R20, R108, R120.reuse, R20 ;  /* 0x000000786c14723c */ /* 0x080fe20000001814 */
[----:B------:R-:W-:Y:S03]  /*c800*/  MUFU.EX2 R199, R239 ;  /* 0x000000ef00c77308 */ /* 0x000fe60000000800 */
[----:B----4-:R-:W-:Y:S02]  /*c810*/  FADD.FTZ R2, R107, R0 ;  /* 0x000000006b027221 */ /* 0x010fe40000010000 */
[----:B------:R-:W-:Y:S02]  /*c820*/  FADD.FTZ R0, R136, R129 ;  /* 0x0000008188007221 */ /* 0x000fe40000010000 */
[C---:B------:R-:W-:Y:S03]  /*c830*/  HMMA.16816.F32 R24, R112.reuse, R120, R24 ;  /* 0x000000787018723c */ /* 0x040fe60000001818 */
[----:B------:R-:W-:Y:S05]  /*c840*/  MUFU.EX2 R230, R198 ;  /* 0x000000c600e67308 */ /* 0x000fea0000000800 */
[-C--:B------:R-:W-:Y:S05]  /*c850*/  HMMA.16816.F32 R28, R112, R122.reuse, R28 ;  /* 0x0000007a701c723c */ /* 0x080fea000000181c */
[----:B------:R2:W-:Y:S03]  /*c860*/  MUFU.EX2 R136, R235 ;  /* 0x000000eb00887308 */ /* 0x0005e60000000800 */
[C---:B------:R-:W-:Y:S01]  /*c870*/  HMMA.16816.F32 R32, R108.reuse, R122, R32 ;  /* 0x0000007a6c20723c */ /* 0x040fe20000001820 */
[----:B------:R-:W3:Y:S06]  /*c880*/  LDSM.16.MT88.4 R120, [R201+0x2400] ;  /* 0x00240000c978783b */ /* 0x000eec0000004200 */
[----:B------:R-:W-:Y:S01]  /*c890*/  MUFU.EX2 R233, R196 ;  /* 0x000000c400e97308 */ /* 0x000fe20000000800 */
[-C--:B------:R-:W-:Y:S08]  /*c8a0*/  HMMA.16816.F32 R36, R108, R124.reuse, R36 ;  /* 0x0000007c6c24723c */ /* 0x080ff00000001824 */
[C---:B------:R-:W-:Y:S01]  /*c8b0*/  HMMA.16816.F32 R40, R112.reuse, R124, R40 ;  /* 0x0000007c7028723c */ /* 0x040fe20000001828 */
[----:B------:R-:W-:Y:S03]  /*c8c0*/  MUFU.EX2 R196, R237 ;  /* 0x000000ed00c47308 */ /* 0x000fe60000000800 */
[----:B--2---:R-:W-:Y:S04]  /*c8d0*/  MOV R235, R188 ;  /* 0x000000bc00eb7202 */ /* 0x004fe80000000f00 */
[-C--:B------:R-:W-:Y:S03]  /*c8e0*/  HMMA.16816.F32 R44, R112, R126.reuse, R44 ;  /* 0x0000007e702c723c */ /* 0x080fe6000000182c */
[----:B------:R-:W-:Y:S05]  /*c8f0*/  MUFU.EX2 R198, R242 ;  /* 0x000000f200c67308 */ /* 0x000fea0000000800 */
[C---:B------:R-:W-:Y:S01]  /*c900*/  HMMA.16816.F32 R48, R108.reuse, R126, R48 ;  /* 0x0000007e6c30723c */ /* 0x040fe20000001830 */
[----:B------:R-:W2:Y:S04]  /*c910*/  LDSM.16.MT88.4 R124, [R202+0x2400] ;  /* 0x00240000ca7c783b */ /* 0x000ea80000004200 */
[----:B------:R-:W4:Y:S03]  /*c920*/  MUFU.EX2 R188, R249 ;  /* 0x000000f900bc7308 */ /* 0x000f260000000800 */
[-C--:B-1----:R-:W-:Y:S08]  /*c930*/  HMMA.16816.F32 R52, R108, R116.reuse, R52 ;  /* 0x000000746c34723c */ /* 0x082ff00000001834 */
[C---:B------:R-:W-:Y:S07]  /*c940*/  HMMA.16816.F32 R56, R112.reuse, R116, R56 ;  /* 0x000000747038723c */ /* 0x040fee0000001838 */
[----:B------:R-:W-:Y:S01]  /*c950*/  F2FP.PACK_AB R116, R100, R105 ;  /* 0x000000696474723e */ /* 0x000fe200000000ff */
[-C--:B------:R-:W-:Y:S04]  /*c960*/  HMMA.16816.F32 R60, R112, R118.reuse, R60 ;  /* 0x00000076703c723c */ /* 0x080fe8000000183c */
[----:B------:R-:W-:Y:S01]  /*c970*/  FADD.FTZ R100, R135, R106 ;  /* 0x0000006a87647221 */ /* 0x000fe20000010000 */
[----:B------:R-:W-:Y:S01]  /*c980*/  F2FP.PACK_AB R117, R228, R229 ;  /* 0x000000e5e475723e */ /* 0x000fe200000000ff */
[----:B------:R-:W-:Y:S01]  /*c990*/  LDSM.16.MT88.4 R132, [R201+0x2800] ;  /* 0x00280000c984783b */ /* 0x000fe20000004200 */
[----:B------:R-:W-:Y:S01]  /*c9a0*/  FADD.FTZ R105, R192, R3 ;  /* 0x00000003c0697221 */ /* 0x000fe20000010000 */
[C---:B------:R-:W-:Y:S01]  /*c9b0*/  HMMA.16816.F32 R64, R108.reuse, R118, R64 ;  /* 0x000000766c40723c */ /* 0x040fe20000001840 */
[----:B------:R-:W-:Y:S03]  /*c9c0*/  MUFU.EX2 R106, R243 ;  /* 0x000000f3006a7308 */ /* 0x000fe60000000800 */
[----:B------:R-:W-:Y:S01]  /*c9d0*/  FADD.FTZ R3, R185, R0 ;  /* 0x00000000b9037221 */ /* 0x000fe20000010000 */
[----:B----4-:R-:W-:Y:S01]  /*c9e0*/  F2FP.PACK_AB R179, R188, R189 ;  /* 0x000000bdbcb3723e */ /* 0x010fe200000000ff */
[----:B------:R-:W-:Y:S01]  /*c9f0*/  LDSM.16.MT88.4 R184, [R202+0x2c00] ;  /* 0x002c0000cab8783b */ /* 0x000fe20000004200 */
[----:B------:R-:W-:Y:S01]  /*ca00*/  F2FP.PACK_AB R118, R107, R128 ;  /* 0x000000806b76723e */ /* 0x000fe200000000ff */
[-C--:B---3--:R-:W-:Y:S03]  /*ca10*/  HMMA.16816.F32 R68, R108, R120.reuse, R68 ;  /* 0x000000786c44723c */ /* 0x088fe60000001844 */
[----:B------:R1:W3:Y:S01]  /*ca20*/  MUFU.EX2 R107, R238 ;  /* 0x000000ee006b7308 */ /* 0x0002e20000000800 */
[----:B------:R-:W-:Y:S01]  /*ca30*/  F2FP.PACK_AB R119, R232, R231 ;  /* 0x000000e7e877723e */ /* 0x000fe200000000ff */
[----:B------:R-:W-:Y:S01]  /*ca40*/  FADD.FTZ R0, R137, R2 ;  /* 0x0000000289007221 */ /* 0x000fe20000010000 */
[----:B------:R-:W-:Y:S01]  /*ca50*/  LDSM.16.MT88.4 R128, [R201+0x1800] ;  /* 0x00180000c980783b */ /* 0x000fe20000004200 */
[----:B------:R-:W-:Y:S01]  /*ca60*/  FADD.FTZ R2, R141, R105 ;  /* 0x000000698d027221 */ /* 0x000fe20000010000 */
[C---:B------:R-:W-:Y:S04]  /*ca70*/  HMMA.16816.F32 R72, R112.reuse, R120, R72 ;  /* 0x000000787048723c */ /* 0x040fe80000001848 */
[----:B------:R-:W-:Y:S01]  /*ca80*/  MOV R105, R104 ;  /* 0x0000006800697202 */ /* 0x000fe20000000f00 */
[----:B------:R-:W4:Y:S01]  /*ca90*/  MUFU.EX2 R192, R246 ;  /* 0x000000f600c07308 */ /* 0x000f220000000800 */
[----:B------:R-:W-:Y:S02]  /*caa0*/  FADD.FTZ R0, R136, R0 ;  /* 0x0000000088007221 */ /* 0x000fe40000010000 */
[-C--:B------:R-:W-:Y:S04]  /*cab0*/  HMMA.16816.F32 R76, R112, R122.reuse, R76 ;  /* 0x0000007a704c723c */ /* 0x080fe8000000184c */
[----:B------:R-:W-:Y:S04]  /*cac0*/  FADD.FTZ R3, R140, R3 ;  /* 0x000000038c037221 */ /* 0x000fe80000010000 */
[C---:B------:R-:W-:Y:S01]  /*cad0*/  HMMA.16816.F32 R80, R108.reuse, R122, R80 ;  /* 0x0000007a6c50723c */ /* 0x040fe20000001850 */
[----:B------:R-:W5:Y:S03]  /*cae0*/  LDSM.16.MT88.4 R120, [R201+0x800] ;  /* 0x00080000c978783b */ /* 0x000f660000004200 */
[----:B-1----:R-:W-:Y:S01]  /*caf0*/  MOV R238, R190 ;  /* 0x000000be00ee7202 */ /* 0x002fe20000000f00 */
[----:B---3--:R-:W-:Y:S01]  /*cb00*/  FADD.FTZ R0, R107, R0 ;  /* 0x000000006b007221 */ /* 0x008fe20000010000 */
[----:B------:R-:W1:Y:S01]  /*cb10*/  MUFU.EX2 R190, R245 ;  /* 0x000000f500be7308 */ /* 0x000e620000000800 */
[----:B------:R-:W-:Y:S01]  /*cb20*/  FADD.FTZ R3, R252, R3 ;  /* 0x00000003fc037221 */ /* 0x000fe20000010000 */
[-C--:B--2---:R-:W-:Y:S04]  /*cb30*/  HMMA.16816.F32 R84, R108, R124.reuse, R84 ;  /* 0x0000007c6c54723c */ /* 0x084fe80000001854 */
[----:B------:R-:W-:Y:S01]  /*cb40*/  FADD.FTZ R236, R106, R0 ;  /* 0x000000006aec7221 */ /* 0x000fe20000010000 */
[----:B----4-:R-:W-:Y:S01]  /*cb50*/  F2FP.PACK_AB R178, R192, R193 ;  /* 0x000000c1c0b2723e */ /* 0x010fe200000000ff */
[----:B------:R-:W-:Y:S02]  /*cb60*/  FADD.FTZ R0, R138, R100 ;  /* 0x000000648a007221 */ /* 0x000fe40000010000 */
[C---:B------:R-:W-:Y:S04]  /*cb70*/  HMMA.16816.F32 R88, R112.reuse, R124, R88 ;  /* 0x0000007c7058723c */ /* 0x040fe80000001858 */
[----:B------:R-:W-:Y:S02]  /*cb80*/  FADD.FTZ R100, R139, R0 ;  /* 0x000000008b647221 */ /* 0x000fe40000010000 */
[----:B------:R-:W-:Y:S02]  /*cb90*/  FADD.FTZ R0, R238, R2 ;  /* 0x00000002ee007221 */ /* 0x000fe40000010000 */
[-C--:B------:R-:W-:Y:S01]  /*cba0*/  HMMA.16816.F32 R92, R112, R126.reuse, R92 ;  /* 0x0000007e705c723c */ /* 0x080fe2000000185c */
[----:B------:R-:W2:Y:S03]  /*cbb0*/  LDSM.16.MT88.4 R112, [R202+0x800] ;  /* 0x00080000ca70783b */ /* 0x000ea60000004200 */
[----:B------:R-:W-:Y:S01]  /*cbc0*/  FADD.FTZ R2, R251, R100 ;  /* 0x00000064fb027221 */ /* 0x000fe20000010000 */
[----:B-1----:R-:W-:Y:S01]  /*cbd0*/  F2FP.PACK_AB R177, R191, R190 ;  /* 0x000000bebfb1723e */ /* 0x002fe200000000ff */
[----:B------:R-:W-:Y:S02]  /*cbe0*/  FADD.FTZ R0, R235, R0 ;  /* 0x00000000eb007221 */ /* 0x000fe40000010000 */
[----:B------:R-:W-:Y:S01]  /*cbf0*/  HMMA.16816.F32 R96, R108, R126, R96 ;  /* 0x0000007e6c60723c */ /* 0x000fe20000001860 */
[----:B------:R-:W1:Y:S03]  /*cc00*/  LDSM.16.MT88.4 R124, [R202+0x1800] ;  /* 0x00180000ca7c783b */ /* 0x000e660000004200 */
[----:B------:R-:W-:Y:S02]  /*cc10*/  FADD.FTZ R3, R234, R3 ;  /* 0x00000003ea037221 */ /* 0x000fe40000010000 */
[----:B------:R-:W-:Y:S01]  /*cc20*/  FADD.FTZ R2, R250, R2 ;  /* 0x00000002fa027221 */ /* 0x000fe20000010000 */
[----:B------:R-:W-:Y:S01]  /*cc30*/  F2FP.PACK_AB R108, R226, R224 ;  /* 0x000000e0e26c723e */ /* 0x000fe200000000ff */
[----:B------:R-:W-:Y:S01]  /*cc40*/  FADD.FTZ R0, R229, R0 ;  /* 0x00000000e5007221 */ /* 0x000fe20000010000 */
[-C--:B-----5:R-:W-:Y:S05]  /*cc50*/  HMMA.16816.F32 R4, R116, R120.reuse, R4 ;  /* 0x000000787404723c */ /* 0x0a0fea0000001804 */
[----:B------:R-:W-:Y:S01]  /*cc60*/  F2FP.PACK_AB R110, R233, R230 ;  /* 0x000000e6e96e723e */ /* 0x000fe200000000ff */
[----:B------:R-:W-:Y:S01]  /*cc70*/  FADD.FTZ R3, R224, R3 ;  /* 0x00000003e0037221 */ /* 0x000fe20000010000 */
[----:B------:R-:W-:Y:S01]  /*cc80*/  F2FP.PACK_AB R109, R222, R217 ;  /* 0x000000d9de6d723e */ /* 0x000fe200000000ff */
[----:B------:R-:W-:Y:S01]  /*cc90*/  FADD.FTZ R2, R217, R2 ;  /* 0x00000002d9027221 */ /* 0x000fe20000010000 */
[----:B------:R-:W-:Y:S03]  /*cca0*/  F2FP.PACK_AB R111, R225, R223 ;  /* 0x000000dfe16f723e */ /* 0x000fe600000000ff */
        /* <DEDUP_REMOVED lines=12> */
[-C--:B--2---:R-:W-:Y:S04]  /*cd70*/  HMMA.16816.F32 R20, R116, R112.reuse, R20 ;  /* 0x000000707414723c */ /* 0x084fe80000001814 */
        /* <DEDUP_REMOVED lines=19> */
[-C--:B------:R-:W-:Y:S07]  /*ceb0*/  HMMA.16816.F32 R92, R108, R122.reuse, R92 ;  /* 0x0000007a6c5c723c */ /* 0x080fee000000185c */
[----:B------:R-:W-:Y:S01]  /*cec0*/  F2FP.PACK_AB R108, R136, R137 ;  /* 0x00000089886c723e */ /* 0x000fe200000000ff */
[----:B------:R-:W-:Y:S04]  /*ced0*/  HMMA.16816.F32 R96, R116, R122, R96 ;  /* 0x0000007a7460723c */ /* 0x000fe80000001860 */
[----:B------:R-:W-:Y:S02]  /*cee0*/  F2FP.PACK_AB R110, R106, R107 ;  /* 0x0000006b6a6e723e */ /* 0x000fe400000000ff */
[----:B------:R-:W-:Y:S02]  /*cef0*/  F2FP.PACK_AB R109, R197, R196 ;  /* 0x000000c4c56d723e */ /* 0x000fe400000000ff */
        /* <DEDUP_REMOVED lines=18> */
[----:B------:R-:W-:Y:S02]  /*d020*/  FADD.FTZ R222, R198, R4 ;  /* 0x00000004c6de7221 */ /* 0x000fe40000010000 */
[C---:B------:R-:W-:Y:S04]  /*d030*/  HMMA.16816.F32 R132, R176.reuse, R156, R24 ;  /* 0x0000009cb084723c */ /* 0x040fe80000001818 */
[----:B------:R-:W-:Y:S02]  /*d040*/  FADD.FTZ R250, R192, R3 ;  /* 0x00000003c0fa7221 */ /* 0x000fe40000010000 */
[----:B------:R-:W-:Y:S02]  /*d050*/  FADD.FTZ R251, R188, R2 ;  /* 0x00000002bcfb7221 */ /* 0x000fe40000010000 */
        /* <DEDUP_REMOVED lines=19> */
[----:B--2---:R-:W-:Y:S03]  /*d190*/  ISETP.GT.AND P0, PT, R220, R6, PT ;  /* 0x00000006dc00720c */ /* 0x004fe60003f04270 */
[----:B------:R-:W-:Y:S10]  /*d1a0*/  MOV R220, R0 ;  /* 0x0000000000dc7202 */ /* 0x000ff40000000f00 */
[----:B------:R-:W-:-:S05]  /*d1b0*/  @P0 BRA `(.L_x_1293) ;  /* 0xffffcb7000000947 */ /* 0x000fca000383ffff */
.L_x_1286:
[----:B------:R-:W-:Y:S05]  /*d1c0*/  BRA.DIV ~URZ, `(.L_x_1294) ;  /* 0x000051027f007947 */ /* 0x000fea000b800000 */
[----:B------:R2:W3:Y:S02]  /*d1d0*/  SHFL.BFLY PT, R7, R236, 0x2, 0x1f ;  /* 0x0c401f00ec077f89 */ /* 0x0004e400000e0000 */
.L_x_1332:
[----:B---3--:R-:W-:Y:S01]  /*d1e0*/  FADD.FTZ R7, R7, R236 ;  /* 0x000000ec07077221 */ /* 0x008fe20000010000 */
[----:B------:R-:W-:Y:S05]  /*d1f0*/  BRA.DIV ~URZ, `(.L_x_1295) ;  /* 0x000051327f007947 */ /* 0x000fea000b800000 */
[----:B------:R-:W3:Y:S04]  /*d200*/  SHFL.BFLY PT, R6, R222, 0x2, 0x1f ;  /* 0x0c401f00de067f89 */ /* 0x000ee800000e0000 */
[----:B------:R-:W4:Y:S04]  /*d210*/  SHFL.BFLY PT, R5, R250, 0x2, 0x1f ;  /* 0x0c401f00fa057f89 */ /* 0x000f2800000e0000 */
[----:B------:R-:W5:Y:S04]  /*d220*/  SHFL.BFLY PT, R4, R251, 0x2, 0x1f ;  /* 0x0c401f00fb047f89 */ /* 0x000f6800000e0000 */
[----:B------:R-:W1:Y:S01]  /*d230*/  SHFL.BFLY PT, R0, R7, 0x1, 0x1f ;  /* 0x0c201f0007007f89 */ /* 0x000e6200000e0000 */
        /* <DEDUP_REMOVED lines=9> */
.L_x_1333:
        /* <DEDUP_REMOVED lines=13> */
[----:B------:R-:W3:Y:S08]  /*d3a0*/  @P3 MUFU.LG2 R7, R7 ;  /* 0x0000000700073308 */ /* 0x000ef00000000c00 */
[----:B------:R-:W4:Y:S01]  /*d3b0*/  @P2 MUFU.RCP R3, R6 ;  /* 0x0000000600032308 */ /* 0x000f220000001000 */
[----:B--2---:R-:W-:-:S02]  /*d3c0*/  FMUL.FTZ R144, R0, R144 ;  /* 0x0000009000907220 */ /* 0x004fc40000410000 */
[C---:B------:R-:W-:Y:S02]  /*d3d0*/  FMUL.FTZ R145, R0.reuse, R145 ;  /* 0x0000009100917220 */ /* 0x040fe40000410000 */
[C---:B------:R-:W-:Y:S02]  /*d3e0*/  FMUL.FTZ R148, R0.reuse, R148 ;  /* 0x0000009400947220 */ /* 0x040fe40000410000 */
[C---:B------:R-:W-:Y:S01]  /*d3f0*/  FMUL.FTZ R149, R0.reuse, R149 ;  /* 0x0000009500957220 */ /* 0x040fe20000410000 */
[----:B------:R-:W2:Y:S01]  /*d400*/  @P1 MUFU.RCP R2, R5 ;  /* 0x0000000500021308 */ /* 0x000ea20000001000 */
[C---:B------:R-:W-:Y:S02]  /*d410*/  FMUL.FTZ R152, R0.reuse, R152 ;  /* 0x0000009800987220 */ /* 0x040fe40000410000 */
[C---:B------:R-:W-:Y:S02]  /*d420*/  FMUL.FTZ R153, R0.reuse, R153 ;  /* 0x0000009900997220 */ /* 0x040fe40000410000 */
[----:B------:R-:W-:-:S02]  /*d430*/  FMUL.FTZ R156, R0, R156 ;  /* 0x0000009c009c7220 */ /* 0x000fc40000410000 */
[C---:B------:R-:W-:Y:S01]  /*d440*/  FMUL.FTZ R157, R0.reuse, R157 ;  /* 0x0000009d009d7220 */ /* 0x040fe20000410000 */
[----:B------:R-:W5:Y:S01]  /*d450*/  @P2 MUFU.LG2 R6, R6 ;  /* 0x0000000600062308 */ /* 0x000f620000000c00 */
[C---:B------:R-:W-:Y:S02]  /*d460*/  FMUL.FTZ R160, R0.reuse, R160 ;  /* 0x000000a000a07220 */ /* 0x040fe40000410000 */
        /* <DEDUP_REMOVED lines=15> */
[----:B------:R-:W-:Y:S01]  /*d560*/  FMUL.FTZ R97, R0, R97 ;  /* 0x0000006100617220 */ /* 0x000fe20000410000 */
[----:B------:R-:W-:Y:S01]  /*d570*/  @P3 MOV R0, 0x3f317218 ;  /* 0x3f31721800003802 */ /* 0x000fe20000000f00 */
[----:B---3--:R-:W-:-:S02]  /*d580*/  @P3 FMUL.FTZ R9, R7, 0.69314718246459960938 ;  /* 0x3f31721807093820 */ /* 0x008fc40000410000 */
[C---:B----4-:R-:W-:Y:S02]  /*d590*/  FMUL.FTZ R146, R3.reuse, R146 ;  /* 0x0000009203927220 */ /* 0x050fe40000410000 */
[----:B------:R-:W-:Y:S01]  /*d5a0*/  @P3 FMUL.FTZ R7, R0, c[0x0][0x2d0] ;  /* 0x0000b40000073a20 */ /* 0x000fe20000410000 */
[----:B------:R-:W-:Y:S01]  /*d5b0*/  MOV R0, RZ ;  /* 0x000000ff00007202 */ /* 0x000fe20000000f00 */
[C---:B------:R-:W-:Y:S02]  /*d5c0*/  FMUL.FTZ R147, R3.reuse, R147 ;  /* 0x0000009303937220 */ /* 0x040fe40000410000 */
[C---:B------:R-:W-:Y:S02]  /*d5d0*/  FMUL.FTZ R150, R3.reuse, R150 ;  /* 0x0000009603967220 */ /* 0x040fe40000410000 */
[C---:B------:R-:W-:Y:S01]  /*d5e0*/  FMUL.FTZ R151, R3.reuse, R151 ;  /* 0x0000009703977220 */ /* 0x040fe20000410000 */
[----:B------:R-:W3:Y:S01]  /*d5f0*/  @P0 MUFU.RCP R0, R4 ;  /* 0x0000000400000308 */ /* 0x000ee20000001000 */
        /* <DEDUP_REMOVED lines=20> */
[----:B------:R-:W-:Y:S01]  /*d740*/  @P2 MOV R3, 0x3f317218 ;  /* 0x3f31721800032802 */ /* 0x000fe20000000f00 */
[C---:B--2---:R-:W-:Y:S02]  /*d750*/  FMUL.FTZ R140, R2.reuse, R140 ;  /* 0x0000008c028c7220 */ /* 0x044fe40000410000 */
        /* <DEDUP_REMOVED lines=23> */
[----:B------:R2:W4:Y:S01]  /*d8d0*/  @P0 MUFU.LG2 R2, R4 ;  /* 0x0000000400020308 */ /* 0x0005220000000c00 */
[----:B-----5:R-:W-:Y:S02]  /*d8e0*/  @P2 FMUL.FTZ R8, R6, 0.69314718246459960938 ;  /* 0x3f31721806082820 */ /* 0x020fe40000410000 */
[----:B------:R-:W-:Y:S02]  /*d8f0*/  @P2 FMUL.FTZ R6, R3, c[0x0][0x2d0] ;  /* 0x0000b40003062a20 */ /* 0x000fe40000410000 */
[----:B-1----:R-:W-:Y:S02]  /*d900*/  @P1 FMUL.FTZ R5, R5, 0.69314718246459960938 ;  /* 0x3f31721805051820 */ /* 0x002fe40000410000 */
[----:B------:R-:W-:Y:S02]  /*d910*/  @P1 FMUL.FTZ R3, R10, c[0x0][0x2d0] ;  /* 0x0000b4000a031a20 */ /* 0x000fe40000410000 */
[----:B---3--:R-:W-:-:S02]  /*d920*/  FMUL.FTZ R142, R0, R142 ;  /* 0x0000008e008e7220 */ /* 0x008fc40000410000 */
[----:B------:R-:W-:Y:S01]  /*d930*/  @P1 FFMA.FTZ R23, R3, R102, R5 ;  /* 0x0000006603171223 */ /* 0x000fe20000010005 */
[----:B------:R-:W-:Y:S01]  /*d940*/  @P0 MOV R3, 0x3f317218 ;  /* 0x3f31721800030802 */ /* 0x000fe20000000f00 */
[C---:B------:R-:W-:Y:S02]  /*d950*/  FMUL.FTZ R143, R0.reuse, R143 ;  /* 0x0000008f008f7220 */ /* 0x040fe40000410000 */
[----:B------:R-:W-:Y:S01]  /*d960*/  FMUL.FTZ R138, R0, R138 ;  /* 0x0000008a008a7220 */ /* 0x000fe20000410000 */
[----:B--2---:R-:W-:Y:S01]  /*d970*/  MOV R4, 0x1 ;  /* 0x0000000100047802 */ /* 0x004fe20000000f00 */
[----:B----4-:R-:W-:Y:S02]  /*d980*/  @P0 FMUL.FTZ R2, R2, 0.69314718246459960938 ;  /* 0x3f31721802020820 */ /* 0x010fe40000410000 */
[----:B------:R-:W-:Y:S02]  /*d990*/  @P0 FMUL.FTZ R3, R3, c[0x0][0x2d0] ;  /* 0x0000b40003030a20 */ /* 0x000fe40000410000 */
        /* <DEDUP_REMOVED lines=20> */
[----:B------:R-:W-:Y:S01]  /*dae0*/  FMUL.FTZ R95, R0, R95 ;  /* 0x0000005f005f7220 */ /* 0x000fe20000410000 */
[----:B------:R-:W-:Y:S01]  /*daf0*/  PRMT R0, R4, 0x7610, R0 ;  /* 0x0000761004007816 */ /* 0x000fe20000000000 */
[----:B------:R-:W-:Y:S02]  /*db00*/  @P3 FFMA.FTZ R21, R7, R104, R9 ;  /* 0x0000006807153223 */ /* 0x000fe40000010009 */
[----:B------:R-:W-:Y:S02]  /*db10*/  @P2 FFMA.FTZ R22, R6, R103, R8 ;  /* 0x0000006706162223 */ /* 0x000fe40000010008 */
[----:B------:R-:W-:Y:S02]  /*db20*/  @P0 FFMA.FTZ R20, R3, R101, R2 ;  /* 0x0000006503140223 */ /* 0x000fe40000010002 */
.L_x_1255:
[----:B--2---:R2:W5:Y:S01]  /*db30*/  LDL R7, [R1+0x78] ;  /* 0x0000780001077983 */ /* 0x0045620000100800 */
[----:B------:R-:W-:Y:S03]  /*db40*/  BSSY B0, `(.L_x_1296) ;  /* 0x0000012000007945 */ /* 0x000fe60003800000 */
[----:B------:R-:W3:Y:S02]  /*db50*/  S2R R6, SR_TID.X ;  /* 0x0000000000067919 */ /* 0x000ee40000002100 */
[----:B---3--:R-:W-:-:S13]  /*db60*/  LOP3.LUT P0, RZ, R6, 0x7f, RZ, 0xc0, !PT ;  /* 0x0000007f06ff7812 */ /* 0x008fda000780c0ff */
[----:B------:R-:W-:Y:S05]  /*db70*/  @P0 BRA `(.L_x_1297) ;  /* 0x000000e000000947 */ /* 0x000fea0003800000 */
[----:B--2---:R-:W2:Y:S01]  /*db80*/  S2R R4, SR_LANEID ;  /* 0x0000000000047919 */ /* 0x004ea20000000000 */
[----:B------:R-:W-:Y:S01]  /*db90*/  VOTEU.ANY UR4, UPT, PT ;  /* 0x0000000000047886 */ /* 0x000fe200038e0100 */
[----:B------:R-:W-:Y:S01]  /*dba0*/  IMAD.MOV.U32 R5, RZ, RZ, c[0x0][0x584] ;  /* 0x00016100ff057624 */ /* 0x000fe200078e00ff */
[----:B------:R-:W2:Y:S08]  /*dbb0*/  FLO.U32 R3, UR4 ;  /* 0x0000000400037d00 */ /* 0x000eb000080e0000 */
[----:B------:R-:W3:Y:S01]  /*dbc0*/  POPC R2, UR4 ;  /* 0x0000000400027d09 */ /* 0x000ee20008000000 */
[----:B--2---:R-:W-:Y:S01]  /*dbd0*/  ISETP.EQ.U32.AND P0, PT, R3, R4, PT ;  /* 0x000000040300720c */ /* 0x004fe20003f02070 */
[----:B------:R-:W-:-:S12]  /*dbe0*/  IMAD.MOV.U32 R4, RZ, RZ, c[0x0][0x580] ;  /* 0x00016000ff047624 */ /* 0x000fd800078e00ff */
[----:B---3--:R2:W3:Y:S04]  /*dbf0*/  @P0 ATOMG.E.ADD.STRONG.GPU PT, R2, [R4.64], R2 ;  /* 0x00000002040209a8 */ /* 0x0084e800081ee1c6 */
[----:B--2---:R-:W2:Y:S04]  /*dc00*/  S2R R4, SR_LTMASK ;  /* 0x0000000000047919 */ /* 0x004ea80000003900 */
[----:B---3--:R2:W3:Y:S02]  /*dc10*/  SHFL.IDX PT, R3, R2, R3, 0x1f ;  /* 0x00001f0302037589 */ /* 0x0084e400000e0000 */
[----:B--2---:R-:W-:-:S06]  /*dc20*/  LOP3.LUT R2, R4, UR4, RZ, 0xc0, !PT ;  /* 0x0000000404027c12 */ /* 0x004fcc000f8ec0ff */
[----:B------:R-:W3:Y:S02]  /*dc30*/  POPC R2, R2 ;  /* 0x0000000200027309 */ /* 0x000ee40000000000 */
[----:B---3-5:R-:W-:-:S05]  /*dc40*/  IADD3 R7, R3, c[0x0][0xc], R2 ;  /* 0x0000030003077a10 */ /* 0x028fca0007ffe002 */
[----:B------:R2:W-:Y:S02]  /*dc50*/  STL [R1+0x78], R7 ;  /* 0x0000780701007387 */ /* 0x0005e40000100800 */
.L_x_1297:
[----:B--2---:R-:W-:Y:S05]  /*dc60*/  BSYNC B0 ;  /* 0x0000000000007941 */ /* 0x004fea0003800000 */
.L_x_1296:
[----:B------:R-:W-:Y:S01]  /*dc70*/  PRMT R0, R0, 0x9910, RZ ;  /* 0x0000991000007816 */ /* 0x000fe200000000ff */
[----:B------:R-:W-:Y:S01]  /*dc80*/  BSSY B1, `(.L_x_1298) ;  /* 0x000018d000017945 */ /* 0x000fe20003800000 */
[----:B-----5:R-:W-:Y:S02]  /*dc90*/  IMAD.MOV.U32 R24, RZ, RZ, R7 ;  /* 0x000000ffff187224 */ /* 0x020fe400078e0007 */
[----:B------:R-:W-:-:S13]  /*dca0*/  ISETP.NE.AND P0, PT, R0, RZ, PT ;  /* 0x000000ff0000720c */ /* 0x000fda0003f05270 */
[----:B------:R-:W-:Y:S05]  /*dcb0*/  @!P0 BRA `(.L_x_1299) ;  /* 0x000015d000008947 */ /* 0x000fea0003800000 */
[----:B------:R-:W-:Y:S01]  /*dcc0*/  WARPSYNC 0xffffffff ;  /* 0xffffffff00007948 */ /* 0x000fe20003800000 */
[----:B------:R-:W-:Y:S06]  /*dcd0*/  BAR.SYNC.DEFER_BLOCKING 0x1, 0x80 ;  /* 0x0042000000007b1d */ /* 0x000fec0000010000 */
[----:B------:R-:W-:Y:S05]  /*dce0*/  BRA.CONV ~URZ, `(.L_x_1300) ;  /* 0x000000837f007947 */ /* 0x000fea000b800000 */
[----:B------:R-:W-:Y:S01]  /*dcf0*/  SHF.R.S32.HI R2, RZ, 0x1f, R6 ;  /* 0x0000001fff027819 */ /* 0x000fe20000011406 */
[----:B------:R-:W-:Y:S02]  /*dd00*/  IMAD.MOV.U32 R223, RZ, RZ, RZ ;  /* 0x000000ffffdf7224 */ /* 0x000fe400078e00ff */
[----:B------:R-:W-:Y:S01]  /*dd10*/  IMAD.MOV.U32 R3, RZ, RZ, 0x1f ;  /* 0x0000001fff037424 */ /* 0x000fe200078e00ff */
[----:B------:R-:W-:-:S04]  /*dd20*/  LEA.HI R2, R2, R6, RZ, 0x7 ;  /* 0x0000000602027211 */ /* 0x000fc800078f38ff */
[----:B------:R-:W-:-:S05]  /*dd30*/  SHF.R.S32.HI R2, RZ, 0x7, R2 ;  /* 0x00000007ff027819 */ /* 0x000fca0000011402 */
[----:B------:R-:W-:Y:S01]  /*dd40*/  IMAD.MOV.U32 R0, RZ, RZ, R2 ;  /* 0x000000ffff007224 */ /* 0x000fe200078e0002 */
[----:B------:R-:W-:Y:S02]  /*dd50*/  MOV R2, 0xdd70 ;  /* 0x0000dd7000027802 */ /* 0x000fe40000000f00 */
[----:B-1----:R-:W-:Y:S05]  /*dd60*/  CALL.REL.NOINC `($__internal_18_$__cuda_sm70_shflsync_idx_p) ;  /* 0x000048c000007944 */ /* 0x002fea0003c00000 */
.L_x_1300:
[----:B------:R-:W2:Y:S04]  /*dd70*/  LDL.LU R4, [R1+0x40] ;  /* 0x0000400001047983 */ /* 0x000ea80000300800 */
[----:B------:R-:W3:Y:S04]  /*dd80*/  LDL R8, [R1+0xb0] ;  /* 0x0000b00001087983 */ /* 0x000ee80000100800 */
[----:B------:R-:W4:Y:S04]  /*dd90*/  LDL.LU R13, [R1+0x3c] ;  /* 0x00003c00010d7983 */ /* 0x000f280000300800 */
[----:B------:R-:W3:Y:S04]  /*dda0*/  LDL.LU R16, [R1+0x44] ;  /* 0x0000440001107983 */ /* 0x000ee80000300800 */
[----:B------:R-:W3:Y:S01]  /*ddb0*/  LDL.LU R15, [R1+0x74] ;  /* 0x00007400010f7983 */ /* 0x000ee20000300800 */
[----:B------:R-:W-:-:S03]  /*ddc0*/  MOV R3, 0x1 ;  /* 0x0000000100037802 */ /* 0x000fc60000000f00 */
[----:B------:R-:W3:Y:S01]  /*ddd0*/  LDL R14, [R1+0xb8] ;  /* 0x0000b800010e7983 */ /* 0x000ee20000100800 */
[----:B------:R-:W-:-:S03]  /*dde0*/  ISETP.NE.AND P0, PT, R3, c[0x0][0x4e8], PT ;  /* 0x00013a0003007a0c */ /* 0x000fc60003f05270 */
[----:B------:R1:W5:Y:S04]  /*ddf0*/  LDL R48, [R1+0xac] ;  /* 0x0000ac0001307983 */ /* 0x0003680000100800 */
        /* <DEDUP_REMOVED lines=22> */
[----:B------:R1:W5:Y:S01]  /*df60*/  LDL R25, [R1+0x4c] ;  /* 0x00004c0001197983 */ /* 0x0003620000100800 */
[----:B------:R-:W-:-:S02]  /*df70*/  ULDC UR5, c[0x0][0x4e8] ;  /* 0x00013a0000057ab9 */ /* 0x000fc40000000800 */
[----:B------:R-:W-:Y:S02]  /*df80*/  ULDC UR4, c[0x0][0x388] ;  /* 0x0000e20000047ab9 */ /* 0x000fe40000000800 */
[----:B------:R-:W-:Y:S01]  /*df90*/  UIMAD UR4, UR5, UR4, URZ ;  /* 0x00000004050472a4 */ /* 0x000fe2000f8e023f */
[----:B------:R-:W-:Y:S01]  /*dfa0*/  BSSY B0, `(.L_x_1301) ;  /* 0x000008f000007945 */ /* 0x000fe20003800000 */
[----:B--2---:R-:W-:Y:S01]  /*dfb0*/  SHF.R.S32.HI R0, RZ, 0x1f, R4 ;  /* 0x0000001fff007819 */ /* 0x004fe20000011404 */
[----:B------:R-:W-:-:S04]  /*dfc0*/  IMAD.WIDE.U32 R6, R4, c[0x0][0x4d0], RZ ;  /* 0x0001340004067a25 */ /* 0x000fc800078e00ff */
[C---:B------:R-:W-:Y:S02]  /*dfd0*/  IMAD R2, R0.reuse, c[0x0][0x4d0], RZ ;  /* 0x0001340000027a24 */ /* 0x040fe400078e02ff */
[----:B------:R-:W-:Y:S02]  /*dfe0*/  IMAD R0, R0, c[0x0][0x438], RZ ;  /* 0x00010e0000007a24 */ /* 0x000fe400078e02ff */
[C---:B------:R-:W-:Y:S02]  /*dff0*/  IMAD R2, R4.reuse, c[0x0][0x4d4], R2 ;  /* 0x0001350004027a24 */ /* 0x040fe400078e0202 */
[C---:B------:R-:W-:Y:S02]  /*e000*/  IMAD R0, R4.reuse, c[0x0][0x43c], R0 ;  /* 0x00010f0004007a24 */ /* 0x040fe400078e0200 */
[----:B------:R-:W-:Y:S01]  /*e010*/  IMAD.WIDE.U32 R4, R4, c[0x0][0x438], RZ ;  /* 0x00010e0004047a25 */ /* 0x000fe200078e00ff */
[----:B------:R-:W-:Y:S02]  /*e020*/  IADD3 R7, R7, R2, RZ ;  /* 0x0000000207077210 */ /* 0x000fe40007ffe0ff */
[----:B----4-:R-:W-:Y:S01]  /*e030*/  SHF.R.S32.HI R2, RZ, 0x1f, R13 ;  /* 0x0000001fff027819 */ /* 0x010fe2000001140d */
[----:B------:R-:W-:Y:S01]  /*e040*/  IMAD.IADD R5, R5, 0x1, R0 ;  /* 0x0000000105057824 */ /* 0x000fe200078e0200 */
[----:B---3--:R-:W-:Y:S01]  /*e050*/  IADD3 R0, R8, R15, RZ ;  /* 0x0000000f08007210 */ /* 0x008fe20007ffe0ff */
[----:B------:R-:W-:-:S04]  /*e060*/  IMAD.WIDE.U32 R6, R13, c[0x0][0x4d8], R6 ;  /* 0x000136000d067a25 */ /* 0x000fc800078e0006 */
[----:B------:R-:W-:-:S04]  /*e070*/  @P0 IMAD.HI.U32 R10, R0, c[0x0][0x4ec], RZ ;  /* 0x00013b00000a0a27 */ /* 0x000fc800078e00ff */
[C---:B------:R-:W-:Y:S02]  /*e080*/  IMAD R9, R2.reuse, c[0x0][0x4d8], RZ ;  /* 0x0001360002097a24 */ /* 0x040fe400078e02ff */
[----:B------:R-:W-:Y:S01]  /*e090*/  IMAD R8, R2, c[0x0][0x440], RZ ;  /* 0x0001100002087a24 */ /* 0x000fe200078e02ff */
[----:B------:R-:W-:Y:S01]  /*e0a0*/  MOV R2, R0 ;  /* 0x0000000000027202 */ /* 0x000fe20000000f00 */
[----:B------:R-:W-:Y:S01]  /*e0b0*/  IMAD.MOV.U32 R3, RZ, RZ, R0 ;  /* 0x000000ffff037224 */ /* 0x000fe200078e0000 */
[----:B------:R-:W-:Y:S01]  /*e0c0*/  @P0 SHF.R.U32.HI R3, RZ, c[0x0][0x4f0], R10 ;  /* 0x00013c00ff030a19 */ /* 0x000fe2000001160a */
[C---:B-1----:R-:W-:Y:S02]  /*e0d0*/  IMAD R11, R13.reuse, c[0x0][0x4dc], R9 ;  /* 0x000137000d0b7a24 */ /* 0x042fe400078e0209 */
[----:B------:R-:W-:Y:S01]  /*e0e0*/  IMAD R12, R13, c[0x0][0x444], R8 ;  /* 0x000111000d0c7a24 */ /* 0x000fe200078e0208 */
[----:B------:R-:W-:Y:S01]  /*e0f0*/  SHF.R.S32.HI R8, RZ, 0x1f, R16 ;  /* 0x0000001fff087819 */ /* 0x000fe20000011410 */
[----:B------:R-:W-:-:S04]  /*e100*/  @P0 IMAD.HI.U32 R9, R0, c[0x0][0x4ec], RZ ;  /* 0x00013b0000090a27 */ /* 0x000fc800078e00ff */
[----:B------:R-:W-:Y:S01]  /*e110*/  IMAD.WIDE.U32 R4, R13, c[0x0][0x440], R4 ;  /* 0x000110000d047a25 */ /* 0x000fe200078e0004 */
[----:B------:R-:W-:-:S03]  /*e120*/  @P0 SHF.R.U32.HI R2, RZ, c[0x0][0x4f0], R9 ;  /* 0x00013c00ff020a19 */ /* 0x000fc60000011609 */
[----:B------:R-:W-:Y:S02]  /*e130*/  IMAD.MOV R10, RZ, RZ, -R3 ;  /* 0x000000ffff0a7224 */ /* 0x000fe400078e0a03 */
[C---:B------:R-:W-:Y:S01]  /*e140*/  IMAD R9, R8.reuse, c[0x0][0x4e0], RZ ;  /* 0x0001380008097a24 */ /* 0x040fe200078e02ff */
[----:B------:R-:W-:Y:S01]  /*e150*/  IADD3 R5, R5, R12, RZ ;  /* 0x0000000c05057210 */ /* 0x000fe20007ffe0ff */
[----:B------:R-:W-:Y:S02]  /*e160*/  IMAD.IADD R7, R7, 0x1, R11 ;  /* 0x0000000107077824 */ /* 0x000fe400078e020b */
[----:B------:R-:W-:Y:S02]  /*e170*/  IMAD R8, R8, c[0x0][0x448], RZ ;  /* 0x0001120008087a24 */ /* 0x000fe400078e02ff */
[----:B------:R-:W-:Y:S02]  /*e180*/  IMAD R10, R10, c[0x0][0x4e8], R0 ;  /* 0x00013a000a0a7a24 */ /* 0x000fe400078e0200 */
[C---:B------:R-:W-:Y:S01]  /*e190*/  IMAD R12, R16.reuse, c[0x0][0x44c], R8 ;  /* 0x00011300100c7a24 */ /* 0x040fe200078e0208 */
[----:B------:R-:W-:Y:S01]  /*e1a0*/  SHF.R.S32.HI R8, RZ, 0x1f, R2 ;  /* 0x0000001fff087819 */ /* 0x000fe20000011402 */
[----:B------:R-:W-:-:S04]  /*e1b0*/  IMAD.WIDE.U32 R6, R16, c[0x0][0x4e0], R6 ;  /* 0x0001380010067a25 */ /* 0x000fc800078e0006 */
[C---:B------:R-:W-:Y:S01]  /*e1c0*/  IMAD R13, R16.reuse, c[0x0][0x4e4], R9 ;  /* 0x00013900100d7a24 */ /* 0x040fe200078e0209 */
[----:B------:R-:W-:Y:S01]  /*e1d0*/  SHF.R.S32.HI R9, RZ, 0x1f, R10 ;  /* 0x0000001fff097819 */ /* 0x000fe2000001140a */
[----:B------:R-:W-:Y:S01]  /*e1e0*/  IMAD.WIDE.U32 R4, R16, c[0x0][0x448], R4 ;  /* 0x0001120010047a25 */ /* 0x000fe200078e0004 */
[----:B------:R-:W-:Y:S02]  /*e1f0*/  SHF.R.S32.HI R11, RZ, 0x1f, R3 ;  /* 0x0000001fff0b7819 */ /* 0x000fe40000011403 */
[----:B------:R-:W-:Y:S01]  /*e200*/  IADD3 R6, P0, R3, R6, RZ ;  /* 0x0000000603067210 */ /* 0x000fe20007f1e0ff */
[----:B------:R-:W-:Y:S01]  /*e210*/  IMAD R3, R8, c[0x0][0x430], RZ ;  /* 0x00010c0008037a24 */ /* 0x000fe200078e02ff */
[----:B------:R-:W-:Y:S01]  /*e220*/  IADD3 R5, R5, R12, RZ ;  /* 0x0000000c05057210 */ /* 0x000fe20007ffe0ff */
[----:B------:R-:W-:Y:S01]  /*e230*/  IMAD R8, R9, c[0x0][0x4c8], RZ ;  /* 0x0001320009087a24 */ /* 0x000fe200078e02ff */
[----:B------:R-:W-:Y:S01]  /*e240*/  IADD3.X R7, R11, R7, R13, P0, !PT ;  /* 0x000000070b077210 */ /* 0x000fe200007fe40d */
[----:B------:R-:W-:-:S02]  /*e250*/  IMAD R11, R2, c[0x0][0x434], R3 ;  /* 0x00010d00020b7a24 */ /* 0x000fc400078e0203 */
[----:B------:R-:W-:Y:S02]  /*e260*/  IMAD R12, R10, c[0x0][0x4cc], R8 ;  /* 0x000133000a0c7a24 */ /* 0x000fe400078e0208 */
[----:B------:R-:W-:-:S04]  /*e270*/  IMAD.WIDE.U32 R8, R2, c[0x0][0x430], R4 ;  /* 0x00010c0002087a25 */ /* 0x000fc800078e0004 */
[----:B------:R-:W-:Y:S01]  /*e280*/  IMAD.WIDE.U32 R4, R10, c[0x0][0x4c8], R6 ;  /* 0x000132000a047a25 */ /* 0x000fe200078e0006 */
[----:B------:R-:W-:-:S03]  /*e290*/  IADD3 R7, R9, R11, RZ ;  /* 0x0000000b09077210 */ /* 0x000fc60007ffe0ff */
[----:B------:R-:W-:Y:S02]  /*e2a0*/  IMAD.MOV R3, RZ, RZ, -R2 ;  /* 0x000000ffff037224 */ /* 0x000fe400078e0a02 */
[----:B------:R-:W-:Y:S02]  /*e2b0*/  IMAD.IADD R9, R5, 0x1, R12 ;  /* 0x0000000105097824 */ /* 0x000fe400078e020c */
[----:B------:R-:W-:Y:S02]  /*e2c0*/  IMAD R5, R3, c[0x0][0x4e8], R0 ;  /* 0x00013a0003057a24 */ /* 0x000fe400078e0200 */
[----:B------:R-:W-:Y:S02]  /*e2d0*/  IMAD.IADD R3, R14, 0x1, R15 ;  /* 0x000000010e037824 */ /* 0x000fe400078e020f */
[----:B------:R-:W1:Y:S01]  /*e2e0*/  S2R R14, SR_TID.X ;  /* 0x00000000000e7919 */ /* 0x000e620000002100 */
[----:B------:R-:W-:-:S04]  /*e2f0*/  LEA R2, P0, R4, c[0x0][0x4a8], 0x2 ;  /* 0x00012a0004027a11 */ /* 0x000fc800078010ff */
[----:B------:R-:W-:Y:S01]  /*e300*/  LEA.HI.X R0, R4, c[0x0][0x4ac], R9, 0x2, P0 ;  /* 0x00012b0004007a11 */ /* 0x000fe200000f1409 */
[----:B------:R-:W-:Y:S04]  /*e310*/  SHFL.IDX PT, R12, R2, RZ, 0x1c1f ;  /* 0x001c1fff020c7589 */ /* 0x000fe800000e0000 */
[----:B------:R-:W2:Y:S04]  /*e320*/  SHFL.IDX PT, R13, R0, RZ, 0x1c1f ;  /* 0x001c1fff000d7589 */ /* 0x000ea800000e0000 */
[----:B------:R-:W-:Y:S01]  /*e330*/  SHFL.IDX PT, R10, R2, 0x1, 0x1c1f ;  /* 0x003c1f00020a7f89 */ /* 0x000fe200000e0000 */
[----:B-1----:R-:W-:-:S04]  /*e340*/  SHF.R.S32.HI R16, RZ, 0x1f, R14 ;  /* 0x0000001fff107819 */ /* 0x002fc8000001140e */
[----:B------:R-:W-:Y:S01]  /*e350*/  LEA.HI R16, R16, R14, RZ, 0x5 ;  /* 0x0000000e10107211 */ /* 0x000fe200078f28ff */
[----:B------:R-:W1:Y:S03]  /*e360*/  SHFL.IDX PT, R11, R0, 0x1, 0x1c1f ;  /* 0x003c1f00000b7f89 */ /* 0x000e6600000e0000 */
[----:B------:R-:W-:-:S04]  /*e370*/  LOP3.LUT R16, R16, 0xffffffe0, RZ, 0xc0, !PT ;  /* 0xffffffe010107812 */ /* 0x000fc800078ec0ff */
[----:B------:R-:W-:Y:S02]  /*e380*/  IADD3 R16, -R16, R14, RZ ;  /* 0x0000000e10107210 */ /* 0x000fe40007ffe1ff */
[C---:B------:R-:W-:Y:S02]  /*e390*/  IADD3 R17, R3.reuse, 0x8, RZ ;  /* 0x0000000803117810 */ /* 0x040fe40007ffe0ff */
[----:B------:R-:W-:Y:S02]  /*e3a0*/  LOP3.LUT P1, RZ, R16, 0x3, RZ, 0xc0, !PT ;  /* 0x0000000310ff7812 */ /* 0x000fe4000782c0ff */
[----:B------:R-:W-:Y:S01]  /*e3b0*/  SHF.R.S32.HI R4, RZ, 0x1f, R5 ;  /* 0x0000001fff047819 */ /* 0x000fe20000011405 */
[----:B------:R-:W-:Y:S01]  /*e3c0*/  SHFL.IDX PT, R9, R0, 0x2, 0x1c1f ;  /* 0x005c1f0000097f89 */ /* 0x000fe200000e0000 */
[----:B------:R-:W-:Y:S02]  /*e3d0*/  MOV R6, R8 ;  /* 0x0000000800067202 */ /* 0x000fe40000000f00 */
[----:B------:R-:W-:Y:S01]  /*e3e0*/  ISETP.GE.OR P4, PT, R3, UR4, P1 ;  /* 0x0000000403007c0c */ /* 0x000fe20008f86670 */
[----:B------:R-:W3:Y:S01]  /*e3f0*/  SHFL.IDX PT, R8, R2, 0x2, 0x1c1f ;  /* 0x005c1f0002087f89 */ /* 0x000ee200000e0000 */
[----:B------:R-:W-:-:S03]  /*e400*/  ISETP.GE.OR P3, PT, R17, UR4, P1 ;  /* 0x0000000411007c0c */ /* 0x000fc60008f66670 */
[----:B------:R-:W-:Y:S04]  /*e410*/  SHFL.IDX PT, R14, R2, 0x3, 0x1c1f ;  /* 0x007c1f00020e7f89 */ /* 0x000fe800000e0000 */
[----:B------:R4:W3:Y:S01]  /*e420*/  SHFL.IDX PT, R15, R0, 0x3, 0x1c1f ;  /* 0x007c1f00000f7f89 */ /* 0x0008e200000e0000 */
[----:B------:R-:W-:-:S03]  /*e430*/  IADD3 R16, R3, 0x40, RZ ;  /* 0x0000004003107810 */ /* 0x000fc60007ffe0ff */
[----:B--2---:R2:W-:Y:S01]  /*e440*/  @!P4 ST.E [R12.64], R21 ;  /* 0x000000150c00c985 */ /* 0x0045e2000c101906 */
[----:B------:R-:W-:-:S03]  /*e450*/  ISETP.GE.OR P2, PT, R16, UR4, P1 ;  /* 0x0000000410007c0c */ /* 0x000fc60008f46670 */
[----:B-1----:R2:W-:Y:S01]  /*e460*/  @!P3 ST.E [R10.64], R22 ;  /* 0x000000160a00b985 */ /* 0x0025e2000c101906 */
[----:B------:R-:W-:Y:S01]  /*e470*/  ISETP.GE.AND P3, PT, R3, UR4, PT ;  /* 0x0000000403007c0c */ /* 0x000fe2000bf66270 */
[----:B----4-:R-:W-:-:S04]  /*e480*/  IMAD R0, R4, c[0x0][0x428], RZ ;  /* 0x00010a0004007a24 */ /* 0x010fc800078e02ff */
[C---:B------:R-:W-:Y:S02]  /*e490*/  IMAD R0, R5.reuse, c[0x0][0x42c], R0 ;  /* 0x00010b0005007a24 */ /* 0x040fe400078e0200 */
[----:B------:R-:W-:Y:S01]  /*e4a0*/  IMAD.WIDE.U32 R4, R5, c[0x0][0x428], R6 ;  /* 0x00010a0005047a25 */ /* 0x000fe200078e0006 */
[----:B------:R-:W-:-:S04]  /*e4b0*/  IADD3 R6, R3, 0x48, RZ ;  /* 0x0000004803067810 */ /* 0x000fc80007ffe0ff */
[----:B------:R-:W-:Y:S01]  /*e4c0*/  ISETP.GE.OR P1, PT, R6, UR4, P1 ;  /* 0x0000000406007c0c */ /* 0x000fe20008f26670 */
[----:B------:R-:W-:Y:S01]  /*e4d0*/  IMAD.IADD R0, R5, 0x1, R0 ;  /* 0x0000000105007824 */ /* 0x000fe200078e0200 */
[C---:B------:R-:W-:Y:S01]  /*e4e0*/  LEA R19, P0, R4.reuse, c[0x0][0x400], 0x2 ;  /* 0x0001000004137a11 */ /* 0x040fe200078010ff */
[----:B---3--:R2:W-:Y:S03]  /*e4f0*/  @!P2 ST.E [R8.64], R23 ;  /* 0x000000170800a985 */ /* 0x0085e6000c101906 */
[----:B------:R-:W-:Y:S02]  /*e500*/  LEA.HI.X R18, R4, c[0x0][0x404], R0, 0x2, P0 ;  /* 0x0001010004127a11 */ /* 0x000fe400000f1400 */
[----:B------:R2:W1:Y:S01]  /*e510*/  SHFL.IDX PT, R0, R19, RZ, 0x1c1f ;  /* 0x001c1fff13007589 */ /* 0x00046200000e0000 */
[----:B------:R-:W-:Y:S02]  /*e520*/  ISETP.GE.AND P2, PT, R17, UR4, PT ;  /* 0x0000000411007c0c */ /* 0x000fe4000bf46270 */
[----:B------:R-:W-:Y:S01]  /*e530*/  ISETP.GE.AND P0, PT, R6, UR4, PT ;  /* 0x0000000406007c0c */ /* 0x000fe2000bf06270 */
[----:B------:R2:W3:Y:S04]  /*e540*/  SHFL.IDX PT, R2, R18, RZ, 0x1c1f ;  /* 0x001c1fff12027589 */ /* 0x0004e800000e0000 */
[----:B------:R2:W-:Y:S01]  /*e550*/  @!P1 ST.E [R14.64], R20 ;  /* 0x000000140e009985 */ /* 0x0005e2000c101906 */
[----:B------:R-:W-:Y:S01]  /*e560*/  ISETP.GE.AND P1, PT, R16, UR4, PT ;  /* 0x0000000410007c0c */ /* 0x000fe2000bf26270 */
[----:B------:R-:W-:Y:S07]  /*e570*/  @P3 BRA `(.L_x_1302) ;  /* 0x0000031000003947 */ /* 0x000fee0003800000 */
[----:B-----5:R-:W-:Y:S02]  /*e580*/  ISETP.GE.AND P4, PT, R47, c[0x0][0x3c8], PT ;  /* 0x0000f2002f007a0c */ /* 0x020fe40003f86270 */
[----:B------:R-:W-:-:S02]  /*e590*/  ISETP.GE.AND P3, PT, R45, c[0x0][0x3c8], PT ;  /* 0x0000f2002d007a0c */ /* 0x000fc40003f66270 */
[----:B------:R-:W-:-:S09]  /*e5a0*/  ISETP.GE.AND P6, PT, R29, c[0x0][0x3c8], PT ;  /* 0x0000f2001d007a0c */ /* 0x000fd20003fc6270 */
[----:B-1----:R-:W-:-:S04]  /*e5b0*/  @!P4 LEA R4, P5, R47, R0, 0x2 ;  /* 0x000000002f04c211 */ /* 0x002fc800078a10ff */
[----:B---3--:R-:W-:Y:S02]  /*e5c0*/  @!P4 LEA.HI.X R5, R47, R2, R48, 0x2, P5 ;  /* 0x000000022f05c211 */ /* 0x008fe400028f1430 */
[----:B------:R-:W-:-:S03]  /*e5d0*/  ISETP.GE.AND P5, PT, R43, c[0x0][0x3c8], PT ;  /* 0x0000f2002b007a0c */ /* 0x000fc60003fa6270 */
[----:B------:R1:W-:Y:S02]  /*e5e0*/  @!P4 ST.E.64 [R4.64], R144 ;  /* 0x000000900400c985 */ /* 0x0003e4000c101b06 */
[----:B-1----:R-:W-:-:S04]  /*e5f0*/  @!P3 LEA R4, P4, R45, R0, 0x2 ;  /* 0x000000002d04b211 */ /* 0x002fc800078810ff */
[----:B------:R-:W-:Y:S02]  /*e600*/  @!P3 LEA.HI.X R5, R45, R2, R46, 0x2, P4 ;  /* 0x000000022d05b211 */ /* 0x000fe400020f142e */
        /* <DEDUP_REMOVED lines=25> */
[----:B------:R1:W-:Y:S01]  /*e7a0*/  @!P3 ST.E.64 [R4.64], R172 ;  /* 0x000000ac0400b985 */ /* 0x0003e2000c101b06 */
[----:B--2---:R-:W-:-:S04]  /*e7b0*/  @!P5 LEA R10, P3, R31, R0, 0x2 ;  /* 0x000000001f0ad211 */ /* 0x004fc800078610ff */
[----:B------:R-:W-:Y:S02]  /*e7c0*/  @!P5 LEA.HI.X R11, R31, R2, R32, 0x2, P3 ;  /* 0x000000021f0bd211 */ /* 0x000fe400018f1420 */
[----:B------:R-:W-:Y:S02]  /*e7d0*/  ISETP.GE.AND P5, PT, R27, c[0x0][0x3c8], PT ;  /* 0x0000f2001b007a0c */ /* 0x000fe40003fa6270 */
[----:B------:R-:W-:-:S04]  /*e7e0*/  @!P6 LEA R8, P3, R29, R0, 0x2 ;  /* 0x000000001d08e211 */ /* 0x000fc800078610ff */
[----:B------:R-:W-:-:S07]  /*e7f0*/  @!P6 LEA.HI.X R9, R29, R2, R30, 0x2, P3 ;  /* 0x000000021d09e211 */ /* 0x000fce00018f141e */
[----:B------:R-:W-:-:S04]  /*e800*/  @!P5 LEA R6, P3, R27, R0, 0x2 ;  /* 0x000000001b06d211 */ /* 0x000fc800078610ff */
[----:B------:R-:W-:Y:S02]  /*e810*/  @!P5 LEA.HI.X R7, R27, R2, R28, 0x2, P3 ;  /* 0x000000021b07d211 */ /* 0x000fe400018f141c */
[----:B-1----:R-:W-:-:S04]  /*e820*/  @!P4 LEA R4, P3, R25, R0, 0x2 ;  /* 0x000000001904c211 */ /* 0x002fc800078610ff */
[----:B------:R-:W-:Y:S02]  /*e830*/  @!P4 LEA.HI.X R5, R25, R2, R26, 0x2, P3 ;  /* 0x000000021905c211 */ /* 0x000fe400018f141a */
[----:B------:R-:W-:-:S13]  /*e840*/  ISETP.GE.AND P3, PT, R31, c[0x0][0x3c8], PT ;  /* 0x0000f2001f007a0c */ /* 0x000fda0003f66270 */
[----:B------:R1:W-:Y:S04]  /*e850*/  @!P3 ST.E.64 [R10.64], R68 ;  /* 0x000000440a00b985 */ /* 0x0003e8000c101b06 */
[----:B------:R1:W-:Y:S04]  /*e860*/  @!P6 ST.E.64 [R8.64], R80 ;  /* 0x000000500800e985 */ /* 0x0003e8000c101b06 */
[----:B------:R1:W-:Y:S04]  /*e870*/  @!P5 ST.E.64 [R6.64], R84 ;  /* 0x000000540600d985 */ /* 0x0003e8000c101b06 */
[----:B------:R1:W-:Y:S02]  /*e880*/  @!P4 ST.E.64 [R4.64], R96 ;  /* 0x000000600400c985 */ /* 0x0003e4000c101b06 */
.L_x_1302:
[----:B------:R-:W-:Y:S05]  /*e890*/  BSYNC B0 ;  /* 0x0000000000007941 */ /* 0x000fea0003800000 */
.L_x_1301:
[----:B---3--:R3:W4:Y:S01]  /*e8a0*/  SHFL.IDX PT, R2, R18, 0x1, 0x1c1f ;  /* 0x003c1f0012027f89 */ /* 0x00872200000e0000 */
[----:B------:R-:W-:Y:S03]  /*e8b0*/  BSSY B0, `(.L_x_1303) ;  /* 0x0000033000007945 */ /* 0x000fe60003800000 */
[----:B-1----:R3:W1:Y:S01]  /*e8c0*/  SHFL.IDX PT, R0, R19, 0x1, 0x1c1f ;  /* 0x003c1f0013007f89 */ /* 0x00266200000e0000 */
[----:B------:R-:W-:Y:S05]  /*e8d0*/  @P2 BRA `(.L_x_1304) ;  /* 0x0000030000002947 */ /* 0x000fea0003800000 */
[----:B-----5:R-:W-:Y:S02]  /*e8e0*/  ISETP.GE.AND P2, PT, R47, c[0x0][0x3c8], PT ;  /* 0x0000f2002f007a0c */ /* 0x020fe40003f46270 */
[----:B------:R-:W-:-:S02]  /*e8f0*/  ISETP.GE.AND P3, PT, R45, c[0x0][0x3c8], PT ;  /* 0x0000f2002d007a0c */ /* 0x000fc40003f66270 */
[----:B------:R-:W-:-:S09]  /*e900*/  ISETP.GE.AND P5, PT, R43, c[0x0][0x3c8], PT ;  /* 0x0000f2002b007a0c */ /* 0x000fd20003fa6270 */
[----:B-1----:R-:W-:-:S04]  /*e910*/  @!P2 LEA R4, P4, R47, R0, 0x2 ;  /* 0x000000002f04a211 */ /* 0x002fc800078810ff */
[----:B----4-:R-:W-:Y:S02]  /*e920*/  @!P2 LEA.HI.X R5, R47, R2, R48, 0x2, P4 ;  /* 0x000000022f05a211 */ /* 0x010fe400020f1430 */
[----:B------:R-:W-:-:S03]  /*e930*/  @!P3 LEA R6, P4, R45, R0, 0x2 ;  /* 0x000000002d06b211 */ /* 0x000fc600078810ff */
[----:B------:R1:W-:Y:S01]  /*e940*/  @!P2 ST.E.64 [R4.64], R146 ;  /* 0x000000920400a985 */ /* 0x0003e2000c101b06 */
[----:B------:R-:W-:Y:S02]  /*e950*/  @!P3 LEA.HI.X R7, R45, R2, R46, 0x2, P4 ;  /* 0x000000022d07b211 */ /* 0x000fe400020f142e */
[----:B------:R-:W-:-:S03]  /*e960*/  ISETP.GE.AND P2, PT, R41, c[0x0][0x3c8], PT ;  /* 0x0000f20029007a0c */ /* 0x000fc60003f46270 */
[----:B------:R4:W-:Y:S01]  /*e970*/  @!P3 ST.E.64 [R6.64], R150 ;  /* 0x000000960600b985 */ /* 0x0009e2000c101b06 */
[----:B------:R-:W-:Y:S02]  /*e980*/  ISETP.GE.AND P3, PT, R39, c[0x0][0x3c8], PT ;  /* 0x0000f20027007a0c */ /* 0x000fe40003f66270 */
[----:B-1----:R-:W-:-:S04]  /*e990*/  @!P5 LEA R4, P4, R43, R0, 0x2 ;  /* 0x000000002b04d211 */ /* 0x002fc800078810ff */
[----:B------:R-:W-:-:S03]  /*e9a0*/  @!P5 LEA.HI.X R5, R43, R2, R44, 0x2, P4 ;  /* 0x000000022b05d211 */ /* 0x000fc600020f142c */
[----:B----4-:R-:W-:Y:S02]  /*e9b0*/  @!P2 LEA R6, P4, R41, R0, 0x2 ;  /* 0x000000002906a211 */ /* 0x010fe400078810ff */
[----:B------:R1:W-:Y:S01]  /*e9c0*/  @!P5 ST.E.64 [R4.64], R154 ;  /* 0x0000009a0400d985 */ /* 0x0003e2000c101b06 */
[----:B------:R-:W-:Y:S02]  /*e9d0*/  ISETP.GE.AND P5, PT, R37, c[0x0][0x3c8], PT ;  /* 0x0000f20025007a0c */ /* 0x000fe40003fa6270 */
[----:B------:R-:W-:-:S05]  /*e9e0*/  @!P2 LEA.HI.X R7, R41, R2, R42, 0x2, P4 ;  /* 0x000000022907a211 */ /* 0x000fca00020f142a */
[----:B------:R4:W-:Y:S01]  /*e9f0*/  @!P2 ST.E.64 [R6.64], R158 ;  /* 0x0000009e0600a985 */ /* 0x0009e2000c101b06 */
[----:B------:R-:W-:Y:S02]  /*ea00*/  ISETP.GE.AND P2, PT, R35, c[0x0][0x3c8], PT ;  /* 0x0000f20023007a0c */ /* 0x000fe40003f46270 */
[----:B-1----:R-:W-:-:S04]  /*ea10*/  @!P3 LEA R4, P4, R39, R0, 0x2 ;  /* 0x000000002704b211 */ /* 0x002fc800078810ff */
[----:B------:R-:W-:Y:S02]  /*ea20*/  @!P3 LEA.HI.X R5, R39, R2, R40, 0x2, P4 ;  /* 0x000000022705b211 */ /* 0x000fe400020f1428 */
[----:B----4-:R-:W-:-:S03]  /*ea30*/  @!P5 LEA R6, P4, R37, R0, 0x2 ;  /* 0x000000002506d211 */ /* 0x010fc600078810ff */
        /* <DEDUP_REMOVED lines=12> */
[----:B------:R-:W-:Y:S02]  /*eb00*/  ISETP.GE.AND P3, PT, R27, c[0x0][0x3c8], PT ;  /* 0x0000f2001b007a0c */ /* 0x000fe40003f66270 */
[----:B-1----:R-:W-:-:S04]  /*eb10*/  @!P5 LEA R4, P2, R31, R0, 0x2 ;  /* 0x000000001f04d211 */ /* 0x002fc800078410ff */
[----:B------:R-:W-:Y:S02]  /*eb20*/  @!P5 LEA.HI.X R5, R31, R2, R32, 0x2, P2 ;  /* 0x000000021f05d211 */ /* 0x000fe400010f1420 */
[----:B------:R-:W-:-:S03]  /*eb30*/  ISETP.GE.AND P2, PT, R25, c[0x0][0x3c8], PT ;  /* 0x0000f20019007a0c */ /* 0x000fc60003f46270 */
[----:B------:R1:W-:Y:S01]  /*eb40*/  @!P5 ST.E.64 [R4.64], R70 ;  /* 0x000000460400d985 */ /* 0x0003e2000c101b06 */
[----:B--2---:R-:W-:-:S04]  /*eb50*/  @!P4 LEA R8, P5, R29, R0, 0x2 ;  /* 0x000000001d08c211 */ /* 0x004fc800078a10ff */
[----:B------:R-:W-:Y:S02]  /*eb60*/  @!P4 LEA.HI.X R9, R29, R2, R30, 0x2, P5 ;  /* 0x000000021d09c211 */ /* 0x000fe400028f141e */
[----:B----4-:R-:W-:-:S03]  /*eb70*/  @!P3 LEA R6, P5, R27, R0, 0x2 ;  /* 0x000000001b06b211 */ /* 0x010fc600078a10ff */
[----:B------:R2:W-:Y:S01]  /*eb80*/  @!P4 ST.E.64 [R8.64], R82 ;  /* 0x000000520800c985 */ /* 0x0005e2000c101b06 */
[----:B------:R-:W-:-:S05]  /*eb90*/  @!P3 LEA.HI.X R7, R27, R2, R28, 0x2, P5 ;  /* 0x000000021b07b211 */ /* 0x000fca00028f141c */
[----:B------:R2:W-:Y:S01]  /*eba0*/  @!P3 ST.E.64 [R6.64], R86 ;  /* 0x000000560600b985 */ /* 0x0005e2000c101b06 */
[----:B-1----:R-:W-:-:S04]  /*ebb0*/  @!P2 LEA R4, P5, R25, R0, 0x2 ;  /* 0x000000001904a211 */ /* 0x002fc800078a10ff */
[----:B------:R-:W-:-:S05]  /*ebc0*/  @!P2 LEA.HI.X R5, R25, R2, R26, 0x2, P5 ;  /* 0x000000021905a211 */ /* 0x000fca00028f141a */
[----:B------:R2:W-:Y:S04]  /*ebd0*/  @!P2 ST.E.64 [R4.64], R98 ;  /* 0x000000620400a985 */ /* 0x0005e8000c101b06 */
.L_x_1304:
[----:B------:R-:W-:Y:S05]  /*ebe0*/  BSYNC B0 ;  /* 0x0000000000007941 */ /* 0x000fea0003800000 */
.L_x_1303:
[----:B----4-:R4:W2:Y:S01]  /*ebf0*/  SHFL.IDX PT, R2, R18, 0x2, 0x1c1f ;  /* 0x005c1f0012027f89 */ /* 0x0108a200000e0000 */
[----:B------:R-:W-:Y:S03]  /*ec00*/  BSSY B0, `(.L_x_1305) ;  /* 0x0000033000007945 */ /* 0x000fe60003800000 */
[----:B-1----:R4:W1:Y:S01]  /*ec10*/  SHFL.IDX PT, R0, R19, 0x2, 0x1c1f ;  /* 0x005c1f0013007f89 */ /* 0x00286200000e0000 */
[----:B------:R-:W-:Y:S05]  /*ec20*/  @P1 BRA `(.L_x_1306) ;  /* 0x0000030000001947 */ /* 0x000fea0003800000 */
[----:B-----5:R-:W-:Y:S02]  /*ec30*/  ISETP.GE.AND P3, PT, R47, c[0x0][0x3c8], PT ;  /* 0x0000f2002f007a0c */ /* 0x020fe40003f66270 */
[----:B------:R-:W-:Y:S02]  /*ec40*/  ISETP.GE.AND P5, PT, R45, c[0x0][0x3c8], PT ;  /* 0x0000f2002d007a0c */ /* 0x000fe40003fa6270 */
[----:B------:R-:W-:Y:S02]  /*ec50*/  ISETP.GE.AND P2, PT, R43, c[0x0][0x3c8], PT ;  /* 0x0000f2002b007a0c */ /* 0x000fe40003f46270 */
[----:B------:R-:W-:-:S07]  /*ec60*/  ISETP.GE.AND P1, PT, R41, c[0x0][0x3c8], PT ;  /* 0x0000f20029007a0c */ /* 0x000fce0003f26270 */
[----:B-12---:R-:W-:-:S04]  /*ec70*/  @!P3 LEA R4, P4, R47, R0, 0x2 ;  /* 0x000000002f04b211 */ /* 0x006fc800078810ff */
[----:B------:R-:W-:Y:S02]  /*ec80*/  @!P3 LEA.HI.X R5, R47, R2, R48, 0x2, P4 ;  /* 0x000000022f05b211 */ /* 0x000fe400020f1430 */
[----:B------:R-:W-:-:S03]  /*ec90*/  @!P5 LEA R6, P4, R45, R0, 0x2 ;  /* 0x000000002d06d211 */ /* 0x000fc600078810ff */
        /* <DEDUP_REMOVED lines=15> */
[----:B------:R-:W-:-:S03]  /*ed90*/  @!P5 LEA R8, P4, R37, R0, 0x2 ;  /* 0x000000002508d211 */ /* 0x000fc600078810ff */
[----:B------:R1:W-:Y:S01]  /*eda0*/  @!P3 ST.E.64 [R4.64], R124 ;  /* 0x0000007c0400b985 */ /* 0x0003e2000c101b06 */
[----:B------:R-:W-:Y:S02]  /*edb0*/  @!P5 LEA.HI.X R9, R37, R2, R38, 0x2, P4 ;  /* 0x000000022509d211 */ /* 0x000fe400020f1426 */
[----:B------:R-:W-:Y:S02]  /*edc0*/  ISETP.GE.AND P4, PT, R31, c[0x0][0x3c8], PT ;  /* 0x0000f2001f007a0c */ /* 0x000fe40003f86270 */
[C---:B--2---:R-:W-:Y:S01]  /*edd0*/  @!P2 LEA R6, P3, R35.reuse, R0, 0x2 ;  /* 0x000000002306a211 */ /* 0x044fe200078610ff */
[----:B------:R2:W-:Y:S03]  /*ede0*/  @!P5 ST.E.64 [R8.64], R120 ;  /* 0x000000780800d985 */ /* 0x0005e6000c101b06 */
        /* <DEDUP_REMOVED lines=8> */
[----:B------:R-:W-:Y:S02]  /*ee70*/  ISETP.GE.AND P1, PT, R25, c[0x0][0x3c8], PT ;  /* 0x0000f20019007a0c */ /* 0x000fe40003f26270 */
[----:B------:R-:W-:Y:S02]  /*ee80*/  @!P4 LEA.HI.X R11, R31, R2, R32, 0x2, P5 ;  /* 0x000000021f0bc211 */ /* 0x000fe400028f1420 */
[----:B--2---:R-:W-:-:S03]  /*ee90*/  @!P3 LEA R8, P5, R29, R0, 0x2 ;  /* 0x000000001d08b211 */ /* 0x004fc600078a10ff */
[----:B------:R2:W-:Y:S01]  /*eea0*/  @!P4 ST.E.64 [R10.64], R72 ;  /* 0x000000480a00c985 */ /* 0x0005e2000c101b06 */
[----:B------:R-:W-:Y:S02]  /*eeb0*/  @!P3 LEA.HI.X R9, R29, R2, R30, 0x2, P5 ;  /* 0x000000021d09b211 */ /* 0x000fe400028f141e */
[----:B---3--:R-:W-:-:S03]  /*eec0*/  @!P2 LEA R6, P5, R27, R0, 0x2 ;  /* 0x000000001b06a211 */ /* 0x008fc600078a10ff */
[----:B------:R2:W-:Y:S01]  /*eed0*/  @!P3 ST.E.64 [R8.64], R76 ;  /* 0x0000004c0800b985 */ /* 0x0005e2000c101b06 */
[----:B------:R-:W-:-:S05]  /*eee0*/  @!P2 LEA.HI.X R7, R27, R2, R28, 0x2, P5 ;  /* 0x000000021b07a211 */ /* 0x000fca00028f141c */
[----:B------:R2:W-:Y:S01]  /*eef0*/  @!P2 ST.E.64 [R6.64], R88 ;  /* 0x000000580600a985 */ /* 0x0005e2000c101b06 */
[----:B-1----:R-:W-:-:S04]  /*ef00*/  @!P1 LEA R4, P5, R25, R0, 0x2 ;  /* 0x0000000019049211 */ /* 0x002fc800078a10ff */
[----:B------:R-:W-:-:S05]  /*ef10*/  @!P1 LEA.HI.X R5, R25, R2, R26, 0x2, P5 ;  /* 0x0000000219059211 */ /* 0x000fca00028f141a */
[----:B------:R2:W-:Y:S04]  /*ef20*/  @!P1 ST.E.64 [R4.64], R92 ;  /* 0x0000005c04009985 */ /* 0x0005e8000c101b06 */
.L_x_1306:
[----:B------:R-:W-:Y:S05]  /*ef30*/  BSYNC B0 ;  /* 0x0000000000007941 */ /* 0x000fea0003800000 */
.L_x_1305:
[----:B--2---:R2:W3:Y:S04]  /*ef40*/  SHFL.IDX PT, R2, R18, 0x3, 0x1c1f ;  /* 0x007c1f0012027f89 */ /* 0x0044e800000e0000 */
[----:B-1----:R2:W1:Y:S01]  /*ef50*/  SHFL.IDX PT, R0, R19, 0x3, 0x1c1f ;  /* 0x007c1f0013007f89 */ /* 0x00246200000e0000 */
[----:B------:R-:W-:Y:S05]  /*ef60*/  @P0 BRA `(.L_x_1307) ;  /* 0x000005e000000947 */ /* 0x000fea0003800000 */
[----:B-----5:R-:W-:Y:S02]  /*ef70*/  ISETP.GE.AND P1, PT, R47, c[0x0][0x3c8], PT ;  /* 0x0000f2002f007a0c */ /* 0x020fe40003f26270 */
[----:B------:R-:W-:Y:S02]  /*ef80*/  ISETP.GE.AND P2, PT, R45, c[0x0][0x3c8], PT ;  /* 0x0000f2002d007a0c */ /* 0x000fe40003f46270 */
[----:B------:R-:W-:Y:S02]  /*ef90*/  ISETP.GE.AND P4, PT, R43, c[0x0][0x3c8], PT ;  /* 0x0000f2002b007a0c */ /* 0x000fe40003f86270 */
[----:B------:R-:W-:-:S07]  /*efa0*/  ISETP.GE.AND P3, PT, R41, c[0x0][0x3c8], PT ;  /* 0x0000f20029007a0c */ /* 0x000fce0003f66270 */
[----:B-1----:R-:W-:-:S04]  /*efb0*/  @!P1 LEA R4, P0, R47, R0, 0x2 ;  /* 0x000000002f049211 */ /* 0x002fc800078010ff */
[----:B---3--:R-:W-:Y:S02]  /*efc0*/  @!P1 LEA.HI.X R5, R47, R2, R48, 0x2, P0 ;  /* 0x000000022f059211 */ /* 0x008fe400000f1430 */
[----:B------:R-:W-:-:S03]  /*efd0*/  @!P2 LEA R6, P0, R45, R0, 0x2 ;  /* 0x000000002d06a211 */ /* 0x000fc600078010ff */
[----:B------:R1:W-:Y:S01]  /*efe0*/  @!P1 ST.E.64 [R4.64], R142 ;  /* 0x0000008e04009985 */ /* 0x0003e2000c101b06 */
[----:B------:R-:W-:Y:S02]  /*eff0*/  ISETP.GE.AND P1, PT, R39, c[0x0][0x3c8], PT ;  /* 0x0000f20027007a0c */ /* 0x000fe40003f26270 */
[----:B------:R-:W-:Y:S02]  /*f000*/  @!P2 LEA.HI.X R7, R45, R2, R46, 0x2, P0 ;  /* 0x000000022d07a211 */ /* 0x000fe400000f142e */
[----:B------:R-:W-:-:S03]  /*f010*/  ISETP.GE.AND P0, PT, R37, c[0x0][0x3c8], PT ;  /* 0x0000f20025007a0c */ /* 0x000fc60003f06270 */
[----:B------:R3:W-:Y:S01]  /*f020*/  @!P2 ST.E.64 [R6.64], R138 ;  /* 0x0000008a0600a985 */ /* 0x0007e2000c101b06 */
[----:B------:R-:W-:-:S04]  /*f030*/  @!P3 LEA R8, P2, R41, R0, 0x2 ;  /* 0x000000002908b211 */ /* 0x000fc800078410ff */
[----:B------:R-:W-:Y:S02]  /*f040*/  @!P3 LEA.HI.X R9, R41, R2, R42, 0x2, P2 ;  /* 0x000000022909b211 */ /* 0x000fe400010f142a */
[----:B-1----:R-:W-:-:S04]  /*f050*/  @!P4 LEA R4, P5, R43, R0, 0x2 ;  /* 0x000000002b04c211 */ /* 0x002fc800078a10ff */
[----:B------:R-:W-:Y:S02]  /*f060*/  @!P4 LEA.HI.X R5, R43, R2, R44, 0x2, P5 ;  /* 0x000000022b05c211 */ /* 0x000fe400028f142c */
[----:B---3--:R-:W-:-:S03]  /*f070*/  @!P0 LEA R6, P2, R37, R0, 0x2 ;  /* 0x0000000025068211 */ /* 0x008fc600078410ff */
[----:B------:R1:W-:Y:S01]  /*f080*/  @!P4 ST.E.64 [R4.64], R134 ;  /* 0x000000860400c985 */ /* 0x0003e2000c101b06 */
[----:B------:R-:W-:Y:S02]  /*f090*/  ISETP.GE.AND P4, PT, R35, c[0x0][0x3c8], PT ;  /* 0x0000f20023007a0c */ /* 0x000fe40003f86270 */
[----:B------:R-:W-:Y:S01]  /*f0a0*/  @!P0 LEA.HI.X R7, R37, R2, R38, 0x2, P2 ;  /* 0x0000000225078211 */ /* 0x000fe200010f1426 */
[----:B------:R-:W-:Y:S01]  /*f0b0*/  @!P3 ST.E.64 [R8.64], R130 ;  /* 0x000000820800b985 */ /* 0x000fe2000c101b06 */
[----:B------:R-:W-:Y:S02]  /*f0c0*/  ISETP.GE.AND P3, PT, R33, c[0x0][0x3c8], PT ;  /* 0x0000f20021007a0c */ /* 0x000fe40003f66270 */
[----:B------:R-:W-:Y:S02]  /*f0d0*/  ISETP.GE.AND P2, PT, R31, c[0x0][0x3c8], PT ;  /* 0x0000f2001f007a0c */ /* 0x000fe40003f46270 */
[----:B-1----:R-:W-:-:S04]  /*f0e0*/  @!P1 LEA R4, P5, R39, R0, 0x2 ;  /* 0x0000000027049211 */ /* 0x002fc800078a10ff */
[----:B------:R-:W-:-:S05]  /*f0f0*/  @!P1 LEA.HI.X R5, R39, R2, R40, 0x2, P5 ;  /* 0x0000000227059211 */ /* 0x000fca00028f1428 */
[----:B------:R1:W-:Y:S01]  /*f100*/  @!P1 ST.E.64 [R4.64], R126 ;  /* 0x0000007e04009985 */ /* 0x0003e2000c101b06 */
[----:B------:R-:W-:-:S03]  /*f110*/  ISETP.GE.AND P1, PT, R29, c[0x0][0x3c8], PT ;  /* 0x0000f2001d007a0c */ /* 0x000fc60003f26270 */
[----:B------:R3:W-:Y:S01]  /*f120*/  @!P0 ST.E.64 [R6.64], R122 ;  /* 0x0000007a06008985 */ /* 0x0007e2000c101b06 */
[----:B------:R-:W-:Y:S02]  /*f130*/  ISETP.GE.AND P0, PT, R27, c[0x0][0x3c8], PT ;  /* 0x0000f2001b007a0c */ /* 0x000fe40003f06270 */
[----:B-1----:R-:W-:-:S04]  /*f140*/  @!P4 LEA R4, P5, R35, R0, 0x2 ;  /* 0x000000002304c211 */ /* 0x002fc800078a10ff */
[----:B------:R-:W-:Y:S02]  /*f150*/  @!P4 LEA.HI.X R5, R35, R2, R36, 0x2, P5 ;  /* 0x000000022305c211 */ /* 0x000fe400028f1424 */
[----:B------:R-:W-:-:S03]  /*f160*/  @!P3 LEA R10, P5, R33, R0, 0x2 ;  /* 0x00000000210ab211 */ /* 0x000fc600078a10ff */
[----:B------:R1:W-:Y:S01]  /*f170*/  @!P4 ST.E.64 [R4.64], R118 ;  /* 0x000000760400c985 */ /* 0x0003e2000c101b06 */
[----:B------:R-:W-:Y:S02]  /*f180*/  @!P2 LEA R8, P4, R31, R0, 0x2 ;  /* 0x000000001f08a211 */ /* 0x000fe400078810ff */
[----:B------:R-:W-:Y:S02]  /*f190*/  @!P3 LEA.HI.X R11, R33, R2, R34, 0x2, P5 ;  /* 0x00000002210bb211 */ /* 0x000fe400028f1422 */
[----:B---3--:R-:W-:Y:S02]  /*f1a0*/  @!P1 LEA R6, P5, R29, R0, 0x2 ;  /* 0x000000001d069211 */ /* 0x008fe400078a10ff */
[-C--:B------:R-:W-:Y:S01]  /*f1b0*/  @!P2 LEA.HI.X R9, R31, R2.reuse, R32, 0x2, P4 ;  /* 0x000000021f09a211 */ /* 0x080fe200020f1420 */
[----:B------:R3:W-:Y:S01]  /*f1c0*/  @!P3 ST.E.64 [R10.64], R114 ;  /* 0x000000720a00b985 */ /* 0x0007e2000c101b06 */
[----:B------:R-:W-:-:S03]  /*f1d0*/  @!P1 LEA.HI.X R7, R29, R2, R30, 0x2, P5 ;  /* 0x000000021d079211 */ /* 0x000fc600028f141e */
[----:B------:R3:W-:Y:S04]  /*f1e0*/  @!P2 ST.E.64 [R8.64], R74 ;  /* 0x0000004a0800a985 */ /* 0x0007e8000c101b06 */
[----:B------:R3:W-:Y:S01]  /*f1f0*/  @!P1 ST.E.64 [R6.64], R78 ;  /* 0x0000004e06009985 */ /* 0x0007e2000c101b06 */
[----:B-1----:R-:W-:-:S04]  /*f200*/  @!P0 LEA R4, P4, R27, R0, 0x2 ;  /* 0x000000001b048211 */ /* 0x002fc800078810ff */
[----:B------:R-:W-:-:S05]  /*f210*/  @!P0 LEA.HI.X R5, R27, R2, R28, 0x2, P4 ;  /* 0x000000021b058211 */ /* 0x000fca00020f141c */
[----:B------:R3:W-:Y:S01]  /*f220*/  @!P0 ST.E.64 [R4.64], R90 ;  /* 0x0000005a04008985 */ /* 0x0007e2000c101b06 */
[----:B------:R-:W-:-:S13]  /*f230*/  ISETP.GE.AND P0, PT, R25, c[0x0][0x3c8], PT ;  /* 0x0000f20019007a0c */ /* 0x000fda0003f06270 */
[----:B------:R-:W-:Y:S05]  /*f240*/  @P0 BRA `(.L_x_1307) ;  /* 0x0000030000000947 */ /* 0x000fea0003800000 */
[----:B---3--:R-:W-:-:S04]  /*f250*/  LEA R4, P0, R25, R0, 0x2 ;  /* 0x0000000019047211 */ /* 0x008fc800078010ff */
[----:B------:R-:W-:-:S05]  /*f260*/  LEA.HI.X R5, R25, R2, R26, 0x2, P0 ;  /* 0x0000000219057211 */ /* 0x000fca00000f141a */
[----:B------:R1:W-:Y:S01]  /*f270*/  ST.E.64 [R4.64], R94 ;  /* 0x0000005e04007985 */ /* 0x0003e2000c101b06 */
[----:B------:R-:W-:Y:S05]  /*f280*/  BRA `(.L_x_1307) ;  /* 0x000002c000007947 */ /* 0x000fea0003800000 */
.L_x_1299:
[----:B------:R-:W2:Y:S02]  /*f290*/  S2R R4, SR_TID.X ;  /* 0x0000000000047919 */ /* 0x000ea40000002100 */
[----:B--2---:R-:W-:-:S13]  /*f2a0*/  ISETP.GT.AND P0, PT, R4, 0x7f, PT ;  /* 0x0000007f0400780c */ /* 0x004fda0003f04270 */
[----:B------:R-:W-:Y:S05]  /*f2b0*/  @P0 BRA `(.L_x_1307) ;  /* 0x0000029000000947 */ /* 0x000fea0003800000 */
[----:B------:R-:W2:Y:S01]  /*f2c0*/  LDL.LU R3, [R1+0x74] ;  /* 0x0000740001037983 */ /* 0x000ea20000300800 */
[----:B------:R-:W-:-:S05]  /*f2d0*/  MOV R2, c[0x0][0x4e8] ;  /* 0x00013a0000027a02 */ /* 0x000fca0000000f00 */
[----:B------:R-:W-:Y:S01]  /*f2e0*/  IMAD R0, R2, c[0x0][0x388], RZ ;  /* 0x0000e20002007a24 */ /* 0x000fe200078e02ff */
[----:B--2---:R-:W-:-:S04]  /*f2f0*/  IADD3 R4, R3, R4, RZ ;  /* 0x0000000403047210 */ /* 0x004fc80007ffe0ff */
[----:B------:R-:W-:-:S13]  /*f300*/  ISETP.GE.AND P0, PT, R4, R0, PT ;  /* 0x000000000400720c */ /* 0x000fda0003f06270 */
[----:B------:R-:W-:Y:S05]  /*f310*/  @P0 BRA `(.L_x_1307) ;  /* 0x0000023000000947 */ /* 0x000fea0003800000 */
[----:B------:R-:W2:Y:S04]  /*f320*/  LDL.LU R3, [R1+0x40] ;  /* 0x0000400001037983 */ /* 0x000ea80000300800 */
[----:B------:R-:W3:Y:S04]  /*f330*/  LDL.LU R9, [R1+0x3c] ;  /* 0x00003c0001097983 */ /* 0x000ee80000300800 */
[----:B------:R-:W4:Y:S01]  /*f340*/  LDL.LU R8, [R1+0x44] ;  /* 0x0000440001087983 */ /* 0x000f220000300800 */
[----:B------:R-:W-:-:S13]  /*f350*/  ISETP.NE.AND P0, PT, R2, 0x1, PT ;  /* 0x000000010200780c */ /* 0x000fda0003f05270 */
[----:B------:R-:W-:Y:S01]  /*f360*/  @P0 IMAD.HI.U32 R7, R4, c[0x0][0x4ec], RZ ;  /* 0x00013b0004070a27 */ /* 0x000fe200078e00ff */
[----:B--2---:R-:W-:Y:S02]  /*f370*/  SHF.R.S32.HI R0, RZ, 0x1f, R3 ;  /* 0x0000001fff007819 */ /* 0x004fe40000011403 */
[----:B---3--:R-:W-:-:S03]  /*f380*/  SHF.R.S32.HI R6, RZ, 0x1f, R9 ;  /* 0x0000001fff067819 */ /* 0x008fc60000011409 */
[----:B------:R-:W-:-:S04]  /*f390*/  IMAD R0, R0, c[0x0][0x4d0], RZ ;  /* 0x0001340000007a24 */ /* 0x000fc800078e02ff */
[C---:B------:R-:W-:Y:S01]  /*f3a0*/  IMAD R5, R3.reuse, c[0x0][0x4d4], R0 ;  /* 0x0001350003057a24 */ /* 0x040fe200078e0200 */
[----:B------:R-:W-:Y:S01]  /*f3b0*/  MOV R0, R4 ;  /* 0x0000000400007202 */ /* 0x000fe20000000f00 */
[----:B------:R-:W-:Y:S01]  /*f3c0*/  IMAD.WIDE.U32 R2, R3, c[0x0][0x4d0], RZ ;  /* 0x0001340003027a25 */ /* 0x000fe200078e00ff */
[----:B------:R-:W-:-:S03]  /*f3d0*/  @P0 SHF.R.U32.HI R0, RZ, c[0x0][0x4f0], R7 ;  /* 0x00013c00ff000a19 */ /* 0x000fc60000011607 */
[----:B------:R-:W-:Y:S01]  /*f3e0*/  IMAD R6, R6, c[0x0][0x4d8], RZ ;  /* 0x0001360006067a24 */ /* 0x000fe200078e02ff */
[----:B------:R-:W-:Y:S02]  /*f3f0*/  IADD3 R3, R3, R5, RZ ;  /* 0x0000000503037210 */ /* 0x000fe40007ffe0ff */
[----:B----4-:R-:W-:Y:S01]  /*f400*/  SHF.R.S32.HI R5, RZ, 0x1f, R8 ;  /* 0x0000001fff057819 */ /* 0x010fe20000011408 */
[C---:B------:R-:W-:Y:S01]  /*f410*/  IMAD R7, R9.reuse, c[0x0][0x4dc], R6 ;  /* 0x0001370009077a24 */ /* 0x040fe200078e0206 */
[----:B------:R-:W-:Y:S01]  /*f420*/  IADD3 R6, -R0, RZ, RZ ;  /* 0x000000ff00067210 */ /* 0x000fe20007ffe1ff */
[----:B------:R-:W-:-:S04]  /*f430*/  IMAD.WIDE.U32 R2, R9, c[0x0][0x4d8], R2 ;  /* 0x0001360009027a25 */ /* 0x000fc800078e0002 */
[----:B------:R-:W-:Y:S01]  /*f440*/  IMAD R5, R5, c[0x0][0x4e0], RZ ;  /* 0x0001380005057a24 */ /* 0x000fe200078e02ff */
[----:B------:R-:W-:Y:S01]  /*f450*/  IADD3 R3, R3, R7, RZ ;  /* 0x0000000703037210 */ /* 0x000fe20007ffe0ff */
[----:B------:R-:W-:Y:S01]  /*f460*/  IMAD R4, R6, c[0x0][0x4e8], R4 ;  /* 0x00013a0006047a24 */ /* 0x000fe200078e0204 */
[----:B------:R-:W-:Y:S01]  /*f470*/  SHF.R.S32.HI R7, RZ, 0x1f, R0 ;  /* 0x0000001fff077819 */ /* 0x000fe20000011400 */
[C---:B------:R-:W-:Y:S02]  /*f480*/  IMAD R6, R8.reuse, c[0x0][0x4e4], R5 ;  /* 0x0001390008067a24 */ /* 0x040fe400078e0205 */
[----:B------:R-:W-:Y:S01]  /*f490*/  IMAD.WIDE.U32 R2, R8, c[0x0][0x4e0], R2 ;  /* 0x0001380008027a25 */ /* 0x000fe200078e0002 */
[----:B------:R-:W-:-:S04]  /*f4a0*/  SHF.R.S32.HI R5, RZ, 0x1f, R4 ;  /* 0x0000001fff057819 */ /* 0x000fc80000011404 */
[----:B------:R-:W-:Y:S01]  /*f4b0*/  IADD3 R2, P0, R0, R2, RZ ;  /* 0x0000000200027210 */ /* 0x000fe20007f1e0ff */
[----:B------:R-:W-:-:S03]  /*f4c0*/  IMAD R0, R5, c[0x0][0x4c8], RZ ;  /* 0x0001320005007a24 */ /* 0x000fc600078e02ff */
[----:B------:R-:W-:Y:S01]  /*f4d0*/  IADD3.X R3, R7, R3, R6, P0, !PT ;  /* 0x0000000307037210 */ /* 0x000fe200007fe406 */
[----:B------:R-:W-:-:S04]  /*f4e0*/  IMAD R0, R4, c[0x0][0x4cc], R0 ;  /* 0x0001330004007a24 */ /* 0x000fc800078e0200 */
[----:B------:R-:W-:-:S05]  /*f4f0*/  IMAD.WIDE.U32 R2, R4, c[0x0][0x4c8], R2 ;  /* 0x0001320004027a25 */ /* 0x000fca00078e0002 */
[----:B------:R-:W-:Y:S02]  /*f500*/  IADD3 R0, R3, R0, RZ ;  /* 0x0000000003007210 */ /* 0x000fe40007ffe0ff */
[----:B------:R-:W-:-:S04]  /*f510*/  LEA R4, P0, R2, c[0x0][0x4a8], 0x2 ;  /* 0x00012a0002047a11 */ /* 0x000fc800078010ff */
[----:B------:R-:W-:Y:S02]  /*f520*/  LEA.HI.X R5, R2, c[0x0][0x4ac], R0, 0x2, P0 ;  /* 0x00012b0002057a11 */ /* 0x000fe400000f1400 */
[----:B------:R-:W-:-:S05]  /*f530*/  MOV R0, 0xff800000 ;  /* 0xff80000000007802 */ /* 0x000fca0000000f00 */
[----:B------:R2:W-:Y:S02]  /*f540*/  STG.E [R4.64], R0 ;  /* 0x0000000004007986 */ /* 0x0005e4000c101906 */
.L_x_1307:
[----:B------:R-:W-:Y:S05]  /*f550*/  BSYNC B1 ;  /* 0x0000000000017941 */ /* 0x000fea0003800000 */
.L_x_1298:
[----:B-12---:R-:W2:Y:S02]  /*f560*/  LDL R0, [R1+0xb4] ;  /* 0x0000b40001007983 */ /* 0x006ea40000100800 */
[----:B--2---:R-:W-:-:S13]  /*f570*/  ISETP.NE.AND P0, PT, R0, RZ, PT ;  /* 0x000000ff0000720c */ /* 0x004fda0003f05270 */
[----:B------:R-:W-:Y:S01]  /*f580*/  @P0 WARPSYNC 0xffffffff ;  /* 0xffffffff00000948 */ /* 0x000fe20003800000 */
[----:B------:R-:W-:Y:S06]  /*f590*/  @P0 BAR.SYNC.DEFER_BLOCKING 0x5, 0x80 ;  /* 0x0142000000000b1d */ /* 0x000fec0000010000 */
[----:B------:R-:W1:Y:S04]  /*f5a0*/  @P0 LDS R0, [0xc100] ;  /* 0x00c10000ff000984 */ /* 0x000e680000000800 */
[----:B-1----:R1:W-:Y:S04]  /*f5b0*/  @P0 STL [R1+0x78], R0 ;  /* 0x0000780001000387 */ /* 0x0023e80000100800 */
[----:B------:R-:W-:Y:S06]  /*f5c0*/  @P0 BAR.ARV 0x4, 0x80 ;  /* 0x0102000000000b1d */ /* 0x000fec0000002000 */
[----:B------:R-:W-:Y:S05]  /*f5d0*/  @P0 BRA `(.L_x_1308) ;  /* 0x0000009000000947 */ /* 0x000fea0003800000 */
[----:B------:R-:W-:Y:S05]  /*f5e0*/  BRA.DIV ~URZ, `(.L_x_1309) ;  /* 0x00002f827f007947 */ /* 0x000fea000b800000 */
[----:B-1----:R1:W2:Y:S02]  /*f5f0*/  SHFL.IDX PT, R0, R24, RZ, 0x1f ;  /* 0x00001fff18007589 */ /* 0x0022a400000e0000 */
.L_x_1334:
[----:B---3--:R-:W3:Y:S01]  /*f600*/  S2R R2, SR_TID.X ;  /* 0x0000000000027919 */ /* 0x008ee20000002100 */
[----:B------:R-:W-:Y:S03]  /*f610*/  WARPSYNC 0xffffffff ;  /* 0xffffffff00007948 */ /* 0x000fe60003800000 */
[----:B------:R-:W-:Y:S06]  /*f620*/  BAR.SYNC.DEFER_BLOCKING 0x4, 0x80 ;  /* 0x0102000000007b1d */ /* 0x000fec0000010000 */
[----:B--2---:R2:W-:Y:S01]  /*f630*/  STL [R1+0x78], R0 ;  /* 0x0000780001007387 */ /* 0x0045e20000100800 */
[----:B---3--:R-:W-:-:S13]  /*f640*/  LOP3.LUT P0, RZ, R2, 0x7f, RZ, 0xc0, !PT ;  /* 0x0000007f02ff7812 */ /* 0x008fda000780c0ff */
[----:B------:R2:W-:Y:S04]  /*f650*/  @!P0 STS [0xc100], R24 ;  /* 0x00c10018ff008388 */ /* 0x0005e80000000800 */
[----:B------:R-:W-:Y:S06]  /*f660*/  BAR.ARV 0x5, 0x80 ;  /* 0x0142000000007b1d */ /* 0x000fec0000002000 */
.L_x_1308:
[----:B-12---:R-:W2:Y:S02]  /*f670*/  LDL R0, [R1+0x78] ;  /* 0x0000780001007983 */ /* 0x006ea40000100800 */
[----:B--2---:R-:W-:-:S13]  /*f680*/  ISETP.GE.AND P0, PT, R0, c[0x0][0x538], PT ;  /* 0x00014e0000007a0c */ /* 0x004fda0003f06270 */
[----:B---345:R-:W-:Y:S01]  /*f690*/  @P0 CALL.REL.NOINC `(.L_x_1310) ;  /* 0x0000001000000944 */ /* 0x038fe20003c00000 */
[----:B------:R-:W-:Y:S05]  /*f6a0*/  BRA `(.L_x_1311) ;  /* 0xffff144000007947 */ /* 0x000fea000383ffff */
.L_x_1310:
[----:B------:R-:W-:Y:S05]  /*f6b0*/  EXIT ;  /* 0x000000000000794d */ /* 0x000fea0003800000 */
.L_x_1256:
[----:B------:R-:W-:Y:S01]  /*f6c0*/  IMAD.MOV.U32 R0, RZ, RZ, R5 ;  /* 0x000000ffff007224 */ /* 0x000fe200078e0005 */
[----:B------:R-:W-:Y:S01]  /*f6d0*/  MOV R223, RZ ;  /* 0x000000ff00df7202 */ /* 0x000fe20000000f00 */
[----:B------:R-:W-:Y:S01]  /*f6e0*/  IMAD.MOV.U32 R3, RZ, RZ, 0x1c1f ;  /* 0x00001c1fff037424 */ /* 0x000fe200078e00ff */
[----:B------:R-:W-:Y:S02]  /*f6f0*/  MOV R2, 0xf710 ;  /* 0x0000f71000027802 */ /* 0x000fe40000000f00 */
[----:B-----5:R-:W-:Y:S05]  /*f700*/  CALL.REL.NOINC `($__internal_18_$__cuda_sm70_shflsync_idx_p) ;  /* 0x00002f2000007944 */ /* 0x020fea0003c00000 */
[----:B------:R-:W-:Y:S01]  /*f710*/  MOV R4, R0 ;  /* 0x0000000000047202 */ /* 0x000fe20000000f00 */
[----:B------:R-:W-:Y:S05]  /*f720*/  BRA `(.L_x_1312) ;  /* 0xffff218000007947 */ /* 0x000fea000383ffff */
.L_x_1257:
[----:B------:R-:W-:Y:S01]  /*f730*/  IMAD.MOV.U32 R0, RZ, RZ, R11 ;  /* 0x000000ffff007224 */ /* 0x000fe200078e000b */
[----:B------:R-:W-:Y:S01]  /*f740*/  MOV R223, RZ ;  /* 0x000000ff00df7202 */ /* 0x000fe20000000f00 */
[----:B------:R-:W-:Y:S01]  /*f750*/  IMAD.MOV.U32 R3, RZ, RZ, 0x1c1f ;  /* 0x00001c1fff037424 */ /* 0x000fe200078e00ff */
[----:B------:R-:W-:Y:S02]  /*f760*/  MOV R2, 0xf780 ;  /* 0x0000f78000027802 */ /* 0x000fe40000000f00 */
[----:B-12--5:R-:W-:Y:S05]  /*f770*/  CALL.REL.NOINC `($__internal_18_$__cuda_sm70_shflsync_idx_p) ;  /* 0x00002eb000007944 */ /* 0x026fea0003c00000 */
[----:B------:R-:W-:Y:S05]  /*f780*/  BRA `(.L_x_1313) ;  /* 0xffff214000007947 */ /* 0x000fea000383ffff */
.L_x_1260:
[----:B-1--4-:R-:W-:Y:S01]  /*f790*/  IMAD.MOV.U32 R0, RZ, RZ, R5 ;  /* 0x000000ffff007224 */ /* 0x012fe200078e0005 */
[----:B------:R-:W-:Y:S01]  /*f7a0*/  MOV R223, 0x1 ;  /* 0x0000000100df7802 */ /* 0x000fe20000000f00 */
[----:B------:R-:W-:Y:S01]  /*f7b0*/  IMAD.MOV.U32 R3, RZ, RZ, 0x1c1f ;  /* 0x00001c1fff037424 */ /* 0x000fe200078e00ff */
[----:B------:R-:W-:-:S02]  /*f7c0*/  MOV R2, 0xf7e0 ;  /* 0x0000f7e000027802 */ /* 0x000fc40000000f00 */
[----:B--2--5:R-:W-:Y:S05]  /*f7d0*/  CALL.REL.NOINC `($__internal_18_$__cuda_sm70_shflsync_idx_p) ;  /* 0x00002e5000007944 */ /* 0x024fea0003c00000 */
[----:B------:R-:W-:Y:S01]  /*f7e0*/  IMAD.MOV.U32 R4, RZ, RZ, R0 ;  /* 0x000000ffff047224 */ /* 0x000fe200078e0000 */
[----:B------:R-:W-:Y:S01]  /*f7f0*/  MOV R223, 0x1 ;  /* 0x0000000100df7802 */ /* 0x000fe20000000f00 */
[----:B------:R-:W-:Y:S01]  /*f800*/  IMAD.MOV.U32 R0, RZ, RZ, R11 ;  /* 0x000000ffff007224 */ /* 0x000fe200078e000b */
[----:B------:R-:W-:-:S02]  /*f810*/  MOV R3, 0x1c1f ;  /* 0x00001c1f00037802 */ /* 0x000fc40000000f00 */
[----:B------:R-:W-:Y:S02]  /*f820*/  MOV R2, 0xf840 ;  /* 0x0000f84000027802 */ /* 0x000fe40000000f00 */
[----:B------:R-:W-:Y:S05]  /*f830*/  CALL.REL.NOINC `($__internal_18_$__cuda_sm70_shflsync_idx_p) ;  /* 0x00002df000007944 */ /* 0x000fea0003c00000 */
[----:B------:R-:W-:Y:S05]  /*f840*/  BRA `(.L_x_1314) ;  /* 0xffff22c000007947 */ /* 0x000fea000383ffff */
.L_x_1263:
[----:B-1----:R-:W-:Y:S01]  /*f850*/  IMAD.MOV.U32 R0, RZ, RZ, R5 ;  /* 0x000000ffff007224 */ /* 0x002fe200078e0005 */
[----:B------:R-:W-:Y:S01]  /*f860*/  MOV R223, 0x2 ;  /* 0x0000000200df7802 */ /* 0x000fe20000000f00 */
[----:B------:R-:W-:Y:S01]  /*f870*/  IMAD.MOV.U32 R3, RZ, RZ, 0x1c1f ;  /* 0x00001c1fff037424 */ /* 0x000fe200078e00ff */
[----:B------:R-:W-:Y:S02]  /*f880*/  MOV R2, 0xf8a0 ;  /* 0x0000f8a000027802 */ /* 0x000fe40000000f00 */
[----:B--23-5:R-:W-:Y:S05]  /*f890*/  CALL.REL.NOINC `($__internal_18_$__cuda_sm70_shflsync_idx_p) ;  /* 0x00002d9000007944 */ /* 0x02cfea0003c00000 */
[----:B------:R-:W-:Y:S01]  /*f8a0*/  MOV R4, R0 ;  /* 0x0000000000047202 */ /* 0x000fe20000000f00 */
[----:B------:R-:W-:Y:S05]  /*f8b0*/  BRA `(.L_x_1315) ;  /* 0xffff241000007947 */ /* 0x000fea000383ffff */
.L_x_1264:
[----:B-1----:R-:W-:Y:S01]  /*f8c0*/  IMAD.MOV.U32 R0, RZ, RZ, R11 ;  /* 0x000000ffff007224 */ /* 0x002fe200078e000b */
[----:B------:R-:W-:Y:S01]  /*f8d0*/  MOV R223, 0x2 ;  /* 0x0000000200df7802 */ /* 0x000fe20000000f00 */
[----:B------:R-:W-:Y:S01]  /*f8e0*/  IMAD.MOV.U32 R3, RZ, RZ, 0x1c1f ;  /* 0x00001c1fff037424 */ /* 0x000fe200078e00ff */
[----:B------:R-:W-:Y:S02]  /*f8f0*/  MOV R2, 0xf910 ;  /* 0x0000f91000027802 */ /* 0x000fe40000000f00 */
[----:B--2345:R-:W-:Y:S05]  /*f900*/  CALL.REL.NOINC `($__internal_18_$__cuda_sm70_shflsync_idx_p) ;  /* 0x00002d2000007944 */ /* 0x03cfea0003c00000 */
[----:B------:R-:W-:Y:S05]  /*f910*/  BRA `(.L_x_1316) ;  /* 0xffff23d000007947 */ /* 0x000fea000383ffff */
.L_x_1267:
[----:B--2---:R-:W-:Y:S01]  /*f920*/  IMAD.MOV.U32 R0, RZ, RZ, R5 ;  /* 0x000000ffff007224 */ /* 0x004fe200078e0005 */
[----:B------:R-:W-:Y:S01]  /*f930*/  MOV R223, 0x3 ;  /* 0x0000000300df7802 */ /* 0x000fe20000000f00 */
[----:B------:R-:W-:Y:S01]  /*f940*/  IMAD.MOV.U32 R3, RZ, RZ, 0x1c1f ;  /* 0x00001c1fff037424 */ /* 0x000fe200078e00ff */
[----:B------:R-:W-:-:S02]  /*f950*/  MOV R2, 0xf970 ;  /* 0x0000f97000027802 */ /* 0x000fc40000000f00 */
[----:B-1-345:R-:W-:Y:S05]  /*f960*/  CALL.REL.NOINC `($__internal_18_$__cuda_sm70_shflsync_idx_p) ;  /* 0x00002cc000007944 */ /* 0x03afea0003c00000 */
[----:B------:R-:W-:Y:S01]  /*f970*/  IMAD.MOV.U32 R4, RZ, RZ, R0 ;  /* 0x000000ffff047224 */ /* 0x000fe200078e0000 */
[----:B------:R-:W-:Y:S01]  /*f980*/  MOV R223, 0x3 ;  /* 0x0000000300df7802 */ /* 0x000fe20000000f00 */
[----:B------:R-:W-:Y:S01]  /*f990*/  IMAD.MOV.U32 R0, RZ, RZ, R11 ;  /* 0x000000ffff007224 */ /* 0x000fe200078e000b */
[----:B------:R-:W-:-:S02]  /*f9a0*/  MOV R3, 0x1c1f ;  /* 0x00001c1f00037802 */ /* 0x000fc40000000f00 */
[----:B------:R-:W-:Y:S02]  /*f9b0*/  MOV R2, 0xf9d0 ;  /* 0x0000f9d000027802 */ /* 0x000fe40000000f00 */
[----:B------:R-:W-:Y:S05]  /*f9c0*/  CALL.REL.NOINC `($__internal_18_$__cuda_sm70_shflsync_idx_p) ;  /* 0x00002c6000007944 */ /* 0x000fea0003c00000 */
[----:B------:R-:W-:Y:S05]  /*f9d0*/  BRA `(.L_x_1317) ;  /* 0xffff24e000007947 */ /* 0x000fea000383ffff */
.L_x_1270:
[----:B------:R-:W-:Y:S01]  /*f9e0*/  IMAD.MOV.U32 R0, RZ, RZ, R5 ;  /* 0x000000ffff007224 */ /* 0x000fe200078e0005 */
[----:B------:R-:W-:Y:S01]  /*f9f0*/  MOV R223, RZ ;  /* 0x000000ff00df7202 */ /* 0x000fe20000000f00 */
[----:B------:R-:W-:Y:S01]  /*fa00*/  IMAD.MOV.U32 R3, RZ, RZ, 0x1c1f ;  /* 0x00001c1fff037424 */ /* 0x000fe200078e00ff */
[----:B------:R-:W-:Y:S02]  /*fa10*/  MOV R2, 0xfa30 ;  /* 0x0000fa3000027802 */ /* 0x000fe40000000f00 */
[----:B------:R-:W-:Y:S05]  /*fa20*/  CALL.REL.NOINC `($__internal_18_$__cuda_sm70_shflsync_idx_p) ;  /* 0x00002c0000007944 */ /* 0x000fea0003c00000 */
[----:B------:R-:W-:Y:S01]  /*fa30*/  MOV R4, R0 ;  /* 0x0000000000047202 */ /* 0x000fe20000000f00 */
[----:B------:R-:W-:Y:S05]  /*fa40*/  BRA `(.L_x_1318) ;  /* 0xffff39b000007947 */ /* 0x000fea000383ffff */
.L_x_1271:
[----:B------:R-:W-:Y:S01]  /*fa50*/  IMAD.MOV.U32 R0, RZ, RZ, R12 ;  /* 0x000000ffff007224 */ /* 0x000fe200078e000c */
[----:B------:R-:W-:Y:S01]  /*fa60*/  MOV R223, RZ ;  /* 0x000000ff00df7202 */ /* 0x000fe20000000f00 */
[----:B------:R-:W-:Y:S01]  /*fa70*/  IMAD.MOV.U32 R3, RZ, RZ, 0x1c1f ;  /* 0x00001c1fff037424 */ /* 0x000fe200078e00ff */
[----:B------:R-:W-:Y:S02]  /*fa80*/  MOV R2, 0xfaa0 ;  /* 0x0000faa000027802 */ /* 0x000fe40000000f00 */
[----:B-12---:R-:W-:Y:S05]  /*fa90*/  CALL.REL.NOINC `($__internal_18_$__cuda_sm70_shflsync_idx_p) ;  /* 0x00002b9000007944 */ /* 0x006fea0003c00000 */
[----:B------:R-:W-:Y:S01]  /*faa0*/  IADD3 R8, P0, R0, R149, RZ ;  /* 0x0000009500087210 */ /* 0x000fe20007f1e0ff */
[----:B------:R-:W-:Y:S01]  /*fab0*/  IMAD.MOV.U32 R223, RZ, RZ, 0x1 ;  /* 0x00000001ffdf7424 */ /* 0x000fe200078e00ff */
[C---:B------:R-:W-:Y:S02]  /*fac0*/  IADD3 R3, R227.reuse, 0x20, RZ ;  /* 0x00000020e3037810 */ /* 0x040fe40007ffe0ff */
[----:B------:R-:W-:Y:S01]  /*fad0*/  IADD3 R2, R227, 0x40, RZ ;  /* 0x00000040e3027810 */ /* 0x000fe20007ffe0ff */
[----:B------:R-:W-:Y:S01]  /*fae0*/  IMAD.X R9, R4, 0x1, R141, P0 ;  /* 0x0000000104097824 */ /* 0x000fe200000e068d */
[----:B------:R-:W-:-:S02]  /*faf0*/  IADD3 R6, P6, R0, R150, RZ ;  /* 0x0000009600067210 */ /* 0x000fc40007fde0ff */
[----:B------:R-:W-:Y:S02]  /*fb00*/  ISETP.GE.AND P5, PT, R227, c[0x0][0x1d4], PT ;  /* 0x00007500e3007a0c */ /* 0x000fe40003fa6270 */
[----:B------:R-:W-:Y:S01]  /*fb10*/  ISETP.GE.AND P4, PT, R3, c[0x0][0x1d4], PT ;  /* 0x0000750003007a0c */ /* 0x000fe20003f86270 */
[----:B------:R-:W-:Y:S01]  /*fb20*/  IMAD.X R7, R4, 0x1, R142, P6 ;  /* 0x0000000104077824 */ /* 0x000fe200030e068e */
[----:B------:R-:W-:Y:S02]  /*fb30*/  ISETP.GE.AND P0, PT, R2, c[0x0][0x1d4], PT ;  /* 0x0000750002007a0c */ /* 0x000fe40003f06270 */
[----:B------:R-:W-:Y:S01]  /*fb40*/  IADD3 R2, P6, R0, R151, RZ ;  /* 0x0000009700027210 */ /* 0x000fe20007fde0ff */
[----:B------:R-:W-:Y:S01]  /*fb50*/  IMAD.MOV.U32 R0, RZ, RZ, R5 ;  /* 0x000000ffff007224 */ /* 0x000fe200078e0005 */
[----:B------:R-:W-:Y:S02]  /*fb60*/  SEL R11, RZ, 0x10, P5 ;  /* 0x00000010ff0b7807 */ /* 0x000fe40002800000 */
[----:B------:R-:W-:Y:S01]  /*fb70*/  SEL R10, RZ, 0x10, P4 ;  /* 0x00000010ff0a7807 */ /* 0x000fe20002000000 */
[----:B------:R-:W-:Y:S01]  /*fb80*/  IMAD.X R3, R4, 0x1, R143, P6 ;  /* 0x0000000104037824 */ /* 0x000fe200030e068f */
[----:B------:R-:W-:Y:S01]  /*fb90*/  SEL R5, RZ, 0x10, P0 ;  /* 0x00000010ff057807 */ /* 0x000fe20000000000 */
[----:B------:R-:W-:Y:S01]  /*fba0*/  @!PT LDS RZ, [RZ] ;  /* 0x00000000fffff984 */ /* 0x000fe20000000800 */
[----:B------:R-:W-:Y:S01]  /*fbb0*/  @!PT LDS RZ, [RZ] ;  /* 0x00000000fffff984 */ /* 0x000fe20000000800 */
[----:B------:R-:W-:Y:S01]  /*fbc0*/  @!PT LDS RZ, [RZ] ;  /* 0x00000000fffff984 */ /* 0x000fe20000000800 */
[----:B------:R1:W-:Y:S04]  /*fbd0*/  LDGSTS.E.BYPASS.LTC128B.128 [R218+0x3100], [R8.64], !P5 ;  /* 0x0310000008da7fae */ /* 0x0003e8000e901d46 */
[----:B------:R1:W-:Y:S04]  /*fbe0*/  LDGSTS.E.BYPASS.LTC128B.128 [R218+0x4100], [R6.64], !P4 ;  /* 0x0410000006da7fae */ /* 0x0003e8000e101d46 */
[----:B------:R2:W-:Y:S02]  /*fbf0*/  LDGSTS.E.BYPASS.LTC128B.128 [R218+0x5100], [R2.64], !P0 ;  /* 0x0510000002da7fae */ /* 0x0005e4000c101d46 */
[----:B--2---:R-:W-:Y:S01]  /*fc00*/  IMAD.MOV.U32 R3, RZ, RZ, 0x1c1f ;  /* 0x00001c1fff037424 */ /* 0x004fe200078e00ff */
[----:B------:R-:W-:-:S02]  /*fc10*/  MOV R2, 0xfc30 ;  /* 0x0000fc3000027802 */ /* 0x000fc40000000f00 */
[----:B-1----:R-:W-:Y:S05]  /*fc20*/  CALL.REL.NOINC `($__internal_18_$__cuda_sm70_shflsync_idx_p) ;  /* 0x00002a0000007944 */ /* 0x002fea0003c00000 */
[----:B------:R-:W-:Y:S01]  /*fc30*/  IMAD.MOV.U32 R4, RZ, RZ, R0 ;  /* 0x000000ffff047224 */ /* 0x000fe200078e0000 */
[----:B------:R-:W-:Y:S01]  /*fc40*/  MOV R223, 0x1 ;  /* 0x0000000100df7802 */ /* 0x000fe20000000f00 */
[----:B------:R-:W-:Y:S01]  /*fc50*/  IMAD.MOV.U32 R0, RZ, RZ, R12 ;  /* 0x000000ffff007224 */ /* 0x000fe200078e000c */
[----:B------:R-:W-:-:S02]  /*fc60*/  MOV R3, 0x1c1f ;  /* 0x00001c1f00037802 */ /* 0x000fc40000000f00 */
[----:B------:R-:W-:Y:S02]  /*fc70*/  MOV R2, 0xfc90 ;  /* 0x0000fc9000027802 */ /* 0x000fe40000000f00 */
[----:B------:R-:W-:Y:S05]  /*fc80*/  CALL.REL.NOINC `($__internal_18_$__cuda_sm70_shflsync_idx_p) ;  /* 0x000029a000007944 */ /* 0x000fea0003c00000 */
[----:B------:R-:W-:Y:S05]  /*fc90*/  BRA `(.L_x_1319) ;  /* 0xffff38d000007947 */ /* 0x000fea000383ffff */
.L_x_1272:
[----:B------:R-:W-:Y:S01]  /*fca0*/  IMAD.MOV.U32 R0, RZ, RZ, R4 ;  /* 0x000000ffff007224 */ /* 0x000fe200078e0004 */
[----:B------:R-:W-:Y:S01]  /*fcb0*/  MOV R223, RZ ;  /* 0x000000ff00df7202 */ /* 0x000fe20000000f00 */
[----:B------:R-:W-:Y:S01]  /*fcc0*/  IMAD.MOV.U32 R3, RZ, RZ, 0x1c1f ;  /* 0x00001c1fff037424 */ /* 0x000fe200078e00ff */
[----:B------:R-:W-:Y:S02]  /*fcd0*/  MOV R2, 0xfcf0 ;  /* 0x0000fcf000027802 */ /* 0x000fe40000000f00 */
[----:B------:R-:W-:Y:S05]  /*fce0*/  CALL.REL.NOINC `($__internal_18_$__cuda_sm70_shflsync_idx_p) ;  /* 0x0000294000007944 */ /* 0x000fea0003c00000 */
[----:B------:R-:W-:Y:S05]  /*fcf0*/  BRA `(.L_x_1320) ;  /* 0xffff3ad000007947 */ /* 0x000fea000383ffff */
.L_x_1273:
[----:B------:R-:W-:Y:S01]  /*fd00*/  IMAD.MOV.U32 R0, RZ, RZ, R4 ;  /* 0x000000ffff007224 */ /* 0x000fe200078e0004 */
[----:B------:R-:W-:Y:S01]  /*fd10*/  MOV R223, 0x1 ;  /* 0x0000000100df7802 */ /* 0x000fe20000000f00 */
[----:B------:R-:W-:Y:S01]  /*fd20*/  IMAD.MOV.U32 R3, RZ, RZ, 0x1c1f ;  /* 0x00001c1fff037424 */ /* 0x000fe200078e00ff */
[----:B------:R-:W-:Y:S02]  /*fd30*/  MOV R2, 0xfd50 ;  /* 0x0000fd5000027802 */ /* 0x000fe40000000f00 */
[----:B-1----:R-:W-:Y:S05]  /*fd40*/  CALL.REL.NOINC `($__internal_18_$__cuda_sm70_shflsync_idx_p) ;  /* 0x000028e000007944 */ /* 0x002fea0003c00000 */
[----:B------:R-:W-:Y:S01]  /*fd50*/  IMAD.IADD R0, R5, 0x1, R0 ;  /* 0x0000000105007824 */ /* 0x000fe200078e0200 */
[----:B------:R-:W-:Y:S01]  /*fd60*/  MOV R2, 0xffc0 ;  /* 0x0000ffc000027802 */ /* 0x000fe20000000f00 */
[----:B------:R-:W-:Y:S02]  /*fd70*/  IMAD.MOV.U32 R223, RZ, RZ, 0x2 ;  /* 0x00000002ffdf7424 */ /* 0x000fe400078e00ff */
[----:B------:R-:W-:Y:S01]  /*fd80*/  IMAD.MOV.U32 R3, RZ, RZ, 0x1c1f ;  /* 0x00001c1fff037424 */ /* 0x000fe200078e00ff */
        /* <DEDUP_REMOVED lines=28> */
[----:B------:R-:W-:Y:S01]  /*ff50*/  ISETP.GT.AND P0, PT, R0, 0x39, PT ;  /* 0x000000390000780c */ /* 0x000fe20003f04270 */
[----:B------:R-:W-:Y:S01]  /*ff60*/  IMAD.MOV.U32 R0, RZ, RZ, R4 ;  /* 0x000000ffff007224 */ /* 0x000fe200078e0004 */
[----:B------:R-:W-:Y:S02]  /*ff70*/  FSEL R129, R30, -INF , P6 ;  /* 0xff8000001e817808 */ /* 0x000fe40003000000 */
[----:B------:R-:W-:-:S02]  /*ff80*/  FSEL R132, R31, -INF , P5 ;  /* 0xff8000001f847808 */ /* 0x000fc40002800000 */
[----:B------:R-:W-:Y:S02]  /*ff90*/  FSEL R131, R26, -INF , P4 ;  /* 0xff8000001a837808 */ /* 0x000fe40002000000 */
[----:B------:R-:W-:Y:S02]  /*ffa0*/  FSEL R130, R27, -INF , P0 ;  /* 0xff8000001b827808 */ /* 0x000fe40000000000 */
[----:B------:R-:W-:Y:S05]  /*ffb0*/  CALL.REL.NOINC `($__internal_18_$__cuda_sm70_shflsync_idx_p) ;  /* 0x0000267000007944 */ /* 0x000fea0003c00000 */
        /* <DEDUP_REMOVED lines=40> */
[----:B------:R-:W-:Y:S02]  /*10240*/  FMNMX.FTZ R104, R7, R8, !PT ;  /* 0x0000000807687209 */ /* 0x000fe40007810000 */
[----:B------:R-:W-:Y:S02]  /*10250*/  MOV R2, 0x10850 ;  /* 0x0001085000027802 */ /* 0x000fe40000000f00 */
[----:B------:R-:W-:Y:S01]  /*10260*/  IMNMX R6, R6, R0, PT ;  /* 0x0000000006067217 */ /* 0x000fe20003800200 */
[----:B------:R-:W-:Y:S01]  /*10270*/  IMAD.MOV.U32 R0, RZ, RZ, 0x2 ;  /* 0x00000002ff007424 */ /* 0x000fe200078e00ff */
[----:B------:R-:W-:Y:S02]  /*10280*/  FMNMX.FTZ R104, R11, R104, !PT ;  /* 0x000000680b687209 */ /* 0x000fe40007810000 */
[----:B------:R-:W-:-:S02]  /*10290*/  ISETP.GT.AND P6, PT, R6, RZ, PT ;  /* 0x000000ff0600720c */ /* 0x000fc40003fc4270 */
[C---:B------:R-:W-:Y:S02]  /*102a0*/  ISETP.GT.AND P5, PT, R6.reuse, 0x1, PT ;  /* 0x000000010600780c */ /* 0x040fe40003fa4270 */
[C---:B------:R-:W-:Y:S02]  /*102b0*/  ISETP.GT.AND P4, PT, R6.reuse, 0x8, PT ;  /* 0x000000080600780c */ /* 0x040fe40003f84270 */
[----:B------:R-:W-:Y:S02]  /*102c0*/  ISETP.GT.AND P0, PT, R6, 0x9, PT ;  /* 0x000000090600780c */ /* 0x000fe40003f04270 */
[----:B------:R-:W-:Y:S02]  /*102d0*/  FSEL R26, R102, -INF , P6 ;  /* 0xff800000661a7808 */ /* 0x000fe40003000000 */
[----:B------:R-:W-:Y:S02]  /*102e0*/  FSEL R30, R103, -INF , P5 ;  /* 0xff800000671e7808 */ /* 0x000fe40002800000 */
[----:B------:R-:W-:-:S02]  /*102f0*/  FSEL R31, R38, -INF , P4 ;  /* 0xff800000261f7808 */ /* 0x000fc40002000000 */
[----:B------:R-:W-:Y:S02]  /*10300*/  FSEL R32, R39, -INF , P0 ;  /* 0xff80000027207808 */ /* 0x000fe40000000000 */
[C---:B------:R-:W-:Y:S02]  /*10310*/  ISETP.GT.AND P6, PT, R6.reuse, 0x10, PT ;  /* 0x000000100600780c */ /* 0x040fe40003fc4270 */
[C---:B------:R-:W-:Y:S02]  /*10320*/  ISETP.GT.AND P5, PT, R6.reuse, 0x11, PT ;  /* 0x000000110600780c */ /* 0x040fe40003fa4270 */
[C---:B------:R-:W-:Y:S02]  /*10330*/  ISETP.GT.AND P4, PT, R6.reuse, 0x18, PT ;  /* 0x000000180600780c */ /* 0x040fe40003f84270 */
[----:B------:R-:W-:Y:S02]  /*10340*/  ISETP.GT.AND P0, PT, R6, 0x19, PT ;  /* 0x000000190600780c */ /* 0x000fe40003f04270 */
[----:B------:R-:W-:-:S02]  /*10350*/  FSEL R34, R94, -INF , P6 ;  /* 0xff8000005e227808 */ /* 0x000fc40003000000 */
[----:B------:R-:W-:Y:S02]  /*10360*/  FSEL R52, R95, -INF , P5 ;  /* 0xff8000005f347808 */ /* 0x000fe40002800000 */
[----:B------:R-:W-:Y:S02]  /*10370*/  FSEL R53, R90, -INF , P4 ;  /* 0xff8000005a357808 */ /* 0x000fe40002000000 */
[----:B------:R-:W-:Y:S02]  /*10380*/  FSEL R60, R91, -INF , P0 ;  /* 0xff8000005b3c7808 */ /* 0x000fe40000000000 */
[C---:B------:R-:W-:Y:S02]  /*10390*/  ISETP.GT.AND P6, PT, R6.reuse, 0x20, PT ;  /* 0x000000200600780c */ /* 0x040fe40003fc4270 */
[C---:B------:R-:W-:Y:S02]  /*103a0*/  ISETP.GT.AND P5, PT, R6.reuse, 0x21, PT ;  /* 0x000000210600780c */ /* 0x040fe40003fa4270 */
[----:B------:R-:W-:-:S02]  /*103b0*/  ISETP.GT.AND P4, PT, R6, 0x28, PT ;  /* 0x000000280600780c */ /* 0x000fc40003f84270 */
[----:B------:R-:W-:Y:S02]  /*103c0*/  ISETP.GT.AND P0, PT, R6, 0x29, PT ;  /* 0x000000290600780c */ /* 0x000fe40003f04270 */
[----:B------:R-:W-:Y:S02]  /*103d0*/  FSEL R113, R86, -INF , P6 ;  /* 0xff80000056717808 */ /* 0x000fe40003000000 */
[----:B------:R-:W-:Y:S02]  /*103e0*/  FSEL R116, R87, -INF , P5 ;  /* 0xff80000057747808 */ /* 0x000fe40002800000 */
[----:B------:R-:W-:Y:S02]  /*103f0*/  FSEL R115, R82, -INF , P4 ;  /* 0xff80000052737808 */ /* 0x000fe40002000000 */
[----:B------:R-:W-:Y:S02]  /*10400*/  FSEL R114, R83, -INF , P0 ;  /* 0xff80000053727808 */ /* 0x000fe40000000000 */
[----:B------:R-:W-:-:S02]  /*10410*/  ISETP.GT.AND P6, PT, R6, 0x30, PT ;  /* 0x000000300600780c */ /* 0x000fc40003fc4270 */
[C---:B------:R-:W-:Y:S02]  /*10420*/  ISETP.GT.AND P5, PT, R6.reuse, 0x31, PT ;  /* 0x000000310600780c */ /* 0x040fe40003fa4270 */
[C---:B------:R-:W-:Y:S02]  /*10430*/  ISETP.GT.AND P4, PT, R6.reuse, 0x38, PT ;  /* 0x000000380600780c */ /* 0x040fe40003f84270 */
[----:B------:R-:W-:Y:S02]  /*10440*/  ISETP.GT.AND P0, PT, R6, 0x39, PT ;  /* 0x000000390600780c */ /* 0x000fe40003f04270 */
        /* <DEDUP_REMOVED lines=40> */
[----:B------:R-:W-:Y:S02]  /*106d0*/  FSEL R112, R78, -INF , P6 ;  /* 0xff8000004e707808 */ /* 0x000fe40003000000 */
[----:B------:R-:W-:Y:S02]  /*106e0*/  FMNMX.FTZ R103, R125, R103, !PT ;  /* 0x000000677d677209 */ /* 0x000fe40007810000 */
[----:B------:R-:W-:Y:S02]  /*106f0*/  FMNMX.FTZ R102, R124, R102, !PT ;  /* 0x000000667c667209 */ /* 0x000fe40007810000 */
[----:B------:R-:W-:Y:S02]  /*10700*/  FMNMX.FTZ R6, R114, R6, !PT ;  /* 0x0000000672067209 */ /* 0x000fe40007810000 */
[----:B------:R-:W-:-:S02]  /*10710*/  FMNMX.FTZ R104, R98, R104, !PT ;  /* 0x0000006862687209 */ /* 0x000fc40007810000 */
[----:B------:R-:W-:Y:S02]  /*10720*/  FSEL R111, R79, -INF , P5 ;  /* 0xff8000004f6f7808 */ /* 0x000fe40002800000 */
[----:B------:R-:W-:Y:S02]  /*10730*/  FMNMX.FTZ R103, R129, R103, !PT ;  /* 0x0000006781677209 */ /* 0x000fe40007810000 */
        /* <DEDUP_REMOVED lines=8> */
[----:B------:R-:W-:Y:S02]  /*107c0*/  FSEL R109, R67, -INF , P0 ;  /* 0xff800000436d7808 */ /* 0x000fe40000000000 */
[----:B------:R-:W-:Y:S01]  /*107d0*/  FMNMX.FTZ R103, R131, R103, !PT ;  /* 0x0000006783677209 */ /* 0x000fe20007810000 */
[----:B------:R-:W-:Y:S01]  /*107e0*/  IMAD.MOV.U32 R100, RZ, RZ, R104 ;  /* 0x000000ffff647224 */ /* 0x000fe200078e0068 */
[----:B------:R-:W-:-:S02]  /*107f0*/  FMNMX.FTZ R102, R120, R102, !PT ;  /* 0x0000006678667209 */ /* 0x000fc40007810000 */
[----:B------:R-:W-:Y:S02]  /*10800*/  FMNMX.FTZ R6, R110, R6, !PT ;  /* 0x000000066e067209 */ /* 0x000fe40007810000 */
[----:B------:R-:W-:Y:S02]  /*10810*/  FMNMX.FTZ R103, R130, R103, !PT ;  /* 0x0000006782677209 */ /* 0x000fe40007810000 */
[----:B------:R-:W-:Y:S02]  /*10820*/  FMNMX.FTZ R102, R117, R102, !PT ;  /* 0x0000006675667209 */ /* 0x000fe40007810000 */
[----:B------:R-:W-:Y:S02]  /*10830*/  FMNMX.FTZ R6, R109, R6, !PT ;  /* 0x000000066d067209 */ /* 0x000fe40007810000 */
[----:B------:R-:W-:Y:S05]  /*10840*/  CALL.REL.NOINC `($__internal_17_$__cuda_sm70_shflsync_bfly_p) ;  /* 0x00001d8000007944 */ /* 0x000fea0003c00000 */
[----:B------:R-:W-:Y:S01]  /*10850*/  FMNMX.FTZ R104, R104, R0, !PT ;  /* 0x0000000068687209 */ /* 0x000fe20007810000 */
[----:B------:R-:W-:Y:S01]  /*10860*/  IMAD.MOV.U32 R0, RZ, RZ, 0x1 ;  /* 0x00000001ff007424 */ /* 0x000fe200078e00ff */
[----:B------:R-:W-:-:S03]  /*10870*/  MOV R2, 0x108a0 ;  /* 0x000108a000027802 */ /* 0x000fc60000000f00 */
[----:B------:R-:W-:Y:S02]  /*10880*/  IMAD.MOV.U32 R100, RZ, RZ, R104 ;  /* 0x000000ffff647224 */ /* 0x000fe400078e0068 */
[----:B------:R-:W-:Y:S05]  /*10890*/  CALL.REL.NOINC `($__internal_17_$__cuda_sm70_shflsync_bfly_p) ;  /* 0x00001d3000007944 */ /* 0x000fea0003c00000 */
[----:B------:R-:W-:Y:S01]  /*108a0*/  FMNMX.FTZ R104, R104, R0, !PT ;  /* 0x0000000068687209 */ /* 0x000fe20007810000 */
[----:B------:R-:W-:Y:S01]  /*108b0*/  IMAD.MOV.U32 R100, RZ, RZ, R103 ;  /* 0x000000ffff647224 */ /* 0x000fe200078e0067 */
[----:B------:R-:W-:Y:S01]  /*108c0*/  MOV R2, 0x108f0 ;  /* 0x000108f000027802 */ /* 0x000fe20000000f00 */
[----:B------:R-:W-:Y:S02]  /*108d0*/  IMAD.MOV.U32 R0, RZ, RZ, 0x2 ;  /* 0x00000002ff007424 */ /* 0x000fe400078e00ff */
        /* <DEDUP_REMOVED lines=26> */
[----:B------:R-:W-:Y:S01]  /*10a80*/  MOV R101, R0 ;  /* 0x0000000000657202 */ /* 0x000fe20000000f00 */
[----:B------:R-:W-:Y:S05]  /*10a90*/  BRA `(.L_x_1321) ;  /* 0xffff3aa000007947 */ /* 0x000fea000383ffff */
.L_x_1277:
[----:B------:R-:W-:Y:S01]  /*10aa0*/  MOV R223, RZ ;  /* 0x000000ff00df7202 */ /* 0x000fe20000000f00 */
[----:B------:R-:W-:Y:S01]  /*10ab0*/  IMAD.MOV.U32 R0, RZ, RZ, R5 ;  /* 0x000000ffff007224 */ /* 0x000fe200078e0005 */
[----:B------:R-:W-:Y:S01]  /*10ac0*/  MOV R2, 0x10af0 ;  /* 0x00010af000027802 */ /* 0x000fe20000000f00 */
[----:B------:R-:W-:Y:S02]  /*10ad0*/  IMAD.MOV.U32 R3, RZ, RZ, 0x1c1f ;  /* 0x00001c1fff037424 */ /* 0x000fe400078e00ff */
[----:B------:R-:W-:Y:S05]  /*10ae0*/  CALL.REL.NOINC `($__internal_18_$__cuda_sm70_shflsync_idx_p) ;  /* 0x00001b4000007944 */ /* 0x000fea0003c00000 */
[----:B------:R-:W-:Y:S01]  /*10af0*/  MOV R4, R0 ;  /* 0x0000000000047202 */ /* 0x000fe20000000f00 */
[----:B------:R-:W-:-:S05]  /*10b00*/  BRA `(.L_x_1322) ;  /* 0xffff54b000007947 */ /* 0x000fca000383ffff */
.L_x_1278:
[----:B------:R-:W-:Y:S01]  /*10b10*/  MOV R223, RZ ;  /* 0x000000ff00df7202 */ /* 0x000fe20000000f00 */
[----:B------:R-:W-:Y:S01]  /*10b20*/  IMAD.MOV.U32 R0, RZ, RZ, R12 ;  /* 0x000000ffff007224 */ /* 0x000fe200078e000c */
[----:B------:R-:W-:Y:S01]  /*10b30*/  MOV R2, 0x10b60 ;  /* 0x00010b6000027802 */ /* 0x000fe20000000f00 */
[----:B------:R-:W-:Y:S02]  /*10b40*/  IMAD.MOV.U32 R3, RZ, RZ, 0x1c1f ;  /* 0x00001c1fff037424 */ /* 0x000fe400078e00ff */
[----:B-12---:R-:W-:Y:S05]  /*10b50*/  CALL.REL.NOINC `($__internal_18_$__cuda_sm70_shflsync_idx_p) ;  /* 0x00001ad000007944 */ /* 0x006fea0003c00000 */
[C---:B------:R-:W-:Y:S01]  /*10b60*/  ISETP.GE.AND P6, PT, R227.reuse, c[0x0][0x1d4], PT ;  /* 0x00007500e3007a0c */ /* 0x040fe20003fc6270 */
[----:B------:R-:W-:Y:S01]  /*10b70*/  IMAD.MOV.U32 R223, RZ, RZ, 0x1 ;  /* 0x00000001ffdf7424 */ /* 0x000fe200078e00ff */
[----:B------:R-:W-:Y:S02]  /*10b80*/  IADD3 R2, P0, R0, R20, RZ ;  /* 0x0000001400027210 */ /* 0x000fe40007f1e0ff */
[C---:B------:R-:W-:Y:S02]  /*10b90*/  IADD3 R6, R227.reuse, 0x20, RZ ;  /* 0x00000020e3067810 */ /* 0x040fe40007ffe0ff */
[----:B------:R-:W-:Y:S01]  /*10ba0*/  IADD3 R8, R227, 0x40, RZ ;  /* 0x00000040e3087810 */ /* 0x000fe20007ffe0ff */
[----:B------:R-:W-:Y:S01]  /*10bb0*/  IMAD.X R3, R4, 0x1, R13, P0 ;  /* 0x0000000104037824 */ /* 0x000fe200000e060d */
[----:B------:R-:W-:Y:S02]  /*10bc0*/  ISETP.GE.AND P5, PT, R6, c[0x0][0x1d4], PT ;  /* 0x0000750006007a0c */ /* 0x000fe40003fa6270 */
[----:B------:R-:W-:Y:S02]  /*10bd0*/  IADD3 R6, P4, R0, R21, RZ ;  /* 0x0000001500067210 */ /* 0x000fe40007f9e0ff */
[----:B------:R-:W-:Y:S01]  /*10be0*/  ISETP.GE.AND P0, PT, R8, c[0x0][0x1d4], PT ;  /* 0x0000750008007a0c */ /* 0x000fe20003f06270 */
[----:B------:R-:W-:Y:S01]  /*10bf0*/  @!PT LDS RZ, [RZ] ;  /* 0x00000000fffff984 */ /* 0x000fe20000000800 */
[----:B------:R-:W-:Y:S01]  /*10c00*/  @!PT LDS RZ, [RZ] ;  /* 0x00000000fffff984 */ /* 0x000fe20000000800 */
[----:B------:R-:W-:Y:S01]  /*10c10*/  @!PT LDS RZ, [RZ] ;  /* 0x00000000fffff984 */ /* 0x000fe20000000800 */
[----:B------:R1:W-:Y:S01]  /*10c20*/  LDGSTS.E.BYPASS.LTC128B.128 [R218+0x100], [R2.64], !P6 ;  /* 0x0010000002da7fae */ /* 0x0003e2000f101d46 */
[----:B------:R-:W-:Y:S01]  /*10c30*/  SEL R11, RZ, 0x10, P6 ;  /* 0x00000010ff0b7807 */ /* 0x000fe20003000000 */
[----:B------:R-:W-:Y:S01]  /*10c40*/  IMAD.X R7, R4, 0x1, R14, P4 ;  /* 0x0000000104077824 */ /* 0x000fe200020e060e */
[----:B------:R-:W-:Y:S05]  /*10c50*/  SEL R10, RZ, 0x10, P5 ;  /* 0x00000010ff0a7807 */ /* 0x000fea0002800000 */
[----:B------:R2:W-:Y:S01]  /*10c60*/  LDGSTS.E.BYPASS.LTC128B.128 [R218+0x1100], [R6.64], !P5 ;  /* 0x0110000006da7fae */ /* 0x0005e2000e901d46 */
[----:B-1----:R-:W-:Y:S01]  /*10c70*/  IADD3 R2, P4, R0, R22, RZ ;  /* 0x0000001600027210 */ /* 0x002fe20007f9e0ff */
[----:B------:R-:W-:Y:S01]  /*10c80*/  IMAD.MOV.U32 R0, RZ, RZ, R5 ;  /* 0x000000ffff007224 */ /* 0x000fe200078e0005 */
[----:B------:R-:W-:Y:S03]  /*10c90*/  SEL R5, RZ, 0x10, P0 ;  /* 0x00000010ff057807 */ /* 0x000fe60000000000 */
[----:B------:R-:W-:Y:S05]  /*10ca0*/  IMAD.X R3, R4, 0x1, R15, P4 ;  /* 0x0000000104037824 */ /* 0x000fea00020e060f */
[----:B------:R1:W-:Y:S02]  /*10cb0*/  LDGSTS.E.BYPASS.LTC128B.128 [R218+0x2100], [R2.64], !P0 ;  /* 0x0210000002da7fae */ /* 0x0003e4000c101d46 */
[----:B-1----:R-:W-:Y:S01]  /*10cc0*/  MOV R2, 0x10cf0 ;  /* 0x00010cf000027802 */ /* 0x002fe20000000f00 */
[----:B------:R-:W-:Y:S02]  /*10cd0*/  IMAD.MOV.U32 R3, RZ, RZ, 0x1c1f ;  /* 0x00001c1fff037424 */ /* 0x000fe400078e00ff */
[----:B--2---:R-:W-:Y:S05]  /*10ce0*/  CALL.REL.NOINC `($__internal_18_$__cuda_sm70_shflsync_idx_p) ;  /* 0x0000194000007944 */ /* 0x004fea0003c00000 */
[----:B------:R-:W-:Y:S01]  /*10cf0*/  MOV R223, 0x1 ;  /* 0x0000000100df7802 */ /* 0x000fe20000000f00 */
[----:B------:R-:W-:Y:S01]  /*10d00*/  IMAD.MOV.U32 R4, RZ, RZ, R0 ;  /* 0x000000ffff047224 */ /* 0x000fe200078e0000 */
[----:B------:R-:W-:Y:S01]  /*10d10*/  MOV R3, 0x1c1f ;  /* 0x00001c1f00037802 */ /* 0x000fe20000000f00 */
[----:B------:R-:W-:Y:S01]  /*10d20*/  IMAD.MOV.U32 R0, RZ, RZ, R12 ;  /* 0x000000ffff007224 */ /* 0x000fe200078e000c */
[----:B------:R-:W-:Y:S02]  /*10d30*/  MOV R2, 0x10d50 ;  /* 0x00010d5000027802 */ /* 0x000fe40000000f00 */
[----:B------:R-:W-:Y:S05]  /*10d40*/  CALL.REL.NOINC `($__internal_18_$__cuda_sm70_shflsync_idx_p) ;  /* 0x000018e000007944 */ /* 0x000fea0003c00000 */
[----:B------:R-:W-:-:S05]  /*10d50*/  BRA `(.L_x_1323) ;  /* 0xffff53d000007947 */ /* 0x000fca000383ffff */
.L_x_1281:
[----:B------:R-:W-:Y:S01]  /*10d60*/  MOV R223, RZ ;  /* 0x000000ff00df7202 */ /* 0x000fe20000000f00 */
[----:B------:R-:W-:Y:S01]  /*10d70*/  IMAD.MOV.U32 R0, RZ, RZ, R101 ;  /* 0x000000ffff007224 */ /* 0x000fe200078e0065 */
[----:B------:R-:W-:Y:S01]  /*10d80*/  MOV R2, 0x10db0 ;  /* 0x00010db000027802 */ /* 0x000fe20000000f00 */
[----:B------:R-:W-:Y:S02]  /*10d90*/  IMAD.MOV.U32 R3, RZ, RZ, 0x1c1f ;  /* 0x00001c1fff037424 */ /* 0x000fe400078e00ff */
[----:B------:R-:W-:Y:S05]  /*10da0*/  CALL.REL.NOINC `($__internal_18_$__cuda_sm70_shflsync_idx_p) ;  /* 0x0000188000007944 */ /* 0x000fea0003c00000 */
[----:B------:R-:W-:Y:S01]  /*10db0*/  MOV R100, R0 ;  /* 0x0000000000647202 */ /* 0x000fe20000000f00 */
[----:B------:R-:W-:-:S05]  /*10dc0*/  BRA `(.L_x_1324) ;  /* 0xffff5fc000007947 */ /* 0x000fca000383ffff */
.L_x_1282:
        /* <DEDUP_REMOVED lines=17> */
[----:B------:R1:W-:Y:S02]  /*10ee0*/  LDGSTS.E.BYPASS.LTC128B.128 [R218+0x3100], [R2.64], !P6 ;  /* 0x0310000002da7fae */ /* 0x0003e4000f101d46 */
[----:B------:R-:W-:Y:S06]  /*10ef0*/  IMAD.X R103, R100, 0x1, R110, P4 ;  /* 0x0000000164677824 */ /* 0x000fec00020e066e */
[----:B------:R2:W-:Y:S01]  /*10f00*/  LDGSTS.E.BYPASS.LTC128B.128 [R218+0x4100], [R102.64], !P5 ;  /* 0x0410000066da7fae */ /* 0x0005e2000e901d46 */
[----:B-1----:R-:W-:Y:S01]  /*10f10*/  IADD3 R2, P4, R0, R178, RZ ;  /* 0x000000b200027210 */ /* 0x002fe20007f9e0ff */
[----:B------:R-:W-:Y:S01]  /*10f20*/  IMAD.MOV.U32 R0, RZ, RZ, R101 ;  /* 0x000000ffff007224 */ /* 0x000fe200078e0065 */
[----:B------:R-:W-:Y:S03]  /*10f30*/  SEL R101, RZ, 0x10, P0 ;  /* 0x00000010ff657807 */ /* 0x000fe60000000000 */
[----:B------:R-:W-:Y:S01]  /*10f40*/  IMAD.X R3, R100, 0x1, R111, P4 ;  /* 0x0000000164037824 */ /* 0x000fe200020e066f */
[----:B--2---:R-:W-:Y:S04]  /*10f50*/  SEL R102, RZ, 0x10, P6 ;  /* 0x00000010ff667807 */ /* 0x004fe80003000000 */
[----:B------:R1:W-:Y:S01]  /*10f60*/  LDGSTS.E.BYPASS.LTC128B.128 [R218+0x5100], [R2.64], !P0 ;  /* 0x0510000002da7fae */ /* 0x0003e2000c101d46 */
[----:B------:R-:W-:Y:S02]  /*10f70*/  SEL R103, RZ, 0x10, P5 ;  /* 0x00000010ff677807 */ /* 0x000fe40002800000 */
[----:B-1----:R-:W-:Y:S01]  /*10f80*/  MOV R2, 0x10fb0 ;  /* 0x00010fb000027802 */ /* 0x002fe20000000f00 */
[----:B------:R-:W-:Y:S02]  /*10f90*/  IMAD.MOV.U32 R3, RZ, RZ, 0x1c1f ;  /* 0x00001c1fff037424 */ /* 0x000fe400078e00ff */
[----:B------:R-:W-:Y:S05]  /*10fa0*/  CALL.REL.NOINC `($__internal_18_$__cuda_sm70_shflsync_idx_p) ;  /* 0x0000168000007944 */ /* 0x000fea0003c00000 */
[----:B------:R-:W-:Y:S01]  /*10fb0*/  MOV R223, 0x1 ;  /* 0x0000000100df7802 */ /* 0x000fe20000000f00 */
[----:B------:R-:W-:Y:S01]  /*10fc0*/  IMAD.MOV.U32 R100, RZ, RZ, R0 ;  /* 0x000000ffff647224 */ /* 0x000fe200078e0000 */
[----:B------:R-:W-:Y:S01]  /*10fd0*/  MOV R3, 0x1c1f ;  /* 0x00001c1f00037802 */ /* 0x000fe20000000f00 */
[----:B------:R-:W-:Y:S01]  /*10fe0*/  IMAD.MOV.U32 R0, RZ, RZ, R104 ;  /* 0x000000ffff007224 */ /* 0x000fe200078e0068 */
[----:B------:R-:W-:Y:S02]  /*10ff0*/  MOV R2, 0x11010 ;  /* 0x0001101000027802 */ /* 0x000fe40000000f00 */
[----:B------:R-:W-:Y:S05]  /*11000*/  CALL.REL.NOINC `($__internal_18_$__cuda_sm70_shflsync_idx_p) ;  /* 0x0000162000007944 */ /* 0x000fea0003c00000 */
[----:B------:R-:W-:-:S05]  /*11010*/  BRA `(.L_x_1325) ;  /* 0xffff5ee000007947 */ /* 0x000fca000383ffff */
.L_x_1283:
[----:B------:R-:W-:Y:S01]  /*11020*/  MOV R223, RZ ;  /* 0x000000ff00df7202 */ /* 0x000fe20000000f00 */
[----:B------:R-:W-:Y:S01]  /*11030*/  IMAD.MOV.U32 R0, RZ, RZ, R100 ;  /* 0x000000ffff007224 */ /* 0x000fe200078e0064 */
[----:B------:R-:W-:Y:S01]  /*11040*/  MOV R2, 0x11070 ;  /* 0x0001107000027802 */ /* 0x000fe20000000f00 */
[----:B------:R-:W-:Y:S02]  /*11050*/  IMAD.MOV.U32 R3, RZ, RZ, 0x1c1f ;  /* 0x00001c1fff037424 */ /* 0x000fe400078e00ff */
[----:B------:R-:W-:Y:S05]  /*11060*/  CALL.REL.NOINC `($__internal_18_$__cuda_sm70_shflsync_idx_p) ;  /* 0x000015c000007944 */ /* 0x000fea0003c00000 */
[----:B------:R-:W-:-:S05]  /*11070*/  BRA `(.L_x_1326) ;  /* 0xffff60c000007947 */ /* 0x000fca000383ffff */
.L_x_1284:
[----:B------:R-:W-:Y:S01]  /*11080*/  MOV R223, 0x1 ;  /* 0x0000000100df7802 */ /* 0x000fe20000000f00 */
[----:B------:R-:W-:Y:S01]  /*11090*/  IMAD.MOV.U32 R0, RZ, RZ, R100 ;  /* 0x000000ffff007224 */ /* 0x000fe200078e0064 */
[----:B------:R-:W-:Y:S01]  /*110a0*/  MOV R2, 0x110d0 ;  /* 0x000110d000027802 */ /* 0x000fe20000000f00 */
[----:B------:R-:W-:Y:S02]  /*110b0*/  IMAD.MOV.U32 R3, RZ, RZ, 0x1c1f ;  /* 0x00001c1fff037424 */ /* 0x000fe400078e00ff */
[----:B-1----:R-:W-:Y:S05]  /*110c0*/  CALL.REL.NOINC `($__internal_18_$__cuda_sm70_shflsync_idx_p) ;  /* 0x0000156000007944 */ /* 0x002fea0003c00000 */
[----:B------:R-:W-:Y:S01]  /*110d0*/  MOV R2, 0x11330 ;  /* 0x0001133000027802 */ /* 0x000fe20000000f00 */
[----:B------:R-:W-:Y:S02]  /*110e0*/  IMAD.IADD R0, R101, 0x1, R0 ;  /* 0x0000000165007824 */ /* 0x000fe400078e0200 */
[----:B------:R-:W-:Y:S02]  /*110f0*/  IMAD.MOV.U32 R223, RZ, RZ, 0x2 ;  /* 0x00000002ffdf7424 */ /* 0x000fe400078e00ff */
[----:B------:R-:W-:Y:S01]  /*11100*/  IMAD.MOV.U32 R3, RZ, RZ, 0x1c1f ;  /* 0x00001c1fff037424 */ /* 0x000fe200078e00ff */
        /* <DEDUP_REMOVED lines=27> */
[----:B------:R-:W-:Y:S01]  /*112c0*/  ISETP.GT.AND P0, PT, R0, 0x39, PT ;  /* 0x000000390000780c */ /* 0x000fe20003f04270 */
[----:B------:R-:W-:Y:S01]  /*112d0*/  IMAD.MOV.U32 R0, RZ, RZ, R100 ;  /* 0x000000ffff007224 */ /* 0x000fe200078e0064 */
[----:B------:R-:W-:Y:S02]  /*112e0*/  FSEL R54, R54, -INF , P6 ;  /* 0xff80000036367808 */ /* 0x000fe40003000000 */
[----:B------:R-:W-:Y:S02]  /*112f0*/  FSEL R55, R55, -INF , P5 ;  /* 0xff80000037377808 */ /* 0x000fe40002800000 */
[----:B------:R-:W-:Y:S02]  /*11300*/  FSEL R66, R66, -INF , P4 ;  /* 0xff80000042427808 */ /* 0x000fe40002000000 */
[----:B------:R-:W-:Y:S02]  /*11310*/  FSEL R67, R67, -INF , P0 ;  /* 0xff80000043437808 */ /* 0x000fe40000000000 */
[----:B------:R-:W-:Y:S05]  /*11320*/  CALL.REL.NOINC `($__internal_18_$__cuda_sm70_shflsync_idx_p) ;  /* 0x0000130000007944 */ /* 0x000fea0003c00000 */
        /* <DEDUP_REMOVED lines=31> */
[----:B------:R-:W-:Y:S01]  /*11520*/  ISETP.GT.AND P0, PT, R0, 0x39, PT ;  /* 0x000000390000780c */ /* 0x000fe20003f04270 */
[----:B------:R-:W-:Y:S01]  /*11530*/  IMAD.MOV.U32 R0, RZ, RZ, R100 ;  /* 0x000000ffff007224 */ /* 0x000fe200078e0064 */
[----:B------:R-:W-:Y:S02]  /*11540*/  FSEL R56, R56, -INF , P6 ;  /* 0xff80000038387808 */ /* 0x000fe40003000000 */
[----:B------:R-:W-:Y:S02]  /*11550*/  FSEL R57, R57, -INF , P5 ;  /* 0xff80000039397808 */ /* 0x000fe40002800000 */
[----:B------:R-:W-:Y:S02]  /*11560*/  FSEL R60, R60, -INF , P4 ;  /* 0xff8000003c3c7808 */ /* 0x000fe40002000000 */
[----:B------:R-:W-:Y:S02]  /*11570*/  FSEL R61, R61, -INF , P0 ;  /* 0xff8000003d3d7808 */ /* 0x000fe40000000000 */
[----:B------:R-:W-:Y:S05]  /*11580*/  CALL.REL.NOINC `($__internal_18_$__cuda_sm70_shflsync_idx_p) ;  /* 0x000010a000007944 */ /* 0x000fea0003c00000 */
[----:B------:R-:W-:Y:S01]  /*11590*/  FMNMX.FTZ R100, R4, R105, !PT ;  /* 0x0000006904647209 */ /* 0x000fe20007810000 */
[----:B------:R-:W-:Y:S01]  /*115a0*/  IMAD.IADD R0, R101, 0x1, R0 ;  /* 0x0000000165007824 */ /* 0x000fe200078e0200 */
[----:B------:R-:W-:Y:S02]  /*115b0*/  FMNMX.FTZ R7, R6, R106, !PT ;  /* 0x0000006a06077209 */ /* 0x000fe40007810000 */
[----:B------:R-:W-:Y:S02]  /*115c0*/  FMNMX.FTZ R8, R16, R107, !PT ;  /* 0x0000006b10087209 */ /* 0x000fe40007810000 */
[C---:B------:R-:W-:Y:S02]  /*115d0*/  ISETP.GT.AND P6, PT, R0.reuse, RZ, PT ;  /* 0x000000ff0000720c */ /* 0x040fe40003fc4270 */
[----:B------:R-:W-:Y:S02]  /*115e0*/  ISETP.GT.AND P5, PT, R0, 0x1, PT ;  /* 0x000000010000780c */ /* 0x000fe40003fa4270 */
[----:B------:R-:W-:Y:S02]  /*115f0*/  FSEL R10, R10, -INF , P6 ;  /* 0xff8000000a0a7808 */ /* 0x000fe40003000000 */
[----:B------:R-:W-:Y:S02]  /*11600*/  ISETP.GT.AND P4, PT, R0, 0x8, PT ;  /* 0x000000080000780c */ /* 0x000fe40003f84270 */
[----:B------:R-:W-:Y:S02]  /*11610*/  FSEL R11, R11, -INF , P5 ;  /* 0xff8000000b0b7808 */ /* 0x000fe40002800000 */
[----:B------:R-:W-:Y:S02]  /*11620*/  FMNMX.FTZ R101, R10, R108, !PT ;  /* 0x0000006c0a657209 */ /* 0x000fe40007810000 */
[----:B------:R-:W-:Y:S02]  /*11630*/  ISETP.GT.AND P0, PT, R0, 0x9, PT ;  /* 0x000000090000780c */ /* 0x000fe40003f04270 */
[----:B------:R-:W-:Y:S02]  /*11640*/  FSEL R14, R14, -INF , P4 ;  /* 0xff8000000e0e7808 */ /* 0x000fe40002000000 */
[----:B------:R-:W-:Y:S02]  /*11650*/  FMNMX.FTZ R100, R110, R100, !PT ;  /* 0x000000646e647209 */ /* 0x000fe40007810000 */
[----:B------:R-:W-:Y:S02]  /*11660*/  FMNMX.FTZ R7, R17, R7, !PT ;  /* 0x0000000711077209 */ /* 0x000fe40007810000 */
[----:B------:R-:W-:Y:S02]  /*11670*/  FMNMX.FTZ R8, R9, R8, !PT ;  /* 0x0000000809087209 */ /* 0x000fe40007810000 */
[----:B------:R-:W-:Y:S02]  /*11680*/  FMNMX.FTZ R101, R11, R101, !PT ;  /* 0x000000650b657209 */ /* 0x000fe40007810000 */
[----:B------:R-:W-:Y:S02]  /*11690*/  FSEL R15, R15, -INF , P0 ;  /* 0xff8000000f0f7808 */ /* 0x000fe40000000000 */
[----:B------:R-:W-:Y:S02]  /*116a0*/  ISETP.GT.AND P6, PT, R0, 0x10, PT ;  /* 0x000000100000780c */ /* 0x000fe40003fc4270 */
[----:B------:R-:W-:Y:S02]  /*116b0*/  FMNMX.FTZ R100, R5, R100, !PT ;  /* 0x0000006405647209 */ /* 0x000fe40007810000 */
[----:B------:R-:W-:Y:S02]  /*116c0*/  FMNMX.FTZ R7, R18, R7, !PT ;  /* 0x0000000712077209 */ /* 0x000fe40007810000 */
[----:B------:R-:W-:Y:S02]  /*116d0*/  FMNMX.FTZ R8, R12, R8, !PT ;  /* 0x000000080c087209 */ /* 0x000fe40007810000 */
[----:B------:R-:W-:Y:S02]  /*116e0*/  FMNMX.FTZ R101, R14, R101, !PT ;  /* 0x000000650e657209 */ /* 0x000fe40007810000 */
[----:B------:R-:W-:Y:S02]  /*116f0*/  ISETP.GT.AND P5, PT, R0, 0x11, PT ;  /* 0x000000110000780c */ /* 0x000fe40003fa4270 */
[----:B------:R-:W-:Y:S02]  /*11700*/  FSEL R26, R26, -INF , P6 ;  /* 0xff8000001a1a7808 */ /* 0x000fe40003000000 */
        /* <DEDUP_REMOVED lines=58> */
[----:B------:R-:W-:Y:S01]  /*11ab0*/  ISETP.GT.AND P0, PT, R0, 0x39, PT ;  /* 0x000000390000780c */ /* 0x000fe20003f04270 */
[----:B------:R-:W-:Y:S01]  /*11ac0*/  IMAD.MOV.U32 R0, RZ, RZ, 0x2 ;  /* 0x00000002ff007424 */ /* 0x000fe200078e00ff */
[----:B------:R-:W-:Y:S02]  /*11ad0*/  FSEL R62, R62, -INF , P4 ;  /* 0xff8000003e3e7808 */ /* 0x000fe40002000000 */
[----:B------:R-:W-:Y:S02]  /*11ae0*/  FMNMX.FTZ R100, R53, R100, !PT ;  /* 0x0000006435647209 */ /* 0x000fe40007810000 */
[----:B------:R-:W-:Y:S02]  /*11af0*/  FMNMX.FTZ R7, R55, R7, !PT ;  /* 0x0000000737077209 */ /* 0x000fe40007810000 */
[----:B------:R-:W-:Y:S02]  /*11b00*/  FMNMX.FTZ R8, R57, R8, !PT ;  /* 0x0000000839087209 */ /* 0x000fe40007810000 */
[----:B------:R-:W-:Y:S02]  /*11b10*/  FMNMX.FTZ R101, R59, R101, !PT ;  /* 0x000000653b657209 */ /* 0x000fe40007810000 */
[----:B------:R-:W-:Y:S02]  /*11b20*/  FSEL R63, R63, -INF , P0 ;  /* 0xff8000003f3f7808 */ /* 0x000fe40000000000 */
        /* <DEDUP_REMOVED lines=8> */
[----:B------:R-:W-:Y:S02]  /*11bb0*/  MOV R2, 0x11bd0 ;  /* 0x00011bd000027802 */ /* 0x000fe40000000f00 */
[----:B------:R-:W-:Y:S05]  /*11bc0*/  CALL.REL.NOINC `($__internal_17_$__cuda_sm70_shflsync_bfly_p) ;  /* 0x00000a0000007944 */ /* 0x000fea0003c00000 */
[----:B------:R-:W-:Y:S01]  /*11bd0*/  FMNMX.FTZ R100, R100, R0, !PT ;  /* 0x0000000064647209 */ /* 0x000fe20007810000 */
[----:B------:R-:W-:Y:S01]  /*11be0*/  IMAD.MOV.U32 R0, RZ, RZ, 0x1 ;  /* 0x00000001ff007424 */ /* 0x000fe200078e00ff */
[----:B------:R-:W-:Y:S02]  /*11bf0*/  MOV R2, 0x11c10 ;  /* 0x00011c1000027802 */ /* 0x000fe40000000f00 */
        /* <DEDUP_REMOVED lines=28> */
[----:B------:R-:W-:-:S05]  /*11dc0*/  BRA `(.L_x_1327) ;  /* 0xffff60e000007947 */ /* 0x000fca000383ffff */
.L_x_1287:
[----:B-1--4-:R-:W-:Y:S01]  /*11dd0*/  MOV R223, RZ ;  /* 0x000000ff00df7202 */ /* 0x012fe20000000f00 */
[----:B------:R-:W-:Y:S01]  /*11de0*/  IMAD.MOV.U32 R0, RZ, RZ, R52 ;  /* 0x000000ffff007224 */ /* 0x000fe200078e0034 */
[----:B------:R-:W-:Y:S01]  /*11df0*/  MOV R2, 0x11e20 ;  /* 0x00011e2000027802 */ /* 0x000fe20000000f00 */
[----:B------:R-:W-:Y:S02]  /*11e00*/  IMAD.MOV.U32 R3, RZ, RZ, 0x1c1f ;  /* 0x00001c1fff037424 */ /* 0x000fe400078e00ff */
[----:B------:R-:W-:Y:S05]  /*11e10*/  CALL.REL.NOINC `($__internal_18_$__cuda_sm70_shflsync_idx_p) ;  /* 0x0000081000007944 */ /* 0x000fea0003c00000 */
[----:B------:R-:W-:-:S05]  /*11e20*/  BRA `(.L_x_1328) ;  /* 0xffff81d000007947 */ /* 0x000fca000383ffff */
.L_x_1290:
[----:B------:R-:W-:Y:S01]  /*11e30*/  MOV R223, RZ ;  /* 0x000000ff00df7202 */ /* 0x000fe20000000f00 */
[----:B------:R-:W-:Y:S01]  /*11e40*/  IMAD.MOV.U32 R0, RZ, RZ, R101 ;  /* 0x000000ffff007224 */ /* 0x000fe200078e0065 */
[----:B------:R-:W-:Y:S01]  /*11e50*/  MOV R2, 0x11e80 ;  /* 0x00011e8000027802 */ /* 0x000fe20000000f00 */
[----:B------:R-:W-:Y:S02]  /*11e60*/  IMAD.MOV.U32 R3, RZ, RZ, 0x1c1f ;  /* 0x00001c1fff037424 */ /* 0x000fe400078e00ff */
[----:B------:R-:W-:Y:S05]  /*11e70*/  CALL.REL.NOINC `($__internal_18_$__cuda_sm70_shflsync_idx_p) ;  /* 0x000007b000007944 */ /* 0x000fea0003c00000 */
[----:B------:R-:W-:Y:S01]  /*11e80*/  MOV R100, R0 ;  /* 0x0000000000647202 */ /* 0x000fe20000000f00 */
[----:B------:R-:W-:-:S05]  /*11e90*/  BRA `(.L_x_1329) ;  /* 0xffff8e9000007947 */ /* 0x000fca000383ffff */
.L_x_1291:
[----:B------:R-:W-:Y:S01]  /*11ea0*/  MOV R223, RZ ;  /* 0x000000ff00df7202 */ /* 0x000fe20000000f00 */
[----:B------:R-:W-:Y:S01]  /*11eb0*/  IMAD.MOV.U32 R0, RZ, RZ, R104 ;  /* 0x000000ffff007224 */ /* 0x000fe200078e0068 */
[----:B------:R-:W-:Y:S01]  /*11ec0*/  MOV R2, 0x11ef0 ;  /* 0x00011ef000027802 */ /* 0x000fe20000000f00 */
[----:B------:R-:W-:Y:S02]  /*11ed0*/  IMAD.MOV.U32 R3, RZ, RZ, 0x1c1f ;  /* 0x00001c1fff037424 */ /* 0x000fe400078e00ff */
[----:B-12---:R-:W-:Y:S05]  /*11ee0*/  CALL.REL.NOINC `($__internal_18_$__cuda_sm70_shflsync_idx_p) ;  /* 0x0000074000007944 */ /* 0x006fea0003c00000 */
[C---:B------:R-:W-:Y:S01]  /*11ef0*/  IADD3 R2, -R217.reuse, 0x10, RZ ;  /* 0x00000010d9027810 */ /* 0x040fe20007ffe1ff */
[----:B------:R-:W-:Y:S01]  /*11f00*/  IMAD.MOV.U32 R223, RZ, RZ, 0x1 ;  /* 0x00000001ffdf7424 */ /* 0x000fe200078e00ff */
[----:B------:R-:W-:Y:S02]  /*11f10*/  ISETP.NE.U32.AND P0, PT, R217, RZ, PT ;  /* 0x000000ffd900720c */ /* 0x000fe40003f05070 */
[----:B------:R-:W-:Y:S04]  /*11f20*/  LOP3.LUT R2, R2, 0xf, RZ, 0xc0, !PT ;  /* 0x0000000f02027812 */ /* 0x000fe800078ec0ff */
[----:B------:R-:W-:Y:S04]  /*11f30*/  IADD3 R2, P6, P5, R2, R0, R176 ;  /* 0x0000000002027210 */ /* 0x000fe80007dde0b0 */
[----:B------:R-:W-:Y:S05]  /*11f40*/  IADD3.X R3, RZ, R100, R109, P6, P5 ;  /* 0x00000064ff037210 */ /* 0x000fea00037ea46d */
[----:B------:R-:W-:Y:S01]  /*11f50*/  @!PT LDS RZ, [RZ] ;  /* 0x00000000fffff984 */ /* 0x000fe20000000800 */
[----:B------:R-:W-:Y:S01]  /*11f60*/  @!PT LDS RZ, [RZ] ;  /* 0x00000000fffff984 */ /* 0x000fe20000000800 */
[----:B------:R-:W-:Y:S01]  /*11f70*/  @!PT LDS RZ, [RZ] ;  /* 0x00000000fffff984 */ /* 0x000fe20000000800 */
[----:B------:R1:W-:Y:S01]  /*11f80*/  LDGSTS.E.BYPASS.LTC128B.128.ZFILL [R218+0x3100], [R2.64], P0 ;  /* 0x0310000002da7fae */ /* 0x0003e20008141d46 */
[----:B------:R-:W-:Y:S05]  /*11f90*/  IADD3 R102, P0, R0, R177, RZ ;  /* 0x000000b100667210 */ /* 0x000fea0007f1e0ff */
[----:B------:R-:W-:Y:S05]  /*11fa0*/  IMAD.X R103, R100, 0x1, R110, P0 ;  /* 0x0000000164677824 */ /* 0x000fea00000e066e */
[----:B------:R2:W-:Y:S01]  /*11fb0*/  LDGSTS.E.BYPASS.LTC128B.128 [R218+0x4100], [R102.64], !P4 ;  /* 0x0410000066da7fae */ /* 0x0005e2000e101d46 */
[----:B-1----:R-:W-:Y:S01]  /*11fc0*/  IADD3 R2, P0, R0, R178, RZ ;  /* 0x000000b200027210 */ /* 0x002fe20007f1e0ff */
[----:B------:R-:W-:Y:S04]  /*11fd0*/  IMAD.MOV.U32 R0, RZ, RZ, R101 ;  /* 0x000000ffff007224 */ /* 0x000fe800078e0065 */
        /* <DEDUP_REMOVED lines=12> */
.L_x_1292:
[----:B------:R-:W-:Y:S02]  /*120a0*/  MOV R0, 0x2 ;  /* 0x0000000200007802 */ /* 0x000fe40000000f00 */
        /* <DEDUP_REMOVED lines=34> */
.L_x_1294:
[----:B------:R-:W-:Y:S01]  /*122d0*/  IMAD.MOV.U32 R100, RZ, RZ, R236 ;  /* 0x000000ffff647224 */ /* 0x000fe200078e00ec */
[----:B------:R-:W-:-:S02]  /*122e0*/  MOV R0, 0x2 ;  /* 0x0000000200007802 */ /* 0x000fc40000000f00 */
[----:B------:R-:W-:Y:S02]  /*122f0*/  MOV R2, 0x12310 ;  /* 0x0001231000027802 */ /* 0x000fe40000000f00 */
[----:B-1----:R-:W-:Y:S05]  /*12300*/  CALL.REL.NOINC `($__internal_17_$__cuda_sm70_shflsync_bfly_p) ;  /* 0x000002c000007944 */ /* 0x002fea0003c00000 */
[----:B------:R-:W-:Y:S01]  /*12310*/  MOV R7, R0 ;  /* 0x0000000000077202 */ /* 0x000fe20000000f00 */
[----:B------:R-:W-:Y:S05]  /*12320*/  BRA `(.L_x_1332) ;  /* 0xffffaeb000007947 */ /* 0x000fea000383ffff */
.L_x_1295:
[----:B------:R-:W-:Y:S01]  /*12330*/  IMAD.MOV.U32 R100, RZ, RZ, R7 ;  /* 0x000000ffff647224 */ /* 0x000fe200078e0007 */
[----:B------:R-:W-:Y:S02]  /*12340*/  MOV R0, 0x1 ;  /* 0x0000000100007802 */ /* 0x000fe40000000f00 */
[----:B------:R-:W-:Y:S02]  /*12350*/  MOV R2, 0x12370 ;  /* 0x0001237000027802 */ /* 0x000fe40000000f00 */
[----:B-12---:R-:W-:Y:S05]  /*12360*/  CALL.REL.NOINC `($__internal_17_$__cuda_sm70_shflsync_bfly_p) ;  /* 0x0000026000007944 */ /* 0x006fea0003c00000 */
[----:B------:R-:W-:Y:S01]  /*12370*/  FADD.FTZ R7, R7, R0 ;  /* 0x0000000007077221 */ /* 0x000fe20000010000 */
[----:B------:R-:W-:Y:S02]  /*12380*/  MOV R100, R222 ;  /* 0x000000de00647202 */ /* 0x000fe40000000f00 */
[----:B------:R-:W-:Y:S02]  /*12390*/  MOV R0, 0x2 ;  /* 0x0000000200007802 */ /* 0x000fe40000000f00 */
[----:B------:R-:W-:Y:S02]  /*123a0*/  MOV R2, 0x123c0 ;  /* 0x000123c000027802 */ /* 0x000fe40000000f00 */
[----:B------:R-:W-:Y:S05]  /*123b0*/  CALL.REL.NOINC `($__internal_17_$__cuda_sm70_shflsync_bfly_p) ;  /* 0x0000021000007944 */ /* 0x000fea0003c00000 */
[----:B------:R-:W-:Y:S01]  /*123c0*/  FADD.FTZ R6, R222, R0 ;  /* 0x00000000de067221 */ /* 0x000fe20000010000 */
[----:B------:R-:W-:-:S02]  /*123d0*/  MOV R0, 0x1 ;  /* 0x0000000100007802 */ /* 0x000fc40000000f00 */
[----:B------:R-:W-:Y:S02]  /*123e0*/  MOV R2, 0x12410 ;  /* 0x0001241000027802 */ /* 0x000fe40000000f00 */
[----:B------:R-:W-:Y:S02]  /*123f0*/  MOV R100, R6 ;  /* 0x0000000600647202 */ /* 0x000fe40000000f00 */
[----:B------:R-:W-:Y:S05]  /*12400*/  CALL.REL.NOINC `($__internal_17_$__cuda_sm70_shflsync_bfly_p) ;  /* 0x000001c000007944 */ /* 0x000fea0003c00000 */
[----:B------:R-:W-:Y:S01]  /*12410*/  FADD.FTZ R6, R6, R0 ;  /* 0x0000000006067221 */ /* 0x000fe20000010000 */
[----:B------:R-:W-:Y:S02]  /*12420*/  MOV R100, R250 ;  /* 0x000000fa00647202 */ /* 0x000fe40000000f00 */
[----:B------:R-:W-:Y:S02]  /*12430*/  MOV R0, 0x2 ;  /* 0x0000000200007802 */ /* 0x000fe40000000f00 */
[----:B------:R-:W-:Y:S02]  /*12440*/  MOV R2, 0x12460 ;  /* 0x0001246000027802 */ /* 0x000fe40000000f00 */
[----:B------:R-:W-:Y:S05]  /*12450*/  CALL.REL.NOINC `($__internal_17_$__cuda_sm70_shflsync_bfly_p) ;  /* 0x0000017000007944 */ /* 0x000fea0003c00000 */
[----:B------:R-:W-:Y:S01]  /*12460*/  FADD.FTZ R5, R250, R0 ;  /* 0x00000000fa057221 */ /* 0x000fe20000010000 */
[----:B------:R-:W-:Y:S02]  /*12470*/  MOV R0, 0x1 ;  /* 0x0000000100007802 */ /* 0x000fe40000000f00 */
[----:B------:R-:W-:-:S02]  /*12480*/  MOV R2, 0x124b0 ;  /* 0x000124b000027802 */ /* 0x000fc40000000f00 */
        /* <DEDUP_REMOVED lines=9> */
[----:B------:R-:W-:Y:S02]  /*12520*/  MOV R2, 0x12550 ;  /* 0x0001255000027802 */ /* 0x000fe40000000f00 */
[----:B------:R-:W-:-:S02]  /*12530*/  MOV R100, R251 ;  /* 0x000000fb00647202 */ /* 0x000fc40000000f00 */
[----:B------:R-:W-:Y:S05]  /*12540*/  CALL.REL.NOINC `($__internal_17_$__cuda_sm70_shflsync_bfly_p) ;  /* 0x0000008000007944 */ /* 0x000fea0003c00000 */
[----:B------:R-:W-:Y:S01]  /*12550*/  MOV R4, R0 ;  /* 0x0000000000047202 */ /* 0x000fe20000000f00 */
[----:B------:R-:W-:Y:S05]  /*12560*/  BRA `(.L_x_1333) ;  /* 0xffffad6000007947 */ /* 0x000fea000383ffff */
.L_x_1309:
[----:B-1----:R-:W-:Y:S01]  /*12570*/  IMAD.MOV.U32 R0, RZ, RZ, R24 ;  /* 0x000000ffff007224 */ /* 0x002fe200078e0018 */
[----:B------:R-:W-:Y:S01]  /*12580*/  MOV R223, RZ ;  /* 0x000000ff00df7202 */ /* 0x000fe20000000f00 */
[----:B------:R-:W-:Y:S01]  /*12590*/  IMAD.MOV.U32 R3, RZ, RZ, 0x1f ;  /* 0x0000001fff037424 */ /* 0x000fe200078e00ff */
[----:B---3--:R-:W-:-:S02]  /*125a0*/  MOV R2, 0x125c0 ;  /* 0x000125c000027802 */ /* 0x008fc40000000f00 */
[----:B----45:R-:W-:Y:S05]  /*125b0*/  CALL.REL.NOINC `($__internal_18_$__cuda_sm70_shflsync_idx_p) ;  /* 0x0000007000007944 */ /* 0x030fea0003c00000 */
[----:B------:R-:W-:Y:S05]  /*125c0*/  BRA `(.L_x_1334) ;  /* 0xffffd03000007947 */ /* 0x000fea000383ffff */
        .weak           $__internal_17_$__cuda_sm70_shflsync_bfly_p
        .type           $__internal_17_$__cuda_sm70_shflsync_bfly_p,@function
        .size           $__internal_17_$__cuda_sm70_shflsync_bfly_p,($__internal_18_$__cuda_sm70_shflsync_idx_p - $__internal_17_$__cuda_sm70_shflsync_bfly_p)
$__internal_17_$__cuda_sm70_shflsync_bfly_p:
[----:B------:R-:W-:Y:S02]  /*125d0*/  MOV R176, 0xffffffff ;  /* 0xffffffff00b07802 */ /* 0x000fe40000000f00 */
[----:B------:R-:W-:-:S02]  /*125e0*/  MOV R3, 0x1f ;  /* 0x0000001f00037802 */ /* 0x000fc40000000f00 */
[----:B------:R-:W-:Y:S04]  /*125f0*/  WARPSYNC R176 ;  /* 0x000000b000007348 */ /* 0x000fe80003800000 */
[----:B------:R1:W2:Y:S02]  /*12600*/  SHFL.BFLY PT, R0, R100, R0, R3 ;  /* 0x0c00000064007389 */ /* 0x0002a400000e0003 */
[----:B-1----:R-:W-:-:S04]  /*12610*/  MOV R3, 0x0 ;  /* 0x0000000000037802 */ /* 0x002fc80000000f00 */
[----:B--2---:R-:W-:Y:S05]  /*12620*/  RET.REL.NODEC R2 `(_ZN7cutlass13device_kernelIN5flash19enable_sm80_to_sm89INS1_16FlashAttnFwdSm80INS1_25CollectiveMainloopFwdSm80ILi4ELi1ELb0EN4cute5tupleIJNS5_1CILi128EEENS7_ILi64EEENS7_ILi96EEEEEELi96ENS_6half_tEfNS_4arch4Sm80ELb1ELb0ELb0ELb0ELb1ELb0ELb1ELb1EEENS1_21CollectiveEpilogueFwdINS6_IJS8_SA_S9_EEENS6_IJNS7_ILi1EEESI_SI_EEESC_SE_Li128ELb0ELb1ELb1ELb0EEENS1_30DynamicPersistentTileSchedulerILi128ELi128ELb1ELb1ELb0EEEEEEEEEvNT_6ParamsE) ;  /* 0xfffed9d002007950 */ /* 0x004fea0003c3ffff */
        .weak           $__internal_18_$__cuda_sm70_shflsync_idx_p
        .type           $__internal_18_$__cuda_sm70_shflsync_idx_p,@function
        .size           $__internal_18_$__cuda_sm70_shflsync_idx_p,(.L_x_1837 - $__internal_18_$__cuda_sm70_shflsync_idx_p)
$__internal_18_$__cuda_sm70_shflsync_idx_p:
[----:B------:R-:W-:-:S04]  /*12630*/  MOV R225, 0xffffffff ;  /* 0xffffffff00e17802 */ /* 0x000fc80000000f00 */
[----:B------:R-:W-:Y:S04]  /*12640*/  WARPSYNC R225 ;  /* 0x000000e100007348 */ /* 0x000fe80003800000 */
[----:B------:R1:W2:Y:S02]  /*12650*/  SHFL.IDX PT, R0, R0, R223, R3 ;  /* 0x000000df00007389 */ /* 0x0002a400000e0003 */
[----:B-1----:R-:W-:-:S04]  /*12660*/  MOV R3, 0x0 ;  /* 0x0000000000037802 */ /* 0x002fc80000000f00 */
[----:B--2---:R-:W-:Y:S05]  /*12670*/  RET.REL.NODEC R2 `(_ZN7cutlass13device_kernelIN5flash19enable_sm80_to_sm89INS1_16FlashAttnFwdSm80INS1_25CollectiveMainloopFwdSm80ILi4ELi1ELb0EN4cute5tupleIJNS5_1CILi128EEENS7_ILi64EEENS7_ILi96EEEEEELi96ENS_6half_tEfNS_4arch4Sm80ELb1ELb0ELb0ELb0ELb1ELb0ELb1ELb1EEENS1_21CollectiveEpilogueFwdINS6_IJS8_SA_S9_EEENS6_IJNS7_ILi1EEESI_SI_EEESC_SE_Li128ELb0ELb1ELb1ELb0EEENS1_30DynamicPersistentTileSchedulerILi128ELi128ELb1ELb1ELb0EEEEEEEEEvNT_6ParamsE) ;  /* 0xfffed98002007950 */ /* 0x004fea0003c3ffff */
.L_x_1335:
        /* <DEDUP_REMOVED lines=16> */
.L_x_1837:


//--------------------- .text._ZN7cutlass13device_kernelIN5flash19enable_sm80_to_sm89INS1_16FlashAttnFwdSm80INS1_25CollectiveMainloopFwdSm80ILi4ELi1ELb0EN4cute5tupleIJNS5_1CILi128EEENS7_ILi48EEENS7_ILi96EEEEEELi96ENS_6half_tEfNS_4arch4Sm80ELb1ELb0ELb0ELb1ELb1ELb0ELb1ELb1EEENS1_21CollectiveEpilogueFwdINS6_IJS8_SA_S9_EEENS6_IJNS7_ILi1EEESI_SI_EEESC_SE_Li128ELb1ELb1ELb1ELb0EEENS1_36VarlenDynamicPersistentTileSchedulerILi128ELi48ELi128ELi128ELb1ELb1ELb0ELb1ELb1ELb1EEEEEEEEEvNT_6ParamsE --------------------------
	.section	.text._ZN7cutlass13device_kernelIN5flash19enable_sm80_to_sm89INS1_16FlashAttnFwdSm80INS1_25CollectiveMainloopFwdSm80ILi4ELi1ELb0EN4cute5tupleIJNS5_1CILi128EEENS7_ILi48EEENS7_ILi96EEEEEELi96ENS_6half_tEfNS_4arch4Sm80ELb1ELb0ELb0ELb1ELb1ELb0ELb1ELb1EEENS1_21CollectiveEpilogueFwdINS6_IJS8_SA_S9_EEENS6_IJNS7_ILi1EEESI_SI_EEESC_SE_Li128ELb1ELb1ELb1ELb0EEENS1_36VarlenDynamicPersistentTileSchedulerILi128ELi48ELi128ELi128ELb1ELb1ELb0ELb1ELb1ELb1EEEEEEEEEvNT_6ParamsE,"ax",@progbits
	.sectioninfo	@"SHI_REGISTERS=255"
	.align	128
.text._ZN7cutlass13device_kernelIN5flash19enable_sm80_to_sm89INS1_16FlashAttnFwdSm80INS1_25CollectiveMainloopFwdSm80ILi4ELi1ELb0EN4cute5tupleIJNS5_1CILi128EEENS7_ILi48EEENS7_ILi96EEEEEELi96ENS_6half_tEfNS_4arch4Sm80ELb1ELb0ELb0ELb1ELb1ELb0ELb1ELb1EEENS1_21CollectiveEpilogueFwdINS6_IJS8_SA_S9_EEENS6_IJNS7_ILi1EEESI_SI_EEESC_SE_Li128ELb1ELb1ELb1ELb0EEENS1_36VarlenDynamicPersistentTileSchedulerILi128ELi48ELi128ELi128ELb1ELb1ELb0ELb1ELb1ELb1EEEEEEEEEvNT_6ParamsE:
        .type           _ZN7cutlass13device_kernelIN5flash19enable_sm80_to_sm89INS1_16FlashAttnFwdSm80INS1_25CollectiveMainloopFwdSm80ILi4ELi1ELb0EN4cute5tupleIJNS5_1CILi128EEENS7_ILi48EEENS7_ILi96EEEEEELi96ENS_6half_tEfNS_4arch4Sm80ELb1ELb0ELb0ELb1ELb1ELb0ELb1ELb1EEENS1_21CollectiveEpilogueFwdINS6_IJS8_SA_S9_EEENS6_IJNS7_ILi1EEESI_SI_EEESC_SE_Li128ELb1ELb1ELb1ELb0EEENS1_36VarlenDynamicPersistentTileSchedulerILi128ELi48ELi128ELi128ELb1ELb1ELb0ELb1ELb1ELb1EEEEEEEEEvNT_6ParamsE,@function
        .size           _ZN7cutlass13device_kernelIN5flash19enable_sm80_to_sm89INS1_16FlashAttnFwdSm80INS1_25CollectiveMainloopFwdSm80ILi4ELi1ELb0EN4cute5tupleIJNS5_1CILi128EEENS7_ILi48EEENS7_ILi96EEEEEELi96ENS_6half_tEfNS_4arch4Sm80ELb1ELb0ELb0ELb1ELb1ELb0ELb1ELb1EEENS1_21CollectiveEpilogueFwdINS6_IJS8_SA_S9_EEENS6_IJNS7_ILi1EEESI_SI_EEESC_SE_Li128ELb1ELb1ELb1ELb0EEENS1_36VarlenDynamicPersistentTileSchedulerILi128ELi48ELi128ELi128ELb1ELb1ELb0ELb1ELb1ELb1EEEEEEEEEvNT_6ParamsE,(.L_x_1840 - _ZN7cutlass13device_kernelIN5flash19enable_sm80_to_sm89INS1_16FlashAttnFwdSm80INS1_25CollectiveMainloopFwdSm80ILi4ELi1ELb0EN4cute5tupleIJNS5_1CILi128EEENS7_ILi48EEENS7_ILi96EEEEEELi96ENS_6half_tEfNS_4arch4Sm80ELb1ELb0ELb0ELb1ELb1ELb0ELb1ELb1EEENS1_21CollectiveEpilogueFwdINS6_IJS8_SA_S9_EEENS6_IJNS7_ILi1EEESI_SI_EEESC_SE_Li128ELb1ELb1ELb1ELb0EEENS1_36VarlenDynamicPersistentTileSchedulerILi128ELi48ELi128ELi128ELb1ELb1ELb0ELb1ELb1ELb1EEEEEEEEEvNT_6ParamsE)
        .other          _ZN7cutlass13device_kernelIN5flash19enable_sm80_to_sm89INS1_16FlashAttnFwdSm80INS1_25CollectiveMainloopFwdSm80ILi4ELi1ELb0EN4cute5tupleIJNS5_1CILi128EEENS7_ILi48EEENS7_ILi96EEEEEELi96ENS_6half_tEfNS_4arch4Sm80ELb1ELb0ELb0ELb1ELb1ELb0ELb1ELb1EEENS1_21CollectiveEpilogueFwdINS6_IJS8_SA_S9_EEENS6_IJNS7_ILi1EEESI_SI_EEESC_SE_Li128ELb1ELb1ELb1ELb0EEENS1_36VarlenDynamicPersistentTileSchedulerILi128ELi48ELi128ELi128ELb1ELb1ELb0ELb1ELb1ELb1EEEEEEEEEvNT_6ParamsE,@"STO_CUDA_ENTRY STV_DEFAULT"
_ZN7cutlass13device_kernelIN5flash19enable_sm80_to_sm89INS1_16FlashAttnFwdSm80INS1_25CollectiveMainloopFwdSm80ILi4ELi1ELb0EN4cute5tupleIJNS5_1CILi128EEENS7_ILi48EEENS7_ILi96EEEEEELi96ENS_6half_tEfNS_4arch4Sm80ELb1ELb0ELb0ELb1ELb1ELb0ELb1ELb1EEENS1_21CollectiveEpilogueFwdINS6_IJS8_SA_S9_EEENS6_IJNS7_ILi1EEESI_SI_EEESC_SE_Li128ELb1ELb1ELb1ELb0EEENS1_36VarlenDynamicPersistentTileSchedulerILi128ELi48ELi128ELi128ELb1ELb1ELb0ELb1ELb1ELb1EEEEEEEEEvNT_6ParamsE:
        /* <DEDUP_REMOVED lines=13> */
[----:B------:R-:W-:-:S03]  /*00d0*/  CS2R R8, SRZ ;  /* 0x0000000000087805 */ /* 0x000fc6000001ff00 */
        /* <DEDUP_REMOVED lines=10> */
[C---:B------:R-:W-:Y:S01]  /*0180*/  ISETP.GE.U32.AND P4, PT, R12.reuse, 0x2, PT ;  /* 0x000000020c00780c */ /* 0x040fe20003f86070 */
[----:B------:R-:W-:Y:S01]  /*0190*/  IMAD.MOV.U32 R7, RZ, RZ, RZ ;  /* 0x000000ffff077224 */ /* 0x000fe200078e00ff */
        /* <DEDUP_REMOVED lines=26> */
.L_x_1341:
        /* <DEDUP_REMOVED lines=11> */
[----:B------:R-:W3:Y:S04]  /*03f0*/  @!P0 LDG.E R9, [R4.64] ;  /* 0x0000000604098981 */ /* 0x000ee8000c1e1900 */
[----:B------:R-:W3:Y:S02]  /*0400*/  @!P0 LDG.E R8, [R2.64] ;  /* 0x0000000602088981 */ /* 0x000ee4000c1e1900 */
[----:B---3--:R-:W-:Y:S01]  /*0410*/  IMAD R5, R9, R8, RZ ;  /* 0x0000000809057224 */ /* 0x008fe200078e02ff */
[----:B------:R-:W-:Y:S05]  /*0420*/  BRA.DIV ~URZ, `(.L_x_1339) ;  /* 0x00010e527f007947 */ /* 0x000fea000b800000 */
[----:B------:R1:W3:Y:S02]  /*0430*/  SHFL.UP PT, R0, R5, 0x1, RZ ;  /* 0x0420000005007989 */ /* 0x0002e400000e00ff */
.L_x_1478:
        /* <DEDUP_REMOVED lines=16> */
.L_x_1479:
[----:B---3--:R-:W-:-:S05]  /*0540*/  IMAD R0, R0, c[0x0][0x538], RZ ;  /* 0x00014e0000007a24 */ /* 0x008fca00078e02ff */
[----:B------:R-:W-:-:S04]  /*0550*/  IADD3 R6, R0, R6, RZ ;  /* 0x0000000600067210 */ /* 0x000fc80007ffe0ff */
[----:B------:R-:W-:-:S13]  /*0560*/  ISETP.GT.AND P0, PT, R6, UR4, PT ;  /* 0x0000000406007c0c */ /* 0x000fda000bf04270 */
[----:B-12---:R-:W-:Y:S05]  /*0570*/  @!P0 BRA `(.L_x_1341) ;  /* 0xfffffdc000008947 */ /* 0x006fea000383ffff */
.L_x_1337:
[----:B------:R-:W-:-:S05]  /*0580*/  IADD3 R10, -R0, R6, RZ ;  /* 0x00000006000a7210 */ /* 0x000fca0007ffe1ff */
[----:B------:R-:W-:-:S05]  /*0590*/  IMAD R0, R4, c[0x0][0x538], R10 ;  /* 0x00014e0004007a24 */ /* 0x000fca00078e020a */
[----:B------:R-:W-:Y:S01]  /*05a0*/  ISETP.GT.AND P0, PT, R0, UR4, PT ;  /* 0x0000000400007c0c */ /* 0x000fe2000bf04270 */
[----:B------:R-:W-:-:S12]  /*05b0*/  BRA.DIV ~URZ, `(.L_x_1342) ;  /* 0x00010ee27f007947 */ /* 0x000fd8000b800000 */
[----:B------:R-:W-:-:S04]  /*05c0*/  VOTE.ANY R6, PT, !P0 ;  /* 0x0000000000067806 */ /* 0x000fc800040e0100 */
.L_x_1480:
[----:B------:R-:W1:Y:S02]  /*05d0*/  POPC R0, R6 ;  /* 0x0000000600007309 */ /* 0x000e640000000000 */
[----:B-12---:R-:W-:Y:S01]  /*05e0*/  IADD3 R247, R0, R7, RZ ;  /* 0x0000000700f77210 */ /* 0x006fe20007ffe0ff */
[----:B------:R-:W-:Y:S05]  /*05f0*/  BRA.DIV ~URZ, `(.L_x_1343) ;  /* 0x00010ef27f007947 */ /* 0x000fea000b800000 */
[----:B------:R1:W2:Y:S01]  /*0600*/  SHFL.IDX PT, R245, R9, R0, 0x1f ;  /* 0x00001f0009f57589 */ /* 0x0002a200000e0000 */
[----:B------:R-:W-:-:S03]  /*0610*/  MOV R5, RZ ;  /* 0x000000ff00057202 */ /* 0x000fc60000000f00 */
[----:B------:R1:W3:Y:S04]  /*0620*/  SHFL.IDX PT, R9, R8, R0, 0x1f ;  /* 0x00001f0008097589 */ /* 0x0002e800000e0000 */
.L_x_1481:
[----:B------:R-:W-:Y:S01]  /*0630*/  ISETP.NE.AND P0, PT, R6, RZ, PT ;  /* 0x000000ff0600720c */ /* 0x000fe20003f05270 */
[----:B------:R-:W-:-:S12]  /*0640*/  BSSY B0, `(.L_x_1344) ;  /* 0x0000005000007945 */ /* 0x000fd80003800000 */
[----:B------:R-:W-:Y:S05]  /*0650*/  @!P0 BRA `(.L_x_1345) ;  /* 0x0000003000008947 */ /* 0x000fea0003800000 */
[----:B-1----:R-:W-:Y:S01]  /*0660*/  IADD3 R0, R0, -0x1, RZ ;  /* 0xffffffff00007810 */ /* 0x002fe20007ffe0ff */
[----:B------:R-:W-:Y:S05]  /*0670*/  BRA.DIV ~URZ, `(.L_x_1346) ;  /* 0x00010f527f007947 */ /* 0x000fea000b800000 */
[----:B------:R1:W4:Y:S02]  /*0680*/  SHFL.IDX PT, R5, R4, R0, 0x1f ;  /* 0x00001f0004057589 */ /* 0x00032400000e0000 */
.L_x_1345:
[----:B------:R-:W-:Y:S05]  /*0690*/  BSYNC B0 ;  /* 0x0000000000007941 */ /* 0x000fea0003800000 */
.L_x_1344:
[----:B---3--:R-:W-:Y:S01]  /*06a0*/  ISETP.NE.AND P0, PT, R9, 0x1, PT ;  /* 0x000000010900780c */ /* 0x008fe20003f05270 */
[----:B----4-:R-:W-:Y:S01]  /*06b0*/  IMAD R244, R5, c[0x0][0x538], R10 ;  /* 0x00014e0005f47a24 */ /* 0x010fe200078e020a */
[----:B------:R-:W-:Y:S04]  /*06c0*/  BSSY B0, `(.L_x_1347) ;  /* 0x0000085000007945 */ /* 0x000fe80003800000 */
[----:B------:R-:W-:-:S07]  /*06d0*/  IADD3 R11, -R244, UR4, RZ ;  /* 0x00000004f40b7c10 */ /* 0x000fce000fffe1ff */
[----:B------:R-:W-:Y:S05]  /*06e0*/  @!P0 BRA `(.L_x_1348) ;  /* 0x000003e000008947 */ /* 0x000fea0003800000 */
[-C--:B-12---:R-:W-:Y:S02]  /*06f0*/  IABS R0, R245.reuse ;  /* 0x000000f500007213 */ /* 0x086fe40000000000 */
        /* <DEDUP_REMOVED lines=59> */
[----:B------:R-:W-:Y:S01]  /*0ab0*/  IMAD R246, R3, 0x10000, R2 ;  /* 0x0001000003f67824 */ /* 0x000fe200078e0202 */
[----:B------:R-:W-:Y:S05]  /*0ac0*/  BRA `(.L_x_1349) ;  /* 0x0000044000007947 */ /* 0x000fea0003800000 */
.L_x_1348:
[----:B------:R-:W-:-:S04]  /*0ad0*/  IMAD.MOV.U32 R2, RZ, RZ, 0x4 ;  /* 0x00000004ff027424 */ /* 0x000fc800078e00ff */
[----:B------:R-:W-:-:S05]  /*0ae0*/  IMAD.WIDE R2, R247, R2, c[0x0][0x590] ;  /* 0x00016400f7027625 */ /* 0x000fca00078e0202 */
[----:B------:R-:W3:Y:S02]  /*0af0*/  LDG.E R7, [R2.64] ;  /* 0x0000000602077981 */ /* 0x000ee4000c1e1900 */
[----:B-123--:R-:W-:-:S05]  /*0b00*/  IMAD R9, R7, R245, RZ ;  /* 0x000000f507097224 */ /* 0x00efca00078e02ff */
        /* <DEDUP_REMOVED lines=63> */
[----:B------:R-:W-:Y:S02]  /*0f00*/  IMAD R246, R0, R2, R3 ;  /* 0x0000000200f67224 */ /* 0x000fe400078e0203 */
.L_x_1349:
[----:B------:R-:W-:Y:S05]  /*0f10*/  BSYNC B0 ;  /* 0x0000000000007941 */ /* 0x000fea0003800000 */
.L_x_1347:
[----:B------:R-:W-:-:S04]  /*0f20*/  LOP3.LUT R0, RZ, R0, RZ, 0x33, !PT ;  /* 0x00000000ff007212 */ /* 0x000fc800078e33ff */
[----:B------:R-:W-:Y:S01]  /*0f30*/  IADD3 R245, R0, R245, RZ ;  /* 0x000000f500f57210 */ /* 0x000fe20007ffe0ff */
[----:B------:R-:W-:Y:S05]  /*0f40*/  BRA `(.L_x_1350) ;  /* 0x0000004000007947 */ /* 0x000fea0003800000 */
.L_x_1338:
[----:B--2---:R-:W-:Y:S01]  /*0f50*/  IMAD.MOV.U32 R245, RZ, RZ, RZ ;  /* 0x000000fffff57224 */ /* 0x004fe200078e00ff */
[----:B------:R-:W-:Y:S01]  /*0f60*/  MOV R246, RZ ;  /* 0x000000ff00f67202 */ /* 0x000fe20000000f00 */
[----:B------:R-:W-:Y:S01]  /*0f70*/  IMAD.U32 R244, RZ, RZ, UR4 ;  /* 0x00000004fff47e24 */ /* 0x000fe2000f8e00ff */
[----:B------:R-:W-:Y:S02]  /*0f80*/  MOV R247, c[0x0][0x53c] ;  /* 0x00014f0000f77a02 */ /* 0x000fe40000000f00 */
.L_x_1350:
[----:B------:R-:W-:Y:S01]  /*0f90*/  ISETP.NE.AND P0, PT, R12, RZ, PT ;  /* 0x000000ff0c00720c */ /* 0x000fe20003f05270 */
[----:B------:R-:W-:-:S12]  /*0fa0*/  WARPSYNC 0xffffffff ;  /* 0xffffffff00007948 */ /* 0x000fd80003800000 */
[----:B------:R1:W-:Y:S04]  /*0fb0*/  @!P0 STS.128 [0xc080], R244 ;  /* 0x00c080f4ff008388 */ /* 0x0003e80000000c00 */
[----:B------:R-:W-:Y:S06]  /*0fc0*/  BAR.ARV 0x5, 0x80 ;  /* 0x0142000000007b1d */ /* 0x000fec0000002000 */
.L_x_1336:
        /* <DEDUP_REMOVED lines=27> */
[C---:B------:R-:W-:Y:S01]  /*1180*/  IMAD.IADD R0, R17.reuse, 0x1, -R0 ;  /* 0x0000000111007824 */ /* 0x040fe200078e0a00 */
        /* <DEDUP_REMOVED lines=71> */
[----:B------:R-:W-:-:S02]  /*1600*/  IMAD.IADD R3, R3, 0x1, R6 ;  /* 0x0000000103037824 */ /* 0x000fc400078e0206 */
[----:B------:R-:W-:Y:S01]  /*1610*/  IMAD.IADD R248, R17, 0x1, R248 ;  /* 0x0000000111f87824 */ /* 0x000fe200078e02f8 */
[----:B------:R-:W-:Y:S01]  /*1620*/  LOP3.LUT R2, R2, 0xc0, RZ, 0xc0, !PT ;  /* 0x000000c002027812 */ /* 0x000fe200078ec0ff */
[----:B------:R-:W-:Y:S02]  /*1630*/  IMAD.IADD R4, R0, 0x1, R7 ;  /* 0x0000000100047824 */ /* 0x000fe400078e0207 */
[----:B------:R-:W-:Y:S01]  /*1640*/  IMAD.SHL.U32 R250, R3, 0x2, RZ ;  /* 0x0000000203fa7824 */ /* 0x000fe200078e00ff */
[----:B------:R-:W-:Y:S01]  /*1650*/  LOP3.LUT R6, R2, 0x8, R8, 0xf8, !PT ;  /* 0x0000000802067812 */ /* 0x000fe200078ef808 */
[C---:B------:R-:W-:Y:S01]  /*1660*/  IMAD R7, R13.reuse, 0x20, R0 ;  /* 0x000000200d077824 */ /* 0x040fe200078e0200 */
[----:B------:R-:W-:Y:S01]  /*1670*/  SHF.R.U32.HI R5, RZ, 0x3, R2 ;  /* 0x00000003ff057819 */ /* 0x000fe20000011602 */
[----:B------:R-:W-:Y:S01]  /*1680*/  IMAD R2, R13, 0x20, R4 ;  /* 0x000000200d027824 */ /* 0x000fe200078e0204 */
[C---:B------:R-:W-:Y:S01]  /*1690*/  IADD3 R4, R250.reuse, 0x80, RZ ;  /* 0x00000080fa047810 */ /* 0x040fe20007ffe0ff */
[----:B------:R-:W-:Y:S01]  /*16a0*/  IMAD.U32 R0, R9, 0x20, R10 ;  /* 0x0000002009007824 */ /* 0x000fe200078e000a */
[----:B------:R-:W-:-:S02]  /*16b0*/  IADD3 R251, R250, 0x70, RZ ;  /* 0x00000070fafb7810 */ /* 0x000fc40007ffe0ff */
[----:B------:R-:W-:Y:S02]  /*16c0*/  @P1 IADD3 R251, R4, 0x10, RZ ;  /* 0x0000001004fb1810 */ /* 0x000fe40007ffe0ff */
        /* <DEDUP_REMOVED lines=9> */
[----:B------:R-:W-:Y:S01]  /*1760*/  SHF.R.S32.HI R4, RZ, 0x1f, R226 ;  /* 0x0000001fff047819 */ /* 0x000fe200000114e2 */
[----:B------:R-:W-:Y:S01]  /*1770*/  IMAD.IADD R3, R3, 0x1, R7 ;  /* 0x0000000103037824 */ /* 0x000fe200078e0207 */
[----:B------:R-:W-:-:S02]  /*1780*/  SHF.R.S32.HI R7, RZ, 0x1f, R202 ;  /* 0x0000001fff077819 */ /* 0x000fc400000114ca */
[C---:B------:R-:W-:Y:S02]  /*1790*/  IADD3 R9, R243.reuse, 0x40, RZ ;  /* 0x00000040f3097810 */ /* 0x040fe40007ffe0ff */
[C---:B------:R-:W-:Y:S02]  /*17a0*/  IADD3 R7, R243.reuse, 0x50, RZ ;  /* 0x00000050f3077810 */ /* 0x040fe40007ffe0ff */
[----:B------:R-:W-:Y:S02]  /*17b0*/  SHF.R.S32.HI R0, RZ, 0x1f, R9 ;  /* 0x0000001fff007819 */ /* 0x000fe40000011409 */
[----:B------:R-:W-:Y:S01]  /*17c0*/  SHF.R.S32.HI R0, RZ, 0x1f, R7 ;  /* 0x0000001fff007819 */ /* 0x000fe20000011407 */
[----:B------:R-:W-:Y:S01]  /*17d0*/  IMAD.IADD R0, R250, 0x1, R5 ;  /* 0x00000001fa007824 */ /* 0x000fe200078e0205 */
[----:B------:R-:W-:Y:S02]  /*17e0*/  IADD3 R15, R243, 0x10, RZ ;  /* 0x00000010f30f7810 */ /* 0x000fe40007ffe0ff */
[----:B------:R-:W-:-:S02]  /*17f0*/  SHF.R.S32.HI R4, RZ, 0x1f, R243 ;  /* 0x0000001fff047819 */ /* 0x000fc400000114f3 */
[----:B------:R1:W-:Y:S01]  /*1800*/  STL [R1+0x4], R0 ;  /* 0x0000040001007387 */ /* 0x0003e20000100800 */
[C---:B------:R-:W-:Y:S02]  /*1810*/  IADD3 R12, R243.reuse, 0x28, RZ ;  /* 0x00000028f30c7810 */ /* 0x040fe40007ffe0ff */
[----:B------:R-:W-:Y:S02]  /*1820*/  IADD3 R10, R243, 0x38, RZ ;  /* 0x00000038f30a7810 */ /* 0x000fe40007ffe0ff */
[----:B------:R-:W-:Y:S02]  /*1830*/  SEL R4, R6, 0xffffffe0, !P3 ;  /* 0xffffffe006047807 */ /* 0x000fe40005800000 */
[----:B------:R-:W-:Y:S02]  /*1840*/  IADD3 R189, R184, 0x20, RZ ;  /* 0x00000020b8bd7810 */ /* 0x000fe40007ffe0ff */
[----:B------:R-:W-:Y:S02]  /*1850*/  LEA R187, R2, 0x6080, 0x1 ;  /* 0x0000608002bb7811 */ /* 0x000fe400078e08ff */
[----:B------:R-:W-:-:S02]  /*1860*/  LEA R185, R3, 0x1880, 0x1 ;  /* 0x0000188003b97811 */ /* 0x000fc400078e08ff */
[----:B------:R-:W-:Y:S01]  /*1870*/  IADD3 R16, R243, 0x8, RZ ;  /* 0x00000008f3107810 */ /* 0x000fe20007ffe0ff */
[----:B------:R-:W-:Y:S01]  /*1880*/  IMAD.IADD R188, R187, 0x1, R4 ;  /* 0x00000001bbbc7824 */ /* 0x000fe200078e0204 */
[C---:B------:R-:W-:Y:S01]  /*1890*/  IADD3 R14, R243.reuse, 0x18, RZ ;  /* 0x00000018f30e7810 */ /* 0x040fe20007ffe0ff */
[----:B------:R-:W-:Y:S01]  /*18a0*/  IMAD.IADD R186, R4, 0x1, R185 ;  /* 0x0000000104ba7824 */ /* 0x000fe200078e02b9 */
[C---:B------:R-:W-:Y:S02]  /*18b0*/  IADD3 R13, R243.reuse, 0x20, RZ ;  /* 0x00000020f30d7810 */ /* 0x040fe40007ffe0ff */
[C---:B------:R-:W-:Y:S02]  /*18c0*/  IADD3 R11, R243.reuse, 0x30, RZ ;  /* 0x00000030f30b7810 */ /* 0x040fe40007ffe0ff */
[C---:B------:R-:W-:Y:S02]  /*18d0*/  IADD3 R8, R243.reuse, 0x48, RZ ;  /* 0x00000048f3087810 */ /* 0x040fe40007ffe0ff */
[----:B------:R-:W-:Y:S01]  /*18e0*/  IADD3 R252, R243, 0x58, RZ ;  /* 0x00000058f3fc7810 */ /* 0x000fe20007ffe0ff */
[----:B-1----:R-:W-:Y:S01]  /*18f0*/  IMAD.IADD R0, R5, 0x1, R251 ;  /* 0x0000000105007824 */ /* 0x002fe200078e02fb */
[----:B------:R-:W-:-:S02]  /*1900*/  @P2 IADD3 R189, R184, -0x20, RZ ;  /* 0xffffffe0b8bd2810 */ /* 0x000fc40007ffe0ff */
[----:B------:R-:W-:Y:S02]  /*1910*/  SHF.R.S32.HI R6, RZ, 0x1f, R15 ;  /* 0x0000001fff067819 */ /* 0x000fe4000001140f */
[----:B------:R1:W-:Y:S01]  /*1920*/  STL [R1], R0 ;  /* 0x0000000001007387 */ /* 0x0003e20000100800 */
        /* <DEDUP_REMOVED lines=8> */
[C---:B------:R-:W-:Y:S02]  /*19b0*/  IADD3 R197, R189.reuse, 0x400, RZ ;  /* 0x00000400bdc57810 */ /* 0x040fe40007ffe0ff */
[C---:B------:R-:W-:Y:S02]  /*19c0*/  IADD3 R196, R189.reuse, 0x800, RZ ;  /* 0x00000800bdc47810 */ /* 0x040fe40007ffe0ff */
[----:B------:R-:W-:-:S02]  /*19d0*/  IADD3 R195, R189, 0xc00, RZ ;  /* 0x00000c00bdc37810 */ /* 0x000fc40007ffe0ff */
[C---:B------:R-:W-:Y:S02]  /*19e0*/  IADD3 R194, R189.reuse, 0x1000, RZ ;  /* 0x00001000bdc27810 */ /* 0x040fe40007ffe0ff */
[C---:B------:R-:W-:Y:S02]  /*19f0*/  IADD3 R193, R189.reuse, 0x1400, RZ ;  /* 0x00001400bdc17810 */ /* 0x040fe40007ffe0ff */
[C---:B------:R-:W-:Y:S02]  /*1a00*/  IADD3 R192, R189.reuse, 0x1800, RZ ;  /* 0x00001800bdc07810 */ /* 0x040fe40007ffe0ff */
[C---:B------:R-:W-:Y:S02]  /*1a10*/  IADD3 R191, R189.reuse, 0x1c00, RZ ;  /* 0x00001c00bdbf7810 */ /* 0x040fe40007ffe0ff */
[----:B-1----:R-:W-:Y:S02]  /*1a20*/  IADD3 R190, R189, 0x2000, RZ ;  /* 0x00002000bdbe7810 */ /* 0x002fe40007ffe0ff */
.L_x_1477:
        /* <DEDUP_REMOVED lines=30> */
[----:B------:R2:W3:Y:S04]  /*1c10*/  LDG.E R0, [R2.64] ;  /* 0x0000000602007981 */ /* 0x0004e8000c1e1900 */
[----:B-12---:R-:W3:Y:S02]  /*1c20*/  LDG.E R2, [R2.64+0x4] ;  /* 0x0000040602027981 */ /* 0x006ee4000c1e1900 */
[----:B---3--:R-:W-:-:S02]  /*1c30*/  IADD3 R240, -R0, R2, RZ ;  /* 0x0000000200f07210 */ /* 0x008fc40007ffe1ff */
.L_x_1351:
[----:B------:R-:W-:-:S04]  /*1c40*/  ISETP.NE.U32.AND P1, PT, RZ, c[0x0][0x368], PT ;  /* 0x0000da00ff007a0c */ /* 0x000fc80003f25070 */
[----:B------:R-:W-:-:S13]  /*1c50*/  ISETP.NE.AND.EX P1, PT, RZ, c[0x0][0x36c], PT, P1 ;  /* 0x0000db00ff007a0c */ /* 0x000fda0003f25310 */
[----:B------:R-:W-:Y:S05]  /*1c60*/  @!P1 BRA `(.L_x_1352) ;  /* 0x0000004000009947 */ /* 0x000fea0003800000 */
[----:B-1----:R-:W-:-:S04]  /*1c70*/  IADD3 R2, P1, R14, c[0x0][0x368], RZ ;  /* 0x0000da000e027a10 */ /* 0x002fc80007f3e0ff */
[----:B------:R-:W-:-:S05]  /*1c80*/  IADD3.X R3, R13, c[0x0][0x36c], RZ, P1, !PT ;  /* 0x0000db000d037a10 */ /* 0x000fca0000ffe4ff */
[----:B------:R1:W5:Y:S01]  /*1c90*/  LDG.E R0, [R2.64] ;  /* 0x0000000602007981 */ /* 0x000362000c1e1900 */
[----:B------:R-:W-:Y:S05]  /*1ca0*/  BRA `(.L_x_1353) ;  /* 0x0000008000007947 */ /* 0x000fea0003800000 */
.L_x_1352:
        /* <DEDUP_REMOVED lines=8> */
.L_x_1353:
[----:B-1----:R-:W-:Y:S01]  /*1d30*/  IMAD.MOV.U32 R2, RZ, RZ, c[0x0][0x2c4] ;  /* 0x0000b100ff027624 */ /* 0x002fe200078e00ff */
[----:B------:R-:W-:Y:S01]  /*1d40*/  BSSY B0, `(.L_x_1354) ;  /* 0x000003b000007945 */ /* 0x000fe20003800000 */
[----:B------:R-:W-:Y:S02]  /*1d50*/  IMAD.SHL.U32 R242, R245, 0x80, RZ ;  /* 0x00000080f5f27824 */ /* 0x000fe400078e00ff */
[----:B-----5:R-:W-:Y:S01]  /*1d60*/  IMAD.IADD R241, R0, 0x1, -R230 ;  /* 0x0000000100f17824 */ /* 0x020fe200078e0ae6 */
[----:B------:R-:W-:-:S02]  /*1d70*/  ISETP.NE.AND P3, PT, R2, 0x1, PT ;  /* 0x000000010200780c */ /* 0x000fc40003f65270 */
[----:B------:R-:W-:-:S05]  /*1d80*/  IADD3 R2, R242, 0x7f, RZ ;  /* 0x0000007ff2027810 */ /* 0x000fca0007ffe0ff */
[----:B------:R-:W-:-:S06]  /*1d90*/  IMAD.MOV.U32 R0, RZ, RZ, R2 ;  /* 0x000000ffff007224 */ /* 0x000fcc00078e0002 */
[----:B------:R-:W-:Y:S01]  /*1da0*/  @P3 IMAD.HI.U32 R3, R2, c[0x0][0x2c8], RZ ;  /* 0x0000b20002033a27 */ /* 0x000fe200078e00ff */
[----:B------:R-:W-:-:S04]  /*1db0*/  IADD3 R2, R241, 0x30, -R240 ;  /* 0x00000030f1027810 */ /* 0x000fc80007ffe8f0 */
[----:B------:R-:W-:Y:S02]  /*1dc0*/  @P3 SHF.R.U32.HI R0, RZ, c[0x0][0x2cc], R3 ;  /* 0x0000b300ff003a19 */ /* 0x000fe40000011603 */
[----:B------:R-:W-:-:S03]  /*1dd0*/  IADD3 R3, R241, 0x2f, RZ ;  /* 0x0000002ff1037810 */ /* 0x000fc60007ffe0ff */
[----:B------:R-:W-:Y:S02]  /*1de0*/  IMAD.IADD R0, R2, 0x1, R0 ;  /* 0x0000000102007824 */ /* 0x000fe400078e0200 */
[----:B------:R-:W-:-:S04]  /*1df0*/  IMAD.HI R2, R3, 0x2aaaaaab, RZ ;  /* 0x2aaaaaab03027827 */ /* 0x000fc800078e02ff */
[----:B------:R-:W-:Y:S01]  /*1e00*/  IMAD.HI R0, R0, 0x2aaaaaab, RZ ;  /* 0x2aaaaaab00007827 */ /* 0x000fe200078e02ff */
[----:B------:R-:W-:-:S04]  /*1e10*/  SHF.R.U32.HI R4, RZ, 0x1f, R2 ;  /* 0x0000001fff047819 */ /* 0x000fc80000011602 */
[----:B------:R-:W-:Y:S02]  /*1e20*/  SHF.R.U32.HI R3, RZ, 0x1f, R0 ;  /* 0x0000001fff037819 */ /* 0x000fe40000011600 */
[----:B------:R-:W-:Y:S02]  /*1e30*/  LEA.HI.SX32 R4, R2, R4, 0x1d ;  /* 0x0000000402047211 */ /* 0x000fe400078feaff */
[----:B------:R-:W-:Y:S02]  /*1e40*/  LEA.HI.SX32 R0, R0, R3, 0x1d ;  /* 0x0000000300007211 */ /* 0x000fe400078feaff */
[----:B------:R-:W-:Y:S02]  /*1e50*/  LOP3.LUT R2, R246, 0xff000000, RZ, 0xc0, !PT ;  /* 0xff000000f6027812 */ /* 0x000fe400078ec0ff */
[----:B------:R-:W-:Y:S02]  /*1e60*/  IMNMX R6, R4, R0, PT ;  /* 0x0000000004067217 */ /* 0x000fe40003800200 */
[----:B------:R-:W-:-:S02]  /*1e70*/  LOP3.LUT R3, R246, 0xff0000, RZ, 0xc0, !PT ;  /* 0x00ff0000f6037812 */ /* 0x000fc400078ec0ff */
[----:B------:R-:W-:Y:S01]  /*1e80*/  SHF.R.U32.HI R0, RZ, 0x8, R2 ;  /* 0x00000008ff007819 */ /* 0x000fe20000011602 */
[----:B------:R-:W-:Y:S01]  /*1e90*/  IMAD.MOV.U32 R2, RZ, RZ, RZ ;  /* 0x000000ffff027224 */ /* 0x000fe200078e00ff */
[----:B------:R-:W-:Y:S02]  /*1ea0*/  ISETP.GE.AND P1, PT, R6, 0x1, PT ;  /* 0x000000010600780c */ /* 0x000fe40003f26270 */
        /* <DEDUP_REMOVED lines=36> */
.L_x_1355:
[----:B------:R-:W-:Y:S05]  /*20f0*/  BSYNC B0 ;  /* 0x0000000000007941 */ /* 0x000fea0003800000 */
.L_x_1354:
        /* <DEDUP_REMOVED lines=63> */
[----:B-1----:R-:W-:Y:S01]  /*24f0*/  IMAD.IADD R5, R224, 0x1, R242 ;  /* 0x00000001e0057824 */ /* 0x002fe200078e02f2 */
[----:B------:R-:W-:Y:S02]  /*2500*/  LOP3.LUT R13, R246, 0xffff, RZ, 0xc0, !PT ;  /* 0x0000fffff60d7812 */ /* 0x000fe400078ec0ff */
[----:B------:R-:W-:Y:S01]  /*2510*/  SEL R6, R12, RZ, !P0 ;  /* 0x000000ff0c067207 */ /* 0x000fe20004000000 */
[----:B------:R-:W-:Y:S01]  /*2520*/  IMAD R0, R0, c[0x0][0x178], RZ ;  /* 0x00005e0000007a24 */ /* 0x000fe200078e02ff */
[----:B------:R-:W-:Y:S01]  /*2530*/  SEL R4, R249, RZ, !P0 ;  /* 0x000000fff9047207 */ /* 0x000fe20004000000 */
[----:B------:R-:W-:Y:S01]  /*2540*/  @P3 IMAD.HI.U32 R7, R5, c[0x0][0x2c8], RZ ;  /* 0x0000b20005073a27 */ /* 0x000fe200078e00ff */
[----:B------:R-:W-:Y:S02]  /*2550*/  ISETP.GE.AND P6, PT, R202, c[0x0][0x198], PT ;  /* 0x00006600ca007a0c */ /* 0x000fe40003fc6270 */
[----:B------:R-:W-:Y:S01]  /*2560*/  ISETP.GE.AND P5, PT, R225, c[0x0][0x198], PT ;  /* 0x00006600e1007a0c */ /* 0x000fe20003fa6270 */
[----:B------:R-:W-:Y:S01]  /*2570*/  IMAD R0, R11, c[0x0][0x17c], R0 ;  /* 0x00005f000b007a24 */ /* 0x000fe200078e0200 */
[----:B------:R-:W-:Y:S01]  /*2580*/  ISETP.GE.AND P4, PT, R226, c[0x0][0x198], PT ;  /* 0x00006600e2007a0c */ /* 0x000fe20003f86270 */
[----:B------:R-:W-:Y:S01]  /*2590*/  IMAD R6, R6, c[0x0][0x1c0], RZ ;  /* 0x0000700006067a24 */ /* 0x000fe200078e02ff */
[----:B------:R-:W-:-:S03]  /*25a0*/  IADD3 R119, R200, -0x1, RZ ;  /* 0xffffffffc8777810 */ /* 0x000fc60007ffe0ff */
[----:B------:R-:W-:Y:S02]  /*25b0*/  IMAD R6, R4, c[0x0][0x1c4], R6 ;  /* 0x0000710004067a24 */ /* 0x000fe400078e0206 */
[----:B--2---:R-:W-:-:S04]  /*25c0*/  IMAD.WIDE.U32 R2, R11, c[0x0][0x178], RZ ;  /* 0x00005e000b027a25 */ /* 0x004fc800078e00ff */
[----:B------:R-:W-:Y:S01]  /*25d0*/  IMAD.IADD R3, R3, 0x1, R0 ;  /* 0x0000000103037824 */ /* 0x000fe200078e0200 */
[----:B------:R-:W-:Y:S02]  /*25e0*/  MOV R0, R5 ;  /* 0x0000000500007202 */ /* 0x000fe40000000f00 */
[----:B------:R-:W-:Y:S01]  /*25f0*/  @P3 SHF.R.U32.HI R0, RZ, c[0x0][0x2cc], R7 ;  /* 0x0000b300ff003a19 */ /* 0x000fe20000011607 */
[----:B------:R-:W-:-:S03]  /*2600*/  IMAD.WIDE.U32 R2, R13, c[0x0][0x1b8], R2 ;  /* 0x00006e000d027a25 */ /* 0x000fc600078e0002 */
        /* <DEDUP_REMOVED lines=20> */
.L_x_1482:
[----:B------:R-:W-:Y:S05]  /*2750*/  BRA.DIV ~URZ, `(.L_x_1358) ;  /* 0x0000ef527f007947 */ /* 0x000fea000b800000 */
[----:B------:R3:W4:Y:S02]  /*2760*/  SHFL.IDX PT, R0, R12, RZ, 0x1c1f ;  /* 0x001c1fff0c007589 */ /* 0x00072400000e0000 */
.L_x_1483:
        /* <DEDUP_REMOVED lines=22> */
.L_x_1360:
[----:B------:R-:W-:Y:S05]  /*28d0*/  BSYNC B0 ;  /* 0x0000000000007941 */ /* 0x000fea0003800000 */
.L_x_1359:
[----:B------:R-:W-:Y:S05]  /*28e0*/  BRA.DIV ~URZ, `(.L_x_1361) ;  /* 0x0000ee327f007947 */ /* 0x000fea000b800000 */
[----:B--2---:R2:W1:Y:S04]  /*28f0*/  SHFL.IDX PT, R4, R5, 0x1, 0x1c1f ;  /* 0x003c1f0005047f89 */ /* 0x00446800000e0000 */
[----:B----4-:R2:W4:Y:S02]  /*2900*/  SHFL.IDX PT, R0, R12, 0x1, 0x1c1f ;  /* 0x003c1f000c007f89 */ /* 0x01052400000e0000 */
.L_x_1484:
        /* <DEDUP_REMOVED lines=21> */
.L_x_1363:
[----:B------:R-:W-:Y:S05]  /*2a60*/  BSYNC B0 ;  /* 0x0000000000007941 */ /* 0x000fea0003800000 */
.L_x_1362:
[----:B------:R-:W-:Y:S05]  /*2a70*/  BRA.DIV ~URZ, `(.L_x_1364) ;  /* 0x0000ed727f007947 */ /* 0x000fea000b800000 */
[----:B-1----:R1:W2:Y:S02]  /*2a80*/  SHFL.IDX PT, R4, R5, 0x2, 0x1c1f ;  /* 0x005c1f0005047f89 */ /* 0x0022a400000e0000 */
.L_x_1485:
[----:B------:R-:W-:Y:S05]  /*2a90*/  BRA.DIV ~URZ, `(.L_x_1365) ;  /* 0x0000edc27f007947 */ /* 0x000fea000b800000 */
[----:B----4-:R4:W1:Y:S02]  /*2aa0*/  SHFL.IDX PT, R0, R12, 0x2, 0x1c1f ;  /* 0x005c1f000c007f89 */ /* 0x01086400000e0000 */
.L_x_1486:
        /* <DEDUP_REMOVED lines=21> */
.L_x_1367:
[----:B------:R-:W-:Y:S05]  /*2c00*/  BSYNC B0 ;  /* 0x0000000000007941 */ /* 0x000fea0003800000 */
.L_x_1366:
[----:B------:R-:W-:Y:S05]  /*2c10*/  BRA.DIV ~URZ, `(.L_x_1368) ;  /* 0x0000ecb27f007947 */ /* 0x000fea000b800000 */
[----:B--2---:R2:W3:Y:S04]  /*2c20*/  SHFL.IDX PT, R4, R5, 0x3, 0x1c1f ;  /* 0x007c1f0005047f89 */ /* 0x0044e800000e0000 */
[----:B-1----:R2:W1:Y:S02]  /*2c30*/  SHFL.IDX PT, R0, R12, 0x3, 0x1c1f ;  /* 0x007c1f000c007f89 */ /* 0x00246400000e0000 */
.L_x_1487:
[----:B--2---:R-:W2:Y:S01]  /*2c40*/  LDL R16, [R1+0x14] ;  /* 0x0000140001107983 */ /* 0x004ea20000100800 */
[----:B------:R-:W-:Y:S01]  /*2c50*/  IADD3 R2, R10, 0x60, RZ ;  /* 0x000000600a027810 */ /* 0x000fe20007ffe0ff */
[----:B-----5:R-:W-:Y:S01]  /*2c60*/  IMAD.WIDE.U32 R234, R14, c[0x0][0x2b0], RZ ;  /* 0x0000ac000eea7a25 */ /* 0x020fe200078e00ff */
[----:B------:R-:W-:-:S02]  /*2c70*/  SHF.R.S32.HI R15, RZ, 0x1f, R202 ;  /* 0x0000001fff0f7819 */ /* 0x000fc400000114ca */
[----:B------:R-:W-:Y:S02]  /*2c80*/  ISETP.GE.AND P2, PT, R2, R11, PT ;  /* 0x0000000b0200720c */ /* 0x000fe40003f46270 */
[----:B------:R-:W-:Y:S02]  /*2c90*/  SHF.R.S32.HI R23, RZ, 0x1f, R225 ;  /* 0x0000001fff177819 */ /* 0x000fe400000114e1 */
[----:B------:R-:W-:-:S09]  /*2ca0*/  SHF.R.S32.HI R27, RZ, 0x1f, R226 ;  /* 0x0000001fff1b7819 */ /* 0x000fd200000114e2 */
[CC--:B-1----:R-:W-:Y:S02]  /*2cb0*/  @!P2 LEA R8, P0, R202.reuse, R0.reuse, 0x1 ;  /* 0x00000000ca08a211 */ /* 0x0c2fe400078008ff */
[C---:B------:R-:W-:Y:S02]  /*2cc0*/  @!P2 LEA R6, P1, R225.reuse, R0, 0x1 ;  /* 0x00000000e106a211 */ /* 0x040fe400078208ff */
[----:B---3--:R-:W-:Y:S02]  /*2cd0*/  @!P2 LEA.HI.X R9, R202, R4, R15, 0x1, P0 ;  /* 0x00000004ca09a211 */ /* 0x008fe400000f0c0f */
[----:B------:R-:W-:Y:S02]  /*2ce0*/  @!P2 LEA R2, P0, R226, R0, 0x1 ;  /* 0x00000000e202a211 */ /* 0x000fe400078008ff */
[----:B------:R-:W-:Y:S02]  /*2cf0*/  SHF.R.S32.HI R0, RZ, 0x1f, R14 ;  /* 0x0000001fff007819 */ /* 0x000fe4000001140e */
[----:B------:R-:W-:-:S02]  /*2d00*/  @!P2 LEA.HI.X R7, R225, R4, R23, 0x1, P1 ;  /* 0x00000004e107a211 */ /* 0x000fc400008f0c17 */
[----:B------:R-:W-:Y:S01]  /*2d10*/  @!P2 LEA.HI.X R3, R226, R4, R27, 0x1, P0 ;  /* 0x00000004e203a211 */ /* 0x000fe200000f0c1b */
        /* <DEDUP_REMOVED lines=14> */
[----:B------:R-:W-:-:S02]  /*2e00*/  IMAD.MOV.U32 R0, RZ, RZ, c[0x0][0x2b8] ;  /* 0x0000ae00ff007624 */ /* 0x000fc400078e00ff */
[----:B------:R-:W-:Y:S02]  /*2e10*/  IMAD R118, R200, R118, -0x30 ;  /* 0xffffffd0c8767424 */ /* 0x000fe400078e0276 */
[----:B------:R-:W-:Y:S01]  /*2e20*/  IMAD.MOV.U32 R199, RZ, RZ, RZ ;  /* 0x000000ffffc77224 */ /* 0x000fe200078e00ff */
[----:B------:R-:W-:Y:S01]  /*2e30*/  ISETP.NE.AND P2, PT, R0, 0x1, PT ;  /* 0x000000010000780c */ /* 0x000fe20003f45270 */
[----:B-1----:R-:W-:-:S05]  /*2e40*/  IMAD.IADD R2, R224, 0x1, R118 ;  /* 0x00000001e0027824 */ /* 0x002fca00078e0276 */
[C---:B------:R-:W-:Y:S01]  /*2e50*/  ISETP.GE.AND P1, PT, R2.reuse, R241, PT ;  /* 0x000000f10200720c */ /* 0x040fe20003f26270 */
[----:B------:R-:W-:-:S03]  /*2e60*/  IMAD.IADD R2, R2, 0x1, R230 ;  /* 0x0000000102027824 */ /* 0x000fc600078e02e6 */
[----:B------:R-:W-:Y:S01]  /*2e70*/  ISETP.GT.OR P1, PT, R224, 0x2f, P1 ;  /* 0x0000002fe000780c */ /* 0x000fe20000f24670 */
[----:B------:R-:W-:Y:S02]  /*2e80*/  IMAD.MOV.U32 R0, RZ, RZ, R2 ;  /* 0x000000ffff007224 */ /* 0x000fe400078e0002 */
[----:B------:R-:W-:-:S05]  /*2e90*/  @P2 IMAD.HI.U32 R3, R2, c[0x0][0x2bc], RZ ;  /* 0x0000af0002032a27 */ /* 0x000fca00078e00ff */
[----:B------:R-:W-:-:S05]  /*2ea0*/  @P2 SHF.R.U32.HI R0, RZ, c[0x0][0x2c0], R3 ;  /* 0x0000b000ff002a19 */ /* 0x000fca0000011603 */
[----:B------:R-:W-:-:S04]  /*2eb0*/  @!P1 IADD3 R3, P0, R0, R234, RZ ;  /* 0x000000ea00039210 */ /* 0x000fc80007f1e0ff */
[----:B------:R-:W-:Y:S02]  /*2ec0*/  @!P1 LEA.HI.X.SX32 R5, R0, R238, 0x1, P0 ;  /* 0x000000ee00059211 */ /* 0x000fe400000f0eff */
[----:B------:R-:W-:-:S04]  /*2ed0*/  @!P1 LEA R4, P0, R3, c[0x0][0x2a0], 0x2 ;  /* 0x0000a80003049a11 */ /* 0x000fc800078010ff */
[----:B------:R-:W-:-:S05]  /*2ee0*/  @!P1 LEA.HI.X R5, R3, c[0x0][0x2a4], R5, 0x2, P0 ;  /* 0x0000a90003059a11 */ /* 0x000fca00000f1405 */
[----:B------:R-:W2:Y:S01]  /*2ef0*/  @!P1 LDG.E R199, [R4.64] ;  /* 0x0000000604c79981 */ /* 0x000ea2000c1e1900 */
[----:B------:R-:W-:Y:S01]  /*2f00*/  IMAD.MOV R0, RZ, RZ, -R0 ;  /* 0x000000ffff007224 */ /* 0x000fe200078e0a00 */
[----:B------:R-:W-:Y:S01]  /*2f10*/  SHF.L.U64.HI R214, R202, 0x1, R15 ;  /* 0x00000001cad67819 */ /* 0x000fe2000001020f */
[----:B------:R-:W-:Y:S01]  /*2f20*/  IMAD.WIDE.U32 R232, R13, c[0x0][0x1e8], RZ ;  /* 0x00007a000de87a25 */ /* 0x000fe200078e00ff */
[----:B------:R-:W-:Y:S01]  /*2f30*/  SHF.L.U64.HI R212, R225, 0x1, R23 ;  /* 0x00000001e1d47819 */ /* 0x000fe20000010217 */
[----:B------:R-:W-:Y:S01]  /*2f40*/  BSSY B0, `(.L_x_1369) ;  /* 0x0000080000007945 */ /* 0x000fe20003800000 */
[----:B------:R-:W-:Y:S01]  /*2f50*/  SHF.L.U64.HI R213, R226, 0x1, R27 ;  /* 0x00000001e2d57819 */ /* 0x000fe2000001021b */
[----:B------:R-:W-:Y:S02]  /*2f60*/  IMAD R201, R0, c[0x0][0x2b8], R2 ;  /* 0x0000ae0000c97a24 */ /* 0x000fe400078e0202 */
[----:B------:R-:W-:Y:S02]  /*2f70*/  IMAD R231, R13, c[0x0][0x1ec], R233 ;  /* 0x00007b000de77a24 */ /* 0x000fe400078e02e9 */
[----:B------:R-:W-:Y:S01]  /*2f80*/  IMAD.WIDE.U32 R2, R201, c[0x0][0x1e0], RZ ;  /* 0x00007800c9027a25 */ /* 0x000fe200078e00ff */
[----:B------:R-:W-:-:S03]  /*2f90*/  SHF.R.S32.HI R7, RZ, 0x1f, R201 ;  /* 0x0000001fff077819 */ /* 0x000fc600000114c9 */
[----:B------:R-:W-:Y:S02]  /*2fa0*/  IMAD R117, R119, -0x30, R241 ;  /* 0xffffffd077757824 */ /* 0x000fe400078e02f1 */
[C---:B------:R-:W-:Y:S02]  /*2fb0*/  IMAD R0, R7.reuse, c[0x0][0x1e0], RZ ;  /* 0x0000780007007a24 */ /* 0x040fe400078e02ff */
[----:B------:R-:W-:Y:S02]  /*2fc0*/  IMAD R7, R7, c[0x0][0x208], RZ ;  /* 0x0000820007077a24 */ /* 0x000fe400078e02ff */
[C---:B------:R-:W-:Y:S02]  /*2fd0*/  IMAD R0, R201.reuse, c[0x0][0x1e4], R0 ;  /* 0x00007900c9007a24 */ /* 0x040fe400078e0200 */
[----:B------:R-:W-:Y:S02]  /*2fe0*/  IMAD R7, R201, c[0x0][0x20c], R7 ;  /* 0x00008300c9077a24 */ /* 0x000fe400078e0207 */
[----:B------:R-:W-:-:S02]  /*2ff0*/  IMAD.IADD R3, R3, 0x1, R0 ;  /* 0x0000000103037824 */ /* 0x000fc400078e0200 */
[----:B------:R-:W-:-:S04]  /*3000*/  IMAD.WIDE.U32 R236, R13, c[0x0][0x210], RZ ;  /* 0x000084000dec7a25 */ /* 0x000fc800078e00ff */
[----:B------:R-:W-:Y:S02]  /*3010*/  IMAD R239, R13, c[0x0][0x214], R237 ;  /* 0x000085000def7a24 */ /* 0x000fe400078e02ed */
[----:B------:R-:W-:Y:S02]  /*3020*/  IMAD.SHL.U32 R26, R226, 0x2, RZ ;  /* 0x00000002e21a7824 */ /* 0x000fe400078e00ff */
[----:B------:R-:W-:Y:S01]  /*3030*/  IMAD.SHL.U32 R22, R225, 0x2, RZ ;  /* 0x00000002e1167824 */ /* 0x000fe200078e00ff */
[----:B--2---:R-:W-:Y:S01]  /*3040*/  SHF.R.S32.HI R9, RZ, 0x1f, R199 ;  /* 0x0000001fff097819 */ /* 0x004fe200000114c7 */
[----:B------:R-:W-:-:S04]  /*3050*/  IMAD.WIDE.U32 R2, R199, c[0x0][0x1f0], R2 ;  /* 0x00007c00c7027a25 */ /* 0x000fc800078e0002 */
[----:B------:R-:W-:-:S04]  /*3060*/  IMAD R0, R9, c[0x0][0x1f0], RZ ;  /* 0x00007c0009007a24 */ /* 0x000fc800078e02ff */
[----:B------:R-:W-:Y:S01]  /*3070*/  IMAD R4, R199, c[0x0][0x1f4], R0 ;  /* 0x00007d00c7047a24 */ /* 0x000fe200078e0200 */
[----:B------:R-:W-:-:S04]  /*3080*/  IADD3 R0, P0, R2, R232, RZ ;  /* 0x000000e802007210 */ /* 0x000fc80007f1e0ff */
[----:B------:R-:W-:Y:S02]  /*3090*/  IADD3.X R2, R231, R3, R4, P0, !PT ;  /* 0x00000003e7027210 */ /* 0x000fe400007fe404 */
[C---:B------:R-:W-:Y:S02]  /*30a0*/  LEA R6, P0, R0.reuse, c[0x0][0x1c8], 0x1 ;  /* 0x0000720000067a11 */ /* 0x040fe400078008ff */
[----:B------:R-:W-:Y:S02]  /*30b0*/  IMNMX R3, R117, 0x30, PT ;  /* 0x0000003075037817 */ /* 0x000fe40003800200 */
[----:B----4-:R-:W-:Y:S01]  /*30c0*/  LEA.HI.X R12, R0, c[0x0][0x1cc], R2, 0x1, P0 ;  /* 0x00007300000c7a11 */ /* 0x010fe200000f0c02 */
[----:B------:R-:W-:Y:S02]  /*30d0*/  SHFL.IDX PT, R11, R6, 0x1, 0x1c1f ;  /* 0x003c1f00060b7f89 */ /* 0x000fe400000e0000 */
[----:B------:R-:W-:Y:S02]  /*30e0*/  IMAD.IADD R5, R3, 0x1, -R229 ;  /* 0x0000000103057824 */ /* 0x000fe400078e0ae5 */
[----:B------:R-:W1:Y:S01]  /*30f0*/  SHFL.IDX PT, R0, R6, RZ, 0x1c1f ;  /* 0x001c1fff06007589 */ /* 0x000e6200000e0000 */
[----:B------:R-:W-:-:S02]  /*3100*/  IMAD.WIDE.U32 R2, R201, c[0x0][0x208], RZ ;  /* 0x00008200c9027a25 */ /* 0x000fc400078e00ff */
[C---:B------:R-:W-:Y:S01]  /*3110*/  ISETP.GE.AND P6, PT, R5.reuse, 0x1, PT ;  /* 0x000000010500780c */ /* 0x040fe20003fc6270 */
[----:B------:R-:W2:Y:S01]  /*3120*/  SHFL.IDX PT, R8, R12, RZ, 0x1c1f ;  /* 0x001c1fff0c087589 */ /* 0x000ea200000e0000 */
[----:B------:R-:W-:Y:S01]  /*3130*/  ISETP.GE.AND P1, PT, R5, 0x21, PT ;  /* 0x000000210500780c */ /* 0x000fe20003f26270 */
[----:B------:R-:W-:-:S04]  /*3140*/  IMAD.IADD R3, R3, 0x1, R7 ;  /* 0x0000000103037824 */ /* 0x000fc800078e0207 */
[----:B------:R-:W-:-:S06]  /*3150*/  IMAD.WIDE.U32 R2, R199, c[0x0][0x218], R2 ;  /* 0x00008600c7027a25 */ /* 0x000fcc00078e0002 */
[----:B------:R-:W-:Y:S01]  /*3160*/  @P6 ISETP.GE.AND P4, PT, R202, c[0x0][0x1d4], PT ;  /* 0x00007500ca006a0c */ /* 0x000fe20003f86270 */
[----:B------:R-:W-:Y:S01]  /*3170*/  @P6 IMAD.SHL.U32 R10, R16, 0x2, RZ ;  /* 0x00000002100a6824 */ /* 0x000fe200078e00ff */
[----:B------:R-:W-:Y:S02]  /*3180*/  @P6 ISETP.GE.AND P5, PT, R225, c[0x0][0x1d4], PT ;  /* 0x00007500e1006a0c */ /* 0x000fe40003fa6270 */
[----:B-1----:R-:W-:-:S04]  /*3190*/  @P6 LEA R4, P0, R202, R0, 0x1 ;  /* 0x00000000ca046211 */ /* 0x002fc800078008ff */
[----:B--2---:R-:W-:Y:S02]  /*31a0*/  @P6 LEA.HI.X R5, R202, R8, R15, 0x1, P0 ;  /* 0x00000008ca056211 */ /* 0x004fe400000f0c0f */
[----:B------:R-:W-:-:S03]  /*31b0*/  @P6 LEA R6, P0, R225, R0, 0x1 ;  /* 0x00000000e1066211 */ /* 0x000fc600078008ff */
[----:B------:R1:W-:Y:S01]  /*31c0*/  @P6 LDGSTS.E.BYPASS.LTC128B.128 [R10+0x3c80], [R4.64], !P4 ;  /* 0x03c80000040a6fae */ /* 0x0003e2000e101d46 */
[----:B------:R-:W-:-:S05]  /*31d0*/  @P6 LEA.HI.X R7, R225, R8, R23, 0x1, P0 ;  /* 0x00000008e1076211 */ /* 0x000fca00000f0c17 */
[----:B------:R2:W-:Y:S01]  /*31e0*/  @P6 LDGSTS.E.BYPASS.LTC128B.128 [R10+0x4880], [R6.64], !P5 ;  /* 0x04880000060a6fae */ /* 0x0005e2000e901d46 */
[----:B------:R-:W-:Y:S01]  /*31f0*/  @P1 ISETP.GE.AND P5, PT, R202, c[0x0][0x1d4], PT ;  /* 0x00007500ca001a0c */ /* 0x000fe20003fa6270 */
[----:B-1----:R-:W-:Y:S01]  /*3200*/  IMAD R5, R9, c[0x0][0x218], RZ ;  /* 0x0000860009057a24 */ /* 0x002fe200078e02ff */
[----:B------:R-:W-:Y:S01]  /*3210*/  @P6 LEA R4, P4, R226, R0, 0x1 ;  /* 0x00000000e2046211 */ /* 0x000fe200078808ff */
[----:B------:R1:W3:Y:S01]  /*3220*/  SHFL.IDX PT, R9, R12, 0x1, 0x1c1f ;  /* 0x003c1f000c097f89 */ /* 0x0002e200000e0000 */
[----:B------:R-:W-:Y:S01]  /*3230*/  IADD3 R0, P0, R2, R236, RZ ;  /* 0x000000ec02007210 */ /* 0x000fe20007f1e0ff */
[----:B-1----:R-:W-:Y:S01]  /*3240*/  IMAD R12, R199, c[0x0][0x21c], R5 ;  /* 0x00008700c70c7a24 */ /* 0x002fe200078e0205 */
[----:B------:R-:W-:Y:S01]  /*3250*/  @P6 LEA.HI.X R5, R226, R8, R27, 0x1, P4 ;  /* 0x00000008e2056211 */ /* 0x000fe200020f0c1b */
[----:B------:R-:W-:Y:S01]  /*3260*/  IMAD.SHL.U32 R8, R202, 0x2, RZ ;  /* 0x00000002ca087824 */ /* 0x000fe200078e00ff */
[----:B------:R-:W-:Y:S02]  /*3270*/  @P6 ISETP.GE.AND P4, PT, R226, c[0x0][0x1d4], PT ;  /* 0x00007500e2006a0c */ /* 0x000fe40003f86270 */
[----:B------:R-:W-:-:S02]  /*3280*/  IADD3.X R2, R239, R3, R12, P0, !PT ;  /* 0x00000003ef027210 */ /* 0x000fc400007fe40c */
[----:B------:R-:W-:-:S04]  /*3290*/  LEA R25, P0, R0, c[0x0][0x1f8], 0x1 ;  /* 0x00007e0000197a11 */ /* 0x000fc800078008ff */
[----:B------:R-:W-:Y:S01]  /*32a0*/  LEA.HI.X R24, R0, c[0x0][0x1fc], R2, 0x1, P0 ;  /* 0x00007f0000187a11 */ /* 0x000fe200000f0c02 */
[----:B------:R-:W-:Y:S01]  /*32b0*/  @P1 IMAD.SHL.U32 R0, R16, 0x2, RZ ;  /* 0x0000000210001824 */ /* 0x000fe200078e00ff */
[C---:B--2---:R-:W-:Y:S01]  /*32c0*/  @P1 LEA R6, P0, R202.reuse, R11, 0x1 ;  /* 0x0000000bca061211 */ /* 0x044fe200078008ff */
[----:B------:R-:W1:Y:S03]  /*32d0*/  SHFL.IDX PT, R21, R25, RZ, 0x1c1f ;  /* 0x001c1fff19157589 */ /* 0x000e6600000e0000 */
[----:B---3--:R-:W-:Y:S01]  /*32e0*/  @P1 LEA.HI.X R7, R202, R9, R15, 0x1, P0 ;  /* 0x00000009ca071211 */ /* 0x008fe200000f0c0f */
[----:B------:R2:W-:Y:S01]  /*32f0*/  @P6 LDGSTS.E.BYPASS.LTC128B.128 [R10+0x5480], [R4.64], !P4 ;  /* 0x05480000040a6fae */ /* 0x0005e2000e101d46 */
[C---:B------:R-:W-:Y:S02]  /*3300*/  @P1 ISETP.GE.AND P4, PT, R225.reuse, c[0x0][0x1d4], PT ;  /* 0x00007500e1001a0c */ /* 0x040fe40003f86270 */
[----:B------:R-:W-:Y:S01]  /*3310*/  @P1 ISETP.GE.AND P0, PT, R226, c[0x0][0x1d4], PT ;  /* 0x00007500e2001a0c */ /* 0x000fe20003f06270 */
[----:B------:R3:W-:Y:S01]  /*3320*/  @P1 LDGSTS.E.BYPASS.LTC128B.128 [R0+0x4480], [R6.64], !P5 ;  /* 0x0448000006001fae */ /* 0x0007e2000e901d46 */
[----:B------:R-:W-:-:S03]  /*3330*/  ISETP.GE.AND P5, PT, R225, c[0x0][0x1d4], PT ;  /* 0x00007500e1007a0c */ /* 0x000fc60003fa6270 */
[----:B------:R-:W4:Y:S01]  /*3340*/  SHFL.IDX PT, R20, R24, RZ, 0x1c1f ;  /* 0x001c1fff18147589 */ /* 0x000f2200000e0000 */
[----:B--2---:R-:W-:-:S04]  /*3350*/  @P1 LEA R4, P6, R225, R11, 0x1 ;  /* 0x0000000be1041211 */ /* 0x004fc800078c08ff */
[----:B------:R-:W-:Y:S02]  /*3360*/  @P1 LEA.HI.X R5, R225, R9, R23, 0x1, P6 ;  /* 0x00000009e1051211 */ /* 0x000fe400030f0c17 */
[----:B------:R-:W-:-:S03]  /*3370*/  @P1 LEA R2, P6, R226, R11, 0x1 ;  /* 0x0000000be2021211 */ /* 0x000fc600078c08ff */
[----:B------:R3:W-:Y:S01]  /*3380*/  @P1 LDGSTS.E.BYPASS.LTC128B.128 [R0+0x5080], [R4.64], !P4 ;  /* 0x0508000004001fae */ /* 0x0007e2000e101d46 */
[----:B------:R-:W-:Y:S02]  /*3390*/  @P1 LEA.HI.X R3, R226, R9, R27, 0x1, P6 ;  /* 0x00000009e2031211 */ /* 0x000fe400030f0c1b */
[----:B------:R-:W-:Y:S02]  /*33a0*/  ISETP.GE.AND P6, PT, R202, c[0x0][0x1d4], PT ;  /* 0x00007500ca007a0c */ /* 0x000fe40003fc6270 */
[----:B------:R-:W-:Y:S01]  /*33b0*/  ISETP.GE.AND P4, PT, R226, c[0x0][0x1d4], PT ;  /* 0x00007500e2007a0c */ /* 0x000fe20003f86270 */
[----:B------:R2:W-:Y:S01]  /*33c0*/  @P1 LDGSTS.E.BYPASS.LTC128B.128 [R0+0x5c80], [R2.64], !P0 ;  /* 0x05c8000002001fae */ /* 0x0005e2000c101d46 */
[----:B-1----:R-:W-:-:S03]  /*33d0*/  IADD3 R22, P1, R21, R22, RZ ;  /* 0x0000001615167210 */ /* 0x002fc60007f3e0ff */
[----:B------:R-:W0:Y:S02]  /*33e0*/  LDGDEPBAR ;  /* 0x00000000000079af */ /* 0x000e240000000000 */
[----:B----4-:R-:W-:Y:S01]  /*33f0*/  IMAD.X R23, R20, 0x1, R212, P1 ;  /* 0x0000000114177824 */ /* 0x010fe200008e06d4 */
[----:B--2---:R-:W-:Y:S01]  /*3400*/  IADD3 R2, P0, R21, R8, RZ ;  /* 0x0000000815027210 */ /* 0x004fe20007f1e0ff */
[----:B------:R-:W-:-:S04]  /*3410*/  DEPBAR.LE SB0, 0x1 ;  /* 0x000080400000791a */ /* 0x000fc80000000000 */
[----:B------:R-:W-:-:S04]  /*3420*/  DEPBAR.LE SB0, 0x0 ;  /* 0x000080000000791a */ /* 0x000fc80000000000 */
[----:B------:R-:W-:Y:S01]  /*3430*/  BAR.SYNC.DEFER_BLOCKING 0x0 ;  /* 0x0000000000007b1d */ /* 0x000fe20000010000 */
[----:B---3--:R-:W-:Y:S02]  /*3440*/  IMAD.IADD R0, R117, 0x1, -R229 ;  /* 0x0000000175007824 */ /* 0x008fe400078e0ae5 */
[----:B------:R-:W-:-:S03]  /*3450*/  IMAD.X R3, R20, 0x1, R214, P0 ;  /* 0x0000000114037824 */ /* 0x000fc600000e06d6 */
[C---:B------:R-:W-:Y:S02]  /*3460*/  ISETP.LT.OR P0, PT, R0.reuse, 0x1, P6 ;  /* 0x000000010000780c */ /* 0x040fe40003701670 */
[----:B------:R-:W-:Y:S01]  /*3470*/  ISETP.LT.OR P1, PT, R0, 0x1, P5 ;  /* 0x000000010000780c */ /* 0x000fe20002f21670 */
[----:B------:R1:W2:Y:S04]  /*3480*/  LDSM.16.M88.4 R12, [R187] ;  /* 0x00000000bb0c783b */ /* 0x0002a80000000200 */
        /* <DEDUP_REMOVED lines=12> */
[----:B------:R5:W-:Y:S04]  /*3550*/  LDGSTS.E.BYPASS.LTC128B.128 [R198+0x1880], [R2.64], !P0 ;  /* 0x0188000002c67fae */ /* 0x000be8000c101d46 */
[----:B------:R1:W-:Y:S01]  /*3560*/  LDGSTS.E.BYPASS.LTC128B.128 [R198+0x2480], [R22.64], !P1 ;  /* 0x0248000016c67fae */ /* 0x0003e2000c901d46 */
[----:B------:R-:W-:-:S02]  /*3570*/  ISETP.GT.AND P1, PT, R224, 0x2f, PT ;  /* 0x0000002fe000780c */ /* 0x000fc40003f24270 */
[----:B-----5:R-:W-:Y:S02]  /*3580*/  IADD3 R2, P0, R21, R26, RZ ;  /* 0x0000001a15027210 */ /* 0x020fe40007f1e0ff */
[----:B------:R-:W5:Y:S03]  /*3590*/  S2R R26, SR_TID.X ;  /* 0x00000000001a7919 */ /* 0x000f660000002100 */
[----:B------:R-:W-:Y:S01]  /*35a0*/  IMAD.X R3, R20, 0x1, R213, P0 ;  /* 0x0000000114037824 */ /* 0x000fe200000e06d5 */
[----:B------:R-:W-:-:S13]  /*35b0*/  ISETP.LT.OR P0, PT, R0, 0x1, P4 ;  /* 0x000000010000780c */ /* 0x000fda0002701670 */
[----:B------:R1:W-:Y:S01]  /*35c0*/  LDGSTS.E.BYPASS.LTC128B.128 [R198+0x3080], [R2.64], !P0 ;  /* 0x0308000002c67fae */ /* 0x0003e2000c101d46 */
[----:B-----5:R-:W-:-:S13]  /*35d0*/  ISETP.GT.AND P0, PT, R26, 0x3f, PT ;  /* 0x0000003f1a00780c */ /* 0x020fda0003f04270 */
[----:B------:R-:W-:Y:S05]  /*35e0*/  @P0 BRA `(.L_x_1370) ;  /* 0x0000015000000947 */ /* 0x000fea0003800000 */
[----:B--234-:R-:W-:Y:S05]  /*35f0*/  BRA.DIV ~URZ, `(.L_x_1371) ;  /* 0x0000e3a27f007947 */ /* 0x01cfea000b800000 */
[----:B------:R2:W3:Y:S04]  /*3600*/  SHFL.IDX PT, R20, R24, 0x1, 0x1c1f ;  /* 0x003c1f0018147f89 */ /* 0x0004e800000e0000 */
[----:B-1----:R2:W1:Y:S02]  /*3610*/  SHFL.IDX PT, R2, R25, 0x1, 0x1c1f ;  /* 0x003c1f0019027f89 */ /* 0x00246400000e0000 */
.L_x_1488:
[----:B------:R-:W-:Y:S01]  /*3620*/  IMAD.SHL.U32 R21, R202, 0x2, RZ ;  /* 0x00000002ca157824 */ /* 0x000fe200078e00ff */
[C---:B------:R-:W-:Y:S01]  /*3630*/  ISETP.LT.OR P6, PT, R0.reuse, 0x21, P6 ;  /* 0x000000210000780c */ /* 0x040fe200037c1670 */
[----:B------:R-:W-:Y:S01]  /*3640*/  IMAD.SHL.U32 R3, R225, 0x2, RZ ;  /* 0x00000002e1037824 */ /* 0x000fe200078e00ff */
[----:B------:R-:W-:Y:S02]  /*3650*/  ISETP.LT.OR P5, PT, R0, 0x21, P5 ;  /* 0x000000210000780c */ /* 0x000fe40002fa1670 */
[----:B-12---:R-:W-:Y:S02]  /*3660*/  IADD3 R24, P0, R2, R21, RZ ;  /* 0x0000001502187210 */ /* 0x006fe40007f1e0ff */
[----:B------:R-:W-:-:S03]  /*3670*/  ISETP.LT.OR P4, PT, R0, 0x21, P4 ;  /* 0x000000210000780c */ /* 0x000fc60002781670 */
[----:B---3--:R-:W-:Y:S01]  /*3680*/  IMAD.X R25, R20, 0x1, R214, P0 ;  /* 0x0000000114197824 */ /* 0x008fe200000e06d6 */
[----:B------:R-:W-:Y:S01]  /*3690*/  IADD3 R22, P0, R2, R3, RZ ;  /* 0x0000000302167210 */ /* 0x000fe20007f1e0ff */
[----:B------:R-:W-:-:S03]  /*36a0*/  IMAD.SHL.U32 R3, R226, 0x2, RZ ;  /* 0x00000002e2037824 */ /* 0x000fc600078e00ff */
[----:B------:R-:W-:Y:S01]  /*36b0*/  @!PT LDS RZ, [RZ] ;  /* 0x00000000fffff984 */ /* 0x000fe20000000800 */
[----:B------:R-:W-:Y:S01]  /*36c0*/  @!PT LDS RZ, [RZ] ;  /* 0x00000000fffff984 */ /* 0x000fe20000000800 */
[----:B------:R-:W-:Y:S01]  /*36d0*/  @!PT LDS RZ, [RZ] ;  /* 0x00000000fffff984 */ /* 0x000fe20000000800 */
[----:B------:R1:W-:Y:S01]  /*36e0*/  LDGSTS.E.BYPASS.LTC128B.128 [R198+0x2080], [R24.64], !P6 ;  /* 0x0208000018c67fae */ /* 0x0003e2000f101d46 */
[----:B------:R-:W-:Y:S01]  /*36f0*/  IMAD.X R23, R20, 0x1, R212, P0 ;  /* 0x0000000114177824 */ /* 0x000fe200000e06d4 */
[----:B------:R-:W-:-:S04]  /*3700*/  IADD3 R2, P0, R2, R3, RZ ;  /* 0x0000000302027210 */ /* 0x000fc80007f1e0ff */
[----:B------:R1:W-:Y:S01]  /*3710*/  LDGSTS.E.BYPASS.LTC128B.128 [R198+0x2c80], [R22.64], !P5 ;  /* 0x02c8000016c67fae */ /* 0x0003e2000e901d46 */
[----:B------:R-:W-:-:S05]  /*3720*/  IMAD.X R3, R20, 0x1, R213, P0 ;  /* 0x0000000114037824 */ /* 0x000fca00000e06d5 */
[----:B------:R1:W-:Y:S03]  /*3730*/  LDGSTS.E.BYPASS.LTC128B.128 [R198+0x3880], [R2.64], !P4 ;  /* 0x0388000002c67fae */ /* 0x0003e6000e101d46 */
.L_x_1370:
[----:B--234-:R-:W-:Y:S05]  /*3740*/  BSYNC B0 ;  /* 0x0000000000007941 */ /* 0x01cfea0003800000 */
.L_x_1369:
[----:B------:R-:W0:Y:S01]  /*3750*/  LDGDEPBAR ;  /* 0x00000000000079af */ /* 0x000e220000000000 */
[----:B------:R-:W-:Y:S01]  /*3760*/  WARPSYNC 0xffffffff ;  /* 0xffffffff00007948 */ /* 0x000fe20003800000 */
[C---:B------:R-:W-:Y:S01]  /*3770*/  HMMA.16816.F32 R48, R8.reuse, R36, RZ ;  /* 0x000000240830723c */ /* 0x040fe200000018ff */
[----:B------:R-:W-:Y:S01]  /*3780*/  ISETP.GT.AND P0, PT, R119, R227, PT ;  /* 0x000000e37700720c */ /* 0x000fe20003f04270 */
[----:B------:R-:W-:Y:S06]  /*3790*/  BSSY B1, `(.L_x_1372) ;  /* 0x00000ac000017945 */ /* 0x000fec0003800000 */
[C---:B-1----:R-:W-:Y:S08]  /*37a0*/  HMMA.16816.F32 R40, R8.reuse, R32, RZ ;  /* 0x000000200828723c */ /* 0x042ff000000018ff */
        /* <DEDUP_REMOVED lines=94> */
[----:B------:R-:W-:Y:S01]  /*3d90*/  IADD3 R2, R224, R118, R230 ;  /* 0x00000076e0027210 */ /* 0x000fe20007ffe0e6 */
[----:B------:R-:W-:-:S03]  /*3da0*/  IMAD.MOV.U32 R199, RZ, RZ, RZ ;  /* 0x000000ffffc77224 */ /* 0x000fc600078e00ff */
[----:B------:R-:W-:-:S05]  /*3db0*/  IADD3 R2, R2, -0x30, RZ ;  /* 0xffffffd002027810 */ /* 0x000fca0007ffe0ff */
        /* <DEDUP_REMOVED lines=27> */
.L_x_1489:
[----:B------:R-:W-:Y:S05]  /*3f70*/  BRA.DIV ~URZ, `(.L_x_1375) ;  /* 0x0000db627f007947 */ /* 0x000fea000b800000 */
[----:B------:R3:W4:Y:S02]  /*3f80*/  SHFL.IDX PT, R0, R10, RZ, 0x1c1f ;  /* 0x001c1fff0a007589 */ /* 0x00072400000e0000 */
.L_x_1490:
[----:B------:R-:W-:Y:S01]  /*3f90*/  BSSY B0, `(.L_x_1376) ;  /* 0x0000014000007945 */ /* 0x000fe20003800000 */
[----:B------:R-:W-:Y:S05]  /*3fa0*/  @!P5 BRA `(.L_x_1377) ;  /* 0x000001200000d947 */ /* 0x000fea0003800000 */
[C---:B------:R-:W-:Y:S01]  /*3fb0*/  IMAD.SHL.U32 R3, R202.reuse, 0x2, RZ ;  /* 0x00000002ca037824 */ /* 0x040fe200078e00ff */
[----:B------:R-:W-:Y:S01]  /*3fc0*/  ISETP.GE.AND P5, PT, R202, c[0x0][0x1d4], PT ;  /* 0x00007500ca007a0c */ /* 0x000fe20003fa6270 */
[C---:B------:R-:W-:Y:S01]  /*3fd0*/  IMAD.SHL.U32 R2, R225.reuse, 0x2, RZ ;  /* 0x00000002e1027824 */ /* 0x040fe200078e00ff */
[----:B------:R-:W-:Y:S02]  /*3fe0*/  ISETP.GE.AND P4, PT, R225, c[0x0][0x1d4], PT ;  /* 0x00007500e1007a0c */ /* 0x000fe40003f86270 */
[C---:B----4-:R-:W-:Y:S02]  /*3ff0*/  IADD3 R8, P0, R0.reuse, R3, RZ ;  /* 0x0000000300087210 */ /* 0x050fe40007f1e0ff */
[----:B------:R-:W-:Y:S01]  /*4000*/  IADD3 R6, P6, R0, R2, RZ ;  /* 0x0000000200067210 */ /* 0x000fe20007fde0ff */
[----:B------:R-:W-:-:S02]  /*4010*/  IMAD.SHL.U32 R2, R226, 0x2, RZ ;  /* 0x00000002e2027824 */ /* 0x000fc400078e00ff */
[----:B--2---:R-:W-:Y:S01]  /*4020*/  IMAD.X R9, R4, 0x1, R214, P0 ;  /* 0x0000000104097824 */ /* 0x004fe200000e06d6 */
[----:B------:R-:W-:Y:S01]  /*4030*/  ISETP.GE.AND P0, PT, R226, c[0x0][0x1d4], PT ;  /* 0x00007500e2007a0c */ /* 0x000fe20003f06270 */
[----:B------:R-:W-:Y:S01]  /*4040*/  IMAD.X R7, R4, 0x1, R212, P6 ;  /* 0x0000000104077824 */ /* 0x000fe200030e06d4 */
[----:B------:R-:W-:Y:S02]  /*4050*/  IADD3 R2, P6, R0, R2, RZ ;  /* 0x0000000200027210 */ /* 0x000fe40007fde0ff */
[----:B------:R-:W-:Y:S01]  /*4060*/  @!PT LDS RZ, [RZ] ;  /* 0x00000000fffff984 */ /* 0x000fe20000000800 */
[----:B------:R-:W-:Y:S01]  /*4070*/  @!PT LDS RZ, [RZ] ;  /* 0x00000000fffff984 */ /* 0x000fe20000000800 */
[----:B------:R-:W-:Y:S01]  /*4080*/  @!PT LDS RZ, [RZ] ;  /* 0x00000000fffff984 */ /* 0x000fe20000000800 */
[----:B------:R2:W-:Y:S03]  /*4090*/  LDGSTS.E.BYPASS.LTC128B.128 [R198+0x3c80], [R8.64], !P5 ;  /* 0x03c8000008c67fae */ /* 0x0005e6000e901d46 */
[----:B------:R-:W-:Y:S01]  /*40a0*/  IMAD.X R3, R4, 0x1, R213, P6 ;  /* 0x0000000104037824 */ /* 0x000fe200030e06d5 */
[----:B------:R2:W-:Y:S05]  /*40b0*/  LDGSTS.E.BYPASS.LTC128B.128 [R198+0x4880], [R6.64], !P4 ;  /* 0x0488000006c67fae */ /* 0x0005ea000e101d46 */
[----:B------:R2:W-:Y:S02]  /*40c0*/  LDGSTS.E.BYPASS.LTC128B.128 [R198+0x5480], [R2.64], !P0 ;  /* 0x0548000002c67fae */ /* 0x0005e4000c101d46 */
.L_x_1377:
[----:B------:R-:W-:Y:S05]  /*40d0*/  BSYNC B0 ;  /* 0x0000000000007941 */ /* 0x000fea0003800000 */
.L_x_1376:
[----:B------:R-:W-:Y:S01]  /*40e0*/  ISETP.GE.AND P0, PT, R11, 0x21, PT ;  /* 0x000000210b00780c */ /* 0x000fe20003f06270 */
[----:B------:R-:W-:Y:S06]  /*40f0*/  BRA.DIV ~URZ, `(.L_x_1378) ;  /* 0x0000da527f007947 */ /* 0x000fec000b800000 */
[----:B--2---:R2:W1:Y:S04]  /*4100*/  SHFL.IDX PT, R4, R5, 0x1, 0x1c1f ;  /* 0x003c1f0005047f89 */ /* 0x00446800000e0000 */
[----:B----4-:R2:W4:Y:S02]  /*4110*/  SHFL.IDX PT, R0, R10, 0x1, 0x1c1f ;  /* 0x003c1f000a007f89 */ /* 0x01052400000e0000 */
.L_x_1491:
[----:B------:R-:W-:Y:S05]  /*4120*/  @!P0 BRA `(.L_x_1373) ;  /* 0x0000012000008947 */ /* 0x000fea0003800000 */
[C---:B------:R-:W-:Y:S01]  /*4130*/  IMAD.SHL.U32 R3, R202.reuse, 0x2, RZ ;  /* 0x00000002ca037824 */ /* 0x040fe200078e00ff */
[----:B------:R-:W-:Y:S01]  /*4140*/  ISETP.GE.AND P5, PT, R202, c[0x0][0x1d4], PT ;  /* 0x00007500ca007a0c */ /* 0x000fe20003fa6270 */
[C---:B------:R-:W-:Y:S01]  /*4150*/  IMAD.SHL.U32 R2, R225.reuse, 0x2, RZ ;  /* 0x00000002e1027824 */ /* 0x040fe200078e00ff */
[----:B------:R-:W-:-:S02]  /*4160*/  ISETP.GE.AND P4, PT, R225, c[0x0][0x1d4], PT ;  /* 0x00007500e1007a0c */ /* 0x000fc40003f86270 */
[C---:B----4-:R-:W-:Y:S02]  /*4170*/  IADD3 R8, P0, R0.reuse, R3, RZ ;  /* 0x0000000300087210 */ /* 0x050fe40007f1e0ff */
[----:B------:R-:W-:Y:S01]  /*4180*/  IADD3 R6, P6, R0, R2, RZ ;  /* 0x0000000200067210 */ /* 0x000fe20007fde0ff */
[----:B------:R-:W-:Y:S02]  /*4190*/  IMAD.SHL.U32 R2, R226, 0x2, RZ ;  /* 0x00000002e2027824 */ /* 0x000fe400078e00ff */
[----:B-1----:R-:W-:Y:S01]  /*41a0*/  IMAD.X R9, R4, 0x1, R214, P0 ;  /* 0x0000000104097824 */ /* 0x002fe200000e06d6 */
        /* <DEDUP_REMOVED lines=10> */
.L_x_1373:
[----:B------:R-:W-:Y:S05]  /*4250*/  BSYNC B1 ;  /* 0x0000000000017941 */ /* 0x000fea0003800000 */
.L_x_1372:
[----:B----4-:R-:W-:Y:S01]  /*4260*/  IMAD.IADD R0, R248, 0x1, R242 ;  /* 0x00000001f8007824 */ /* 0x010fe200078e02f2 */
[C---:B-1----:R-:W-:Y:S01]  /*4270*/  IADD3 R2, -R243.reuse, 0x1, R117 ;  /* 0x00000001f3027810 */ /* 0x042fe20007ffe175 */
[----:B------:R-:W0:Y:S01]  /*4280*/  LDGDEPBAR ;  /* 0x00000000000079af */ /* 0x000e220000000000 */
[----:B--2---:R-:W-:Y:S01]  /*4290*/  IADD3 R5, -R243, R117, RZ ;  /* 0x00000075f3057210 */ /* 0x004fe20007ffe1ff */
[----:B------:R-:W-:-:S04]  /*42a0*/  @P3 IMAD.HI.U32 R3, R0, c[0x0][0x2c8], RZ ;  /* 0x0000b20000033a27 */ /* 0x000fc800078e00ff */
[----:B------:R-:W-:Y:S01]  /*42b0*/  IMAD.IADD R4, R2, 0x1, -R240 ;  /* 0x0000000102047824 */ /* 0x000fe200078e0af0 */
[----:B------:R-:W-:Y:S01]  /*42c0*/  @P3 SHF.R.U32.HI R0, RZ, c[0x0][0x2cc], R3 ;  /* 0x0000b300ff003a19 */ /* 0x000fe20000011603 */
[----:B------:R-:W-:Y:S05]  /*42d0*/  BRA.DIV ~URZ, `(.L_x_1379) ;  /* 0x0000d9427f007947 */ /* 0x000fea000b800000 */
[----:B------:R1:W2:Y:S02]  /*42e0*/  SHFL.IDX PT, R2, R0, RZ, 0x1c1f ;  /* 0x001c1fff00027589 */ /* 0x0002a400000e0000 */
.L_x_1492:
[----:B--2---:R-:W-:-:S05]  /*42f0*/  IMAD.IADD R2, R4, 0x1, R2 ;  /* 0x0000000104027824 */ /* 0x004fca00078e0202 */
[----:B------:R-:W-:-:S04]  /*4300*/  IMNMX R2, R5, R2, PT ;  /* 0x0000000205027217 */ /* 0x000fc80003800200 */
[C---:B------:R-:W-:Y:S02]  /*4310*/  ISETP.GT.AND P6, PT, R2.reuse, RZ, PT ;  /* 0x000000ff0200720c */ /* 0x040fe40003fc4270 */
[C---:B------:R-:W-:Y:S02]  /*4320*/  ISETP.GT.AND P5, PT, R2.reuse, 0x1, PT ;  /* 0x000000010200780c */ /* 0x040fe40003fa4270 */
[C---:B------:R-:W-:Y:S02]  /*4330*/  ISETP.GT.AND P4, PT, R2.reuse, 0x8, PT ;  /* 0x000000080200780c */ /* 0x040fe40003f84270 */
[----:B------:R-:W-:Y:S02]  /*4340*/  ISETP.GT.AND P0, PT, R2, 0x9, PT ;  /* 0x000000090200780c */ /* 0x000fe40003f04270 */
[----:B---3--:R-:W-:Y:S02]  /*4350*/  FSEL R10, R48, -INF , P6 ;  /* 0xff800000300a7808 */ /* 0x008fe40003000000 */
        /* <DEDUP_REMOVED lines=18> */
[----:B------:R-:W-:Y:S01]  /*4480*/  FSEL R118, R29, -INF , P0 ;  /* 0xff8000001d767808 */ /* 0x000fe20000000000 */
[----:B------:R-:W-:Y:S05]  /*4490*/  BRA.DIV ~URZ, `(.L_x_1380) ;  /* 0x0000d7f27f007947 */ /* 0x000fea000b800000 */
[----:B------:R-:W2:Y:S04]  /*44a0*/  SHFL.IDX PT, R3, R0, 0x1, 0x1c1f ;  /* 0x003c1f0000037f89 */ /* 0x000ea800000e0000 */
[----:B------:R-:W3:Y:S04]  /*44b0*/  SHFL.IDX PT, R2, R0, 0x2, 0x1c1f ;  /* 0x005c1f0000027f89 */ /* 0x000ee800000e0000 */
[----:B-1----:R-:W1:Y:S01]  /*44c0*/  SHFL.IDX PT, R0, R0, 0x3, 0x1c1f ;  /* 0x007c1f0000007f89 */ /* 0x002e6200000e0000 */
[----:B--2---:R-:W-:-:S02]  /*44d0*/  IMAD.IADD R3, R4, 0x1, R3 ;  /* 0x0000000104037824 */ /* 0x004fc400078e0203 */
[----:B---3--:R-:W-:-:S03]  /*44e0*/  IMAD.IADD R2, R4, 0x1, R2 ;  /* 0x0000000104027824 */ /* 0x008fc600078e0202 */
[----:B------:R-:W-:Y:S01]  /*44f0*/  IMNMX R3, R5, R3, PT ;  /* 0x0000000305037217 */ /* 0x000fe20003800200 */
[----:B-1----:R-:W-:-:S03]  /*4500*/  IMAD.IADD R0, R4, 0x1, R0 ;  /* 0x0000000104007824 */ /* 0x002fc600078e0200 */
[C---:B------:R-:W-:Y:S02]  /*4510*/  ISETP.GT.AND P0, PT, R3.reuse, 0x9, PT ;  /* 0x000000090300780c */ /* 0x040fe40003f04270 */
[----:B------:R-:W-:Y:S02]  /*4520*/  ISETP.GT.AND P5, PT, R3, 0x1, PT ;  /* 0x000000010300780c */ /* 0x000fe40003fa4270 */
[----:B------:R-:W-:Y:S02]  /*4530*/  FSEL R19, R47, -INF , P0 ;  /* 0xff8000002f137808 */ /* 0x000fe40000000000 */
[----:B------:R-:W-:Y:S02]  /*4540*/  ISETP.GT.AND P0, PT, R3, 0x19, PT ;  /* 0x000000190300780c */ /* 0x000fe40003f04270 */
[----:B------:R-:W-:Y:S02]  /*4550*/  IMNMX R2, R5, R2, PT ;  /* 0x0000000205027217 */ /* 0x000fe40003800200 */
[----:B------:R-:W-:-:S02]  /*4560*/  FSEL R29, R43, -INF , P0 ;  /* 0xff8000002b1d7808 */ /* 0x000fc40000000000 */
[----:B------:R-:W-:Y:S02]  /*4570*/  ISETP.GT.AND P0, PT, R3, 0x21, PT ;  /* 0x000000210300780c */ /* 0x000fe40003f04270 */
[----:B------:R-:W-:Y:S02]  /*4580*/  FSEL R13, R51, -INF , P5 ;  /* 0xff800000330d7808 */ /* 0x000fe40002800000 */
[----:B------:R-:W-:Y:S02]  /*4590*/  ISETP.GT.AND P5, PT, R3, 0x11, PT ;  /* 0x000000110300780c */ /* 0x000fe40003fa4270 */
[----:B------:R-:W-:Y:S02]  /*45a0*/  FSEL R114, R35, -INF , P0 ;  /* 0xff80000023727808 */ /* 0x000fe40000000000 */
[----:B------:R-:W-:Y:S02]  /*45b0*/  ISETP.GT.AND P4, PT, R3, 0x8, PT ;  /* 0x000000080300780c */ /* 0x000fe40003f84270 */
[----:B------:R-:W-:-:S02]  /*45c0*/  ISETP.GT.AND P0, PT, R2, RZ, PT ;  /* 0x000000ff0200720c */ /* 0x000fc40003f04270 */
[----:B------:R-:W-:Y:S02]  /*45d0*/  IMNMX R0, R5, R0, PT ;  /* 0x0000000005007217 */ /* 0x000fe40003800200 */
[----:B------:R-:W-:Y:S02]  /*45e0*/  FSEL R24, R39, -INF , P5 ;  /* 0xff80000027187808 */ /* 0x000fe40002800000 */
[C---:B------:R-:W-:Y:S02]  /*45f0*/  ISETP.GT.AND P6, PT, R3.reuse, RZ, PT ;  /* 0x000000ff0300720c */ /* 0x040fe40003fc4270 */
[----:B------:R-:W-:Y:S02]  /*4600*/  FSEL R17, R46, -INF , P4 ;  /* 0xff8000002e117808 */ /* 0x000fe40002000000 */
[----:B------:R-:W-:Y:S02]  /*4610*/  ISETP.GT.AND P5, PT, R3, 0x28, PT ;  /* 0x000000280300780c */ /* 0x000fe40003fa4270 */
[----:B------:R-:W-:-:S02]  /*4620*/  FSEL R25, R72, -INF , P0 ;  /* 0xff80000048197808 */ /* 0x000fc40000000000 */
[C---:B------:R-:W-:Y:S02]  /*4630*/  ISETP.GT.AND P4, PT, R3.reuse, 0x18, PT ;  /* 0x000000180300780c */ /* 0x040fe40003f84270 */
[----:B------:R-:W-:Y:S02]  /*4640*/  ISETP.GT.AND P0, PT, R0, 0x1, PT ;  /* 0x000000010000780c */ /* 0x000fe40003f04270 */
[----:B------:R-:W-:Y:S02]  /*4650*/  FSEL R12, R50, -INF , P6 ;  /* 0xff800000320c7808 */ /* 0x000fe40003000000 */
[----:B------:R-:W-:Y:S02]  /*4660*/  FSEL R113, R30, -INF , P5 ;  /* 0xff8000001e717808 */ /* 0x000fe40002800000 */
[----:B------:R-:W-:Y:S02]  /*4670*/  ISETP.GT.AND P6, PT, R3, 0x10, PT ;  /* 0x000000100300780c */ /* 0x000fe40003fc4270 */
[----:B------:R-:W-:-:S02]  /*4680*/  FSEL R28, R42, -INF , P4 ;  /* 0xff8000002a1c7808 */ /* 0x000fc40002000000 */
[----:B------:R-:W-:Y:S02]  /*4690*/  FSEL R30, R75, -INF , P0 ;  /* 0xff8000004b1e7808 */ /* 0x000fe40000000000 */
[C---:B------:R-:W-:Y:S02]  /*46a0*/  ISETP.GT.AND P4, PT, R3.reuse, 0x29, PT ;  /* 0x000000290300780c */ /* 0x040fe40003f84270 */
[----:B------:R-:W-:Y:S02]  /*46b0*/  ISETP.GT.AND P0, PT, R2, 0x9, PT ;  /* 0x000000090200780c */ /* 0x000fe40003f04270 */
[----:B------:R-:W-:Y:S02]  /*46c0*/  FSEL R21, R38, -INF , P6 ;  /* 0xff80000026157808 */ /* 0x000fe40003000000 */
[----:B------:R-:W-:Y:S02]  /*46d0*/  ISETP.GT.AND P6, PT, R3, 0x20, PT ;  /* 0x000000200300780c */ /* 0x000fe40003fc4270 */
[----:B------:R-:W-:-:S02]  /*46e0*/  FSEL R112, R31, -INF , P4 ;  /* 0xff8000001f707808 */ /* 0x000fc40002000000 */
[----:B------:R-:W-:Y:S02]  /*46f0*/  FSEL R32, R69, -INF , P0 ;  /* 0xff80000045207808 */ /* 0x000fe40000000000 */
[----:B------:R-:W-:Y:S02]  /*4700*/  ISETP.GT.AND P5, PT, R2, 0x1, PT ;  /* 0x000000010200780c */ /* 0x000fe40003fa4270 */
[C---:B------:R-:W-:Y:S02]  /*4710*/  ISETP.GT.AND P4, PT, R0.reuse, RZ, PT ;  /* 0x000000ff0000720c */ /* 0x040fe40003f84270 */
[----:B------:R-:W-:Y:S02]  /*4720*/  ISETP.GT.AND P0, PT, R0, 0x8, PT ;  /* 0x000000080000780c */ /* 0x000fe40003f04270 */
[----:B------:R-:W-:Y:S02]  /*4730*/  FSEL R115, R34, -INF , P6 ;  /* 0xff80000022737808 */ /* 0x000fe40003000000 */
        /* <DEDUP_REMOVED lines=73> */
[----:B------:R-:W-:Y:S02]  /*4bd0*/  FSEL R126, R54, -INF , P4 ;  /* 0xff800000367e7808 */ /* 0x000fe40002000000 */
[----:B------:R-:W-:Y:S02]  /*4be0*/  FMNMX.FTZ R0, R122, R0, !PT ;  /* 0x000000007a007209 */ /* 0x000fe40007810000 */
[----:B------:R-:W-:Y:S02]  /*4bf0*/  FMNMX.FTZ R3, R130, R2, !PT ;  /* 0x0000000282037209 */ /* 0x000fe40007810000 */
[----:B------:R-:W-:Y:S02]  /*4c00*/  FMNMX.FTZ R5, R127, R5, !PT ;  /* 0x000000057f057209 */ /* 0x000fe40007810000 */
[----:B------:R-:W-:Y:S02]  /*4c10*/  FMNMX.FTZ R2, R112, R4, !PT ;  /* 0x0000000470027209 */ /* 0x000fe40007810000 */
[----:B------:R-:W-:-:S02]  /*4c20*/  FMNMX.FTZ R0, R118, R0, !PT ;  /* 0x0000000076007209 */ /* 0x000fc40007810000 */
[----:B------:R-:W-:Y:S02]  /*4c30*/  FMNMX.FTZ R3, R129, R3, !PT ;  /* 0x0000000381037209 */ /* 0x000fe40007810000 */
[----:B------:R-:W-:Y:S01]  /*4c40*/  FSEL R125, R55, -INF , P0 ;  /* 0xff800000377d7808 */ /* 0x000fe20000000000 */
[----:B------:R-:W1:Y:S01]  /*4c50*/  SHFL.BFLY PT, R6, R0, 0x2, 0x1f ;  /* 0x0c401f0000067f89 */ /* 0x000e6200000e0000 */
[----:B------:R-:W-:-:S03]  /*4c60*/  FMNMX.FTZ R4, R126, R5, !PT ;  /* 0x000000057e047209 */ /* 0x000fc60007810000 */
[----:B------:R-:W2:Y:S01]  /*4c70*/  SHFL.BFLY PT, R5, R2, 0x2, 0x1f ;  /* 0x0c401f0002057f89 */ /* 0x000ea200000e0000 */
[----:B------:R-:W-:-:S03]  /*4c80*/  FMNMX.FTZ R4, R125, R4, !PT ;  /* 0x000000047d047209 */ /* 0x000fc60007810000 */
[----:B------:R-:W3:Y:S04]  /*4c90*/  SHFL.BFLY PT, R7, R3, 0x2, 0x1f ;  /* 0x0c401f0003077f89 */ /* 0x000ee800000e0000 */
[----:B------:R-:W4:Y:S01]  /*4ca0*/  SHFL.BFLY PT, R8, R4, 0x2, 0x1f ;  /* 0x0c401f0004087f89 */ /* 0x000f2200000e0000 */
[----:B-1----:R-:W-:Y:S02]  /*4cb0*/  FMNMX.FTZ R0, R6, R0, !PT ;  /* 0x0000000006007209 */ /* 0x002fe40007810000 */
        /* <DEDUP_REMOVED lines=9> */
[----:B---3--:R-:W-:Y:S02]  /*4d50*/  FMNMX.FTZ R119, R3, R7, !PT ;  /* 0x0000000703777209 */ /* 0x008fe40007810000 */
.L_x_1493:
[C---:B------:R-:W-:Y:S01]  /*4d60*/  FMUL.FTZ R0, R121.reuse, c[0x0][0x2d0] ;  /* 0x0000b40079007a20 */ /* 0x040fe20000410000 */
[----:B------:R-:W-:Y:S01]  /*4d70*/  FSETP.NEU.FTZ.AND P0, PT, R121, -INF , PT ;  /* 0xff8000007900780b */ /* 0x000fe20003f1d000 */
[----:B------:R-:W-:Y:S01]  /*4d80*/  FMUL.FTZ R3, R120, c[0x0][0x2d0] ;  /* 0x0000b40078037a20 */ /* 0x000fe20000410000 */
[----:B----4-:R-:W-:Y:S01]  /*4d90*/  FMNMX.FTZ R117, R9, R8, !PT ;  /* 0x0000000809757209 */ /* 0x010fe20007810000 */
[----:B------:R-:W-:Y:S01]  /*4da0*/  WARPSYNC 0xffffffff ;  /* 0xffffffff00007948 */ /* 0x000fe20003800000 */
[----:B------:R-:W-:Y:S01]  /*4db0*/  FSEL R20, R0, RZ, P0 ;  /* 0x000000ff00147208 */ /* 0x000fe20000000000 */
[----:B------:R-:W-:Y:S01]  /*4dc0*/  LDSM.16.MT88.4 R68, [R186+0xc00] ;  /* 0x000c0000ba44783b */ /* 0x000fe20000004200 */
        /* <DEDUP_REMOVED lines=9> */
[----:B------:R-:W3:Y:S03]  /*4e60*/  LDSM.16.MT88.4 R72, [R186+0x1800] ;  /* 0x00180000ba48783b */ /* 0x000ee60000004200 */
[----:B------:R4:W-:Y:S01]  /*4e70*/  MUFU.EX2 R158, R2 ;  /* 0x00000002009e7308 */ /* 0x0009e20000000800 */
[----:B------:R-:W-:Y:S04]  /*4e80*/  LDSM.16.MT88.4 R56, [R186+0x1c00] ;  /* 0x001c0000ba38783b */ /* 0x000fe80000004200 */
[----:B------:R-:W5:Y:S01]  /*4e90*/  LDSM.16.MT88.4 R52, [R185+0x1800] ;  /* 0x00180000b934783b */ /* 0x000f620000004200 */
[----:B-1----:R-:W-:Y:S02]  /*4ea0*/  FFMA.FTZ R0, R11, c[0x0][0x2d0], -R20 ;  /* 0x0000b4000b007a23 */ /* 0x002fe40000010814 */
[----:B------:R1:W-:Y:S01]  /*4eb0*/  MUFU.EX2 R159, R4 ;  /* 0x00000004009f7308 */ /* 0x0003e20000000800 */
[----:B------:R-:W2:Y:S01]  /*4ec0*/  LDSM.16.MT88.4 R60, [R185+0x1c00] ;  /* 0x001c0000b93c783b */ /* 0x000ea20000004200 */
[----:B----4-:R-:W-:-:S06]  /*4ed0*/  FMUL.FTZ R2, R119, c[0x0][0x2d0] ;  /* 0x0000b40077027a20 */ /* 0x010fcc0000410000 */
[----:B------:R4:W-:Y:S01]  /*4ee0*/  MUFU.EX2 R215, R0 ;  /* 0x0000000000d77308 */ /* 0x0009e20000000800 */
[----:B------:R-:W-:Y:S02]  /*4ef0*/  FSEL R2, R2, RZ, P0 ;  /* 0x000000ff02027208 */ /* 0x000fe40000000000 */
[----:B------:R-:W-:-:S03]  /*4f00*/  FSETP.NEU.FTZ.AND P0, PT, R117, -INF , PT ;  /* 0xff8000007500780b */ /* 0x000fc60003f1d000 */
[----:B-1----:R-:W-:-:S04]  /*4f10*/  FFMA.FTZ R4, R36, c[0x0][0x2d0], -R2 ;  /* 0x0000b40024047a23 */ /* 0x002fc80000010802 */
[----:B------:R1:W-:Y:S01]  /*4f20*/  MUFU.EX2 R164, R4 ;  /* 0x0000000400a47308 */ /* 0x0003e20000000800 */
[----:B----4-:R-:W-:-:S07]  /*4f30*/  FFMA.FTZ R0, R14, c[0x0][0x2d0], -R20 ;  /* 0x0000b4000e007a23 */ /* 0x010fce0000010814 */
[----:B------:R4:W-:Y:S01]  /*4f40*/  MUFU.EX2 R221, R0 ;  /* 0x0000000000dd7308 */ /* 0x0009e20000000800 */
[----:B-1----:R-:W-:Y:S02]  /*4f50*/  FFMA.FTZ R4, R37, c[0x0][0x2d0], -R2 ;  /* 0x0000b40025047a23 */ /* 0x002fe40000010802 */
[----:B------:R-:W1:Y:S05]  /*4f60*/  LDSM.16.MT88.4 R36, [R185] ;  /* 0x00000000b924783b */ /* 0x000e6a0000004200 */
[----:B------:R-:W2:Y:S01]  /*4f70*/  MUFU.EX2 R64, R4 ;  /* 0x0000000400407308 */ /* 0x000ea20000000800 */
[----:B----4-:R-:W-:-:S07]  /*4f80*/  FFMA.FTZ R0, R15, c[0x0][0x2d0], -R20 ;  /* 0x0000b4000f007a23 */ /* 0x010fce0000010814 */
[----:B------:R4:W1:Y:S01]  /*4f90*/  MUFU.EX2 R222, R0 ;  /* 0x0000000000de7308 */ /* 0x0008620000000800 */
[----:B--2---:R-:W-:Y:S01]  /*4fa0*/  F2FP.PACK_AB R6, R64, R164 ;  /* 0x000000a44006723e */ /* 0x004fe200000000ff */
[----:B----4-:R-:W-:Y:S01]  /*4fb0*/  FFMA.FTZ R0, R16, c[0x0][0x2d0], -R20 ;  /* 0x0000b40010007a23 */ /* 0x010fe20000010814 */
[----:B------:R-:W-:-:S05]  /*4fc0*/  F2FP.PACK_AB R16, R215, R220 ;  /* 0x000000dcd710723e */ /* 0x000fca00000000ff */
[----:B------:R2:W-:Y:S02]  /*4fd0*/  MUFU.EX2 R228, R0 ;  /* 0x0000000000e47308 */ /* 0x0005e40000000800 */
[----:B--2---:R-:W-:Y:S01]  /*4fe0*/  FFMA.FTZ R0, R18, c[0x0][0x2d0], -R20 ;  /* 0x0000b40012007a23 */ /* 0x004fe20000010814 */
[----:B-1----:R-:W-:-:S05]  /*4ff0*/  F2FP.PACK_AB R18, R222, R221 ;  /* 0x000000ddde12723e */ /* 0x002fca00000000ff */
[----:B------:R1:W2:Y:S02]  /*5000*/  MUFU.EX2 R203, R0 ;  /* 0x0000000000cb7308 */ /* 0x0002a40000000800 */
[----:B-1----:R-:W-:Y:S01]  /*5010*/  FFMA.FTZ R0, R26, c[0x0][0x2d0], -R20 ;  /* 0x0000b4001a007a23 */ /* 0x002fe20000010814 */
[----:B--2---:R-:W-:-:S05]  /*5020*/  F2FP.PACK_AB R8, R203, R228 ;  /* 0x000000e4cb08723e */ /* 0x004fca00000000ff */
        /* <DEDUP_REMOVED lines=15> */
[----:B------:R-:W-:Y:S01]  /*5120*/  HMMA.16816.F32 R100, R16, R68, RZ ;  /* 0x000000441064723c */ /* 0x000fe200000018ff */
[----:B-1----:R-:W-:-:S04]  /*5130*/  FFMA.FTZ R0, R24, c[0x0][0x2d0], -R3 ;  /* 0x0000b40018007a23 */ /* 0x002fc80000010803 */
[----:B------:R1:W2:Y:S03]  /*5140*/  MUFU.EX2 R166, R0 ;  /* 0x0000000000a67308 */ /* 0x0002a60000000800 */
[C---:B---3--:R-:W-:Y:S08]  /*5150*/  HMMA.16816.F32 R76, R16.reuse, R72, RZ ;  /* 0x00000048104c723c */ /* 0x048ff000000018ff */
[----:B-----5:R-:W-:Y:S01]  /*5160*/  HMMA.16816.F32 R84, R16, R52, RZ ;  /* 0x000000341054723c */ /* 0x020fe200000018ff */
[----:B-1----:R-:W-:Y:S01]  /*5170*/  FFMA.FTZ R0, R29, c[0x0][0x2d0], -R3 ;  /* 0x0000b4001d007a23 */ /* 0x002fe20000010803 */
[----:B--2---:R-:W-:-:S03]  /*5180*/  F2FP.PACK_AB R9, R166, R223 ;  /* 0x000000dfa609723e */ /* 0x004fc600000000ff */
[----:B------:R1:W2:Y:S02]  /*5190*/  MUFU.EX2 R172, R0 ;  /* 0x0000000000ac7308 */ /* 0x0002a40000000800 */
[----:B-1----:R-:W-:Y:S01]  /*51a0*/  FFMA.FTZ R0, R25, c[0x0][0x2d0], -R2 ;  /* 0x0000b40019007a23 */ /* 0x002fe20000010802 */
[----:B--2---:R-:W-:-:S05]  /*51b0*/  F2FP.PACK_AB R11, R172, R159 ;  /* 0x0000009fac0b723e */ /* 0x004fca00000000ff */
[----:B------:R1:W-:Y:S11]  /*51c0*/  MUFU.EX2 R137, R0 ;  /* 0x0000000000897308 */ /* 0x0003f60000000800 */
[----:B------:R-:W-:Y:S01]  /*51d0*/  HMMA.16816.F32 R176, R8, R60, R84 ;  /* 0x0000003c08b0723c */ /* 0x000fe20000001854 */
[----:B-1----:R-:W-:-:S04]  /*51e0*/  FFMA.FTZ R0, R27, c[0x0][0x2d0], -R2 ;  /* 0x0000b4001b007a23 */ /* 0x002fc80000010802 */
        /* <DEDUP_REMOVED lines=11> */
[----:B-1----:R-:W-:-:S05]  /*52a0*/  FMUL.FTZ R0, R117, c[0x0][0x2d0] ;  /* 0x0000b40075007a20 */ /* 0x002fca0000410000 */
[----:B------:R-:W-:-:S05]  /*52b0*/  FSEL R0, R0, RZ, P0 ;  /* 0x000000ff00007208 */ /* 0x000fca0000000000 */
[----:B------:R-:W-:-:S04]  /*52c0*/  FFMA.FTZ R4, R23, c[0x0][0x2d0], -R0 ;  /* 0x0000b40017047a23 */ /* 0x000fc80000010800 */
[----:B------:R1:W-:Y:S02]  /*52d0*/  MUFU.EX2 R133, R4 ;  /* 0x0000000400857308 */ /* 0x0003e40000000800 */
[--C-:B-1----:R-:W-:Y:S02]  /*52e0*/  FFMA.FTZ R4, R30, c[0x0][0x2d0], -R0.reuse ;  /* 0x0000b4001e047a23 */ /* 0x102fe40000010800 */
[----:B------:R-:W1:Y:S04]  /*52f0*/  LDSM.16.MT88.4 R28, [R185+0x400] ;  /* 0x00040000b91c783b */ /* 0x000e680000004200 */
[----:B------:R2:W3:Y:S02]  /*5300*/  MUFU.EX2 R116, R4 ;  /* 0x0000000400747308 */ /* 0x0004e40000000800 */
[--C-:B--2---:R-:W-:Y:S01]  /*5310*/  FFMA.FTZ R4, R34, c[0x0][0x2d0], -R0.reuse ;  /* 0x0000b40022047a23 */ /* 0x104fe20000010800 */
[----:B---3--:R-:W-:Y:S01]  /*5320*/  F2FP.PACK_AB R13, R116, R133 ;  /* 0x00000085740d723e */ /* 0x008fe200000000ff */
[----:B------:R-:W-:Y:S04]  /*5330*/  HMMA.16816.F32 R32, R16, R36, RZ ;  /* 0x000000241020723c */ /* 0x000fe800000018ff */
[----:B------:R2:W-:Y:S02]  /*5340*/  MUFU.EX2 R134, R4 ;  /* 0x0000000400867308 */ /* 0x0005e40000000800 */
[----:B--2---:R-:W-:-:S06]  /*5350*/  FFMA.FTZ R4, R40, c[0x0][0x2d0], -R0 ;  /* 0x0000b40028047a23 */ /* 0x004fcc0000010800 */
[----:B------:R2:W3:Y:S11]  /*5360*/  MUFU.EX2 R245, R4 ;  /* 0x0000000400f57308 */ /* 0x0004f60000000800 */
[----:B------:R-:W-:Y:S01]  /*5370*/  @!UPT UIADD3 URZ, URZ, URZ, URZ ;  /* 0x0000003f3f3ff290 */ /* 0x000fe2000fffe03f */
[----:B-1----:R-:W-:Y:S01]  /*5380*/  HMMA.16816.F32 R144, R8, R28, R32 ;  /* 0x0000001c0890723c */ /* 0x002fe20000001820 */
[----:B------:R-:W-:Y:S01]  /*5390*/  LDSM.16.MT88.4 R32, [R186+0x400] ;  /* 0x00040000ba20783b */ /* 0x000fe20000004200 */
[----:B--2---:R-:W-:Y:S01]  /*53a0*/  FFMA.FTZ R4, R41, c[0x0][0x2d0], -R0 ;  /* 0x0000b40029047a23 */ /* 0x004fe20000010800 */
[----:B---3--:R-:W-:-:S03]  /*53b0*/  F2FP.PACK_AB R15, R245, R134 ;  /* 0x00000086f50f723e */ /* 0x008fc600000000ff */
[----:B------:R1:W-:Y:S04]  /*53c0*/  MUFU.EX2 R157, R4 ;  /* 0x00000004009d7308 */ /* 0x0003e80000000800 */
[C---:B------:R-:W-:Y:S08]  /*53d0*/  HMMA.16816.F32 R24, R12.reuse, R36, RZ ;  /* 0x000000240c18723c */ /* 0x040ff000000018ff */
[----:B------:R-:W-:Y:S01]  /*53e0*/  HMMA.16816.F32 R88, R12, R68, RZ ;  /* 0x000000440c58723c */ /* 0x000fe200000018ff */
[----:B-1----:R-:W-:-:S06]  /*53f0*/  FFMA.FTZ R4, R42, c[0x0][0x2d0], -R0 ;  /* 0x0000b4002a047a23 */ /* 0x002fcc0000010800 */
[----:B------:R-:W-:Y:S01]  /*5400*/  MOV R69, R166 ;  /* 0x000000a600457202 */ /* 0x000fe20000000f00 */
[----:B------:R1:W2:Y:S01]  /*5410*/  MUFU.EX2 R165, R4 ;  /* 0x0000000400a57308 */ /* 0x0002a20000000800 */
[C---:B------:R-:W-:Y:S07]  /*5420*/  HMMA.16816.F32 R92, R12.reuse, R48, RZ ;  /* 0x000000300c5c723c */ /* 0x040fee00000018ff */
[----:B------:R-:W-:Y:S01]  /*5430*/  MOV R48, R64 ;  /* 0x0000004000307202 */ /* 0x000fe20000000f00 */
[----:B------:R-:W-:Y:S01]  /*5440*/  HMMA.16816.F32 R80, R12, R52, RZ ;  /* 0x000000340c50723c */ /* 0x000fe200000018ff */
[--C-:B-1----:R-:W-:Y:S01]  /*5450*/  FFMA.FTZ R4, R43, c[0x0][0x2d0], -R0.reuse ;  /* 0x0000b4002b047a23 */ /* 0x102fe20000010800 */
[----:B--2---:R-:W-:Y:S01]  /*5460*/  F2FP.PACK_AB R5, R165, R157 ;  /* 0x0000009da505723e */ /* 0x004fe200000000ff */
[----:B------:R-:W1:Y:S02]  /*5470*/  LDSM.16.MT88.4 R40, [R186] ;  /* 0x00000000ba28783b */ /* 0x000e640000004200 */
[----:B------:R2:W3:Y:S02]  /*5480*/  MUFU.EX2 R65, R4 ;  /* 0x0000000400417308 */ /* 0x0004e40000000800 */
[----:B--2---:R-:W-:Y:S01]  /*5490*/  FFMA.FTZ R4, R44, c[0x0][0x2d0], -R0 ;  /* 0x0000b4002c047a23 */ /* 0x004fe20000010800 */
[----:B---3--:R-:W-:Y:S01]  /*54a0*/  MOV R49, R65 ;  /* 0x0000004100317202 */ /* 0x008fe20000000f00 */
[----:B------:R-:W2:Y:S04]  /*54b0*/  LDSM.16.MT88.4 R44, [R186+0x1000] ;  /* 0x00100000ba2c783b */ /* 0x000ea80000004200 */
[----:B------:R3:W4:Y:S02]  /*54c0*/  MUFU.EX2 R66, R4 ;  /* 0x0000000400427308 */ /* 0x0007240000000800 */
[----:B---3--:R-:W-:Y:S01]  /*54d0*/  F2FP.PACK_AB R4, R156, R151 ;  /* 0x000000979c04723e */ /* 0x008fe200000000ff */
[----:B-1----:R-:W-:Y:S01]  /*54e0*/  HMMA.16816.F32 R108, R16, R40, RZ ;  /* 0x00000028106c723c */ /* 0x002fe200000018ff */
[----:B----4-:R-:W-:-:S07]  /*54f0*/  F2FP.PACK_AB R7, R66, R65 ;  /* 0x000000414207723e */ /* 0x010fce00000000ff */
[----:B------:R-:W-:Y:S07]  /*5500*/  HMMA.16816.F32 R96, R12, R40, RZ ;  /* 0x000000280c60723c */ /* 0x000fee00000018ff */
[----:B------:R-:W-:Y:S01]  /*5510*/  FFMA.FTZ R40, R124, c[0x0][0x2d0], -R20 ;  /* 0x0000b4007c287a23 */ /* 0x000fe20000010814 */
[----:B------:R-:W-:Y:S01]  /*5520*/  HMMA.16816.F32 R140, R4, R28, R24 ;  /* 0x0000001c048c723c */ /* 0x000fe20000001818 */
[----:B------:R-:W1:Y:S01]  /*5530*/  LDSM.16.MT88.4 R24, [R185+0x1000] ;  /* 0x00100000b918783b */ /* 0x000e620000004200 */
[----:B------:R-:W-:-:S02]  /*5540*/  MOV R41, R66 ;  /* 0x0000004200297202 */ /* 0x000fc40000000f00 */
[----:B------:R-:W-:Y:S01]  /*5550*/  MOV R124, R165 ;  /* 0x000000a5007c7202 */ /* 0x000fe20000000f00 */
[----:B------:R-:W-:Y:S02]  /*5560*/  MUFU.EX2 R40, R40 ;  /* 0x0000002800287308 */ /* 0x000fe40000000800 */
[--C-:B------:R-:W-:Y:S01]  /*5570*/  FFMA.FTZ R29, R118, c[0x0][0x2d0], -R20.reuse ;  /* 0x0000b400761d7a23 */ /* 0x100fe20000010814 */
[-C--:B------:R-:W-:Y:S01]  /*5580*/  HMMA.16816.F32 R152, R8, R32.reuse, R108 ;  /* 0x000000200898723c */ /* 0x080fe2000000186c */
[----:B------:R-:W-:Y:S01]  /*5590*/  MOV R118, R158 ;  /* 0x0000009e00767202 */ /* 0x000fe20000000f00 */
[----:B------:R-:W-:Y:S01]  /*55a0*/  FFMA.FTZ R28, R115, c[0x0][0x2d0], -R3 ;  /* 0x0000b400731c7a23 */ /* 0x000fe20000010803 */
[----:B------:R-:W3:Y:S05]  /*55b0*/  LDSM.16.MT88.4 R108, [R185+0x1400] ;  /* 0x00140000b96c783b */ /* 0x000eea0000004200 */
[C---:B------:R-:W-:Y:S07]  /*55c0*/  HMMA.16816.F32 R160, R4.reuse, R32, R96 ;  /* 0x0000002004a0723c */ /* 0x040fee0000001860 */
[--C-:B------:R-:W-:Y:S01]  /*55d0*/  FFMA.FTZ R33, R123, c[0x0][0x2d0], -R20.reuse ;  /* 0x0000b4007b217a23 */ /* 0x100fe20000010814 */
[----:B--2---:R-:W-:Y:S01]  /*55e0*/  HMMA.16816.F32 R216, R4, R44, R88 ;  /* 0x0000002c04d8723c */ /* 0x004fe20000001858 */
[----:B------:R-:W-:Y:S01]  /*55f0*/  FFMA.FTZ R32, R122, c[0x0][0x2d0], -R20 ;  /* 0x0000b4007a207a23 */ /* 0x000fe20000010814 */
[----:B------:R-:W-:-:S02]  /*5600*/  MOV R123, R164 ;  /* 0x000000a4007b7202 */ /* 0x000fc40000000f00 */
[----:B------:R-:W-:Y:S01]  /*5610*/  MOV R122, R159 ;  /* 0x0000009f007a7202 */ /* 0x000fe20000000f00 */
[----:B------:R-:W2:Y:S03]  /*5620*/  MUFU.EX2 R33, R33 ;  /* 0x0000002100217308 */ /* 0x000ea60000000800 */
[C---:B------:R-:W-:Y:S08]  /*5630*/  HMMA.16816.F32 R20, R12.reuse, R50, RZ ;  /* 0x000000320c14723c */ /* 0x040ff000000018ff */
[----:B------:R-:W-:Y:S01]  /*5640*/  HMMA.16816.F32 R64, R12, R72, RZ ;  /* 0x000000480c40723c */ /* 0x000fe200000018ff */
[----:B--2---:R-:W-:-:S07]  /*5650*/  F2FP.PACK_AB R96, R33, R40 ;  /* 0x000000282160723e */ /* 0x004fce00000000ff */
[----:B------:R-:W-:Y:S07]  /*5660*/  HMMA.16816.F32 R180, R8, R44, R100 ;  /* 0x0000002c08b4723c */ /* 0x000fee0000001864 */
[----:B------:R-:W-:Y:S01]  /*5670*/  MOV R45, R172 ;  /* 0x000000ac002d7202 */ /* 0x000fe20000000f00 */
[----:B-1----:R-:W-:Y:S01]  /*5680*/  HMMA.16816.F32 R88, R4, R26, R20 ;  /* 0x0000001a0458723c */ /* 0x002fe20000001814 */
[----:B------:R-:W-:-:S07]  /*5690*/  MOV R44, R167 ;  /* 0x000000a7002c7202 */ /* 0x000fce0000000f00 */
[----:B------:R-:W-:Y:S08]  /*56a0*/  HMMA.16816.F32 R20, R12, R70, RZ ;  /* 0x000000460c14723c */ /* 0x000ff000000018ff */
[-C--:B------:R-:W-:Y:S08]  /*56b0*/  HMMA.16816.F32 R172, R8, R56.reuse, R76 ;  /* 0x0000003808ac723c */ /* 0x080ff0000000184c */
[C---:B------:R-:W-:Y:S08]  /*56c0*/  HMMA.16816.F32 R204, R4.reuse, R56, R64 ;  /* 0x0000003804cc723c */ /* 0x040ff00000001840 */
[----:B------:R-:W-:Y:S08]  /*56d0*/  HMMA.16816.F32 R164, R4, R46, R20 ;  /* 0x0000002e04a4723c */ /* 0x000ff00000001814 */
[C---:B------:R-:W-:Y:S08]  /*56e0*/  HMMA.16816.F32 R76, R12.reuse, R38, RZ ;  /* 0x000000260c4c723c */ /* 0x040ff000000018ff */
[C---:B------:R-:W-:Y:S08]  /*56f0*/  HMMA.16816.F32 R64, R12.reuse, R42, RZ ;  /* 0x0000002a0c40723c */ /* 0x040ff000000018ff */
[C---:B------:R-:W-:Y:S08]  /*5700*/  HMMA.16816.F32 R20, R12.reuse, R54, RZ ;  /* 0x000000360c14723c */ /* 0x040ff000000018ff */
[----:B------:R-:W-:Y:S08]  /*5710*/  HMMA.16816.F32 R12, R12, R74, RZ ;  /* 0x0000004a0c0c723c */ /* 0x000ff000000018ff */
[-C--:B------:R-:W-:Y:S08]  /*5720*/  HMMA.16816.F32 R168, R8, R24.reuse, R104 ;  /* 0x0000001808a8723c */ /* 0x080ff00000001868 */
[C---:B------:R-:W-:Y:S07]  /*5730*/  HMMA.16816.F32 R104, R4.reuse, R24, R92 ;  /* 0x000000180468723c */ /* 0x040fee000000185c */
[--C-:B------:R-:W-:Y:S01]  /*5740*/  FFMA.FTZ R25, R114, c[0x0][0x2d0], -R3.reuse ;  /* 0x0000b40072197a23 */ /* 0x100fe20000010803 */
[----:B------:R-:W-:Y:S01]  /*5750*/  HMMA.16816.F32 R208, R4, R60, R80 ;  /* 0x0000003c04d0723c */ /* 0x000fe20000001850 */
[----:B------:R-:W-:-:S02]  /*5760*/  FFMA.FTZ R24, R113, c[0x0][0x2d0], -R3 ;  /* 0x0000b40071187a23 */ /* 0x000fc40000010803 */
[----:B------:R-:W-:-:S05]  /*5770*/  FFMA.FTZ R3, R112, c[0x0][0x2d0], -R3 ;  /* 0x0000b40070037a23 */ /* 0x000fca0000010803 */
[C---:B------:R-:W-:Y:S08]  /*5780*/  HMMA.16816.F32 R76, R4.reuse, R30, R76 ;  /* 0x0000001e044c723c */ /* 0x040ff0000000184c */
[C---:B------:R-:W-:Y:S08]  /*5790*/  HMMA.16816.F32 R84, R4.reuse, R34, R64 ;  /* 0x000000220454723c */ /* 0x040ff00000001840 */
[C---:B------:R-:W-:Y:S08]  /*57a0*/  HMMA.16816.F32 R20, R4.reuse, R62, R20 ;  /* 0x0000003e0414723c */ /* 0x040ff00000001814 */
[----:B------:R-:W-:Y:S08]  /*57b0*/  HMMA.16816.F32 R12, R4, R58, R12 ;  /* 0x0000003a040c723c */ /* 0x000ff0000000180c */
[C---:B------:R-:W-:Y:S07]  /*57c0*/  HMMA.16816.F32 R4, R16.reuse, R42, RZ ;  /* 0x0000002a1004723c */ /* 0x040fee00000018ff */
[----:B------:R-:W-:Y:S01]  /*57d0*/  MOV R43, R157 ;  /* 0x0000009d002b7202 */ /* 0x000fe20000000f00 */
[----:B------:R-:W-:Y:S01]  /*57e0*/  HMMA.16816.F32 R36, R16, R38, RZ ;  /* 0x000000261024723c */ /* 0x000fe200000018ff */
[----:B------:R-:W-:Y:S11]  /*57f0*/  MOV R42, R156 ;  /* 0x0000009c002a7202 */ /* 0x000ff60000000f00 */
[----:B------:R-:W-:Y:S04]  /*5800*/  @!UPT UIADD3 URZ, URZ, URZ, URZ ;  /* 0x0000003f3f3ff290 */ /* 0x000fe8000fffe03f */
[----:B------:R-:W-:Y:S01]  /*5810*/  HMMA.16816.F32 R156, R8, R34, R4 ;  /* 0x00000022089c723c */ /* 0x000fe20000001804 */
[----:B------:R-:W-:Y:S07]  /*5820*/  MUFU.EX2 R35, R29 ;  /* 0x0000001d00237308 */ /* 0x000fee0000000800 */
[----:B------:R-:W-:Y:S01]  /*5830*/  HMMA.16816.F32 R4, R16, R50, RZ ;  /* 0x000000321004723c */ /* 0x000fe200000018ff */
[----:B------:R-:W-:Y:S06]  /*5840*/  MUFU.EX2 R29, R28 ;  /* 0x0000001c001d7308 */ /* 0x000fec0000000800 */
[----:B------:R-:W-:Y:S01]  /*5850*/  MOV R50, R203 ;  /* 0x000000cb00327202 */ /* 0x000fe20000000f00 */
[----:B------:R-:W-:Y:S01]  /*5860*/  HMMA.16816.F32 R36, R8, R30, R36 ;  /* 0x0000001e0824723c */ /* 0x000fe20000001824 */
[----:B------:R1:W-:Y:S01]  /*5870*/  MUFU.EX2 R203, R3 ;  /* 0x0000000300cb7308 */ /* 0x0003e20000000800 */
[----:B------:R-:W-:-:S07]  /*5880*/  MOV R51, R69 ;  /* 0x0000004500337202 */ /* 0x000fce0000000f00 */
[----:B------:R-:W2:Y:S07]  /*5890*/  MUFU.EX2 R31, R25 ;  /* 0x00000019001f7308 */ /* 0x000eae0000000800 */
[----:B------:R-:W-:Y:S01]  /*58a0*/  HMMA.16816.F32 R112, R8, R26, R4 ;  /* 0x0000001a0870723c */ /* 0x000fe20000001804 */
[--C-:B-1----:R-:W-:Y:S01]  /*58b0*/  FFMA.FTZ R3, R132, c[0x0][0x2d0], -R2.reuse ;  /* 0x0000b40084037a23 */ /* 0x102fe20000010802 */
[----:B------:R-:W1:Y:S06]  /*58c0*/  MUFU.EX2 R34, R32 ;  /* 0x0000002000227308 */ /* 0x000e6c0000000800 */
[----:B------:R-:W-:Y:S01]  /*58d0*/  HMMA.16816.F32 R4, R16, R70, RZ ;  /* 0x000000461004723c */ /* 0x000fe200000018ff */
[----:B--2---:R-:W-:Y:S01]  /*58e0*/  F2FP.PACK_AB R97, R31, R29 ;  /* 0x0000001d1f61723e */ /* 0x004fe200000000ff */
[----:B------:R2:W-:Y:S08]  /*58f0*/  MUFU.EX2 R27, R3 ;  /* 0x00000003001b7308 */ /* 0x0005f00000000800 */
[----:B------:R-:W4:Y:S01]  /*5900*/  MUFU.EX2 R32, R24 ;  /* 0x0000001800207308 */ /* 0x000f220000000800 */
[----:B-1----:R-:W-:Y:S01]  /*5910*/  F2FP.PACK_AB R98, R35, R34 ;  /* 0x000000222362723e */ /* 0x002fe200000000ff */
[----:B--2---:R-:W-:-:S06]  /*5920*/  FFMA.FTZ R3, R131, c[0x0][0x2d0], -R2 ;  /* 0x0000b40083037a23 */ /* 0x004fcc0000010802 */
[----:B------:R1:W2:Y:S06]  /*5930*/  MUFU.EX2 R28, R3 ;  /* 0x00000003001c7308 */ /* 0x0002ac0000000800 */
[----:B------:R-:W-:Y:S01]  /*5940*/  HMMA.16816.F32 R64, R8, R46, R4 ;  /* 0x0000002e0840723c */ /* 0x000fe20000001804 */
[----:B----4-:R-:W-:-:S07]  /*5950*/  F2FP.PACK_AB R99, R203, R32 ;  /* 0x00000020cb63723e */ /* 0x010fce00000000ff */
[----:B------:R-:W-:Y:S01]  /*5960*/  HMMA.16816.F32 R4, R16, R54, RZ ;  /* 0x000000361004723c */ /* 0x000fe200000018ff */
[----:B-1----:R-:W-:Y:S01]  /*5970*/  FFMA.FTZ R3, R130, c[0x0][0x2d0], -R2 ;  /* 0x0000b40082037a23 */ /* 0x002fe20000010802 */
[----:B--2---:R-:W-:-:S06]  /*5980*/  F2FP.PACK_AB R92, R28, R27 ;  /* 0x0000001b1c5c723e */ /* 0x004fcc00000000ff */
[----:B------:R-:W-:Y:S01]  /*5990*/  HMMA.16816.F32 R16, R16, R74, RZ ;  /* 0x0000004a1010723c */ /* 0x000fe200000018ff */
[----:B------:R-:W-:Y:S01]  /*59a0*/  FFMA.FTZ R2, R129, c[0x0][0x2d0], -R2 ;  /* 0x0000b40081027a23 */ /* 0x000fe20000010802 */
[----:B------:R1:W-:Y:S06]  /*59b0*/  MUFU.EX2 R30, R3 ;  /* 0x00000003001e7308 */ /* 0x0003ec0000000800 */
[----:B---3--:R-:W-:Y:S08]  /*59c0*/  HMMA.16816.F32 R100, R96, R108, R168 ;  /* 0x0000006c6064723c */ /* 0x008ff000000018a8 */
[----:B------:R-:W-:Y:S01]  /*59d0*/  HMMA.16816.F32 R80, R8, R62, R4 ;  /* 0x0000003e0850723c */ /* 0x000fe20000001804 */
[----:B------:R-:W2:Y:S01]  /*59e0*/  LDSM.16.MT88.4 R60, [R186+0x1400] ;  /* 0x00140000ba3c783b */ /* 0x000ea20000004200 */
[----:B-1----:R-:W-:-:S03]  /*59f0*/  FFMA.FTZ R3, R128, c[0x0][0x2d0], -R0 ;  /* 0x0000b40080037a23 */ /* 0x002fc60000010800 */
[----:B------:R-:W1:Y:S01]  /*5a00*/  LDSM.16.MT88.4 R128, [R186+0x800] ;  /* 0x00080000ba80783b */ /* 0x000e620000004200 */
[----:B------:R3:W-:Y:S01]  /*5a10*/  MUFU.EX2 R25, R3 ;  /* 0x0000000300197308 */ /* 0x0007e20000000800 */
[----:B------:R-:W-:Y:S01]  /*5a20*/  FADD.FTZ R6, R149, R138 ;  /* 0x0000008a95067221 */ /* 0x000fe20000010000 */
[----:B------:R-:W-:Y:S01]  /*5a30*/  HMMA.16816.F32 R16, R8, R58, R16 ;  /* 0x0000003a0810723c */ /* 0x000fe20000001810 */
[----:B------:R-:W-:Y:S02]  /*5a40*/  FADD.FTZ R7, R137, R135 ;  /* 0x0000008789077221 */ /* 0x000fe40000010000 */
[----:B------:R-:W-:Y:S02]  /*5a50*/  FADD.FTZ R5, R220, R215 ;  /* 0x000000d7dc057221 */ /* 0x000fe40000010000 */
[----:B------:R-:W-:Y:S01]  /*5a60*/  FFMA.FTZ R4, R126, c[0x0][0x2d0], -R0 ;  /* 0x0000b4007e047a23 */ /* 0x000fe20000010800 */
[----:B------:R-:W4:Y:S01]  /*5a70*/  MUFU.EX2 R215, R2 ;  /* 0x0000000200d77308 */ /* 0x000f220000000800 */
[----:B------:R-:W-:Y:S01]  /*5a80*/  FADD.FTZ R5, R221, R5 ;  /* 0x00000005dd057221 */ /* 0x000fe20000010000 */
[----:B------:R-:W-:Y:S03]  /*5a90*/  HMMA.16816.F32 R112, R96, R110, R112 ;  /* 0x0000006e6070723c */ /* 0x000fe60000001870 */
[----:B------:R-:W-:-:S02]  /*5aa0*/  FADD.FTZ R5, R222, R5 ;  /* 0x00000005de057221 */ /* 0x000fc40000010000 */
[----:B---3--:R-:W-:Y:S01]  /*5ab0*/  FADD.FTZ R3, R139, R6 ;  /* 0x000000068b037221 */ /* 0x008fe20000010000 */
[----:B------:R-:W-:Y:S01]  /*5ac0*/  MUFU.EX2 R11, R4 ;  /* 0x00000004000b7308 */ /* 0x000fe20000000800 */
[----:B------:R-:W-:Y:S02]  /*5ad0*/  FADD.FTZ R6, R136, R7 ;  /* 0x0000000788067221 */ /* 0x000fe40000010000 */
[----:B------:R-:W3:Y:S01]  /*5ae0*/  LDSM.16.MT88.4 R136, [R185+0x800] ;  /* 0x00080000b988783b */ /* 0x000ee20000004200 */
[----:B------:R-:W-:Y:S02]  /*5af0*/  FADD.FTZ R7, R133, R116 ;  /* 0x0000007485077221 */ /* 0x000fe40000010000 */
[----:B------:R-:W-:Y:S01]  /*5b00*/  FADD.FTZ R3, R150, R3 ;  /* 0x0000000396037221 */ /* 0x000fe20000010000 */
[----:B----4-:R-:W-:Y:S01]  /*5b10*/  F2FP.PACK_AB R94, R215, R30 ;  /* 0x0000001ed75e723e */ /* 0x010fe200000000ff */
[--C-:B------:R-:W-:Y:S02]  /*5b20*/  FFMA.FTZ R2, R127, c[0x0][0x2d0], -R0.reuse ;  /* 0x0000b4007f027a23 */ /* 0x100fe40000010800 */
[----:B------:R-:W-:-:S02]  /*5b30*/  FFMA.FTZ R0, R125, c[0x0][0x2d0], -R0 ;  /* 0x0000b4007d007a23 */ /* 0x000fc40000010800 */
[----:B------:R-:W4:Y:S01]  /*5b40*/  MUFU.EX2 R24, R2 ;  /* 0x0000000200187308 */ /* 0x000f220000000800 */
[----:B------:R-:W-:Y:S02]  /*5b50*/  FADD.FTZ R10, R134, R7 ;  /* 0x00000007860a7221 */ /* 0x000fe40000010000 */
[----:B------:R-:W-:Y:S02]  /*5b60*/  FADD.FTZ R9, R228, R5 ;  /* 0x00000005e4097221 */ /* 0x000fe40000010000 */
[----:B------:R-:W-:Y:S01]  /*5b70*/  FADD.FTZ R3, R223, R3 ;  /* 0x00000003df037221 */ /* 0x000fe20000010000 */
[----:B--2---:R-:W-:Y:S02]  /*5b80*/  HMMA.16816.F32 R52, R96, R60, R180 ;  /* 0x0000003c6034723c */ /* 0x004fe400000018b4 */
[----:B------:R-:W2:Y:S01]  /*5b90*/  MUFU.EX2 R26, R0 ;  /* 0x00000000001a7308 */ /* 0x000ea20000000800 */
[----:B------:R-:W-:-:S05]  /*5ba0*/  FADD.FTZ R3, R51, R3 ;  /* 0x0000000333037221 */ /* 0x000fca0000010000 */
[C---:B-1----:R-:W-:Y:S01]  /*5bb0*/  HMMA.16816.F32 R152, R96.reuse, R128, R152 ;  /* 0x000000806098723c */ /* 0x042fe20000001898 */
[----:B----4-:R-:W-:Y:S01]  /*5bc0*/  F2FP.PACK_AB R93, R24, R25 ;  /* 0x00000019185d723e */ /* 0x010fe200000000ff */
[----:B------:R-:W-:Y:S02]  /*5bd0*/  FADD.FTZ R2, R148, R6 ;  /* 0x0000000694027221 */ /* 0x000fe40000010000 */
[----:B------:R-:W-:Y:S02]  /*5be0*/  LDSM.16.MT88.4 R4, [R186+0x2000] ;  /* 0x00200000ba04783b */ /* 0x000fe40000004200 */
[----:B------:R-:W-:Y:S02]  /*5bf0*/  FADD.FTZ R8, R151, R2 ;  /* 0x0000000297087221 */ /* 0x000fe40000010000 */
[----:B------:R-:W-:Y:S01]  /*5c00*/  HMMA.16816.F32 R156, R96, R130, R156 ;  /* 0x00000082609c723c */ /* 0x000fe2000000189c */
[----:B------:R-:W-:Y:S01]  /*5c10*/  @P3 IMAD.HI.U32 R2, R242, c[0x0][0x2c8], RZ ;  /* 0x0000b200f2023a27 */ /* 0x000fe200078e00ff */
[----:B--2---:R-:W-:-:S02]  /*5c20*/  F2FP.PACK_AB R95, R26, R11 ;  /* 0x0000000b1a5f723e */ /* 0x004fc400000000ff */
[----:B------:R-:W-:Y:S02]  /*5c30*/  MOV R0, R242 ;  /* 0x000000f200007202 */ /* 0x000fe40000000f00 */
[----:B------:R-:W-:Y:S02]  /*5c40*/  @P3 SHF.R.U32.HI R0, RZ, c[0x0][0x2cc], R2 ;  /* 0x0000b300ff003a19 */ /* 0x000fe40000011602 */
[----:B------:R-:W-:Y:S02]  /*5c50*/  HMMA.16816.F32 R64, R96, R62, R64 ;  /* 0x0000003e6040723c */ /* 0x000fe40000001840 */
[----:B------:R-:W-:-:S05]  /*5c60*/  IADD3 R0, R0, R241, -R240 ;  /* 0x000000f100007210 */ /* 0x000fca0007ffe8f0 */
[----:B------:R-:W-:Y:S01]  /*5c70*/  IMAD.HI R0, R0, 0x2aaaaaab, RZ ;  /* 0x2aaaaaab00007827 */ /* 0x000fe200078e02ff */
[----:B---3--:R-:W-:Y:S04]  /*5c80*/  HMMA.16816.F32 R144, R96, R136, R144 ;  /* 0x000000886090723c */ /* 0x008fe80000001890 */
[----:B------:R-:W-:-:S04]  /*5c90*/  SHF.R.U32.HI R2, RZ, 0x1f, R0 ;  /* 0x0000001fff027819 */ /* 0x000fc80000011600 */
[----:B------:R-:W-:Y:S08]  /*5ca0*/  HMMA.16816.F32 R140, R92, R136, R140 ;  /* 0x000000885c8c723c */ /* 0x000ff0000000188c */
[-C--:B------:R-:W-:Y:S08]  /*5cb0*/  HMMA.16816.F32 R148, R96, R138.reuse, R36 ;  /* 0x0000008a6094723c */ /* 0x080ff00000001824 */
[C---:B------:R-:W-:Y:S01]  /*5cc0*/  HMMA.16816.F32 R136, R92.reuse, R138, R76 ;  /* 0x0000008a5c88723c */ /* 0x040fe2000000184c */
[----:B------:R-:W1:Y:S07]  /*5cd0*/  LDSM.16.MT88.4 R76, [R185+0x2000] ;  /* 0x00200000b94c783b */ /* 0x000e6e0000004200 */
[C---:B------:R-:W-:Y:S08]  /*5ce0*/  HMMA.16816.F32 R132, R92.reuse, R128, R160 ;  /* 0x000000805c84723c */ /* 0x040ff000000018a0 */
[C---:B------:R-:W-:Y:S08]  /*5cf0*/  HMMA.16816.F32 R104, R92.reuse, R108, R104 ;  /* 0x0000006c5c68723c */ /* 0x040ff00000001868 */
[C---:B------:R-:W-:Y:S08]  /*5d00*/  HMMA.16816.F32 R128, R92.reuse, R130, R84 ;  /* 0x000000825c80723c */ /* 0x040ff00000001854 */
[C---:B------:R-:W-:Y:S08]  /*5d10*/  HMMA.16816.F32 R108, R92.reuse, R110, R88 ;  /* 0x0000006e5c6c723c */ /* 0x040ff00000001858 */
[----:B------:R-:W-:Y:S08]  /*5d20*/  HMMA.16816.F32 R56, R92, R60, R216 ;  /* 0x0000003c5c38723c */ /* 0x000ff000000018d8 */
[C---:B-1----:R-:W-:Y:S08]  /*5d30*/  HMMA.16816.F32 R68, R96.reuse, R76, R176 ;  /* 0x0000004c6044723c */ /* 0x042ff000000018b0 */
[----:B------:R-:W-:Y:S08]  /*5d40*/  HMMA.16816.F32 R80, R96, R78, R80 ;  /* 0x0000004e6050723c */ /* 0x000ff00000001850 */
[----:B------:R-:W-:Y:S08]  /*5d50*/  HMMA.16816.F32 R72, R92, R76, R208 ;  /* 0x0000004c5c48723c */ /* 0x000ff000000018d0 */
[----:B------:R-:W-:Y:S08]  /*5d60*/  HMMA.16816.F32 R84, R96, R4, R172 ;  /* 0x000000046054723c */ /* 0x000ff000000018ac */
[C---:B------:R-:W-:Y:S08]  /*5d70*/  HMMA.16816.F32 R60, R92.reuse, R62, R164 ;  /* 0x0000003e5c3c723c */ /* 0x040ff000000018a4 */
[C---:B------:R-:W-:Y:S08]  /*5d80*/  HMMA.16816.F32 R76, R92.reuse, R78, R20 ;  /* 0x0000004e5c4c723c */ /* 0x040ff00000001814 */
[----:B------:R-:W-:Y:S07]  /*5d90*/  HMMA.16816.F32 R88, R92, R4, R204 ;  /* 0x000000045c58723c */ /* 0x000fee00000018cc */
[----:B------:R-:W-:Y:S01]  /*5da0*/  FADD.FTZ R4, R42, R8 ;  /* 0x000000082a047221 */ /* 0x000fe20000010000 */
[----:B------:R-:W-:Y:S03]  /*5db0*/  HMMA.16816.F32 R96, R96, R6, R16 ;  /* 0x000000066060723c */ /* 0x000fe60000001810 */
[----:B------:R-:W-:-:S05]  /*5dc0*/  FADD.FTZ R4, R123, R4 ;  /* 0x000000047b047221 */ /* 0x000fca0000010000 */
[----:B------:R-:W-:Y:S07]  /*5dd0*/  HMMA.16816.F32 R92, R92, R6, R12 ;  /* 0x000000065c5c723c */ /* 0x000fee000000180c */
[----:B------:R-:W-:Y:S01]  /*5de0*/  LEA.HI.SX32 R7, R0, R2, 0x1d ;  /* 0x0000000200077211 */ /* 0x000fe200078feaff */
[----:B------:R-:W-:Y:S02]  /*5df0*/  FADD.FTZ R2, R245, R10 ;  /* 0x0000000af5027221 */ /* 0x000fe40000010000 */
[----:B------:R-:W-:Y:S01]  /*5e00*/  FADD.FTZ R0, R50, R9 ;  /* 0x0000000932007221 */ /* 0x000fe20000010000 */
[----:B------:R-:W-:Y:S01]  /*5e10*/  IMNMX R228, R227, R7, !PT ;  /* 0x00000007e3e47217 */ /* 0x000fe20007800200 */
[----:B------:R-:W-:-:S02]  /*5e20*/  FADD.FTZ R5, R43, R2 ;  /* 0x000000022b057221 */ /* 0x000fc40000010000 */
[----:B------:R-:W-:Y:S01]  /*5e30*/  FADD.FTZ R2, R118, R0 ;  /* 0x0000000076027221 */ /* 0x000fe20000010000 */
[----:B------:R-:W-:Y:S01]  /*5e40*/  ISETP.GE.AND P0, PT, R200, R228, PT ;  /* 0x000000e4c800720c */ /* 0x000fe20003f06270 */
        /* <DEDUP_REMOVED lines=24> */
[----:B------:R-:W-:Y:S01]  /*5fd0*/  IMAD.MOV.U32 R122, RZ, RZ, R120 ;  /* 0x000000ffff7a7224 */ /* 0x000fe200078e0078 */
[----:B------:R-:W-:Y:S01]  /*5fe0*/  MOV R124, R117 ;  /* 0x00000075007c7202 */ /* 0x000fe20000000f00 */
[----:B------:R-:W-:Y:S01]  /*5ff0*/  IMAD.MOV.U32 R118, RZ, RZ, R121 ;  /* 0x000000ffff767224 */ /* 0x000fe200078e0079 */
[----:B------:R-:W-:-:S02]  /*6000*/  MOV R123, R119 ;  /* 0x00000077007b7202 */ /* 0x000fc40000000f00 */
.L_x_1394:
        /* <DEDUP_REMOVED lines=16> */
[C---:B------:R-:W-:Y:S01]  /*6110*/  IMAD.WIDE.U32 R2, R201.reuse, c[0x0][0x208], RZ ;  /* 0x00008200c9027a25 */ /* 0x040fe200078e00ff */
[----:B------:R-:W-:Y:S05]  /*6120*/  SHF.R.S32.HI R0, RZ, 0x1f, R201 ;  /* 0x0000001fff007819 */ /* 0x000fea00000114c9 */
[----:B------:R-:W-:Y:S04]  /*6130*/  IMAD R0, R0, c[0x0][0x208], RZ ;  /* 0x0000820000007a24 */ /* 0x000fe800078e02ff */
[----:B------:R-:W-:Y:S05]  /*6140*/  IMAD R0, R201, c[0x0][0x20c], R0 ;  /* 0x00008300c9007a24 */ /* 0x000fea00078e0200 */
[----:B------:R-:W-:Y:S02]  /*6150*/  IADD3 R3, R3, R0, RZ ;  /* 0x0000000003037210 */ /* 0x000fe40007ffe0ff */
[----:B------:R-:W-:Y:S03]  /*6160*/  SHF.R.S32.HI R0, RZ, 0x1f, R199 ;  /* 0x0000001fff007819 */ /* 0x000fe600000114c7 */
[C---:B------:R-:W-:Y:S04]  /*6170*/  IMAD.WIDE.U32 R2, R199.reuse, c[0x0][0x218], R2 ;  /* 0x00008600c7027a25 */ /* 0x040fe800078e0002 */
        /* <DEDUP_REMOVED lines=8> */
.L_x_1494:
[----:B------:R-:W-:-:S05]  /*6200*/  BRA.DIV ~URZ, `(.L_x_1385) ;  /* 0x0000c6127f007947 */ /* 0x000fca000b800000 */
[----:B------:R4:W3:Y:S02]  /*6210*/  SHFL.IDX PT, R0, R10, RZ, 0x1c1f ;  /* 0x001c1fff0a007589 */ /* 0x0008e400000e0000 */
.L_x_1495:
[----:B------:R-:W5:Y:S01]  /*6220*/  S2R R11, SR_TID.X ;  /* 0x00000000000b7919 */ /* 0x000f620000002100 */
[C---:B------:R-:W-:Y:S01]  /*6230*/  ISETP.GE.AND P6, PT, R202.reuse, c[0x0][0x1d4], PT ;  /* 0x00007500ca007a0c */ /* 0x040fe20003fc6270 */
[----:B------:R-:W-:Y:S01]  /*6240*/  IMAD.SHL.U32 R3, R202, 0x2, RZ ;  /* 0x00000002ca037824 */ /* 0x000fe200078e00ff */
[C---:B------:R-:W-:Y:S01]  /*6250*/  ISETP.GE.AND P5, PT, R225.reuse, c[0x0][0x1d4], PT ;  /* 0x00007500e1007a0c */ /* 0x040fe20003fa6270 */
[----:B------:R-:W-:Y:S03]  /*6260*/  IMAD.SHL.U32 R2, R225, 0x2, RZ ;  /* 0x00000002e1027824 */ /* 0x000fe600078e00ff */
[C---:B---3--:R-:W-:Y:S02]  /*6270*/  IADD3 R8, P4, R0.reuse, R3, RZ ;  /* 0x0000000300087210 */ /* 0x048fe40007f9e0ff */
[----:B------:R-:W-:Y:S01]  /*6280*/  IADD3 R6, P0, R0, R2, RZ ;  /* 0x0000000200067210 */ /* 0x000fe20007f1e0ff */
[----:B------:R-:W-:Y:S02]  /*6290*/  IMAD.SHL.U32 R2, R226, 0x2, RZ ;  /* 0x00000002e2027824 */ /* 0x000fe400078e00ff */
[----:B------:R-:W-:Y:S01]  /*62a0*/  IMAD.X R9, R4, 0x1, R214, P4 ;  /* 0x0000000104097824 */ /* 0x000fe200020e06d6 */
        /* <DEDUP_REMOVED lines=8> */
[----:B------:R3:W-:Y:S01]  /*6330*/  LDGSTS.E.BYPASS.LTC128B.128 [R198+0x2480], [R6.64], !P5 ;  /* 0x0248000006c67fae */ /* 0x0007e2000e901d46 */
[----:B-----5:R-:W-:Y:S04]  /*6340*/  ISETP.GT.AND P0, PT, R11, 0x3f, PT ;  /* 0x0000003f0b00780c */ /* 0x020fe80003f04270 */
[----:B------:R3:W-:Y:S09]  /*6350*/  LDGSTS.E.BYPASS.LTC128B.128 [R198+0x3080], [R2.64], !P4 ;  /* 0x0308000002c67fae */ /* 0x0007f2000e101d46 */
[----:B------:R-:W-:-:S05]  /*6360*/  @P0 BRA `(.L_x_1383) ;  /* 0x0000012000000947 */ /* 0x000fca0003800000 */
[----:B------:R-:W-:-:S05]  /*6370*/  BRA.DIV ~URZ, `(.L_x_1386) ;  /* 0x0000c5127f007947 */ /* 0x000fca000b800000 */
[----:B------:R3:W4:Y:S04]  /*6380*/  SHFL.IDX PT, R4, R5, 0x1, 0x1c1f ;  /* 0x003c1f0005047f89 */ /* 0x00072800000e0000 */
[----:B------:R3:W2:Y:S02]  /*6390*/  SHFL.IDX PT, R0, R10, 0x1, 0x1c1f ;  /* 0x003c1f000a007f89 */ /* 0x0006a400000e0000 */
.L_x_1496:
        /* <DEDUP_REMOVED lines=15> */
.L_x_1383:
[----:B------:R-:W-:Y:S05]  /*6490*/  BSYNC B0 ;  /* 0x0000000000007941 */ /* 0x000fea0003800000 */
.L_x_1382:
        /* <DEDUP_REMOVED lines=100> */
[----:B------:R-:W-:Y:S01]  /*6ae0*/  IMAD R2, R200, 0x30, R230 ;  /* 0x00000030c8027824 */ /* 0x000fe200078e02e6 */
[----:B------:R-:W-:Y:S01]  /*6af0*/  IADD3 R119, -R229, 0x30, RZ ;  /* 0x00000030e5777810 */ /* 0x000fe20007ffe1ff */
[----:B------:R-:W-:Y:S03]  /*6b00*/  IMAD.MOV.U32 R199, RZ, RZ, RZ ;  /* 0x000000ffffc77224 */ /* 0x000fe600078e00ff */
[----:B------:R-:W-:Y:S02]  /*6b10*/  IADD3 R2, R2, -0x30, R224 ;  /* 0xffffffd002027810 */ /* 0x000fe40007ffe0e0 */
[----:B------:R-:W-:Y:S03]  /*6b20*/  ISETP.GE.AND P5, PT, R119, 0x1, PT ;  /* 0x000000017700780c */ /* 0x000fe60003fa6270 */
[----:B------:R-:W-:Y:S04]  /*6b30*/  @P2 IMAD.HI.U32 R3, R2, c[0x0][0x2bc], RZ ;  /* 0x0000af0002032a27 */ /* 0x000fe800078e00ff */
[----:B------:R-:W-:Y:S01]  /*6b40*/  IMAD.MOV.U32 R0, RZ, RZ, R2 ;  /* 0x000000ffff007224 */ /* 0x000fe200078e0002 */
        /* <DEDUP_REMOVED lines=23> */
.L_x_1497:
[----:B------:R-:W-:-:S05]  /*6cc0*/  BRA.DIV ~URZ, `(.L_x_1390) ;  /* 0x0000bd027f007947 */ /* 0x000fca000b800000 */
[----:B------:R3:W4:Y:S02]  /*6cd0*/  SHFL.IDX PT, R0, R126, RZ, 0x1c1f ;  /* 0x001c1fff7e007589 */ /* 0x00072400000e0000 */
.L_x_1498:
[C---:B------:R-:W-:Y:S01]  /*6ce0*/  @P5 ISETP.GE.AND P0, PT, R202.reuse, c[0x0][0x1d4], PT ;  /* 0x00007500ca005a0c */ /* 0x040fe20003f06270 */
[----:B------:R-:W-:Y:S02]  /*6cf0*/  IMAD.SHL.U32 R2, R202, 0x2, RZ ;  /* 0x00000002ca027824 */ /* 0x000fe400078e00ff */
[----:B------:R-:W-:Y:S02]  /*6d00*/  IMAD.SHL.U32 R120, R225, 0x2, RZ ;  /* 0x00000002e1787824 */ /* 0x000fe400078e00ff */
[----:B------:R-:W-:Y:S01]  /*6d10*/  IMAD.SHL.U32 R116, R226, 0x2, RZ ;  /* 0x00000002e2747824 */ /* 0x000fe200078e00ff */
[C---:B----4-:R-:W-:Y:S02]  /*6d20*/  @P5 IADD3 R2, P4, R0.reuse, R2, RZ ;  /* 0x0000000200025210 */ /* 0x050fe40007f9e0ff */
[----:B------:R-:W-:Y:S03]  /*6d30*/  @P5 IADD3 R120, P6, R0, R120, RZ ;  /* 0x0000007800785210 */ /* 0x000fe60007fde0ff */
[----:B--2---:R-:W-:Y:S01]  /*6d40*/  @P5 IMAD.X R3, R117, 0x1, R214, P4 ;  /* 0x0000000175035824 */ /* 0x004fe200020e06d6 */
[----:B------:R-:W-:Y:S01]  /*6d50*/  @P5 ISETP.GE.AND P4, PT, R225, c[0x0][0x1d4], PT ;  /* 0x00007500e1005a0c */ /* 0x000fe20003f86270 */
[C---:B------:R-:W-:Y:S03]  /*6d60*/  @P5 IMAD.X R121, R117.reuse, 0x1, R212, P6 ;  /* 0x0000000175795824 */ /* 0x040fe600030e06d4 */
[----:B------:R-:W-:Y:S01]  /*6d70*/  @!PT LDS RZ, [RZ] ;  /* 0x00000000fffff984 */ /* 0x000fe20000000800 */
[----:B------:R-:W-:Y:S01]  /*6d80*/  @!PT LDS RZ, [RZ] ;  /* 0x00000000fffff984 */ /* 0x000fe20000000800 */
[----:B------:R-:W-:Y:S01]  /*6d90*/  @!PT LDS RZ, [RZ] ;  /* 0x00000000fffff984 */ /* 0x000fe20000000800 */
[----:B------:R2:W-:Y:S01]  /*6da0*/  @P5 LDGSTS.E.BYPASS.LTC128B.128 [R198+0x3c80], [R2.64], !P0 ;  /* 0x03c8000002c65fae */ /* 0x0005e2000c101d46 */
[----:B------:R-:W-:Y:S08]  /*6db0*/  @P5 ISETP.GE.AND P0, PT, R226, c[0x0][0x1d4], PT ;  /* 0x00007500e2005a0c */ /* 0x000ff00003f06270 */
[----:B------:R4:W-:Y:S01]  /*6dc0*/  @P5 LDGSTS.E.BYPASS.LTC128B.128 [R198+0x4880], [R120.64], !P4 ;  /* 0x0488000078c65fae */ /* 0x0009e2000e101d46 */
[----:B--2---:R-:W-:Y:S05]  /*6dd0*/  @P5 IADD3 R2, P6, R0, R116, RZ ;  /* 0x0000007400025210 */ /* 0x004fea0007fde0ff */
[----:B------:R-:W-:Y:S05]  /*6de0*/  @P5 IMAD.X R3, R117, 0x1, R213, P6 ;  /* 0x0000000175035824 */ /* 0x000fea00030e06d5 */
[----:B------:R4:W-:Y:S01]  /*6df0*/  @P5 LDGSTS.E.BYPASS.LTC128B.128 [R198+0x5480], [R2.64], !P0 ;  /* 0x0548000002c65fae */ /* 0x0009e2000c101d46 */
[----:B------:R-:W-:Y:S01]  /*6e00*/  ISETP.GE.AND P5, PT, R119, 0x21, PT ;  /* 0x000000217700780c */ /* 0x000fe20003fa6270 */
[----:B------:R-:W-:-:S06]  /*6e10*/  BRA.DIV ~URZ, `(.L_x_1391) ;  /* 0x0000bc227f007947 */ /* 0x000fcc000b800000 */
[----:B------:R2:W1:Y:S04]  /*6e20*/  SHFL.IDX PT, R117, R125, 0x1, 0x1c1f ;  /* 0x003c1f007d757f89 */ /* 0x00046800000e0000 */
[----:B------:R2:W3:Y:S02]  /*6e30*/  SHFL.IDX PT, R0, R126, 0x1, 0x1c1f ;  /* 0x003c1f007e007f89 */ /* 0x0004e400000e0000 */
.L_x_1499:
[C---:B----4-:R-:W-:Y:S01]  /*6e40*/  IMAD.SHL.U32 R2, R202.reuse, 0x2, RZ ;  /* 0x00000002ca027824 */ /* 0x050fe200078e00ff */
[----:B------:R-:W-:Y:S01]  /*6e50*/  @P5 ISETP.GE.AND P0, PT, R202, c[0x0][0x1d4], PT ;  /* 0x00007500ca005a0c */ /* 0x000fe20003f06270 */
[----:B------:R-:W-:Y:S02]  /*6e60*/  IMAD.SHL.U32 R119, R225, 0x2, RZ ;  /* 0x00000002e1777824 */ /* 0x000fe400078e00ff */
[----:B------:R-:W-:Y:S01]  /*6e70*/  IMAD.SHL.U32 R116, R226, 0x2, RZ ;  /* 0x00000002e2747824 */ /* 0x000fe200078e00ff */
[C---:B---3--:R-:W-:Y:S02]  /*6e80*/  @P5 IADD3 R2, P4, R0.reuse, R2, RZ ;  /* 0x0000000200025210 */ /* 0x048fe40007f9e0ff */
[----:B------:R-:W-:Y:S03]  /*6e90*/  @P5 IADD3 R120, P6, R0, R119, RZ ;  /* 0x0000007700785210 */ /* 0x000fe60007fde0ff */
[----:B-1----:R-:W-:Y:S01]  /*6ea0*/  @P5 IMAD.X R3, R117, 0x1, R214, P4 ;  /* 0x0000000175035824 */ /* 0x002fe200020e06d6 */
        /* <DEDUP_REMOVED lines=8> */
[----:B-1----:R-:W-:Y:S05]  /*6f30*/  @P5 IADD3 R2, P6, R0, R116, RZ ;  /* 0x0000007400025210 */ /* 0x002fea0007fde0ff */
[----:B------:R-:W-:Y:S05]  /*6f40*/  @P5 IMAD.X R3, R117, 0x1, R213, P6 ;  /* 0x0000000175035824 */ /* 0x000fea00030e06d5 */
[----:B------:R3:W-:Y:S03]  /*6f50*/  @P5 LDGSTS.E.BYPASS.LTC128B.128 [R198+0x5c80], [R2.64], !P0 ;  /* 0x05c8000002c65fae */ /* 0x0007e6000c101d46 */
.L_x_1388:
[----:B------:R-:W-:Y:S05]  /*6f60*/  BSYNC B0 ;  /* 0x0000000000007941 */ /* 0x000fea0003800000 */
.L_x_1387:
[----:B------:R-:W-:Y:S01]  /*6f70*/  IADD3 R116, R248, R242, RZ ;  /* 0x000000f2f8747210 */ /* 0x000fe20007ffe0ff */
[----:B------:R-:W0:Y:S04]  /*6f80*/  LDGDEPBAR ;  /* 0x00000000000079af */ /* 0x000e280000000000 */
[----:B------:R-:W-:Y:S05]  /*6f90*/  @P3 IMAD.HI.U32 R0, R116, c[0x0][0x2c8], RZ ;  /* 0x0000b20074003a27 */ /* 0x000fea00078e00ff */
[----:B------:R-:W-:Y:S01]  /*6fa0*/  @P3 SHF.R.U32.HI R116, RZ, c[0x0][0x2cc], R0 ;  /* 0x0000b300ff743a19 */ /* 0x000fe20000011600 */
[----:B------:R-:W-:Y:S05]  /*6fb0*/  IMAD R0, R200, -0x30, RZ ;  /* 0xffffffd0c8007824 */ /* 0x000fea00078e02ff */
[----:B------:R-:W-:Y:S04]  /*6fc0*/  IADD3 R0, -R243, 0x1, R0 ;  /* 0x00000001f3007810 */ /* 0x000fe80007ffe100 */
[----:B------:R-:W-:Y:S01]  /*6fd0*/  IADD3 R117, -R240, R0, R241 ;  /* 0x00000000f0757210 */ /* 0x000fe20007ffe1f1 */
[----:B------:R-:W-:-:S05]  /*6fe0*/  BRA.DIV ~URZ, `(.L_x_1392) ;  /* 0x0000bb227f007947 */ /* 0x000fca000b800000 */
[----:B------:R1:W4:Y:S02]  /*6ff0*/  SHFL.IDX PT, R0, R116, RZ, 0x1c1f ;  /* 0x001c1fff74007589 */ /* 0x00032400000e0000 */
.L_x_1500:
[----:B----4-:R-:W-:Y:S05]  /*7000*/  IMAD.IADD R0, R117, 0x1, R0 ;  /* 0x0000000175007824 */ /* 0x010fea00078e0200 */
        /* <DEDUP_REMOVED lines=22> */
[----:B--2---:R-:W-:Y:S02]  /*7170*/  FSEL R125, R48, -INF , P4 ;  /* 0xff800000307d7808 */ /* 0x004fe40002000000 */
[----:B------:R-:W-:Y:S01]  /*7180*/  FSEL R49, R49, -INF , P0 ;  /* 0xff80000031317808 */ /* 0x000fe20000000000 */
[----:B------:R-:W-:-:S05]  /*7190*/  BRA.DIV ~URZ, `(.L_x_1393) ;  /* 0x0000b9d27f007947 */ /* 0x000fca000b800000 */
[----:B---3--:R-:W-:Y:S08]  /*71a0*/  SHFL.IDX PT, R3, R116, 0x1, 0x1c1f ;  /* 0x003c1f0074037f89 */ /* 0x008ff000000e0000 */
[----:B------:R-:W-:Y:S08]  /*71b0*/  SHFL.IDX PT, R0, R116, 0x2, 0x1c1f ;  /* 0x005c1f0074007f89 */ /* 0x000ff000000e0000 */
[----:B------:R-:W2:Y:S02]  /*71c0*/  SHFL.IDX PT, R2, R116, 0x3, 0x1c1f ;  /* 0x007c1f0074027f89 */ /* 0x000ea400000e0000 */
[C---:B--2---:R-:W-:Y:S02]  /*71d0*/  IMAD.IADD R2, R117.reuse, 0x1, R2 ;  /* 0x0000000175027824 */ /* 0x044fe400078e0202 */
[C---:B------:R-:W-:Y:S02]  /*71e0*/  IMAD.IADD R3, R117.reuse, 0x1, R3 ;  /* 0x0000000175037824 */ /* 0x040fe400078e0203 */
[----:B------:R-:W-:Y:S03]  /*71f0*/  IMAD.IADD R0, R117, 0x1, R0 ;  /* 0x0000000175007824 */ /* 0x000fe600078e0200 */
        /* <DEDUP_REMOVED lines=60> */
[----:B------:R-:W-:Y:S02]  /*75c0*/  FMNMX.FTZ R0, R4, R118, !PT ;  /* 0x0000007604007209 */ /* 0x000fe40007810000 */
[----:B------:R-:W-:Y:S02]  /*75d0*/  FSEL R17, R40, -INF , P6 ;  /* 0xff80000028117808 */ /* 0x000fe40003000000 */
[----:B------:R-:W-:Y:S02]  /*75e0*/  FMNMX.FTZ R0, R174, R0, !PT ;  /* 0x00000000ae007209 */ /* 0x000fe40007810000 */
        /* <DEDUP_REMOVED lines=16> */
[----:B------:R-:W-:Y:S02]  /*76f0*/  FSEL R7, R43, -INF , P5 ;  /* 0xff8000002b077808 */ /* 0x000fe40002800000 */
[----:B------:R-:W-:Y:S02]  /*7700*/  FMNMX.FTZ R0, R125, R0, !PT ;  /* 0x000000007d007209 */ /* 0x000fe40007810000 */
[----:B------:R-:W-:Y:S02]  /*7710*/  FSEL R6, R46, -INF , P4 ;  /* 0xff8000002e067808 */ /* 0x000fe40002000000 */
[----:B------:R-:W-:Y:S02]  /*7720*/  FMNMX.FTZ R0, R49, R0, !PT ;  /* 0x0000000031007209 */ /* 0x000fe40007810000 */
[----:B------:R-:W-:Y:S03]  /*7730*/  FSEL R5, R47, -INF , P0 ;  /* 0xff8000002f057808 */ /* 0x000fe60000000000 */
        /* <DEDUP_REMOVED lines=15> */
[----:B------:R-:W-:Y:S05]  /*7830*/  FMNMX.FTZ R0, R20, R0, !PT ;  /* 0x0000000014007209 */ /* 0x000fea0007810000 */
        /* <DEDUP_REMOVED lines=33> */
[----:B-12---:R-:W-:Y:S06]  /*7a50*/  FMNMX.FTZ R116, R0, R2, !PT ;  /* 0x0000000200747209 */ /* 0x006fec0007810000 */
[----:B------:R1:W2:Y:S02]  /*7a60*/  SHFL.BFLY PT, R0, R116, 0x1, 0x1f ;  /* 0x0c201f0074007f89 */ /* 0x0002a400000e0000 */
.L_x_1501:
        /* <DEDUP_REMOVED lines=22> */
[----:B------:R-:W-:Y:S02]  /*7bd0*/  FFMA.FTZ R174, R169, c[0x0][0x2d0], -R2 ;  /* 0x0000b400a9ae7a23 */ /* 0x000fe40000010802 */
[----:B------:R-:W1:Y:S02]  /*7be0*/  MUFU.EX2 R2, R4 ;  /* 0x0000000400027308 */ /* 0x000e640000000800 */
[----:B-1----:R-:W-:Y:S01]  /*7bf0*/  F2FP.PACK_AB R160, R2, R3 ;  /* 0x0000000302a0723e */ /* 0x002fe200000000ff */
        /* <DEDUP_REMOVED lines=10> */
[----:B------:R-:W-:Y:S02]  /*7ca0*/  FMUL.FTZ R0, R0, c[0x0][0x2d0] ;  /* 0x0000b40000007a20 */ /* 0x000fe40000410000 */
        /* <DEDUP_REMOVED lines=13> */
[----:B------:R-:W-:Y:S01]  /*7d80*/  FFMA.FTZ R206, R32, c[0x0][0x2d0], -R2 ;  /* 0x0000b40020ce7a23 */ /* 0x000fe20000010802 */
        /* <DEDUP_REMOVED lines=8> */
[----:B------:R-:W-:Y:S02]  /*7e10*/  FMUL.FTZ R85, R116, R85 ;  /* 0x0000005574557220 */ /* 0x000fe40000410000 */
[C---:B-1----:R-:W-:Y:S02]  /*7e20*/  FFMA.FTZ R0, R3.reuse, R203, R20 ;  /* 0x000000cb03007223 */ /* 0x042fe40000010014 */
        /* <DEDUP_REMOVED lines=10> */
[----:B------:R-:W-:Y:S01]  /*7ed0*/  FMUL.FTZ R86, R3, R86 ;  /* 0x0000005603567220 */ /* 0x000fe20000410000 */
[C---:B--2---:R-:W-:Y:S01]  /*7ee0*/  F2FP.PACK_AB R161, R2.reuse, R20 ;  /* 0x0000001402a1723e */ /* 0x044fe200000000ff */
[----:B------:R-:W-:Y:S01]  /*7ef0*/  FADD.FTZ R48, R2, R0 ;  /* 0x0000000002307221 */ /* 0x000fe20000010000 */
[C---:B------:R-:W-:Y:S01]  /*7f00*/  FSEL R0, R119.reuse, RZ, P0 ;  /* 0x000000ff77007208 */ /* 0x040fe20000000000 */
[----:B------:R-:W-:Y:S02]  /*7f10*/  FMUL.FTZ R2, R119, c[0x0][0x2d0] ;  /* 0x0000b40077027a20 */ /* 0x000fe40000410000 */
[----:B------:R-:W-:Y:S01]  /*7f20*/  FMUL.FTZ R87, R3, R87 ;  /* 0x0000005703577220 */ /* 0x000fe20000410000 */
[----:B------:R-:W1:Y:S01]  /*7f30*/  MUFU.EX2 R20, R14 ;  /* 0x0000000e00147308 */ /* 0x000e620000000800 */
[----:B------:R-:W-:Y:S01]  /*7f40*/  FADD.FTZ R0, -R0, R123 ;  /* 0x0000007b00007221 */ /* 0x000fe20000010100 */
[----:B------:R-:W-:Y:S01]  /*7f50*/  FSEL R2, R2, RZ, P0 ;  /* 0x000000ff02027208 */ /* 0x000fe20000000000 */
[----:B------:R-:W-:Y:S01]  /*7f60*/  FMUL.FTZ R96, R116, R96 ;  /* 0x0000006074607220 */ /* 0x000fe20000410000 */
[----:B------:R-:W-:Y:S01]  /*7f70*/  FSETP.NEU.FTZ.AND P0, PT, R117, -INF , PT ;  /* 0xff8000007500780b */ /* 0x000fe20003f1d000 */
[----:B------:R-:W-:Y:S02]  /*7f80*/  FMUL.FTZ R0, R0, c[0x0][0x2d0] ;  /* 0x0000b40000007a20 */ /* 0x000fe40000410000 */
        /* <DEDUP_REMOVED lines=8> */
[----:B------:R2:W-:Y:S01]  /*8010*/  MUFU.EX2 R37, R4 ;  /* 0x0000000400257308 */ /* 0x0005e20000000800 */
[--C-:B------:R-:W-:Y:S02]  /*8020*/  FFMA.FTZ R34, R50, c[0x0][0x2d0], -R2.reuse ;  /* 0x0000b40032227a23 */ /* 0x100fe40000010802 */
[--C-:B------:R-:W-:Y:S01]  /*8030*/  FFMA.FTZ R180, R17, c[0x0][0x2d0], -R2.reuse ;  /* 0x0000b40011b47a23 */ /* 0x100fe20000010802 */
[----:B-1----:R-:W-:Y:S01]  /*8040*/  F2FP.PACK_AB R162, R20, R22 ;  /* 0x0000001614a2723e */ /* 0x002fe200000000ff */
[--C-:B------:R-:W-:Y:S02]  /*8050*/  FFMA.FTZ R179, R16, c[0x0][0x2d0], -R2.reuse ;  /* 0x0000b40010b37a23 */ /* 0x100fe40000010802 */
[--C-:B------:R-:W-:Y:S02]  /*8060*/  FFMA.FTZ R177, R13, c[0x0][0x2d0], -R2.reuse ;  /* 0x0000b4000db17a23 */ /* 0x100fe40000010802 */
[----:B------:R-:W-:Y:S01]  /*8070*/  FFMA.FTZ R182, R12, c[0x0][0x2d0], -R2 ;  /* 0x0000b4000cb67a23 */ /* 0x000fe20000010802 */
[----:B------:R-:W1:Y:S01]  /*8080*/  MUFU.EX2 R0, R0 ;  /* 0x0000000000007308 */ /* 0x000e620000000800 */
[----:B------:R-:W-:Y:S01]  /*8090*/  FSEL R2, R117, RZ, P0 ;  /* 0x000000ff75027208 */ /* 0x000fe20000000000 */
[C---:B------:R-:W-:Y:S02]  /*80a0*/  FMUL.FTZ R50, R3.reuse, R114 ;  /* 0x0000007203327220 */ /* 0x040fe40000410000 */
[C---:B------:R-:W-:Y:S02]  /*80b0*/  FMUL.FTZ R51, R3.reuse, R115 ;  /* 0x0000007303337220 */ /* 0x040fe40000410000 */
[----:B------:R-:W-:Y:S02]  /*80c0*/  FADD.FTZ R2, -R2, R124 ;  /* 0x0000007c02027221 */ /* 0x000fe40000010100 */
[----:B------:R-:W-:Y:S02]  /*80d0*/  FMUL.FTZ R97, R116, R97 ;  /* 0x0000006174617220 */ /* 0x000fe40000410000 */
[----:B------:R-:W3:Y:S01]  /*80e0*/  MUFU.EX2 R23, R9 ;  /* 0x0000000900177308 */ /* 0x000ee20000000800 */
[----:B------:R-:W-:Y:S02]  /*80f0*/  FMUL.FTZ R2, R2, c[0x0][0x2d0] ;  /* 0x0000b40002027a20 */ /* 0x000fe40000410000 */
[----:B------:R-:W-:Y:S02]  /*8100*/  FMUL.FTZ R98, R3, R98 ;  /* 0x0000006203627220 */ /* 0x000fe40000410000 */
[----:B--2---:R-:W-:Y:S02]  /*8110*/  FMUL.FTZ R4, R117, c[0x0][0x2d0] ;  /* 0x0000b40075047a20 */ /* 0x004fe40000410000 */
[----:B------:R-:W-:Y:S03]  /*8120*/  FMUL.FTZ R99, R3, R99 ;  /* 0x0000006303637220 */ /* 0x000fe60000410000 */
[----:B------:R-:W-:Y:S01]  /*8130*/  FSEL R4, R4, RZ, P0 ;  /* 0x000000ff04047208 */ /* 0x000fe20000000000 */
[----:B------:R-:W-:Y:S01]  /*8140*/  MUFU.EX2 R2, R2 ;  /* 0x0000000200027308 */ /* 0x000fe20000000800 */
[----:B------:R-:W-:Y:S01]  /*8150*/  ISETP.GT.AND P0, PT, R200, R228, PT ;  /* 0x000000e4c800720c */ /* 0x000fe20003f04270 */
[----:B-1----:R-:W-:Y:S01]  /*8160*/  FMUL.FTZ R40, R0, R104 ;  /* 0x0000006800287220 */ /* 0x002fe20000410000 */
[----:B------:R-:W-:Y:S01]  /*8170*/  IADD3 R200, R200, -0x1, RZ ;  /* 0xffffffffc8c87810 */ /* 0x000fe20007ffe0ff */
[--C-:B------:R-:W-:Y:S02]  /*8180*/  FFMA.FTZ R17, R38, c[0x0][0x2d0], -R4.reuse ;  /* 0x0000b40026117a23 */ /* 0x100fe40000010804 */
[--C-:B------:R-:W-:Y:S02]  /*8190*/  FFMA.FTZ R124, R21, c[0x0][0x2d0], -R4.reuse ;  /* 0x0000b400157c7a23 */ /* 0x100fe40000010804 */
[--C-:B------:R-:W-:Y:S02]  /*81a0*/  FFMA.FTZ R126, R19, c[0x0][0x2d0], -R4.reuse ;  /* 0x0000b400137e7a23 */ /* 0x100fe40000010804 */
[----:B------:R-:W-:Y:S01]  /*81b0*/  MUFU.EX2 R220, R127 ;  /* 0x0000007f00dc7308 */ /* 0x000fe20000000800 */
[--C-:B------:R-:W-:Y:S02]  /*81c0*/  FFMA.FTZ R14, R33, c[0x0][0x2d0], -R4.reuse ;  /* 0x0000b400210e7a23 */ /* 0x100fe40000010804 */
[--C-:B------:R-:W-:Y:S01]  /*81d0*/  FFMA.FTZ R32, R163, c[0x0][0x2d0], -R4.reuse ;  /* 0x0000b400a3207a23 */ /* 0x100fe20000010804 */
[----:B---3--:R-:W-:Y:S01]  /*81e0*/  F2FP.PACK_AB R104, R23, R37 ;  /* 0x000000251768723e */ /* 0x008fe200000000ff */
[--C-:B------:R-:W-:Y:S02]  /*81f0*/  FFMA.FTZ R16, R35, c[0x0][0x2d0], -R4.reuse ;  /* 0x0000b40023107a23 */ /* 0x100fe40000010804 */
[--C-:B------:R-:W-:Y:S02]  /*8200*/  FFMA.FTZ R167, R18, c[0x0][0x2d0], -R4.reuse ;  /* 0x0000b40012a77a23 */ /* 0x100fe40000010804 */
[--C-:B------:R-:W-:Y:S01]  /*8210*/  FFMA.FTZ R168, R15, c[0x0][0x2d0], -R4.reuse ;  /* 0x0000b4000fa87a23 */ /* 0x100fe20000010804 */
[----:B------:R-:W-:Y:S01]  /*8220*/  MUFU.EX2 R33, R10 ;  /* 0x0000000a00217308 */ /* 0x000fe20000000800 */
[--C-:B------:R-:W-:Y:S02]  /*8230*/  FFMA.FTZ R178, R8, c[0x0][0x2d0], -R4.reuse ;  /* 0x0000b40008b27a23 */ /* 0x100fe40000010804 */
[--C-:B------:R-:W-:Y:S02]  /*8240*/  FFMA.FTZ R181, R7, c[0x0][0x2d0], -R4.reuse ;  /* 0x0000b40007b57a23 */ /* 0x100fe40000010804 */
[----:B------:R-:W-:Y:S02]  /*8250*/  FADD.FTZ R7, R22, R11 ;  /* 0x0000000b16077221 */ /* 0x000fe40000010000 */
[--C-:B------:R-:W-:Y:S02]  /*8260*/  FFMA.FTZ R183, R6, c[0x0][0x2d0], -R4.reuse ;  /* 0x0000b40006b77a23 */ /* 0x100fe40000010804 */
[----:B------:R-:W-:Y:S01]  /*8270*/  FFMA.FTZ R203, R5, c[0x0][0x2d0], -R4 ;  /* 0x0000b40005cb7a23 */ /* 0x000fe20000010804 */
[----:B------:R-:W-:Y:S01]  /*8280*/  MUFU.EX2 R223, R125 ;  /* 0x0000007d00df7308 */ /* 0x000fe20000000800 */
[----:B------:R-:W-:Y:S02]  /*8290*/  FFMA.FTZ R4, R0, R215, R37 ;  /* 0x000000d700047223 */ /* 0x000fe40000010025 */
[----:B------:R-:W-:Y:S02]  /*82a0*/  FADD.FTZ R165, R20, R7 ;  /* 0x0000000714a57221 */ /* 0x000fe40000010000 */
[----:B------:R-:W-:Y:S02]  /*82b0*/  FADD.FTZ R123, R23, R4 ;  /* 0x00000004177b7221 */ /* 0x000fe40000010000 */
[----:B------:R-:W1:Y:S01]  /*82c0*/  LDSM.16.MT88.4 R20, [R185] ;  /* 0x00000000b914783b */ /* 0x000e620000004200 */
[C---:B------:R-:W-:Y:S02]  /*82d0*/  FMUL.FTZ R25, R0.reuse, R133 ;  /* 0x0000008500197220 */ /* 0x040fe40000410000 */
[----:B------:R-:W2:Y:S01]  /*82e0*/  MUFU.EX2 R133, R49 ;  /* 0x0000003100857308 */ /* 0x000ea20000000800 */
[C---:B------:R-:W-:Y:S02]  /*82f0*/  FMUL.FTZ R24, R0.reuse, R132 ;  /* 0x0000008400187220 */ /* 0x040fe40000410000 */
[C---:B------:R-:W-:Y:S02]  /*8300*/  FMUL.FTZ R44, R0.reuse, R108 ;  /* 0x0000006c002c7220 */ /* 0x040fe40000410000 */
[C---:B------:R-:W-:Y:S02]  /*8310*/  FMUL.FTZ R45, R0.reuse, R109 ;  /* 0x0000006d002d7220 */ /* 0x040fe40000410000 */
[C---:B------:R-:W-:Y:S02]  /*8320*/  FMUL.FTZ R8, R0.reuse, R140 ;  /* 0x0000008c00087220 */ /* 0x040fe40000410000 */
[C---:B------:R-:W-:Y:S01]  /*8330*/  FMUL.FTZ R9, R0.reuse, R141 ;  /* 0x0000008d00097220 */ /* 0x040fe20000410000 */
[----:B------:R3:W-:Y:S01]  /*8340*/  MUFU.EX2 R132, R36 ;  /* 0x0000002400847308 */ /* 0x0007e20000000800 */
[C---:B------:R-:W-:Y:S02]  /*8350*/  FMUL.FTZ R12, R0.reuse, R136 ;  /* 0x00000088000c7220 */ /* 0x040fe40000410000 */
[C---:B------:R-:W-:Y:S02]  /*8360*/  FMUL.FTZ R13, R0.reuse, R137 ;  /* 0x00000089000d7220 */ /* 0x040fe40000410000 */
[C---:B------:R-:W-:Y:S02]  /*8370*/  FMUL.FTZ R28, R0.reuse, R128 ;  /* 0x00000080001c7220 */ /* 0x040fe40000410000 */
[C---:B------:R-:W-:Y:S02]  /*8380*/  FMUL.FTZ R29, R0.reuse, R129 ;  /* 0x00000081001d7220 */ /* 0x040fe40000410000 */
[C---:B------:R-:W-:Y:S01]  /*8390*/  FMUL.FTZ R41, R0.reuse, R105 ;  /* 0x0000006900297220 */ /* 0x040fe20000410000 */
[----:B------:R-:W-:Y:S01]  /*83a0*/  MUFU.EX2 R128, R32 ;  /* 0x0000002000807308 */ /* 0x000fe20000000800 */
[C---:B------:R-:W-:Y:S02]  /*83b0*/  FMUL.FTZ R56, R0.reuse, R56 ;  /* 0x0000003800387220 */ /* 0x040fe40000410000 */
[C---:B------:R-:W-:Y:S01]  /*83c0*/  FMUL.FTZ R57, R0.reuse, R57 ;  /* 0x0000003900397220 */ /* 0x040fe20000410000 */
[----:B--2---:R-:W-:Y:S01]  /*83d0*/  F2FP.PACK_AB R163, R133, R33 ;  /* 0x0000002185a3723e */ /* 0x004fe200000000ff */
[C---:B------:R-:W-:Y:S02]  /*83e0*/  FMUL.FTZ R60, R0.reuse, R60 ;  /* 0x0000003c003c7220 */ /* 0x040fe40000410000 */
[C---:B------:R-:W-:Y:S02]  /*83f0*/  FMUL.FTZ R61, R0.reuse, R61 ;  /* 0x0000003d003d7220 */ /* 0x040fe40000410000 */
[C---:B------:R-:W-:Y:S01]  /*8400*/  FMUL.FTZ R72, R0.reuse, R72 ;  /* 0x0000004800487220 */ /* 0x040fe20000410000 */
[----:B------:R2:W-:Y:S01]  /*8410*/  MUFU.EX2 R129, R17 ;  /* 0x0000001100817308 */ /* 0x0005e20000000800 */
        /* <DEDUP_REMOVED lines=8> */
[----:B------:R-:W-:Y:S02]  /*84a0*/  FMUL.FTZ R93, R0, R93 ;  /* 0x0000005d005d7220 */ /* 0x000fe40000410000 */
[C---:B------:R-:W-:Y:S02]  /*84b0*/  FMUL.FTZ R26, R2.reuse, R134 ;  /* 0x00000086021a7220 */ /* 0x040fe40000410000 */
[----:B------:R-:W-:Y:S02]  /*84c0*/  FMUL.FTZ R27, R2, R135 ;  /* 0x00000087021b7220 */ /* 0x000fe40000410000 */
[C---:B------:R-:W-:Y:S01]  /*84d0*/  FMUL.FTZ R4, R116.reuse, R144 ;  /* 0x0000009074047220 */ /* 0x040fe20000410000 */
[----:B------:R-:W4:Y:S01]  /*84e0*/  MUFU.EX2 R0, R14 ;  /* 0x0000000e00007308 */ /* 0x000f220000000800 */
[C---:B------:R-:W-:Y:S02]  /*84f0*/  FMUL.FTZ R5, R116.reuse, R145 ;  /* 0x0000009174057220 */ /* 0x040fe40000410000 */
[C---:B------:R-:W-:Y:S02]  /*8500*/  FMUL.FTZ R6, R3.reuse, R146 ;  /* 0x0000009203067220 */ /* 0x040fe40000410000 */
[C---:B------:R-:W-:Y:S02]  /*8510*/  FMUL.FTZ R7, R3.reuse, R147 ;  /* 0x0000009303077220 */ /* 0x040fe40000410000 */
[----:B--2---:R-:W-:Y:S02]  /*8520*/  FMUL.FTZ R17, R116, R149 ;  /* 0x0000009574117220 */ /* 0x004fe40000410000 */
[C---:B------:R-:W-:Y:S01]  /*8530*/  FMUL.FTZ R18, R3.reuse, R150 ;  /* 0x0000009603127220 */ /* 0x040fe20000410000 */
[----:B------:R-:W2:Y:S01]  /*8540*/  MUFU.EX2 R134, R34 ;  /* 0x0000002200867308 */ /* 0x000ea20000000800 */
[C---:B------:R-:W-:Y:S01]  /*8550*/  FMUL.FTZ R19, R3.reuse, R151 ;  /* 0x0000009703137220 */ /* 0x040fe20000410000 */
[-C--:B-1----:R-:W-:Y:S05]  /*8560*/  HMMA.16816.F32 R4, R160, R20.reuse, R4 ;  /* 0x00000014a004723c */ /* 0x082fea0000001804 */
[C---:B------:R-:W-:Y:S02]  /*8570*/  FMUL.FTZ R10, R2.reuse, R142 ;  /* 0x0000008e020a7220 */ /* 0x040fe40000410000 */
[C---:B------:R-:W-:Y:S01]  /*8580*/  FMUL.FTZ R11, R2.reuse, R143 ;  /* 0x0000008f020b7220 */ /* 0x040fe20000410000 */
[----:B------:R-:W1:Y:S01]  /*8590*/  MUFU.EX2 R135, R16 ;  /* 0x0000001000877308 */ /* 0x000e620000000800 */
[----:B------:R-:W-:Y:S03]  /*85a0*/  FMUL.FTZ R42, R2, R106 ;  /* 0x0000006a022a7220 */ /* 0x000fe60000410000 */
[----:B----4-:R-:W-:Y:S01]  /*85b0*/  F2FP.PACK_AB R105, R128, R0 ;  /* 0x000000008069723e */ /* 0x010fe200000000ff */
[C---:B------:R-:W-:Y:S02]  /*85c0*/  FMUL.FTZ R43, R2.reuse, R107 ;  /* 0x0000006b022b7220 */ /* 0x040fe40000410000 */
[C---:B------:R-:W-:Y:S02]  /*85d0*/  FMUL.FTZ R14, R2.reuse, R138 ;  /* 0x0000008a020e7220 */ /* 0x040fe40000410000 */
[C---:B------:R-:W-:Y:S01]  /*85e0*/  FMUL.FTZ R15, R2.reuse, R139 ;  /* 0x0000008b020f7220 */ /* 0x040fe20000410000 */
[----:B------:R-:W-:Y:S01]  /*85f0*/  MUFU.EX2 R219, R164 ;  /* 0x000000a400db7308 */ /* 0x000fe20000000800 */
[C---:B------:R-:W-:Y:S02]  /*8600*/  FMUL.FTZ R46, R2.reuse, R110 ;  /* 0x0000006e022e7220 */ /* 0x040fe40000410000 */
[----:B------:R-:W-:Y:S01]  /*8610*/  FMUL.FTZ R47, R2, R111 ;  /* 0x0000006f022f7220 */ /* 0x000fe20000410000 */
[----:B--2---:R-:W-:Y:S01]  /*8620*/  F2FP.PACK_AB R106, R134, R132 ;  /* 0x00000084866a723e */ /* 0x004fe200000000ff */
[----:B------:R-:W2:Y:S01]  /*8630*/  LDSM.16.MT88.4 R108, [R185+0xc00] ;  /* 0x000c0000b96c783b */ /* 0x000ea20000004200 */
[C---:B------:R-:W-:Y:S02]  /*8640*/  FMUL.FTZ R30, R2.reuse, R130 ;  /* 0x00000082021e7220 */ /* 0x040fe40000410000 */
[----:B------:R-:W-:Y:S02]  /*8650*/  FMUL.FTZ R31, R2, R131 ;  /* 0x00000083021f7220 */ /* 0x000fe40000410000 */
[C---:B------:R-:W-:Y:S01]  /*8660*/  FMUL.FTZ R32, R116.reuse, R156 ;  /* 0x0000009c74207220 */ /* 0x040fe20000410000 */
[----:B------:R-:W-:Y:S01]  /*8670*/  MUFU.EX2 R131, R172 ;  /* 0x000000ac00837308 */ /* 0x000fe20000000800 */
[----:B------:R-:W-:Y:S01]  /*8680*/  FMUL.FTZ R34, R3, R158 ;  /* 0x0000009e03227220 */ /* 0x000fe20000410000 */
[----:B-1----:R-:W-:Y:S01]  /*8690*/  F2FP.PACK_AB R107, R135, R129 ;  /* 0x00000081876b723e */ /* 0x002fe200000000ff */
[C---:B------:R-:W-:Y:S02]  /*86a0*/  FMUL.FTZ R16, R116.reuse, R148 ;  /* 0x0000009474107220 */ /* 0x040fe40000410000 */
[----:B------:R-:W-:Y:S01]  /*86b0*/  LDSM.16.MT88.4 R148, [R185+0x800] ;  /* 0x00080000b994783b */ /* 0x000fe20000004200 */
[----:B------:R-:W-:Y:S02]  /*86c0*/  FMUL.FTZ R35, R3, R159 ;  /* 0x0000009f03237220 */ /* 0x000fe40000410000 */
[C---:B------:R-:W-:Y:S01]  /*86d0*/  FMUL.FTZ R49, R116.reuse, R113 ;  /* 0x0000007174317220 */ /* 0x040fe20000410000 */
[C---:B------:R-:W-:Y:S01]  /*86e0*/  HMMA.16816.F32 R8, R104.reuse, R20, R8 ;  /* 0x000000146808723c */ /* 0x040fe20000001808 */
[----:B------:R-:W-:Y:S03]  /*86f0*/  MUFU.EX2 R130, R166 ;  /* 0x000000a600827308 */ /* 0x000fe60000000800 */
[----:B------:R-:W-:Y:S02]  /*8700*/  FADD.FTZ R122, R33, R48 ;  /* 0x00000030217a7221 */ /* 0x000fe40000010000 */
[C---:B------:R-:W-:Y:S02]  /*8710*/  FMUL.FTZ R33, R116.reuse, R157 ;  /* 0x0000009d74217220 */ /* 0x040fe40000410000 */
[-C--:B------:R-:W-:Y:S01]  /*8720*/  HMMA.16816.F32 R12, R104, R22.reuse, R12 ;  /* 0x00000016680c723c */ /* 0x080fe2000000180c */
[----:B------:R-:W-:Y:S02]  /*8730*/  LDSM.16.MT88.4 R156, [R186+0x800] ;  /* 0x00080000ba9c783b */ /* 0x000fe40000004200 */
[----:B------:R-:W-:Y:S01]  /*8740*/  MUFU.EX2 R215, R167 ;  /* 0x000000a700d77308 */ /* 0x000fe20000000800 */
[----:B------:R-:W-:Y:S02]  /*8750*/  FMUL.FTZ R48, R116, R112 ;  /* 0x0000007074307220 */ /* 0x000fe40000410000 */
[----:B------:R-:W-:Y:S02]  /*8760*/  FMUL.FTZ R58, R2, R58 ;  /* 0x0000003a023a7220 */ /* 0x000fe40000410000 */
[C---:B------:R-:W-:Y:S01]  /*8770*/  HMMA.16816.F32 R16, R160.reuse, R22, R16 ;  /* 0x00000016a010723c */ /* 0x040fe20000001810 */
[----:B------:R-:W-:Y:S03]  /*8780*/  LDSM.16.MT88.4 R112, [R186+0x400] ;  /* 0x00040000ba70783b */ /* 0x000fe60000004200 */
[C---:B------:R-:W-:Y:S01]  /*8790*/  FMUL.FTZ R20, R116.reuse, R152 ;  /* 0x0000009874147220 */ /* 0x040fe20000410000 */
[----:B------:R-:W-:Y:S01]  /*87a0*/  MUFU.EX2 R170, R207 ;  /* 0x000000cf00aa7308 */ /* 0x000fe20000000800 */
[----:B------:R-:W-:Y:S02]  /*87b0*/  FMUL.FTZ R21, R116, R153 ;  /* 0x0000009974157220 */ /* 0x000fe40000410000 */
[C---:B------:R-:W-:Y:S04]  /*87c0*/  FMUL.FTZ R22, R3.reuse, R154 ;  /* 0x0000009a03167220 */ /* 0x040fe80000410000 */
[C---:B------:R-:W-:Y:S02]  /*87d0*/  FMUL.FTZ R23, R3.reuse, R155 ;  /* 0x0000009b03177220 */ /* 0x040fe40000410000 */
[C---:B------:R-:W-:Y:S01]  /*87e0*/  FMUL.FTZ R59, R2.reuse, R59 ;  /* 0x0000003b023b7220 */ /* 0x040fe20000410000 */
[----:B------:R-:W-:Y:S01]  /*87f0*/  MUFU.EX2 R171, R206 ;  /* 0x000000ce00ab7308 */ /* 0x000fe20000000800 */
[C---:B------:R-:W-:Y:S02]  /*8800*/  FMUL.FTZ R62, R2.reuse, R62 ;  /* 0x0000003e023e7220 */ /* 0x040fe40000410000 */
[C---:B------:R-:W-:Y:S01]  /*8810*/  FMUL.FTZ R63, R2.reuse, R63 ;  /* 0x0000003f023f7220 */ /* 0x040fe20000410000 */
[-C--:B---3--:R-:W-:Y:S03]  /*8820*/  HMMA.16816.F32 R20, R160, R36.reuse, R20 ;  /* 0x00000024a014723c */ /* 0x088fe60000001814 */
[C---:B------:R-:W-:Y:S02]  /*8830*/  FMUL.FTZ R74, R2.reuse, R74 ;  /* 0x0000004a024a7220 */ /* 0x040fe40000410000 */
[C---:B------:R-:W-:Y:S01]  /*8840*/  FMUL.FTZ R75, R2.reuse, R75 ;  /* 0x0000004b024b7220 */ /* 0x040fe20000410000 */
[----:B------:R-:W-:Y:S01]  /*8850*/  MUFU.EX2 R169, R180 ;  /* 0x000000b400a97308 */ /* 0x000fe20000000800 */
[C---:B------:R-:W-:Y:S01]  /*8860*/  FMUL.FTZ R78, R2.reuse, R78 ;  /* 0x0000004e024e7220 */ /* 0x040fe20000410000 */
[C---:B------:R-:W-:Y:S04]  /*8870*/  HMMA.16816.F32 R24, R104.reuse, R36, R24 ;  /* 0x000000246818723c */ /* 0x040fe80000001818 */
[C---:B------:R-:W-:Y:S02]  /*8880*/  FMUL.FTZ R79, R2.reuse, R79 ;  /* 0x0000004f024f7220 */ /* 0x040fe40000410000 */
[----:B------:R-:W-:Y:S02]  /*8890*/  FMUL.FTZ R90, R2, R90 ;  /* 0x0000005a025a7220 */ /* 0x000fe40000410000 */
        /* <DEDUP_REMOVED lines=11> */
[----:B------:R-:W1:Y:S01]  /*8950*/  LDSM.16.MT88.4 R100, [R186+0xc00] ;  /* 0x000c0000ba64783b */ /* 0x000e620000004200 */
[C---:B------:R-:W-:Y:S02]  /*8960*/  FMUL.FTZ R95, R2.reuse, R95 ;  /* 0x0000005f025f7220 */ /* 0x040fe40000410000 */
[----:B------:R-:W-:Y:S02]  /*8970*/  FFMA.FTZ R118, R2, R216, R0 ;  /* 0x000000d802767223 */ /* 0x000fe40000010000 */
[-C--:B--2---:R-:W-:Y:S03]  /*8980*/  HMMA.16816.F32 R36, R160, R108.reuse, R36 ;  /* 0x0000006ca024723c */ /* 0x084fe60000001824 */
[----:B------:R-:W-:Y:S01]  /*8990*/  FADD.FTZ R3, R132, R123 ;  /* 0x0000007b84037221 */ /* 0x000fe20000010000 */
[----:B------:R2:W-:Y:S01]  /*89a0*/  MUFU.EX2 R216, R126 ;  /* 0x0000007e00d87308 */ /* 0x0005e20000000800 */
[----:B------:R-:W-:Y:S03]  /*89b0*/  FADD.FTZ R116, R133, R122 ;  /* 0x0000007a85747221 */ /* 0x000fe60000010000 */
[C---:B------:R-:W-:Y:S06]  /*89c0*/  HMMA.16816.F32 R40, R104.reuse, R108, R40 ;  /* 0x0000006c6828723c */ /* 0x040fec0000001828 */
[----:B------:R-:W3:Y:S02]  /*89d0*/  MUFU.EX2 R108, R176 ;  /* 0x000000b0006c7308 */ /* 0x000ee40000000800 */
[-C--:B------:R-:W-:Y:S08]  /*89e0*/  HMMA.16816.F32 R44, R104, R110.reuse, R44 ;  /* 0x0000006e682c723c */ /* 0x080ff0000000182c */
[C---:B------:R-:W-:Y:S01]  /*89f0*/  HMMA.16816.F32 R48, R160.reuse, R110, R48 ;  /* 0x0000006ea030723c */ /* 0x040fe20000001830 */
[----:B------:R-:W4:Y:S01]  /*8a00*/  MUFU.EX2 R2, R175 ;  /* 0x000000af00027308 */ /* 0x000f220000000800 */
[----:B--2---:R-:W-:Y:S06]  /*8a10*/  LDSM.16.MT88.4 R124, [R185+0x1000] ;  /* 0x00100000b97c783b */ /* 0x004fec0000004200 */
[-C--:B-1----:R-:W-:Y:S03]  /*8a20*/  HMMA.16816.F32 R52, R160, R100.reuse, R52 ;  /* 0x00000064a034723c */ /* 0x082fe60000001834 */
[----:B------:R-:W1:Y:S01]  /*8a30*/  MUFU.EX2 R110, R174 ;  /* 0x000000ae006e7308 */ /* 0x000e620000000800 */
[----:B---3--:R-:W-:Y:S04]  /*8a40*/  FADD.FTZ R0, R108, R165 ;  /* 0x000000a56c007221 */ /* 0x008fe80000010000 */
[C---:B------:R-:W-:Y:S05]  /*8a50*/  HMMA.16816.F32 R56, R104.reuse, R100, R56 ;  /* 0x000000646838723c */ /* 0x040fea0000001838 */
[----:B------:R-:W-:Y:S01]  /*8a60*/  MUFU.EX2 R109, R173 ;  /* 0x000000ad006d7308 */ /* 0x000fe20000000800 */
[----:B----4-:R-:W-:Y:S02]  /*8a70*/  FADD.FTZ R0, R2, R0 ;  /* 0x0000000002007221 */ /* 0x010fe40000010000 */
[-C--:B------:R-:W-:Y:S07]  /*8a80*/  HMMA.16816.F32 R60, R104, R102.reuse, R60 ;  /* 0x00000066683c723c */ /* 0x080fee000000183c */
[----:B------:R-:W2:Y:S01]  /*8a90*/  MUFU.EX2 R176, R168 ;  /* 0x000000a800b07308 */ /* 0x000ea20000000800 */
[C---:B------:R-:W-:Y:S01]  /*8aa0*/  HMMA.16816.F32 R64, R160.reuse, R102, R64 ;  /* 0x00000066a040723c */ /* 0x040fe20000001840 */
[----:B------:R-:W3:Y:S03]  /*8ab0*/  LDSM.16.MT88.4 R100, [R185+0x1800] ;  /* 0x00180000b964783b */ /* 0x000ee60000004200 */
[----:B-1----:R-:W-:Y:S05]  /*8ac0*/  FADD.FTZ R0, R110, R0 ;  /* 0x000000006e007221 */ /* 0x002fea0000010000 */
[----:B------:R-:W1:Y:S10]  /*8ad0*/  MUFU.EX2 R123, R211 ;  /* 0x000000d3007b7308 */ /* 0x000e740000000800 */
[----:B------:R-:W4:Y:S01]  /*8ae0*/  MUFU.EX2 R122, R210 ;  /* 0x000000d2007a7308 */ /* 0x000f220000000800 */
[----:B--2---:R-:W-:Y:S09]  /*8af0*/  F2FP.PACK_AB R111, R176, R215 ;  /* 0x000000d7b06f723e */ /* 0x004ff200000000ff */
[----:B------:R-:W-:Y:S10]  /*8b00*/  MUFU.EX2 R174, R205 ;  /* 0x000000cd00ae7308 */ /* 0x000ff40000000800 */
[----:B------:R-:W2:Y:S01]  /*8b10*/  MUFU.EX2 R175, R204 ;  /* 0x000000cc00af7308 */ /* 0x000ea20000000800 */
[-C--:B---3--:R-:W-:Y:S09]  /*8b20*/  HMMA.16816.F32 R68, R160, R100.reuse, R68 ;  /* 0x00000064a044723c */ /* 0x088ff20000001844 */
[----:B------:R-:W-:Y:S01]  /*8b30*/  MUFU.EX2 R173, R177 ;  /* 0x000000b100ad7308 */ /* 0x000fe20000000800 */
[C---:B------:R-:W-:Y:S08]  /*8b40*/  HMMA.16816.F32 R72, R104.reuse, R100, R72 ;  /* 0x000000646848723c */ /* 0x040ff00000001848 */
[-C--:B------:R-:W-:Y:S01]  /*8b50*/  HMMA.16816.F32 R76, R104, R102.reuse, R76 ;  /* 0x00000066684c723c */ /* 0x080fe2000000184c */
[----:B------:R-:W-:Y:S07]  /*8b60*/  MUFU.EX2 R168, R182 ;  /* 0x000000b600a87308 */ /* 0x000fee0000000800 */
[C---:B------:R-:W-:Y:S01]  /*8b70*/  HMMA.16816.F32 R80, R160.reuse, R102, R80 ;  /* 0x00000066a050723c */ /* 0x040fe20000001850 */
[----:B------:R-:W3:Y:S02]  /*8b80*/  LDSM.16.MT88.4 R100, [R186+0x1800] ;  /* 0x00180000ba64783b */ /* 0x000ee40000004200 */
[----:B------:R-:W-:Y:S10]  /*8b90*/  MUFU.EX2 R165, R183 ;  /* 0x000000b700a57308 */ /* 0x000ff40000000800 */
[----:B------:R-:W-:Y:S01]  /*8ba0*/  MUFU.EX2 R164, R203 ;  /* 0x000000cb00a47308 */ /* 0x000fe20000000800 */
[-C--:B---3--:R-:W-:Y:S08]  /*8bb0*/  HMMA.16816.F32 R84, R160, R100.reuse, R84 ;  /* 0x00000064a054723c */ /* 0x088ff00000001854 */
[C---:B------:R-:W-:Y:S07]  /*8bc0*/  HMMA.16816.F32 R88, R104.reuse, R100, R88 ;  /* 0x000000646858723c */ /* 0x040fee0000001858 */
[----:B------:R-:W-:Y:S01]  /*8bd0*/  F2FP.PACK_AB R100, R2, R108 ;  /* 0x0000006c0264723e */ /* 0x000fe200000000ff */
[-C--:B------:R-:W-:Y:S01]  /*8be0*/  HMMA.16816.F32 R92, R104, R102.reuse, R92 ;  /* 0x00000066685c723c */ /* 0x080fe2000000185c */
[----:B------:R-:W3:Y:S03]  /*8bf0*/  LDSM.16.MT88.4 R104, [R185+0x400] ;  /* 0x00040000b968783b */ /* 0x000ee60000004200 */
[----:B------:R-:W-:Y:S01]  /*8c00*/  F2FP.PACK_AB R101, R218, R131 ;  /* 0x00000083da65723e */ /* 0x000fe200000000ff */
[----:B------:R-:W-:Y:S01]  /*8c10*/  FADD.FTZ R2, R109, R0 ;  /* 0x000000006d027221 */ /* 0x000fe20000010000 */
[----:B------:R-:W-:Y:S01]  /*8c20*/  F2FP.PACK_AB R108, R219, R130 ;  /* 0x00000082db6c723e */ /* 0x000fe200000000ff */
[----:B------:R-:W-:Y:S01]  /*8c30*/  FADD.FTZ R0, R128, R118 ;  /* 0x0000007680007221 */ /* 0x000fe20000010000 */
[----:B------:R-:W-:Y:S01]  /*8c40*/  HMMA.16816.F32 R96, R160, R102, R96 ;  /* 0x00000066a060723c */ /* 0x000fe20000001860 */
[----:B------:R-:W-:Y:S03]  /*8c50*/  MUFU.EX2 R128, R208 ;  /* 0x000000d000807308 */ /* 0x000fe60000000800 */
[----:B------:R-:W-:Y:S02]  /*8c60*/  FADD.FTZ R118, R129, R0 ;  /* 0x0000000081767221 */ /* 0x000fe40000010000 */
[----:B-1----:R-:W-:Y:S01]  /*8c70*/  FADD.FTZ R0, R123, R2 ;  /* 0x000000027b007221 */ /* 0x002fe20000010000 */
[----:B------:R-:W-:Y:S01]  /*8c80*/  F2FP.PACK_AB R102, R109, R110 ;  /* 0x0000006e6d66723e */ /* 0x000fe200000000ff */
[----:B------:R-:W-:Y:S01]  /*8c90*/  FADD.FTZ R2, R135, R118 ;  /* 0x0000007687027221 */ /* 0x000fe20000010000 */
[----:B------:R-:W-:Y:S02]  /*8ca0*/  F2FP.PACK_AB R103, R222, R221 ;  /* 0x000000ddde67723e */ /* 0x000fe400000000ff */
[----:B------:R-:W1:Y:S01]  /*8cb0*/  MUFU.EX2 R129, R209 ;  /* 0x000000d100817308 */ /* 0x000e620000000800 */
[----:B------:R-:W-:Y:S01]  /*8cc0*/  F2FP.PACK_AB R110, R223, R220 ;  /* 0x000000dcdf6e723e */ /* 0x000fe200000000ff */
[----:B----4-:R-:W-:Y:S01]  /*8cd0*/  FADD.FTZ R0, R122, R0 ;  /* 0x000000007a007221 */ /* 0x010fe20000010000 */
[----:B------:R-:W-:Y:S01]  /*8ce0*/  F2FP.PACK_AB R109, R216, R217 ;  /* 0x000000d9d86d723e */ /* 0x000fe200000000ff */
[----:B------:R-:W-:Y:S01]  /*8cf0*/  FADD.FTZ R2, R217, R2 ;  /* 0x00000002d9027221 */ /* 0x000fe20000010000 */
[----:B------:R-:W-:Y:S02]  /*8d00*/  F2FP.PACK_AB R160, R122, R123 ;  /* 0x0000007b7aa0723e */ /* 0x000fe400000000ff */
[----:B------:R-:W-:Y:S01]  /*8d10*/  F2FP.PACK_AB R161, R171, R170 ;  /* 0x000000aaaba1723e */ /* 0x000fe200000000ff */
[----:B------:R-:W-:Y:S01]  /*8d20*/  FADD.FTZ R2, R216, R2 ;  /* 0x00000002d8027221 */ /* 0x000fe20000010000 */
[----:B--2---:R-:W-:Y:S02]  /*8d30*/  F2FP.PACK_AB R163, R175, R174 ;  /* 0x000000aeafa3723e */ /* 0x004fe400000000ff */
[----:B------:R-:W-:Y:S01]  /*8d40*/  MOV R122, R120 ;  /* 0x00000078007a7202 */ /* 0x000fe20000000f00 */
[----:B------:R-:W-:Y:S01]  /*8d50*/  FADD.FTZ R2, R215, R2 ;  /* 0x00000002d7027221 */ /* 0x000fe20000010000 */
[----:B------:R-:W-:Y:S02]  /*8d60*/  MOV R118, R121 ;  /* 0x0000007900767202 */ /* 0x000fe40000000f00 */
[----:B------:R-:W-:Y:S01]  /*8d70*/  MOV R123, R119 ;  /* 0x00000077007b7202 */ /* 0x000fe20000000f00 */
[----:B------:R-:W-:Y:S01]  /*8d80*/  FADD.FTZ R2, R176, R2 ;  /* 0x00000002b0027221 */ /* 0x000fe20000010000 */
[-C--:B---3--:R-:W-:Y:S05]  /*8d90*/  HMMA.16816.F32 R4, R100, R104.reuse, R4 ;  /* 0x000000686404723c */ /* 0x088fea0000001804 */
[C---:B-1----:R-:W-:Y:S01]  /*8da0*/  F2FP.PACK_AB R162, R128.reuse, R129 ;  /* 0x0000008180a2723e */ /* 0x042fe200000000ff */
        /* <DEDUP_REMOVED lines=8> */
[----:B------:R-:W1:Y:S03]  /*8e30*/  LDSM.16.MT88.4 R104, [R186+0x1000] ;  /* 0x00100000ba68783b */ /* 0x000e660000004200 */
        /* <DEDUP_REMOVED lines=9> */
[----:B------:R-:W-:Y:S04]  /*8ed0*/  FADD.FTZ R0, R170, R0 ;  /* 0x00000000aa007221 */ /* 0x000fe80000010000 */
        /* <DEDUP_REMOVED lines=14> */
[C---:B------:R-:W-:Y:S01]  /*8fc0*/  HMMA.16816.F32 R80, R100.reuse, R114, R80 ;  /* 0x000000726450723c */ /* 0x040fe20000001850 */
[----:B------:R-:W1:Y:S07]  /*8fd0*/  LDSM.16.MT88.4 R112, [R185+0x1400] ;  /* 0x00140000b970783b */ /* 0x000e6e0000004200 */
[-C--:B---3--:R-:W-:Y:S08]  /*8fe0*/  HMMA.16816.F32 R84, R100, R124.reuse, R84 ;  /* 0x0000007c6454723c */ /* 0x088ff00000001854 */
[C---:B------:R-:W-:Y:S07]  /*8ff0*/  HMMA.16816.F32 R88, R108.reuse, R124, R88 ;  /* 0x0000007c6c58723c */ /* 0x040fee0000001858 */
[----:B------:R-:W-:Y:S01]  /*9000*/  F2FP.PACK_AB R124, R172, R169 ;  /* 0x000000a9ac7c723e */ /* 0x000fe200000000ff */
[-C--:B------:R-:W-:Y:S04]  /*9010*/  HMMA.16816.F32 R92, R108, R126.reuse, R92 ;  /* 0x0000007e6c5c723c */ /* 0x080fe8000000185c */
[----:B------:R-:W-:Y:S04]  /*9020*/  F2FP.PACK_AB R125, R166, R167 ;  /* 0x000000a7a67d723e */ /* 0x000fe800000000ff */
[----:B------:R-:W-:Y:S07]  /*9030*/  HMMA.16816.F32 R96, R100, R126, R96 ;  /* 0x0000007e6460723c */ /* 0x000fee0000001860 */
[----:B------:R-:W-:Y:S01]  /*9040*/  F2FP.PACK_AB R126, R168, R173 ;  /* 0x000000ada87e723e */ /* 0x000fe200000000ff */
[-C--:B------:R-:W-:Y:S01]  /*9050*/  HMMA.16816.F32 R144, R160, R148.reuse, R4 ;  /* 0x00000094a090723c */ /* 0x080fe20000001804 */
[----:B------:R-:W2:Y:S04]  /*9060*/  LDSM.16.MT88.4 R4, [R186+0x1400] ;  /* 0x00140000ba04783b */ /* 0x000ea80000004200 */
[----:B------:R-:W-:Y:S07]  /*9070*/  F2FP.PACK_AB R127, R164, R165 ;  /* 0x000000a5a47f723e */ /* 0x000fee00000000ff */
        /* <DEDUP_REMOVED lines=32> */
[-C--:B----4-:R-:W-:Y:S08]  /*9280*/  HMMA.16816.F32 R84, R160, R12.reuse, R84 ;  /* 0x0000000ca054723c */ /* 0x090ff00000001854 */
[C---:B------:R-:W-:Y:S08]  /*9290*/  HMMA.16816.F32 R88, R124.reuse, R12, R88 ;  /* 0x0000000c7c58723c */ /* 0x040ff00000001858 */
[-C--:B------:R-:W-:Y:S07]  /*92a0*/  HMMA.16816.F32 R92, R124, R14.reuse, R92 ;  /* 0x0000000e7c5c723c */ /* 0x080fee000000185c */
[----:B------:R-:W-:Y:S01]  /*92b0*/  MOV R124, R117 ;  /* 0x00000075007c7202 */ /* 0x000fe20000000f00 */
[----:B------:R-:W-:Y:S01]  /*92c0*/  HMMA.16816.F32 R96, R160, R14, R96 ;  /* 0x0000000ea060723c */ /* 0x000fe20000001860 */
[----:B------:R-:W-:-:S07]  /*92d0*/  @P0 BRA `(.L_x_1394) ;  /* 0xffffcd3000000947 */ /* 0x000fce000383ffff */
.L_x_1381:
[----:B------:R-:W-:-:S13]  /*92e0*/  ISETP.GE.AND P0, PT, R200, R227, PT ;  /* 0x000000e3c800720c */ /* 0x000fda0003f06270 */
[----:B------:R-:W-:Y:S05]  /*92f0*/  @!P0 BRA `(.L_x_1395) ;  /* 0x00002ab000008947 */ /* 0x000fea0003800000 */
.L_x_1407:
[----:B------:R-:W-:Y:S04]  /*9300*/  DEPBAR.LE SB0, 0x0 ;  /* 0x000080000000791a */ /* 0x000fe80000000000 */
[----:B------:R-:W-:Y:S01]  /*9310*/  WARPSYNC 0xffffffff ;  /* 0xffffffff00007948 */ /* 0x000fe20003800000 */
[----:B------:R-:W-:Y:S01]  /*9320*/  BAR.SYNC.DEFER_BLOCKING 0x0 ;  /* 0x0000000000007b1d */ /* 0x000fe20000010000 */
[----:B------:R-:W-:Y:S01]  /*9330*/  SHF.R.S32.HI R0, RZ, 0x1f, R201 ;  /* 0x0000001fff007819 */ /* 0x000fe200000114c9 */
[C---:B------:R-:W-:Y:S01]  /*9340*/  IMAD.WIDE.U32 R2, R201.reuse, c[0x0][0x208], RZ ;  /* 0x00008200c9027a25 */ /* 0x040fe200078e00ff */
[----:B------:R-:W-:Y:S02]  /*9350*/  MOV R124, R120 ;  /* 0x00000078007c7202 */ /* 0x000fe40000000f00 */
[----:B------:R-:W-:Y:S01]  /*9360*/  MOV R123, R119 ;  /* 0x00000077007b7202 */ /* 0x000fe20000000f00 */
[----:B------:R-:W-:Y:S02]  /*9370*/  IMAD R0, R0, c[0x0][0x208], RZ ;  /* 0x0000820000007a24 */ /* 0x000fe400078e02ff */
[----:B------:R-:W-:Y:S02]  /*9380*/  IMAD.MOV.U32 R122, RZ, RZ, R121 ;  /* 0x000000ffff7a7224 */ /* 0x000fe400078e0079 */
[----:B------:R-:W-:Y:S04]  /*9390*/  IMAD R0, R201, c[0x0][0x20c], R0 ;  /* 0x00008300c9007a24 */ /* 0x000fe800078e0200 */
[----:B------:R-:W-:Y:S01]  /*93a0*/  IMAD.IADD R3, R3, 0x1, R0 ;  /* 0x0000000103037824 */ /* 0x000fe200078e0200 */
[----:B------:R-:W-:Y:S03]  /*93b0*/  SHF.R.S32.HI R0, RZ, 0x1f, R199 ;  /* 0x0000001fff007819 */ /* 0x000fe600000114c7 */
[C---:B------:R-:W-:Y:S04]  /*93c0*/  IMAD.WIDE.U32 R2, R199.reuse, c[0x0][0x218], R2 ;  /* 0x00008600c7027a25 */ /* 0x040fe800078e0002 */
        /* <DEDUP_REMOVED lines=9> */
[----:B------:R-:W-:Y:S03]  /*9460*/  LEA.HI.X R116, R0, c[0x0][0x1fc], R2, 0x1, P0 ;  /* 0x00007f0000747a11 */ /* 0x000fe600000f0c02 */
        /* <DEDUP_REMOVED lines=8> */
.L_x_1502:
[----:B------:R-:W5:Y:S01]  /*94f0*/  SHFL.IDX PT, R2, R8, RZ, 0x1c1f ;  /* 0x001c1fff08027589 */ /* 0x000f6200000e0000 */
[C---:B------:R-:W-:Y:S01]  /*9500*/  IMAD.SHL.U32 R3, R202.reuse, 0x2, RZ ;  /* 0x00000002ca037824 */ /* 0x040fe200078e00ff */
[----:B------:R-:W-:Y:S01]  /*9510*/  ISETP.GE.AND P5, PT, R202, c[0x0][0x1d4], PT ;  /* 0x00007500ca007a0c */ /* 0x000fe20003fa6270 */
[C---:B------:R-:W-:Y:S01]  /*9520*/  IMAD.SHL.U32 R4, R225.reuse, 0x2, RZ ;  /* 0x00000002e1047824 */ /* 0x040fe200078e00ff */
[----:B------:R-:W4:Y:S01]  /*9530*/  S2R R9, SR_TID.X ;  /* 0x0000000000097919 */ /* 0x000f220000002100 */
[----:B------:R-:W-:Y:S01]  /*9540*/  ISETP.GE.AND P4, PT, R225, c[0x0][0x1d4], PT ;  /* 0x00007500e1007a0c */ /* 0x000fe20003f86270 */
[----:B------:R-:W-:Y:S01]  /*9550*/  BSSY B0, `(.L_x_1397) ;  /* 0x0000022000007945 */ /* 0x000fe20003800000 */
[----:B------:R-:W-:Y:S02]  /*9560*/  ISETP.GE.AND P3, PT, R226, c[0x0][0x1d4], PT ;  /* 0x00007500e2007a0c */ /* 0x000fe40003f66270 */
[----:B-----5:R-:W-:Y:S01]  /*9570*/  IADD3 R6, P0, R2, R3, RZ ;  /* 0x0000000302067210 */ /* 0x020fe20007f1e0ff */
[----:B------:R-:W-:Y:S01]  /*9580*/  IMAD.SHL.U32 R3, R226, 0x2, RZ ;  /* 0x00000002e2037824 */ /* 0x000fe200078e00ff */
[----:B------:R-:W-:Y:S03]  /*9590*/  IADD3 R4, P6, R2, R4, RZ ;  /* 0x0000000402047210 */ /* 0x000fe60007fde0ff */
[----:B---3--:R-:W-:Y:S01]  /*95a0*/  IMAD.X R7, R0, 0x1, R214, P0 ;  /* 0x0000000100077824 */ /* 0x008fe200000e06d6 */
[----:B------:R-:W-:Y:S01]  /*95b0*/  IADD3 R2, P0, R2, R3, RZ ;  /* 0x0000000302027210 */ /* 0x000fe20007f1e0ff */
[C---:B------:R-:W-:Y:S03]  /*95c0*/  IMAD.X R5, R0.reuse, 0x1, R212, P6 ;  /* 0x0000000100057824 */ /* 0x040fe600030e06d4 */
[----:B------:R-:W-:Y:S01]  /*95d0*/  @!PT LDS RZ, [RZ] ;  /* 0x00000000fffff984 */ /* 0x000fe20000000800 */
[----:B------:R-:W-:Y:S01]  /*95e0*/  @!PT LDS RZ, [RZ] ;  /* 0x00000000fffff984 */ /* 0x000fe20000000800 */
[----:B------:R3:W-:Y:S01]  /*95f0*/  LDGSTS.E.BYPASS.LTC128B.128 [R198+0x1880], [R6.64], !P5 ;  /* 0x0188000006c67fae */ /* 0x0007e2000e901d46 */
[----:B------:R-:W-:Y:S01]  /*9600*/  IMAD.X R3, R0, 0x1, R213, P0 ;  /* 0x0000000100037824 */ /* 0x000fe200000e06d5 */
[----:B----4-:R-:W-:Y:S02]  /*9610*/  ISETP.GT.AND P0, PT, R9, 0x3f, PT ;  /* 0x0000003f0900780c */ /* 0x010fe40003f04270 */
[----:B------:R3:W-:Y:S04]  /*9620*/  LDGSTS.E.BYPASS.LTC128B.128 [R198+0x2480], [R4.64], !P4 ;  /* 0x0248000004c67fae */ /* 0x0007e8000e101d46 */
[----:B------:R3:W-:Y:S07]  /*9630*/  LDGSTS.E.BYPASS.LTC128B.128 [R198+0x3080], [R2.64], !P3 ;  /* 0x0308000002c67fae */ /* 0x0007ee000d901d46 */
[----:B------:R-:W-:-:S05]  /*9640*/  @P0 BRA `(.L_x_1398) ;  /* 0x0000012000000947 */ /* 0x000fca0003800000 */
[----:B------:R-:W-:-:S05]  /*9650*/  BRA.DIV ~URZ, `(.L_x_1399) ;  /* 0x0000a0127f007947 */ /* 0x000fca000b800000 */
[----:B---3--:R3:W4:Y:S04]  /*9660*/  SHFL.IDX PT, R4, R116, 0x1, 0x1c1f ;  /* 0x003c1f0074047f89 */ /* 0x00872800000e0000 */
[----:B------:R3:W2:Y:S02]  /*9670*/  SHFL.IDX PT, R0, R8, 0x1, 0x1c1f ;  /* 0x003c1f0008007f89 */ /* 0x0006a400000e0000 */
.L_x_1503:
[----:B------:R-:W-:Y:S01]  /*9680*/  IMAD.SHL.U32 R5, R202, 0x2, RZ ;  /* 0x00000002ca057824 */ /* 0x000fe200078e00ff */
[----:B------:R-:W-:Y:S01]  /*9690*/  SHF.L.U32 R2, R226, 0x1, RZ ;  /* 0x00000001e2027819 */ /* 0x000fe200000006ff */
[----:B------:R-:W-:Y:S03]  /*96a0*/  IMAD.SHL.U32 R3, R225, 0x2, RZ ;  /* 0x00000002e1037824 */ /* 0x000fe600078e00ff */
[C---:B--23--:R-:W-:Y:S02]  /*96b0*/  IADD3 R8, P0, R0.reuse, R5, RZ ;  /* 0x0000000500087210 */ /* 0x04cfe40007f1e0ff */
[----:B------:R-:W-:Y:S03]  /*96c0*/  IADD3 R6, P6, R0, R3, RZ ;  /* 0x0000000300067210 */ /* 0x000fe60007fde0ff */
[----:B----4-:R-:W-:Y:S01]  /*96d0*/  IMAD.X R9, R4, 0x1, R214, P0 ;  /* 0x0000000104097824 */ /* 0x010fe200000e06d6 */
[----:B------:R-:W-:Y:S02]  /*96e0*/  IADD3 R2, P0, R0, R2, RZ ;  /* 0x0000000200027210 */ /* 0x000fe40007f1e0ff */
[C---:B------:R-:W-:Y:S02]  /*96f0*/  IADD3.X R7, R4.reuse, R212, RZ, P6, !PT ;  /* 0x000000d404077210 */ /* 0x040fe400037fe4ff */
[----:B------:R-:W-:Y:S01]  /*9700*/  @!PT LDS RZ, [RZ] ;  /* 0x00000000fffff984 */ /* 0x000fe20000000800 */
[----:B------:R-:W-:Y:S01]  /*9710*/  @!PT LDS RZ, [RZ] ;  /* 0x00000000fffff984 */ /* 0x000fe20000000800 */
[----:B------:R-:W-:Y:S01]  /*9720*/  @!PT LDS RZ, [RZ] ;  /* 0x00000000fffff984 */ /* 0x000fe20000000800 */
[----:B------:R2:W-:Y:S01]  /*9730*/  LDGSTS.E.BYPASS.LTC128B.128 [R198+0x2080], [R8.64], !P5 ;  /* 0x0208000008c67fae */ /* 0x0005e2000e901d46 */
[----:B------:R-:W-:Y:S03]  /*9740*/  IMAD.X R3, R4, 0x1, R213, P0 ;  /* 0x0000000104037824 */ /* 0x000fe600000e06d5 */
[----:B------:R2:W-:Y:S04]  /*9750*/  LDGSTS.E.BYPASS.LTC128B.128 [R198+0x2c80], [R6.64], !P4 ;  /* 0x02c8000006c67fae */ /* 0x0005e8000e101d46 */
[----:B------:R2:W-:Y:S02]  /*9760*/  LDGSTS.E.BYPASS.LTC128B.128 [R198+0x3880], [R2.64], !P3 ;  /* 0x0388000002c67fae */ /* 0x0005e4000d901d46 */
.L_x_1398:
[----:B------:R-:W-:Y:S05]  /*9770*/  BSYNC B0 ;  /* 0x0000000000007941 */ /* 0x000fea0003800000 */
.L_x_1397:
        /* <DEDUP_REMOVED lines=103> */
[----:B------:R-:W-:Y:S05]  /*9df0*/  IADD3 R2, R2, -0x30, R224 ;  /* 0xffffffd002027810 */ /* 0x000fea0007ffe0e0 */
        /* <DEDUP_REMOVED lines=26> */
.L_x_1504:
[----:B------:R-:W-:-:S05]  /*9fa0*/  BRA.DIV ~URZ, `(.L_x_1403) ;  /* 0x000097f27f007947 */ /* 0x000fca000b800000 */
[----:B------:R3:W4:Y:S02]  /*9fb0*/  SHFL.IDX PT, R0, R161, RZ, 0x1c1f ;  /* 0x001c1fffa1007589 */ /* 0x00072400000e0000 */
.L_x_1505:
[----:B------:R-:W-:Y:S01]  /*9fc0*/  IMAD.SHL.U32 R2, R202, 0x2, RZ ;  /* 0x00000002ca027824 */ /* 0x000fe200078e00ff */
[----:B------:R-:W-:Y:S01]  /*9fd0*/  SHF.L.U32 R116, R226, 0x1, RZ ;  /* 0x00000001e2747819 */ /* 0x000fe200000006ff */
[----:B------:R-:W-:Y:S03]  /*9fe0*/  IMAD.SHL.U32 R126, R225, 0x2, RZ ;  /* 0x00000002e17e7824 */ /* 0x000fe600078e00ff */
[----:B----4-:R-:W-:Y:S05]  /*9ff0*/  @P0 IADD3 R2, P6, R0, R2, RZ ;  /* 0x0000000200020210 */ /* 0x010fea0007fde0ff */
[----:B--2---:R-:W-:Y:S01]  /*a000*/  @P0 IMAD.X R3, R118, 0x1, R214, P6 ;  /* 0x0000000176030824 */ /* 0x004fe200030e06d6 */
[----:B------:R-:W-:Y:S04]  /*a010*/  @P0 IADD3 R126, P6, R0, R126, RZ ;  /* 0x0000007e007e0210 */ /* 0x000fe80007fde0ff */
[----:B------:R-:W-:Y:S01]  /*a020*/  @!PT LDS RZ, [RZ] ;  /* 0x00000000fffff984 */ /* 0x000fe20000000800 */
[----:B------:R-:W-:Y:S01]  /*a030*/  @!PT LDS RZ, [RZ] ;  /* 0x00000000fffff984 */ /* 0x000fe20000000800 */
[----:B------:R-:W-:Y:S01]  /*a040*/  @!PT LDS RZ, [RZ] ;  /* 0x00000000fffff984 */ /* 0x000fe20000000800 */
[----:B------:R2:W-:Y:S01]  /*a050*/  @P0 LDGSTS.E.BYPASS.LTC128B.128 [R198+0x3c80], [R2.64], !P5 ;  /* 0x03c8000002c60fae */ /* 0x0005e2000e901d46 */
[----:B------:R-:W-:Y:S05]  /*a060*/  @P0 IMAD.X R127, R118, 0x1, R212, P6 ;  /* 0x00000001767f0824 */ /* 0x000fea00030e06d4 */
[----:B------:R4:W-:Y:S01]  /*a070*/  @P0 LDGSTS.E.BYPASS.LTC128B.128 [R198+0x4880], [R126.64], !P4 ;  /* 0x048800007ec60fae */ /* 0x0009e2000e101d46 */
[----:B--2---:R-:W-:Y:S04]  /*a080*/  @P0 IADD3 R2, P6, R0, R116, RZ ;  /* 0x0000007400020210 */ /* 0x004fe80007fde0ff */
[----:B------:R-:W-:Y:S05]  /*a090*/  @P0 IADD3.X R3, R118, R213, RZ, P6, !PT ;  /* 0x000000d576030210 */ /* 0x000fea00037fe4ff */
[----:B------:R4:W-:Y:S01]  /*a0a0*/  @P0 LDGSTS.E.BYPASS.LTC128B.128 [R198+0x5480], [R2.64], !P3 ;  /* 0x0548000002c60fae */ /* 0x0009e2000d901d46 */
[----:B------:R-:W-:Y:S01]  /*a0b0*/  ISETP.GE.AND P0, PT, R125, 0x21, PT ;  /* 0x000000217d00780c */ /* 0x000fe20003f06270 */
[----:B------:R-:W-:-:S06]  /*a0c0*/  BRA.DIV ~URZ, `(.L_x_1404) ;  /* 0x000097427f007947 */ /* 0x000fcc000b800000 */
[----:B------:R2:W1:Y:S04]  /*a0d0*/  SHFL.IDX PT, R118, R160, 0x1, 0x1c1f ;  /* 0x003c1f00a0767f89 */ /* 0x00046800000e0000 */
[----:B------:R2:W3:Y:S02]  /*a0e0*/  SHFL.IDX PT, R0, R161, 0x1, 0x1c1f ;  /* 0x003c1f00a1007f89 */ /* 0x0004e400000e0000 */
.L_x_1506:
[----:B----4-:R-:W-:Y:S02]  /*a0f0*/  IMAD.SHL.U32 R2, R202, 0x2, RZ ;  /* 0x00000002ca027824 */ /* 0x010fe400078e00ff */
[----:B------:R-:W-:Y:S02]  /*a100*/  IMAD.SHL.U32 R125, R225, 0x2, RZ ;  /* 0x00000002e17d7824 */ /* 0x000fe400078e00ff */
[----:B------:R-:W-:Y:S01]  /*a110*/  IMAD.SHL.U32 R116, R226, 0x2, RZ ;  /* 0x00000002e2747824 */ /* 0x000fe200078e00ff */
[----:B---3--:R-:W-:Y:S04]  /*a120*/  @P0 IADD3 R2, P6, R0, R2, RZ ;  /* 0x0000000200020210 */ /* 0x008fe80007fde0ff */
[----:B-1----:R-:W-:Y:S05]  /*a130*/  @P0 IADD3.X R3, R118, R214, RZ, P6, !PT ;  /* 0x000000d676030210 */ /* 0x002fea00037fe4ff */
[----:B------:R-:W-:Y:S01]  /*a140*/  @!PT LDS RZ, [RZ] ;  /* 0x00000000fffff984 */ /* 0x000fe20000000800 */
[----:B------:R-:W-:Y:S01]  /*a150*/  @!PT LDS RZ, [RZ] ;  /* 0x00000000fffff984 */ /* 0x000fe20000000800 */
[----:B------:R-:W-:Y:S01]  /*a160*/  @!PT LDS RZ, [RZ] ;  /* 0x00000000fffff984 */ /* 0x000fe20000000800 */
[----:B------:R1:W-:Y:S01]  /*a170*/  @P0 LDGSTS.E.BYPASS.LTC128B.128 [R198+0x4480], [R2.64], !P5 ;  /* 0x0448000002c60fae */ /* 0x0003e2000e901d46 */
[----:B------:R-:W-:Y:S04]  /*a180*/  @P0 IADD3 R126, P5, R0, R125, RZ ;  /* 0x0000007d007e0210 */ /* 0x000fe80007fbe0ff */
[----:B------:R-:W-:Y:S05]  /*a190*/  @P0 IADD3.X R127, R118, R212, RZ, P5, !PT ;  /* 0x000000d4767f0210 */ /* 0x000fea0002ffe4ff */
[----:B------:R3:W-:Y:S01]  /*a1a0*/  @P0 LDGSTS.E.BYPASS.LTC128B.128 [R198+0x5080], [R126.64], !P4 ;  /* 0x050800007ec60fae */ /* 0x0007e2000e101d46 */
[----:B-1----:R-:W-:Y:S05]  /*a1b0*/  @P0 IADD3 R2, P5, R0, R116, RZ ;  /* 0x0000007400020210 */ /* 0x002fea0007fbe0ff */
[----:B------:R-:W-:Y:S05]  /*a1c0*/  @P0 IMAD.X R3, R118, 0x1, R213, P5 ;  /* 0x0000000176030824 */ /* 0x000fea00028e06d5 */
[----:B------:R3:W-:Y:S03]  /*a1d0*/  @P0 LDGSTS.E.BYPASS.LTC128B.128 [R198+0x5c80], [R2.64], !P3 ;  /* 0x05c8000002c60fae */ /* 0x0007e6000d901d46 */
.L_x_1401:
[----:B------:R-:W-:Y:S05]  /*a1e0*/  BSYNC B0 ;  /* 0x0000000000007941 */ /* 0x000fea0003800000 */
.L_x_1400:
        /* <DEDUP_REMOVED lines=51> */
.L_x_1507:
        /* <DEDUP_REMOVED lines=15> */
.L_x_1508:
[----:B---3--:R-:W-:Y:S01]  /*a610*/  FMNMX.FTZ R118, R0, R116, !PT ;  /* 0x0000007400767209 */ /* 0x008fe20007810000 */
[C---:B------:R-:W-:Y:S01]  /*a620*/  FADD.FTZ R0, -R121.reuse, R122 ;  /* 0x0000007a79007221 */ /* 0x040fe20000010100 */
[----:B------:R-:W-:Y:S01]  /*a630*/  WARPSYNC 0xffffffff ;  /* 0xffffffff00007948 */ /* 0x000fe20003800000 */
[----:B------:R-:W-:Y:S01]  /*a640*/  FMUL.FTZ R2, R121, c[0x0][0x2d0] ;  /* 0x0000b40079027a20 */ /* 0x000fe20000410000 */
[----:B------:R-:W-:Y:S01]  /*a650*/  ISETP.GT.AND P0, PT, R200, R227, PT ;  /* 0x000000e3c800720c */ /* 0x000fe20003f04270 */
[----:B------:R-:W-:Y:S02]  /*a660*/  FMUL.FTZ R0, R0, c[0x0][0x2d0] ;  /* 0x0000b40000007a20 */ /* 0x000fe40000410000 */
[--C-:B------:R-:W-:Y:S02]  /*a670*/  FFMA.FTZ R125, R16, c[0x0][0x2d0], -R2.reuse ;  /* 0x0000b400107d7a23 */ /* 0x100fe40000010802 */
[----:B-1----:R1:W-:Y:S01]  /*a680*/  MUFU.EX2 R116, R0 ;  /* 0x0000000000747308 */ /* 0x0023e20000000800 */
        /* <DEDUP_REMOVED lines=8> */
[--C-:B------:R-:W-:Y:S02]  /*a710*/  FFMA.FTZ R179, R49, c[0x0][0x2d0], -R2.reuse ;  /* 0x0000b40031b37a23 */ /* 0x100fe40000010802 */
[--C-:B------:R-:W-:Y:S02]  /*a720*/  FFMA.FTZ R5, R5, c[0x0][0x2d0], -R2.reuse ;  /* 0x0000b40005057a23 */ /* 0x100fe40000010802 */
[--C-:B------:R-:W-:Y:S01]  /*a730*/  FFMA.FTZ R182, R36, c[0x0][0x2d0], -R2.reuse ;  /* 0x0000b40024b67a23 */ /* 0x100fe20000010802 */
[----:B------:R-:W-:Y:S01]  /*a740*/  MUFU.EX2 R205, R122 ;  /* 0x0000007a00cd7308 */ /* 0x000fe20000000800 */
[----:B------:R-:W-:Y:S02]  /*a750*/  FFMA.FTZ R181, R37, c[0x0][0x2d0], -R2 ;  /* 0x0000b40025b57a23 */ /* 0x000fe40000010802 */
[----:B-1----:R-:W-:Y:S04]  /*a760*/  FMUL.FTZ R0, R120, c[0x0][0x2d0] ;  /* 0x0000b40078007a20 */ /* 0x002fe80000410000 */
        /* <DEDUP_REMOVED lines=14> */
[----:B------:R1:W5:Y:S01]  /*a850*/  MUFU.EX2 R18, R5 ;  /* 0x0000000500127308 */ /* 0x0003620000000800 */
[C---:B------:R-:W-:Y:S02]  /*a860*/  FADD.FTZ R0, -R119.reuse, R123 ;  /* 0x0000007b77007221 */ /* 0x040fe40000010100 */
[----:B---3--:R-:W-:Y:S02]  /*a870*/  FMUL.FTZ R3, R119, c[0x0][0x2d0] ;  /* 0x0000b40077037a20 */ /* 0x008fe40000410000 */
[----:B------:R-:W-:Y:S02]  /*a880*/  FMUL.FTZ R0, R0, c[0x0][0x2d0] ;  /* 0x0000b40000007a20 */ /* 0x000fe40000410000 */
        /* <DEDUP_REMOVED lines=10> */
[--C-:B--2---:R-:W-:Y:S02]  /*a930*/  FFMA.FTZ R161, R25, c[0x0][0x2d0], -R3.reuse ;  /* 0x0000b40019a17a23 */ /* 0x104fe40000010803 */
[--C-:B-1----:R-:W-:Y:S02]  /*a940*/  FFMA.FTZ R5, R9, c[0x0][0x2d0], -R3.reuse ;  /* 0x0000b40009057a23 */ /* 0x102fe40000010803 */
[--C-:B------:R-:W-:Y:S02]  /*a950*/  FFMA.FTZ R160, R28, c[0x0][0x2d0], -R3.reuse ;  /* 0x0000b4001ca07a23 */ /* 0x100fe40000010803 */
[----:B------:R-:W-:Y:S01]  /*a960*/  FFMA.FTZ R29, R29, c[0x0][0x2d0], -R3 ;  /* 0x0000b4001d1d7a23 */ /* 0x000fe20000010803 */
[----:B------:R-:W-:Y:S01]  /*a970*/  MUFU.EX2 R25, R4 ;  /* 0x0000000400197308 */ /* 0x000fe20000000800 */
[----:B------:R-:W-:Y:S02]  /*a980*/  FMUL.FTZ R123, R118, c[0x0][0x2d0] ;  /* 0x0000b400767b7a20 */ /* 0x000fe40000410000 */
[----:B---3--:R-:W-:Y:S02]  /*a990*/  FADD.FTZ R0, -R120, R124 ;  /* 0x0000007c78007221 */ /* 0x008fe40000010100 */
[--C-:B------:R-:W-:Y:S02]  /*a9a0*/  FFMA.FTZ R122, R46, c[0x0][0x2d0], -R123.reuse ;  /* 0x0000b4002e7a7a23 */ /* 0x100fe4000001087b */
[----:B------:R-:W-:Y:S03]  /*a9b0*/  FMUL.FTZ R0, R0, c[0x0][0x2d0] ;  /* 0x0000b40000007a20 */ /* 0x000fe60000410000 */
[----:B------:R1:W-:Y:S10]  /*a9c0*/  MUFU.EX2 R207, R6 ;  /* 0x0000000600cf7308 */ /* 0x0003f40000000800 */
[----:B------:R2:W-:Y:S10]  /*a9d0*/  MUFU.EX2 R3, R0 ;  /* 0x0000000000037308 */ /* 0x0005f40000000800 */
[----:B------:R-:W-:Y:S01]  /*a9e0*/  MUFU.EX2 R21, R16 ;  /* 0x0000001000157308 */ /* 0x000fe20000000800 */
[----:B-1----:R-:W-:Y:S09]  /*a9f0*/  FFMA.FTZ R6, R11, c[0x0][0x2d0], -R123 ;  /* 0x0000b4000b067a23 */ /* 0x002ff2000001087b */
[----:B------:R-:W-:Y:S01]  /*aa00*/  MUFU.EX2 R23, R5 ;  /* 0x0000000500177308 */ /* 0x000fe20000000800 */
[----:B--2---:R-:W-:Y:S02]  /*aa10*/  FADD.FTZ R0, -R118, R117 ;  /* 0x0000007576007221 */ /* 0x004fe40000010100 */
[--C-:B------:R-:W-:Y:S02]  /*aa20*/  FFMA.FTZ R117, R43, c[0x0][0x2d0], -R123.reuse ;  /* 0x0000b4002b757a23 */ /* 0x100fe4000001087b */
[----:B------:R-:W-:Y:S05]  /*aa30*/  FMUL.FTZ R0, R0, c[0x0][0x2d0] ;  /* 0x0000b40000007a20 */ /* 0x000fea0000410000 */
[----:B------:R-:W-:Y:S10]  /*aa40*/  MUFU.EX2 R28, R125 ;  /* 0x0000007d001c7308 */ /* 0x000ff40000000800 */
[----:B------:R-:W1:Y:S10]  /*aa50*/  MUFU.EX2 R0, R0 ;  /* 0x0000000000007308 */ /* 0x000e740000000800 */
        /* <DEDUP_REMOVED lines=8> */
[----:B----4-:R-:W-:Y:S01]  /*aae0*/  FFMA.FTZ R4, R116, R206, R20 ;  /* 0x000000ce74047223 */ /* 0x010fe20000010014 */
[----:B-----5:R-:W-:Y:S01]  /*aaf0*/  F2FP.PACK_AB R124, R18, R20 ;  /* 0x00000014127c723e */ /* 0x020fe200000000ff */
[----:B-1----:R-:W-:Y:S01]  /*ab00*/  FMUL.FTZ R34, R0, R134 ;  /* 0x0000008600227220 */ /* 0x002fe20000410000 */
[----:B------:R-:W-:Y:S01]  /*ab10*/  F2FP.PACK_AB R125, R21, R22 ;  /* 0x00000016157d723e */ /* 0x000fe200000000ff */
[----:B------:R-:W-:Y:S01]  /*ab20*/  FADD.FTZ R24, R18, R4 ;  /* 0x0000000412187221 */ /* 0x000fe20000010000 */
[----:B------:R-:W-:Y:S01]  /*ab30*/  F2FP.PACK_AB R126, R205, R28 ;  /* 0x0000001ccd7e723e */ /* 0x000fe200000000ff */
[----:B------:R-:W-:Y:S01]  /*ab40*/  FFMA.FTZ R4, R10, c[0x0][0x2d0], -R123 ;  /* 0x0000b4000a047a23 */ /* 0x000fe2000001087b */
[----:B------:R-:W-:Y:S01]  /*ab50*/  F2FP.PACK_AB R127, R207, R204 ;  /* 0x000000cccf7f723e */ /* 0x000fe200000000ff */
[C---:B------:R-:W-:Y:S02]  /*ab60*/  FMUL.FTZ R35, R0.reuse, R135 ;  /* 0x0000008700237220 */ /* 0x040fe40000410000 */
[----:B------:R-:W1:Y:S01]  /*ab70*/  MUFU.EX2 R7, R4 ;  /* 0x0000000400077308 */ /* 0x000e620000000800 */
        /* <DEDUP_REMOVED lines=26> */
[----:B-1----:R-:W-:Y:S02]  /*ad20*/  FFMA.FTZ R4, R0, R216, R7 ;  /* 0x000000d800047223 */ /* 0x002fe40000010007 */
[----:B------:R-:W-:Y:S02]  /*ad30*/  FFMA.FTZ R0, R14, c[0x0][0x2d0], -R123 ;  /* 0x0000b4000e007a23 */ /* 0x000fe4000001087b */
[C---:B------:R-:W-:Y:S01]  /*ad40*/  FMUL.FTZ R32, R2.reuse, R132 ;  /* 0x0000008402207220 */ /* 0x040fe20000410000 */
[----:B------:R-:W-:Y:S01]  /*ad50*/  MUFU.EX2 R216, R167 ;  /* 0x000000a700d87308 */ /* 0x000fe20000000800 */
[C---:B------:R-:W-:Y:S02]  /*ad60*/  FMUL.FTZ R33, R2.reuse, R133 ;  /* 0x0000008502217220 */ /* 0x040fe40000410000 */
[C---:B------:R-:W-:Y:S01]  /*ad70*/  FFMA.FTZ R5, R2.reuse, R215, R25 ;  /* 0x000000d702057223 */ /* 0x040fe20000010019 */
[----:B------:R-:W-:Y:S01]  /*ad80*/  LDSM.16.MT88.4 R132, [R186] ;  /* 0x00000000ba84783b */ /* 0x000fe20000004200 */
[C---:B------:R-:W-:Y:S02]  /*ad90*/  FMUL.FTZ R8, R2.reuse, R140 ;  /* 0x0000008c02087220 */ /* 0x040fe40000410000 */
[C---:B------:R-:W-:Y:S02]  /*ada0*/  FMUL.FTZ R9, R2.reuse, R141 ;  /* 0x0000008d02097220 */ /* 0x040fe40000410000 */
[C---:B------:R-:W-:Y:S01]  /*adb0*/  FMUL.FTZ R16, R2.reuse, R136 ;  /* 0x0000008802107220 */ /* 0x040fe20000410000 */
[----:B------:R-:W-:Y:S01]  /*adc0*/  MUFU.EX2 R44, R0 ;  /* 0x00000000002c7308 */ /* 0x000fe20000000800 */
[C---:B------:R-:W-:Y:S02]  /*add0*/  FMUL.FTZ R17, R2.reuse, R137 ;  /* 0x0000008902117220 */ /* 0x040fe40000410000 */
[C---:B------:R-:W-:Y:S01]  /*ade0*/  FMUL.FTZ R36, R2.reuse, R128 ;  /* 0x0000008002247220 */ /* 0x040fe20000410000 */
[----:B------:R-:W-:Y:S01]  /*adf0*/  F2FP.PACK_AB R128, R23, R25 ;  /* 0x000000191780723e */ /* 0x000fe200000000ff */
[C---:B------:R-:W-:Y:S02]  /*ae00*/  FMUL.FTZ R37, R2.reuse, R129 ;  /* 0x0000008102257220 */ /* 0x040fe40000410000 */
        /* <DEDUP_REMOVED lines=17> */
[----:B-1----:R-:W-:Y:S01]  /*af20*/  F2FP.PACK_AB R130, R183, R136 ;  /* 0x00000088b782723e */ /* 0x002fe200000000ff */
[C---:B------:R-:W-:Y:S02]  /*af30*/  FMUL.FTZ R92, R2.reuse, R92 ;  /* 0x0000005c025c7220 */ /* 0x040fe40000410000 */
[----:B------:R-:W-:Y:S02]  /*af40*/  FMUL.FTZ R93, R2, R93 ;  /* 0x0000005d025d7220 */ /* 0x000fe40000410000 */
[----:B------:R-:W-:Y:S01]  /*af50*/  FFMA.FTZ R2, R3, R203, R22 ;  /* 0x000000cb03027223 */ /* 0x000fe20000010016 */
[----:B------:R-:W-:Y:S01]  /*af60*/  MUFU.EX2 R215, R163 ;  /* 0x000000a300d77308 */ /* 0x000fe20000000800 */
[----:B------:R-:W-:Y:S02]  /*af70*/  FADD.FTZ R40, R23, R5 ;  /* 0x0000000517287221 */ /* 0x000fe40000010000 */
[----:B------:R-:W-:Y:S02]  /*af80*/  FADD.FTZ R41, R21, R2 ;  /* 0x0000000215297221 */ /* 0x000fe40000010000 */
[----:B------:R-:W1:Y:S01]  /*af90*/  LDSM.16.MT88.4 R20, [R185] ;  /* 0x00000000b914783b */ /* 0x000e620000004200 */
[--C-:B------:R-:W-:Y:S02]  /*afa0*/  FFMA.FTZ R0, R15, c[0x0][0x2d0], -R123.reuse ;  /* 0x0000b4000f007a23 */ /* 0x100fe4000001087b */
[C---:B------:R-:W-:Y:S02]  /*afb0*/  FMUL.FTZ R5, R116.reuse, R145 ;  /* 0x0000009174057220 */ /* 0x040fe40000410000 */
[----:B------:R-:W2:Y:S01]  /*afc0*/  MUFU.EX2 R2, R6 ;  /* 0x0000000600027308 */ /* 0x000ea20000000800 */
[C---:B------:R-:W-:Y:S02]  /*afd0*/  FMUL.FTZ R12, R116.reuse, R148 ;  /* 0x00000094740c7220 */ /* 0x040fe40000410000 */
[C---:B------:R-:W-:Y:S02]  /*afe0*/  FMUL.FTZ R13, R116.reuse, R149 ;  /* 0x00000095740d7220 */ /* 0x040fe40000410000 */
[C---:B------:R-:W-:Y:S02]  /*aff0*/  FMUL.FTZ R14, R3.reuse, R150 ;  /* 0x00000096030e7220 */ /* 0x040fe40000410000 */
[C---:B------:R-:W-:Y:S02]  /*b000*/  FMUL.FTZ R15, R3.reuse, R151 ;  /* 0x00000097030f7220 */ /* 0x040fe40000410000 */
[C---:B------:R-:W-:Y:S01]  /*b010*/  FMUL.FTZ R48, R116.reuse, R156 ;  /* 0x0000009c74307220 */ /* 0x040fe20000410000 */
[----:B------:R-:W3:Y:S01]  /*b020*/  MUFU.EX2 R45, R0 ;  /* 0x00000000002d7308 */ /* 0x000ee20000000800 */
[C---:B------:R-:W-:Y:S01]  /*b030*/  FMUL.FTZ R49, R116.reuse, R157 ;  /* 0x0000009d74317220 */ /* 0x040fe20000410000 */
[----:B------:R-:W-:Y:S01]  /*b040*/  LDSM.16.MT88.4 R148, [R185+0x800] ;  /* 0x00080000b994783b */ /* 0x000fe20000004200 */
[C---:B------:R-:W-:Y:S02]  /*b050*/  FMUL.FTZ R50, R3.reuse, R158 ;  /* 0x0000009e03327220 */ /* 0x040fe40000410000 */
[C---:B------:R-:W-:Y:S02]  /*b060*/  FMUL.FTZ R51, R3.reuse, R159 ;  /* 0x0000009f03337220 */ /* 0x040fe40000410000 */
[C---:B------:R-:W-:Y:S02]  /*b070*/  FMUL.FTZ R100, R116.reuse, R100 ;  /* 0x0000006474647220 */ /* 0x040fe40000410000 */
[----:B------:R-:W-:Y:S01]  /*b080*/  FMUL.FTZ R101, R116, R101 ;  /* 0x0000006574657220 */ /* 0x000fe20000410000 */
[----:B------:R-:W-:Y:S01]  /*b090*/  LDSM.16.MT88.4 R156, [R186+0x800] ;  /* 0x00080000ba9c783b */ /* 0x000fe20000004200 */
[C---:B------:R-:W-:Y:S01]  /*b0a0*/  FMUL.FTZ R102, R3.reuse, R102 ;  /* 0x0000006603667220 */ /* 0x040fe20000410000 */
[----:B------:R-:W-:Y:S01]  /*b0b0*/  MUFU.EX2 R145, R165 ;  /* 0x000000a500917308 */ /* 0x000fe20000000800 */
[C---:B------:R-:W-:Y:S01]  /*b0c0*/  FMUL.FTZ R103, R3.reuse, R103 ;  /* 0x0000006703677220 */ /* 0x040fe20000410000 */
[C---:B--2---:R-:W-:Y:S01]  /*b0d0*/  F2FP.PACK_AB R129, R2.reuse, R7 ;  /* 0x000000070281723e */ /* 0x044fe200000000ff */
[----:B------:R-:W-:Y:S02]  /*b0e0*/  FADD.FTZ R25, R2, R4 ;  /* 0x0000000402197221 */ /* 0x000fe40000010000 */
[----:B------:R-:W-:Y:S02]  /*b0f0*/  FMUL.FTZ R4, R116, R144 ;  /* 0x0000009074047220 */ /* 0x000fe40000410000 */
[C---:B------:R-:W-:Y:S02]  /*b100*/  FMUL.FTZ R6, R3.reuse, R146 ;  /* 0x0000009203067220 */ /* 0x040fe40000410000 */
[----:B------:R-:W-:Y:S01]  /*b110*/  FMUL.FTZ R7, R3, R147 ;  /* 0x0000009303077220 */ /* 0x000fe20000410000 */
[----:B------:R-:W2:Y:S01]  /*b120*/  MUFU.EX2 R144, R161 ;  /* 0x000000a100907308 */ /* 0x000ea20000000800 */
[----:B------:R-:W-:Y:S01]  /*b130*/  FADD.FTZ R2, R136, R40 ;  /* 0x0000002888027221 */ /* 0x000fe20000010000 */
[----:B---3--:R-:W-:Y:S01]  /*b140*/  F2FP.PACK_AB R131, R45, R44 ;  /* 0x0000002c2d83723e */ /* 0x008fe200000000ff */
[C---:B------:R-:W-:Y:S02]  /*b150*/  FMUL.FTZ R112, R116.reuse, R112 ;  /* 0x0000007074707220 */ /* 0x040fe40000410000 */
[C---:B------:R-:W-:Y:S01]  /*b160*/  FMUL.FTZ R113, R116.reuse, R113 ;  /* 0x0000007174717220 */ /* 0x040fe20000410000 */
[-C--:B-1----:R-:W-:Y:S04]  /*b170*/  HMMA.16816.F32 R4, R124, R20.reuse, R4 ;  /* 0x000000147c04723c */ /* 0x082fe80000001804 */
[----:B------:R-:W-:Y:S01]  /*b180*/  MUFU.EX2 R163, R182 ;  /* 0x000000b600a37308 */ /* 0x000fe20000000800 */
[C---:B------:R-:W-:Y:S02]  /*b190*/  FMUL.FTZ R114, R3.reuse, R114 ;  /* 0x0000007203727220 */ /* 0x040fe40000410000 */
[C---:B------:R-:W-:Y:S01]  /*b1a0*/  FMUL.FTZ R115, R3.reuse, R115 ;  /* 0x0000007303737220 */ /* 0x040fe20000410000 */
[C---:B------:R-:W-:Y:S04]  /*b1b0*/  HMMA.16816.F32 R8, R128.reuse, R20, R8 ;  /* 0x000000148008723c */ /* 0x040fe80000001808 */
[C---:B------:R-:W-:Y:S02]  /*b1c0*/  FMUL.FTZ R52, R116.reuse, R52 ;  /* 0x0000003474347220 */ /* 0x040fe40000410000 */
[C---:B------:R-:W-:Y:S01]  /*b1d0*/  FMUL.FTZ R53, R116.reuse, R53 ;  /* 0x0000003574357220 */ /* 0x040fe20000410000 */
[----:B------:R-:W-:Y:S01]  /*b1e0*/  MUFU.EX2 R162, R178 ;  /* 0x000000b200a27308 */ /* 0x000fe20000000800 */
[-C--:B------:R-:W-:Y:S04]  /*b1f0*/  HMMA.16816.F32 R16, R128, R22.reuse, R16 ;  /* 0x000000168010723c */ /* 0x080fe80000001810 */
[C---:B------:R-:W-:Y:S02]  /*b200*/  FMUL.FTZ R20, R116.reuse, R152 ;  /* 0x0000009874147220 */ /* 0x040fe40000410000 */
[C---:B------:R-:W-:Y:S02]  /*b210*/  FMUL.FTZ R21, R116.reuse, R153 ;  /* 0x0000009974157220 */ /* 0x040fe40000410000 */
[C---:B------:R-:W-:Y:S01]  /*b220*/  HMMA.16816.F32 R12, R124.reuse, R22, R12 ;  /* 0x000000167c0c723c */ /* 0x040fe2000000180c */
[----:B------:R-:W-:Y:S03]  /*b230*/  MUFU.EX2 R166, R177 ;  /* 0x000000b100a67308 */ /* 0x000fe60000000800 */
[C---:B------:R-:W-:Y:S02]  /*b240*/  FMUL.FTZ R54, R3.reuse, R54 ;  /* 0x0000003603367220 */ /* 0x040fe40000410000 */
[C---:B------:R-:W-:Y:S02]  /*b250*/  FMUL.FTZ R55, R3.reuse, R55 ;  /* 0x0000003703377220 */ /* 0x040fe40000410000 */
[C---:B------:R-:W-:Y:S03]  /*b260*/  FMUL.FTZ R22, R3.reuse, R154 ;  /* 0x0000009a03167220 */ /* 0x040fe60000410000 */
[----:B------:R-:W-:Y:S01]  /*b270*/  MUFU.EX2 R167, R176 ;  /* 0x000000b000a77308 */ /* 0x000fe20000000800 */
[C---:B------:R-:W-:Y:S02]  /*b280*/  FMUL.FTZ R23, R3.reuse, R155 ;  /* 0x0000009b03177220 */ /* 0x040fe40000410000 */
[C---:B------:R-:W-:Y:S02]  /*b290*/  FMUL.FTZ R64, R116.reuse, R64 ;  /* 0x0000004074407220 */ /* 0x040fe40000410000 */
[C---:B------:R-:W-:Y:S02]  /*b2a0*/  FMUL.FTZ R65, R116.reuse, R65 ;  /* 0x0000004174417220 */ /* 0x040fe40000410000 */
        /* <DEDUP_REMOVED lines=9> */
[C---:B------:R-:W-:Y:S02]  /*b340*/  FMUL.FTZ R71, R3.reuse, R71 ;  /* 0x0000004703477220 */ /* 0x040fe40000410000 */
[-C--:B------:R-:W-:Y:S04]  /*b350*/  HMMA.16816.F32 R36, R128, R134.reuse, R36 ;  /* 0x000000868024723c */ /* 0x080fe80000001824 */
[--C-:B------:R-:W-:Y:S01]  /*b360*/  FFMA.FTZ R0, R26, c[0x0][0x2d0], -R123.reuse ;  /* 0x0000b4001a007a23 */ /* 0x100fe2000001087b */
[----:B------:R-:W-:Y:S01]  /*b370*/  F2FP.PACK_AB R26, R216, R210 ;  /* 0x000000d2d81a723e */ /* 0x000fe200000000ff */
[C---:B------:R-:W-:Y:S02]  /*b380*/  FMUL.FTZ R80, R116.reuse, R80 ;  /* 0x0000005074507220 */ /* 0x040fe40000410000 */
[C---:B------:R-:W-:Y:S01]  /*b390*/  HMMA.16816.F32 R48, R124.reuse, R134, R48 ;  /* 0x000000867c30723c */ /* 0x040fe20000001830 */
[----:B------:R-:W1:Y:S01]  /*b3a0*/  LDSM.16.MT88.4 R132, [R185+0xc00] ;  /* 0x000c0000b984783b */ /* 0x000e620000004200 */
[----:B------:R3:W-:Y:S02]  /*b3b0*/  MUFU.EX2 R138, R0 ;  /* 0x00000000008a7308 */ /* 0x0007e40000000800 */
[C---:B------:R-:W-:Y:S02]  /*b3c0*/  FMUL.FTZ R81, R116.reuse, R81 ;  /* 0x0000005174517220 */ /* 0x040fe40000410000 */
[C---:B------:R-:W-:Y:S02]  /*b3d0*/  FMUL.FTZ R82, R3.reuse, R82 ;  /* 0x0000005203527220 */ /* 0x040fe40000410000 */
[C---:B------:R-:W-:Y:S04]  /*b3e0*/  FMUL.FTZ R83, R3.reuse, R83 ;  /* 0x0000005303537220 */ /* 0x040fe80000410000 */
[C---:B------:R-:W-:Y:S02]  /*b3f0*/  FMUL.FTZ R84, R116.reuse, R84 ;  /* 0x0000005474547220 */ /* 0x040fe40000410000 */
[C---:B------:R-:W-:Y:S02]  /*b400*/  FMUL.FTZ R85, R116.reuse, R85 ;  /* 0x0000005574557220 */ /* 0x040fe40000410000 */
[C---:B------:R-:W-:Y:S02]  /*b410*/  FMUL.FTZ R86, R3.reuse, R86 ;  /* 0x0000005603567220 */ /* 0x040fe40000410000 */
[----:B------:R-:W-:Y:S02]  /*b420*/  FMUL.FTZ R87, R3, R87 ;  /* 0x0000005703577220 */ /* 0x000fe40000410000 */
[C---:B------:R-:W-:Y:S02]  /*b430*/  FMUL.FTZ R96, R116.reuse, R96 ;  /* 0x0000006074607220 */ /* 0x040fe40000410000 */
[----:B------:R-:W-:Y:S02]  /*b440*/  FMUL.FTZ R97, R116, R97 ;  /* 0x0000006174617220 */ /* 0x000fe40000410000 */
[--C-:B------:R-:W-:Y:S02]  /*b450*/  FFMA.FTZ R116, R42, c[0x0][0x2d0], -R123.reuse ;  /* 0x0000b4002a747a23 */ /* 0x100fe4000001087b */
[----:B---3--:R-:W-:Y:S01]  /*b460*/  FFMA.FTZ R0, R27, c[0x0][0x2d0], -R123 ;  /* 0x0000b4001b007a23 */ /* 0x008fe2000001087b */
[----:B------:R-:W-:Y:S01]  /*b470*/  F2FP.PACK_AB R27, R215, R209 ;  /* 0x000000d1d71b723e */ /* 0x000fe200000000ff */
[C---:B------:R-:W-:Y:S02]  /*b480*/  FMUL.FTZ R98, R3.reuse, R98 ;  /* 0x0000006203627220 */ /* 0x040fe40000410000 */
[----:B------:R-:W3:Y:S01]  /*b490*/  MUFU.EX2 R139, R0 ;  /* 0x00000000008b7308 */ /* 0x000ee20000000800 */
[----:B------:R-:W-:Y:S02]  /*b4a0*/  FMUL.FTZ R99, R3, R99 ;  /* 0x0000006303637220 */ /* 0x000fe40000410000 */
[----:B------:R-:W-:Y:S02]  /*b4b0*/  FADD.FTZ R3, R204, R41 ;  /* 0x00000029cc037221 */ /* 0x000fe40000010000 */
[----:B------:R-:W-:Y:S01]  /*b4c0*/  LDSM.16.MT88.4 R40, [R186+0x1000] ;  /* 0x00100000ba28783b */ /* 0x000fe20000004200 */
[----:B------:R-:W-:Y:S01]  /*b4d0*/  FADD.FTZ R24, R28, R24 ;  /* 0x000000181c187221 */ /* 0x000fe20000010000 */
[----:B--2---:R-:W-:Y:S01]  /*b4e0*/  F2FP.PACK_AB R28, R144, R140 ;  /* 0x0000008c901c723e */ /* 0x004fe200000000ff */
[----:B------:R-:W-:Y:S02]  /*b4f0*/  FADD.FTZ R136, R207, R3 ;  /* 0x00000003cf887221 */ /* 0x000fe40000010000 */
[----:B------:R-:W-:Y:S01]  /*b500*/  FADD.FTZ R137, R205, R24 ;  /* 0x00000018cd897221 */ /* 0x000fe20000010000 */
[-C--:B-1----:R-:W-:Y:S01]  /*b510*/  HMMA.16816.F32 R100, R124, R132.reuse, R100 ;  /* 0x000000847c64723c */ /* 0x082fe20000001864 */
[----:B------:R-:W-:Y:S02]  /*b520*/  MUFU.EX2 R116, R116 ;  /* 0x0000007400747308 */ /* 0x000fe40000000800 */
[----:B------:R-:W-:Y:S01]  /*b530*/  F2FP.PACK_AB R24, R143, R142 ;  /* 0x0000008e8f18723e */ /* 0x000fe200000000ff */
[----:B------:R-:W-:Y:S04]  /*b540*/  FADD.FTZ R3, R183, R2 ;  /* 0x00000002b7037221 */ /* 0x000fe80000010000 */
[C---:B------:R-:W-:Y:S04]  /*b550*/  HMMA.16816.F32 R104, R128.reuse, R132, R104 ;  /* 0x000000848068723c */ /* 0x040fe80000001868 */
[----:B------:R-:W-:Y:S01]  /*b560*/  FADD.FTZ R3, R140, R3 ;  /* 0x000000038c037221 */ /* 0x000fe20000010000 */
[----:B---3--:R-:W-:Y:S01]  /*b570*/  F2FP.PACK_AB R29, R139, R138 ;  /* 0x0000008a8b1d723e */ /* 0x008fe200000000ff */
[--C-:B------:R-:W-:Y:S01]  /*b580*/  FFMA.FTZ R0, R30, c[0x0][0x2d0], -R123.reuse ;  /* 0x0000b4001e007a23 */ /* 0x100fe2000001087b */
[----:B------:R-:W-:Y:S01]  /*b590*/  F2FP.PACK_AB R30, R211, R208 ;  /* 0x000000d0d31e723e */ /* 0x000fe200000000ff */
[-C--:B------:R-:W-:Y:S02]  /*b5a0*/  HMMA.16816.F32 R108, R128, R134.reuse, R108 ;  /* 0x00000086806c723c */ /* 0x080fe4000000186c */
[----:B------:R1:W-:Y:S06]  /*b5b0*/  MUFU.EX2 R206, R0 ;  /* 0x0000000000ce7308 */ /* 0x0003ec0000000800 */
[C---:B------:R-:W-:Y:S01]  /*b5c0*/  HMMA.16816.F32 R112, R124.reuse, R134, R112 ;  /* 0x000000867c70723c */ /* 0x040fe20000001870 */
[----:B------:R-:W2:Y:S03]  /*b5d0*/  LDSM.16.MT88.4 R132, [R186+0xc00] ;  /* 0x000c0000ba84783b */ /* 0x000ea60000004200 */
[--C-:B-1----:R-:W-:Y:S02]  /*b5e0*/  FFMA.FTZ R0, R31, c[0x0][0x2d0], -R123.reuse ;  /* 0x0000b4001f007a23 */ /* 0x102fe4000001087b */
[----:B------:R-:W-:Y:S02]  /*b5f0*/  FFMA.FTZ R123, R47, c[0x0][0x2d0], -R123 ;  /* 0x0000b4002f7b7a23 */ /* 0x000fe4000001087b */
[----:B------:R1:W3:Y:S01]  /*b600*/  MUFU.EX2 R203, R0 ;  /* 0x0000000000cb7308 */ /* 0x0002e20000000800 */
[-C--:B--2---:R-:W-:Y:S03]  /*b610*/  HMMA.16816.F32 R52, R124, R132.reuse, R52 ;  /* 0x000000847c34723c */ /* 0x084fe60000001834 */
[----:B-1----:R-:W-:Y:S01]  /*b620*/  FADD.FTZ R0, R44, R25 ;  /* 0x000000192c007221 */ /* 0x002fe20000010000 */
[----:B------:R-:W-:Y:S04]  /*b630*/  F2FP.PACK_AB R25, R145, R141 ;  /* 0x0000008d9119723e */ /* 0x000fe800000000ff */
[C---:B------:R-:W-:Y:S04]  /*b640*/  HMMA.16816.F32 R56, R128.reuse, R132, R56 ;  /* 0x000000848038723c */ /* 0x040fe80000001838 */
[----:B------:R-:W-:Y:S01]  /*b650*/  FADD.FTZ R2, R45, R0 ;  /* 0x000000002d027221 */ /* 0x000fe20000010000 */
[----:B---3--:R-:W-:Y:S01]  /*b660*/  F2FP.PACK_AB R31, R203, R206 ;  /* 0x000000cecb1f723e */ /* 0x008fe200000000ff */
[----:B------:R-:W-:Y:S01]  /*b670*/  LDSM.16.MT88.4 R44, [R185+0x1c00] ;  /* 0x001c0000b92c783b */ /* 0x000fe20000004200 */
[----:B------:R-:W-:Y:S01]  /*b680*/  FADD.FTZ R0, R142, R137 ;  /* 0x000000898e007221 */ /* 0x000fe20000010000 */
        /* <DEDUP_REMOVED lines=10> */
[C---:B------:R-:W-:Y:S08]  /*b730*/  HMMA.16816.F32 R88, R128.reuse, R132, R88 ;  /* 0x000000848058723c */ /* 0x040ff00000001858 */
[-C--:B------:R-:W-:Y:S01]  /*b740*/  HMMA.16816.F32 R92, R128, R134.reuse, R92 ;  /* 0x00000086805c723c */ /* 0x080fe2000000185c */
[----:B------:R-:W1:Y:S07]  /*b750*/  LDSM.16.MT88.4 R128, [R185+0x400] ;  /* 0x00040000b980783b */ /* 0x000e6e0000004200 */
[----:B------:R-:W-:Y:S01]  /*b760*/  HMMA.16816.F32 R96, R124, R134, R96 ;  /* 0x000000867c60723c */ /* 0x000fe20000001860 */
[----:B------:R-:W2:Y:S08]  /*b770*/  LDSM.16.MT88.4 R124, [R186+0x400] ;  /* 0x00040000ba7c783b */ /* 0x000eb00000004200 */
[----:B------:R-:W3:Y:S01]  /*b780*/  LDSM.16.MT88.4 R132, [R185+0x1000] ;  /* 0x00100000b984783b */ /* 0x000ee20000004200 */
        /* <DEDUP_REMOVED lines=21> */
[----:B------:R-:W-:Y:S02]  /*b8e0*/  FADD.FTZ R0, R144, R3 ;  /* 0x0000000390007221 */ /* 0x000fe40000010000 */
[----:B------:R-:W-:Y:S02]  /*b8f0*/  FADD.FTZ R3, R210, R42 ;  /* 0x0000002ad2037221 */ /* 0x000fe40000010000 */
[C---:B------:R-:W-:Y:S01]  /*b900*/  HMMA.16816.F32 R72, R28.reuse, R44, R72 ;  /* 0x0000002c1c48723c */ /* 0x040fe20000001848 */
[----:B------:R2:W3:Y:S03]  /*b910*/  MUFU.EX2 R45, R117 ;  /* 0x00000075002d7308 */ /* 0x0004e60000000800 */
[----:B------:R-:W-:Y:S02]  /*b920*/  FADD.FTZ R0, R208, R0 ;  /* 0x00000000d0007221 */ /* 0x000fe40000010000 */
[----:B------:R-:W-:Y:S02]  /*b930*/  FADD.FTZ R3, R216, R3 ;  /* 0x00000003d8037221 */ /* 0x000fe40000010000 */
[-C--:B------:R-:W-:Y:S03]  /*b940*/  HMMA.16816.F32 R76, R28, R46.reuse, R76 ;  /* 0x0000002e1c4c723c */ /* 0x080fe6000000184c */
[----:B------:R-:W4:Y:S01]  /*b950*/  MUFU.EX2 R44, R122 ;  /* 0x0000007a002c7308 */ /* 0x000f220000000800 */
[----:B------:R-:W-:Y:S04]  /*b960*/  FADD.FTZ R0, R211, R0 ;  /* 0x00000000d3007221 */ /* 0x000fe80000010000 */
[C---:B------:R-:W-:Y:S08]  /*b970*/  HMMA.16816.F32 R80, R24.reuse, R46, R80 ;  /* 0x0000002e1850723c */ /* 0x040ff00000001850 */
[-C--:B-1----:R-:W-:Y:S04]  /*b980*/  HMMA.16816.F32 R84, R24, R124.reuse, R84 ;  /* 0x0000007c1854723c */ /* 0x082fe80000001854 */
[----:B--2---:R-:W-:Y:S04]  /*b990*/  MOV R117, R118 ;  /* 0x0000007600757202 */ /* 0x004fe80000000f00 */
[C---:B------:R-:W-:Y:S08]  /*b9a0*/  HMMA.16816.F32 R88, R28.reuse, R124, R88 ;  /* 0x0000007c1c58723c */ /* 0x040ff00000001858 */
[-C--:B------:R-:W-:Y:S07]  /*b9b0*/  HMMA.16816.F32 R92, R28, R126.reuse, R92 ;  /* 0x0000007e1c5c723c */ /* 0x080fee000000185c */
[----:B------:R-:W-:Y:S01]  /*b9c0*/  FADD.FTZ R28, R141, R136 ;  /* 0x000000888d1c7221 */ /* 0x000fe20000010000 */
[----:B------:R-:W-:Y:S04]  /*b9d0*/  HMMA.16816.F32 R96, R24, R126, R96 ;  /* 0x0000007e1860723c */ /* 0x000fe80000001860 */
[----:B------:R-:W-:Y:S01]  /*b9e0*/  FADD.FTZ R41, R145, R28 ;  /* 0x0000001c91297221 */ /* 0x000fe20000010000 */
[----:B------:R-:W-:Y:S02]  /*b9f0*/  F2FP.PACK_AB R28, R164, R161 ;  /* 0x000000a1a41c723e */ /* 0x000fe400000000ff */
[----:B------:R-:W-:Y:S01]  /*ba00*/  F2FP.PACK_AB R24, R168, R163 ;  /* 0x000000a3a818723e */ /* 0x000fe200000000ff */
[----:B------:R-:W-:Y:S01]  /*ba10*/  FADD.FTZ R2, R209, R41 ;  /* 0x00000029d1027221 */ /* 0x000fe20000010000 */
[----:B------:R-:W-:Y:S03]  /*ba20*/  F2FP.PACK_AB R25, R166, R162 ;  /* 0x000000a2a619723e */ /* 0x000fe600000000ff */
[----:B------:R-:W-:Y:S01]  /*ba30*/  F2FP.PACK_AB R26, R179, R169 ;  /* 0x000000a9b31a723e */ /* 0x000fe200000000ff */
[----:B------:R-:W-:Y:S01]  /*ba40*/  FADD.FTZ R2, R215, R2 ;  /* 0x00000002d7027221 */ /* 0x000fe20000010000 */
[----:B------:R-:W-:Y:S02]  /*ba50*/  F2FP.PACK_AB R27, R170, R167 ;  /* 0x000000a7aa1b723e */ /* 0x000fe400000000ff */
[----:B------:R-:W-:Y:S02]  /*ba60*/  F2FP.PACK_AB R30, R160, R165 ;  /* 0x000000a5a01e723e */ /* 0x000fe400000000ff */
[----:B---3--:R-:W-:Y:S02]  /*ba70*/  F2FP.PACK_AB R29, R45, R116 ;  /* 0x000000742d1d723e */ /* 0x008fe400000000ff */
[----:B----4-:R-:W-:Y:S01]  /*ba80*/  F2FP.PACK_AB R31, R43, R44 ;  /* 0x0000002c2b1f723e */ /* 0x010fe200000000ff */
[-C--:B------:R-:W-:Y:S01]  /*ba90*/  HMMA.16816.F32 R144, R24, R148.reuse, R4 ;  /* 0x000000941890723c */ /* 0x080fe20000001804 */
[----:B------:R-:W1:Y:S07]  /*baa0*/  LDSM.16.MT88.4 R4, [R185+0x1400] ;  /* 0x00140000b904783b */ /* 0x000e6e0000004200 */
        /* <DEDUP_REMOVED lines=33> */
[----:B------:R-:W-:Y:S01]  /*bcc0*/  FADD.FTZ R2, R44, R6 ;  /* 0x000000062c027221 */ /* 0x000fe20000010000 */
[----:B------:R-:W-:Y:S01]  /*bcd0*/  MOV R200, R0 ;  /* 0x0000000000c87202 */ /* 0x000fe20000000f00 */
[----:B------:R-:W-:Y:S02]  /*bce0*/  FADD.FTZ R206, R179, R5 ;  /* 0x00000005b3ce7221 */ /* 0x000fe40000010000 */
[C---:B------:R-:W-:Y:S04]  /*bcf0*/  HMMA.16816.F32 R72, R28.reuse, R16, R72 ;  /* 0x000000101c48723c */ /* 0x040fe80000001848 */
[----:B------:R-:W-:Y:S02]  /*bd00*/  FADD.FTZ R203, R170, R4 ;  /* 0x00000004aacb7221 */ /* 0x000fe40000010000 */
[----:B------:R-:W-:Y:S02]  /*bd10*/  FADD.FTZ R215, R160, R3 ;  /* 0x00000003a0d77221 */ /* 0x000fe40000010000 */
[-C--:B------:R-:W-:Y:S04]  /*bd20*/  HMMA.16816.F32 R76, R28, R18.reuse, R76 ;  /* 0x000000121c4c723c */ /* 0x080fe8000000184c */
[----:B------:R-:W-:Y:S04]  /*bd30*/  FADD.FTZ R216, R43, R2 ;  /* 0x000000022bd87221 */ /* 0x000fe80000010000 */
[C---:B------:R-:W-:Y:S08]  /*bd40*/  HMMA.16816.F32 R80, R24.reuse, R18, R80 ;  /* 0x000000121850723c */ /* 0x040ff00000001850 */
[-C--:B----4-:R-:W-:Y:S08]  /*bd50*/  HMMA.16816.F32 R84, R24, R12.reuse, R84 ;  /* 0x0000000c1854723c */ /* 0x090ff00000001854 */
[C---:B------:R-:W-:Y:S08]  /*bd60*/  HMMA.16816.F32 R88, R28.reuse, R12, R88 ;  /* 0x0000000c1c58723c */ /* 0x040ff00000001858 */
[-C--:B------:R-:W-:Y:S08]  /*bd70*/  HMMA.16816.F32 R92, R28, R14.reuse, R92 ;  /* 0x0000000e1c5c723c */ /* 0x080ff0000000185c */
[----:B------:R-:W-:Y:S01]  /*bd80*/  HMMA.16816.F32 R96, R24, R14, R96 ;  /* 0x0000000e1860723c */ /* 0x000fe20000001860 */
[----:B------:R-:W-:Y:S07]  /*bd90*/  @!UPT UIADD3 URZ, URZ, URZ, URZ ;  /* 0x0000003f3f3ff290 */ /* 0x000fee000fffe03f */
[----:B------:R-:W-:-:S11]  /*bda0*/  @P0 BRA `(.L_x_1407) ;  /* 0xffffd55000000947 */ /* 0x000fd6000383ffff */
.L_x_1395:
[----:B------:R-:W-:Y:S05]  /*bdb0*/  BRA.DIV ~URZ, `(.L_x_1408) ;  /* 0x00007d527f007947 */ /* 0x000fea000b800000 */
[----:B------:R1:W2:Y:S02]  /*bdc0*/  SHFL.BFLY PT, R0, R206, 0x2, 0x1f ;  /* 0x0c401f00ce007f89 */ /* 0x0002a400000e0000 */
.L_x_1509:
        /* <DEDUP_REMOVED lines=15> */
.L_x_1510:
        /* <DEDUP_REMOVED lines=61> */
[----:B------:R-:W-:Y:S02]  /*c290*/  FMUL.FTZ R49, R2, R57 ;  /* 0x0000003902317220 */ /* 0x000fe40000410000 */
        /* <DEDUP_REMOVED lines=72> */
.L_x_1356:
        /* <DEDUP_REMOVED lines=17> */
.L_x_1411:
[----:B------:R-:W-:Y:S05]  /*c830*/  BSYNC B0 ;  /* 0x0000000000007941 */ /* 0x000fea0003800000 */
.L_x_1410:
[----:B------:R-:W-:Y:S01]  /*c840*/  PRMT R0, R0, 0x9910, RZ ;  /* 0x0000991000007816 */ /* 0x000fe200000000ff */
[----:B------:R-:W-:Y:S01]  /*c850*/  BSSY B1, `(.L_x_1412) ;  /* 0x00003a1000017945 */ /* 0x000fe20003800000 */
[----:B------:R-:W-:Y:S02]  /*c860*/  IMAD.MOV.U32 R74, RZ, RZ, R244 ;  /* 0x000000ffff4a7224 */ /* 0x000fe400078e00f4 */
[----:B------:R-:W-:-:S13]  /*c870*/  ISETP.NE.AND P0, PT, R0, RZ, PT ;  /* 0x000000ff0000720c */ /* 0x000fda0003f05270 */
[----:B------:R-:W-:Y:S05]  /*c880*/  @!P0 BRA `(.L_x_1413) ;  /* 0x00002d0000008947 */ /* 0x000fea0003800000 */
[----:B------:R-:W2:Y:S04]  /*c890*/  LDL R10, [R1+0x4] ;  /* 0x00000400010a7983 */ /* 0x000ea80000100800 */
[----:B------:R-:W3:Y:S04]  /*c8a0*/  LDL.LU R9, [R1+0x8] ;  /* 0x0000080001097983 */ /* 0x000ee80000300800 */
[----:B------:R-:W4:Y:S04]  /*c8b0*/  LDL R8, [R1] ;  /* 0x0000000001087983 */ /* 0x000f280000100800 */
        /* <DEDUP_REMOVED lines=120> */
.L_x_1414:
[----:B--2---:R-:W2:Y:S04]  /*d040*/  LDL.LU R3, [R1+0x1c] ;  /* 0x00001c0001037983 */ /* 0x004ea80000300800 */
[----:B------:R-:W3:Y:S01]  /*d050*/  LDL R18, [R1+0x18] ;  /* 0x0000180001127983 */ /* 0x000ee20000100800 */
[----:B------:R-:W-:Y:S01]  /*d060*/  IMAD.MOV.U32 R2, RZ, RZ, 0x368 ;  /* 0x00000368ff027424 */ /* 0x000fe200078e00ff */
[----:B------:R-:W-:Y:S01]  /*d070*/  ISETP.GT.AND P3, PT, R5, 0x1, PT ;  /* 0x000000010500780c */ /* 0x000fe20003f64270 */
[----:B------:R-:W-:Y:S01]  /*d080*/  IMAD.IADD R10, R248, 0x1, R242 ;  /* 0x00000001f80a7824 */ /* 0x000fe200078e02f2 */
[----:B------:R-:W4:Y:S01]  /*d090*/  LDL R75, [R1+0x24] ;  /* 0x00002400014b7983 */ /* 0x000f220000100800 */
[----:B------:R-:W-:-:S02]  /*d0a0*/  ISETP.NE.U32.AND P0, PT, RZ, c[0x0][0x500], PT ;  /* 0x00014000ff007a0c */ /* 0x000fc40003f05070 */
[----:B------:R-:W-:Y:S02]  /*d0b0*/  SEL R2, R2, 0x328, P3 ;  /* 0x0000032802027807 */ /* 0x000fe40001800000 */
[----:B------:R-:W-:Y:S02]  /*d0c0*/  ISETP.NE.AND.EX P0, PT, RZ, c[0x0][0x504], PT, P0 ;  /* 0x00014100ff007a0c */ /* 0x000fe40003f05300 */
[----:B------:R1:W1:Y:S08]  /*d0d0*/  LDC.64 R6, c[0x0][R2+0x170] ;  /* 0x00005c0002067b82 */ /* 0x0002700000000a00 */
[----:B------:R1:W2:Y:S08]  /*d0e0*/  LDC.64 R14, c[0x0][R2+0x168] ;  /* 0x00005a00020e7b82 */ /* 0x0002b00000000a00 */
[----:B------:R1:W2:Y:S08]  /*d0f0*/  LDC.64 R16, c[0x0][R2+0x178] ;  /* 0x00005e0002107b82 */ /* 0x0002b00000000a00 */
[----:B------:R1:W2:Y:S02]  /*d100*/  LDC.64 R20, c[0x0][R2+0x160] ;  /* 0x0000580002147b82 */ /* 0x0002a40000000a00 */
[----:B-1----:R-:W-:-:S05]  /*d110*/  IMAD.MOV.U32 R2, RZ, RZ, c[0x0][0x4e8] ;  /* 0x00013a00ff027624 */ /* 0x002fca00078e00ff */
[----:B------:R-:W-:Y:S02]  /*d120*/  ISETP.NE.AND P2, PT, R2, 0x1, PT ;  /* 0x000000010200780c */ /* 0x000fe40003f45270 */
[----:B------:R-:W-:-:S05]  /*d130*/  SEL R2, R249, RZ, !P0 ;  /* 0x000000fff9027207 */ /* 0x000fca0004000000 */
[----:B------:R-:W-:Y:S01]  /*d140*/  IMAD R4, R7, R2, RZ ;  /* 0x0000000207047224 */ /* 0x000fe200078e02ff */
[----:B------:R-:W1:Y:S02]  /*d150*/  S2R R76, SR_TID.X ;  /* 0x00000000004c7919 */ /* 0x000e640000002100 */
[----:B-1----:R-:W-:-:S04]  /*d160*/  SHF.R.S32.HI R25, RZ, 0x1f, R76 ;  /* 0x0000001fff197819 */ /* 0x002fc8000001144c */
[----:B------:R-:W-:-:S04]  /*d170*/  LEA.HI R25, R25, R76, RZ, 0x5 ;  /* 0x0000004c19197211 */ /* 0x000fc800078f28ff */
[----:B------:R-:W-:-:S05]  /*d180*/  LOP3.LUT R25, R25, 0xffffffe0, RZ, 0xc0, !PT ;  /* 0xffffffe019197812 */ /* 0x000fca00078ec0ff */
[----:B------:R-:W-:Y:S01]  /*d190*/  IMAD.IADD R25, R76, 0x1, -R25 ;  /* 0x000000014c197824 */ /* 0x000fe200078e0a19 */
        /* <DEDUP_REMOVED lines=9> */
[----:B---3--:R-:W-:Y:S02]  /*d230*/  SEL R5, R18, RZ, P3 ;  /* 0x000000ff12057207 */ /* 0x008fe40001800000 */
        /* <DEDUP_REMOVED lines=34> */
[----:B----4-:R-:W-:-:S05]  /*d460*/  IMAD.IADD R5, R75, 0x1, R242 ;  /* 0x000000014b057824 */ /* 0x010fca00078e02f2 */
        /* <DEDUP_REMOVED lines=18> */
[----:B-1----:R-:W-:Y:S01]  /*d590*/  IADD3 R8, R224, R242, RZ ;  /* 0x000000f2e0087210 */ /* 0x002fe20007ffe0ff */
[----:B------:R-:W-:-:S04]  /*d5a0*/  IMAD.WIDE.U32 R6, R0, c[0x0][0x3a0], RZ ;  /* 0x0000e80000067a25 */ /* 0x000fc800078e00ff */
[----:B------:R-:W-:Y:S01]  /*d5b0*/  IMAD R0, R0, c[0x0][0x3a4], R5 ;  /* 0x0000e90000007a24 */ /* 0x000fe200078e0205 */
[----:B------:R-:W-:Y:S01]  /*d5c0*/  MOV R5, R8 ;  /* 0x0000000800057202 */ /* 0x000fe20000000f00 */
        /* <DEDUP_REMOVED lines=39> */
.L_x_1511:
[----:B------:R-:W-:Y:S05]  /*d840*/  BRA.DIV ~URZ, `(.L_x_1417) ;  /* 0x000065c27f007947 */ /* 0x000fea000b800000 */
[----:B------:R3:W4:Y:S02]  /*d850*/  SHFL.IDX PT, R0, R12, RZ, 0x1c1f ;  /* 0x001c1fff0c007589 */ /* 0x00072400000e0000 */
.L_x_1512:
        /* <DEDUP_REMOVED lines=11> */
[CC--:B------:R-:W-:Y:S02]  /*d910*/  @!P4 LEA R6, P1, R225.reuse, R0.reuse, 0x1 ;  /* 0x00000000e106c211 */ /* 0x0c0fe400078208ff */
[----:B------:R-:W-:Y:S02]  /*d920*/  @!P3 LEA R2, P0, R226, R0, 0x1 ;  /* 0x00000000e202b211 */ /* 0x000fe400078008ff */
[-C--:B--2---:R-:W-:Y:S02]  /*d930*/  @!P5 LEA.HI.X R9, R202, R5.reuse, R15, 0x1, P2 ;  /* 0x00000005ca09d211 */ /* 0x084fe400010f0c0f */
[-C--:B------:R-:W-:Y:S02]  /*d940*/  @!P4 LEA.HI.X R7, R225, R5.reuse, R14, 0x1, P1 ;  /* 0x00000005e107c211 */ /* 0x080fe400008f0c0e */
[----:B------:R-:W-:Y:S01]  /*d950*/  @!P3 LEA.HI.X R3, R226, R5, R13, 0x1, P0 ;  /* 0x00000005e203b211 */ /* 0x000fe200000f0c0d */
[----:B------:R2:W-:Y:S04]  /*d960*/  @!P5 ST.E.128 [R8.64], R24 ;  /* 0x000000180800d985 */ /* 0x0005e8000c101d06 */
[----:B------:R2:W-:Y:S04]  /*d970*/  @!P4 ST.E.128 [R6.64], R20 ;  /* 0x000000140600c985 */ /* 0x0005e8000c101d06 */
[----:B------:R2:W-:Y:S02]  /*d980*/  @!P3 ST.E.128 [R2.64], R16 ;  /* 0x000000100200b985 */ /* 0x0005e4000c101d06 */
.L_x_1419:
[----:B------:R-:W-:Y:S05]  /*d990*/  BSYNC B0 ;  /* 0x0000000000007941 */ /* 0x000fea0003800000 */
.L_x_1418:
[----:B------:R-:W-:Y:S05]  /*d9a0*/  BRA.DIV ~URZ, `(.L_x_1420) ;  /* 0x000064d27f007947 */ /* 0x000fea000b800000 */
[----:B--2---:R2:W1:Y:S04]  /*d9b0*/  SHFL.IDX PT, R5, R10, 0x1, 0x1c1f ;  /* 0x003c1f000a057f89 */ /* 0x00446800000e0000 */
[----:B----4-:R2:W4:Y:S02]  /*d9c0*/  SHFL.IDX PT, R0, R12, 0x1, 0x1c1f ;  /* 0x003c1f000c007f89 */ /* 0x01052400000e0000 */
.L_x_1513:
        /* <DEDUP_REMOVED lines=13> */
[-C--:B-1----:R-:W-:Y:S02]  /*daa0*/  @!P2 LEA.HI.X R9, R202, R5.reuse, R15, 0x1, P5 ;  /* 0x00000005ca09a211 */ /* 0x082fe400028f0c0f */
[-C--:B------:R-:W-:Y:S02]  /*dab0*/  @!P1 LEA.HI.X R7, R225, R5.reuse, R14, 0x1, P4 ;  /* 0x00000005e1079211 */ /* 0x080fe400020f0c0e */
[----:B------:R-:W-:Y:S01]  /*dac0*/  @!P0 LEA.HI.X R3, R226, R5, R13, 0x1, P3 ;  /* 0x00000005e2038211 */ /* 0x000fe200018f0c0d */
[----:B------:R1:W-:Y:S04]  /*dad0*/  @!P2 ST.E.128 [R8.64], R36 ;  /* 0x000000240800a985 */ /* 0x0003e8000c101d06 */
[----:B------:R1:W-:Y:S04]  /*dae0*/  @!P1 ST.E.128 [R6.64], R32 ;  /* 0x0000002006009985 */ /* 0x0003e8000c101d06 */
[----:B------:R1:W-:Y:S02]  /*daf0*/  @!P0 ST.E.128 [R2.64], R28 ;  /* 0x0000001c02008985 */ /* 0x0003e4000c101d06 */
.L_x_1422:
[----:B------:R-:W-:Y:S05]  /*db00*/  BSYNC B0 ;  /* 0x0000000000007941 */ /* 0x000fea0003800000 */
.L_x_1421:
[----:B------:R-:W-:Y:S05]  /*db10*/  BRA.DIV ~URZ, `(.L_x_1423) ;  /* 0x000064327f007947 */ /* 0x000fea000b800000 */
[----:B-1----:R1:W2:Y:S02]  /*db20*/  SHFL.IDX PT, R5, R10, 0x2, 0x1c1f ;  /* 0x005c1f000a057f89 */ /* 0x0022a400000e0000 */
.L_x_1514:
[----:B------:R-:W-:Y:S05]  /*db30*/  BRA.DIV ~URZ, `(.L_x_1424) ;  /* 0x000064827f007947 */ /* 0x000fea000b800000 */
[----:B----4-:R4:W1:Y:S02]  /*db40*/  SHFL.IDX PT, R0, R12, 0x2, 0x1c1f ;  /* 0x005c1f000c007f89 */ /* 0x01086400000e0000 */
.L_x_1515:
        /* <DEDUP_REMOVED lines=19> */
.L_x_1426:
[----:B------:R-:W-:Y:S05]  /*dc80*/  BSYNC B0 ;  /* 0x0000000000007941 */ /* 0x000fea0003800000 */
.L_x_1425:
[----:B------:R-:W-:Y:S05]  /*dc90*/  BRA.DIV ~URZ, `(.L_x_1427) ;  /* 0x000063927f007947 */ /* 0x000fea000b800000 */
[----:B-1----:R1:W3:Y:S04]  /*dca0*/  SHFL.IDX PT, R6, R10, 0x3, 0x1c1f ;  /* 0x007c1f000a067f89 */ /* 0x0022e800000e0000 */
[----:B------:R1:W4:Y:S02]  /*dcb0*/  SHFL.IDX PT, R0, R12, 0x3, 0x1c1f ;  /* 0x007c1f000c007f89 */ /* 0x00032400000e0000 */
.L_x_1516:
[----:B------:R-:W-:-:S04]  /*dcc0*/  IADD3 R2, R11, 0x60, RZ ;  /* 0x000000600b027810 */ /* 0x000fc80007ffe0ff */
[----:B------:R-:W-:-:S13]  /*dcd0*/  ISETP.GE.AND P0, PT, R2, R4, PT ;  /* 0x000000040200720c */ /* 0x000fda0003f06270 */
[----:B------:R-:W-:Y:S05]  /*dce0*/  @P0 BRA `(.L_x_1428) ;  /* 0x0000257000000947 */ /* 0x000fea0003800000 */
[----:B------:R-:W-:Y:S02]  /*dcf0*/  ISETP.GE.AND P1, PT, R202, c[0x0][0x3c8], PT ;  /* 0x0000f200ca007a0c */ /* 0x000fe40003f26270 */
[----:B------:R-:W-:Y:S02]  /*dd00*/  ISETP.GE.AND P0, PT, R225, c[0x0][0x3c8], PT ;  /* 0x0000f200e1007a0c */ /* 0x000fe40003f06270 */
[----:B------:R-:W-:Y:S02]  /*dd10*/  SHF.R.S32.HI R8, RZ, 0x1f, R202 ;  /* 0x0000001fff087819 */ /* 0x000fe400000114ca */
[----:B------:R-:W-:-:S07]  /*dd20*/  SHF.R.S32.HI R7, RZ, 0x1f, R225 ;  /* 0x0000001fff077819 */ /* 0x000fce00000114e1 */
[CC--:B----4-:R-:W-:Y:S02]  /*dd30*/  @!P1 LEA R4, P3, R202.reuse, R0.reuse, 0x1 ;  /* 0x00000000ca049211 */ /* 0x0d0fe400078608ff */
[C---:B------:R-:W-:Y:S02]  /*dd40*/  @!P0 LEA R2, P2, R225.reuse, R0, 0x1 ;  /* 0x00000000e1028211 */ /* 0x040fe400078408ff */
        /* <DEDUP_REMOVED lines=11> */
.L_x_1415:
        /* <DEDUP_REMOVED lines=33> */
.L_x_1517:
[----:B------:R-:W-:Y:S05]  /*e010*/  BRA.DIV ~URZ, `(.L_x_1430) ;  /* 0x000061527f007947 */ /* 0x000fea000b800000 */
[----:B------:R3:W4:Y:S02]  /*e020*/  SHFL.IDX PT, R0, R12, RZ, 0x1c1f ;  /* 0x001c1fff0c007589 */ /* 0x00072400000e0000 */
.L_x_1518:
        /* <DEDUP_REMOVED lines=28> */
[----:B----4-:R-:W-:Y:S01]  /*e1f0*/  @!P6 LEA R6, P2, R9, R0, 0x2 ;  /* 0x000000000906e211 */ /* 0x010fe200078410ff */
        /* <DEDUP_REMOVED lines=32> */
[----:B------:R-:W-:-:S02]  /*e400*/  SHF.R.S32.HI R13, RZ, 0x1f, R13 ;  /* 0x0000001fff0d7819 */ /* 0x000fc4000001140d */
        /* <DEDUP_REMOVED lines=8> */
[----:B------:R-:W-:-:S03]  /*e490*/  ISETP.GE.AND P2, PT, R252, c[0x0][0x3c8], PT ;  /* 0x0000f200fc007a0c */ /* 0x000fc60003f46270 */
[----:B------:R2:W-:Y:S01]  /*e4a0*/  @!P1 ST.E.64 [R2.64], R100 ;  /* 0x0000006402009985 */ /* 0x0005e2000c101b06 */
[----:B------:R-:W-:-:S04]  /*e4b0*/  @!P6 LEA R8, P1, R10, R0, 0x2 ;  /* 0x000000000a08e211 */ /* 0x000fc800078210ff */
[----:B------:R-:W-:Y:S02]  /*e4c0*/  @!P6 LEA.HI.X R9, R10, R4, R14, 0x2, P1 ;  /* 0x000000040a09e211 */ /* 0x000fe400008f140e */
[C---:B----4-:R-:W-:Y:S02]  /*e4d0*/  @!P3 LEA R6, P1, R11.reuse, R0, 0x2 ;  /* 0x000000000b06b211 */ /* 0x050fe400078210ff */
[----:B------:R-:W-:Y:S01]  /*e4e0*/  SHF.R.S32.HI R10, RZ, 0x1f, R252 ;  /* 0x0000001fff0a7819 */ /* 0x000fe200000114fc */
[----:B------:R4:W-:Y:S01]  /*e4f0*/  @!P6 ST.E.64 [R8.64], R168 ;  /* 0x000000a80800e985 */ /* 0x0009e2000c101b06 */
[----:B------:R-:W-:-:S05]  /*e500*/  @!P3 LEA.HI.X R7, R11, R4, R13, 0x2, P1 ;  /* 0x000000040b07b211 */ /* 0x000fca00008f140d */
[----:B------:R4:W-:Y:S01]  /*e510*/  @!P3 ST.E.64 [R6.64], R166 ;  /* 0x000000a60600b985 */ /* 0x0009e2000c101b06 */
[----:B--2---:R-:W-:-:S04]  /*e520*/  @!P2 LEA R2, P1, R252, R0, 0x2 ;  /* 0x00000000fc02a211 */ /* 0x004fc800078210ff */
[----:B------:R-:W-:-:S05]  /*e530*/  @!P2 LEA.HI.X R3, R252, R4, R10, 0x2, P1 ;  /* 0x00000004fc03a211 */ /* 0x000fca00008f140a */
[----:B------:R4:W-:Y:S04]  /*e540*/  @!P2 ST.E.64 [R2.64], R84 ;  /* 0x000000540200a985 */ /* 0x0009e8000c101b06 */
.L_x_1432:
[----:B------:R-:W-:Y:S05]  /*e550*/  BSYNC B0 ;  /* 0x0000000000007941 */ /* 0x000fea0003800000 */
.L_x_1431:
[----:B------:R-:W-:Y:S05]  /*e560*/  BRA.DIV ~URZ, `(.L_x_1433) ;  /* 0x00005c727f007947 */ /* 0x000fea000b800000 */
[----:B--2---:R2:W1:Y:S04]  /*e570*/  SHFL.IDX PT, R4, R5, 0x1, 0x1c1f ;  /* 0x003c1f0005047f89 */ /* 0x00446800000e0000 */
[----:B----4-:R2:W4:Y:S02]  /*e580*/  SHFL.IDX PT, R0, R12, 0x1, 0x1c1f ;  /* 0x003c1f000c007f89 */ /* 0x01052400000e0000 */
.L_x_1519:
[----:B------:R-:W-:Y:S01]  /*e590*/  BSSY B0, `(.L_x_1434) ;  /* 0x0000052000007945 */ /* 0x000fe20003800000 */
[----:B------:R-:W-:Y:S05]  /*e5a0*/  @P0 BRA `(.L_x_1435) ;  /* 0x0000050000000947 */ /* 0x000fea0003800000 */
[C---:B------:R-:W-:Y:S02]  /*e5b0*/  ISETP.GE.AND P2, PT, R243.reuse, c[0x0][0x3c8], PT ;  /* 0x0000f200f3007a0c */ /* 0x040fe40003f46270 */
[C---:B------:R-:W-:Y:S02]  /*e5c0*/  IADD3 R10, R243.reuse, 0x8, RZ ;  /* 0x00000008f30a7810 */ /* 0x040fe40007ffe0ff */
[----:B------:R-:W-:Y:S02]  /*e5d0*/  IADD3 R13, R243, 0x10, RZ ;  /* 0x00000010f30d7810 */ /* 0x000fe40007ffe0ff */
[----:B------:R-:W-:-:S02]  /*e5e0*/  ISETP.GE.AND P6, PT, R10, c[0x0][0x3c8], PT ;  /* 0x0000f2000a007a0c */ /* 0x000fc40003fc6270 */
[----:B------:R-:W-:Y:S02]  /*e5f0*/  ISETP.GE.AND P1, PT, R13, c[0x0][0x3c8], PT ;  /* 0x0000f2000d007a0c */ /* 0x000fe40003f26270 */
[C---:B------:R-:W-:Y:S02]  /*e600*/  IADD3 R9, R243.reuse, 0x18, RZ ;  /* 0x00000018f3097810 */ /* 0x040fe40007ffe0ff */
[----:B------:R-:W-:Y:S02]  /*e610*/  SHF.R.S32.HI R6, RZ, 0x1f, R243 ;  /* 0x0000001fff067819 */ /* 0x000fe400000114f3 */
[C---:B----4-:R-:W-:Y:S02]  /*e620*/  @!P2 LEA R2, P3, R243.reuse, R0, 0x2 ;  /* 0x00000000f302a211 */ /* 0x050fe400078610ff */
[----:B------:R-:W-:Y:S02]  /*e630*/  IADD3 R11, R243, 0x8, RZ ;  /* 0x00000008f30b7810 */ /* 0x000fe40007ffe0ff */
[----:B------:R-:W-:-:S02]  /*e640*/  ISETP.GE.AND P0, PT, R9, c[0x0][0x3c8], PT ;  /* 0x0000f20009007a0c */ /* 0x000fc40003f06270 */
[C---:B-1----:R-:W-:Y:S02]  /*e650*/  @!P2 LEA.HI.X R3, R243.reuse, R4, R6, 0x2, P3 ;  /* 0x00000004f303a211 */ /* 0x042fe400018f1406 */
[----:B------:R-:W-:Y:S02]  /*e660*/  SHF.R.S32.HI R11, RZ, 0x1f, R11 ;  /* 0x0000001fff0b7819 */ /* 0x000fe4000001140b */
[C---:B------:R-:W-:Y:S01]  /*e670*/  @!P6 LEA R6, P3, R10.reuse, R0, 0x2 ;  /* 0x000000000a06e211 */ /* 0x040fe200078610ff */
[----:B------:R1:W-:Y:S01]  /*e680*/  @!P2 ST.E.64 [R2.64], R126 ;  /* 0x0000007e0200a985 */ /* 0x0003e2000c101b06 */
[C---:B------:R-:W-:Y:S02]  /*e690*/  IADD3 R14, R243.reuse, 0x10, RZ ;  /* 0x00000010f30e7810 */ /* 0x040fe40007ffe0ff */
[----:B------:R-:W-:Y:S02]  /*e6a0*/  IADD3 R8, R243, 0x20, RZ ;  /* 0x00000020f3087810 */ /* 0x000fe40007ffe0ff */
[----:B------:R-:W-:-:S02]  /*e6b0*/  @!P6 LEA.HI.X R7, R10, R4, R11, 0x2, P3 ;  /* 0x000000040a07e211 */ /* 0x000fc400018f140b */
[----:B------:R-:W-:Y:S02]  /*e6c0*/  SHF.R.S32.HI R14, RZ, 0x1f, R14 ;  /* 0x0000001fff0e7819 */ /* 0x000fe4000001140e */
[----:B------:R-:W-:Y:S01]  /*e6d0*/  ISETP.GE.AND P2, PT, R8, c[0x0][0x3c8], PT ;  /* 0x0000f20008007a0c */ /* 0x000fe20003f46270 */
[----:B------:R4:W-:Y:S01]  /*e6e0*/  @!P6 ST.E.64 [R6.64], R146 ;  /* 0x000000920600e985 */ /* 0x0009e2000c101b06 */
[C---:B------:R-:W-:Y:S02]  /*e6f0*/  IADD3 R10, R243.reuse, 0x18, RZ ;  /* 0x00000018f30a7810 */ /* 0x040fe40007ffe0ff */
[----:B------:R-:W-:Y:S02]  /*e700*/  IADD3 R11, R243, 0x28, RZ ;  /* 0x00000028f30b7810 */ /* 0x000fe40007ffe0ff */
[----:B------:R-:W-:Y:S02]  /*e710*/  SHF.R.S32.HI R10, RZ, 0x1f, R10 ;  /* 0x0000001fff0a7819 */ /* 0x000fe4000001140a */
[----:B------:R-:W-:-:S02]  /*e720*/  ISETP.GE.AND P6, PT, R11, c[0x0][0x3c8], PT ;  /* 0x0000f2000b007a0c */ /* 0x000fc40003fc6270 */
[C---:B------:R-:W-:Y:S02]  /*e730*/  IADD3 R15, R243.reuse, 0x40, RZ ;  /* 0x00000040f30f7810 */ /* 0x040fe40007ffe0ff */
[----:B------:R-:W-:-:S04]  /*e740*/  IADD3 R16, R243, 0x30, RZ ;  /* 0x00000030f3107810 */ /* 0x000fc80007ffe0ff */
[----:B------:R-:W-:Y:S02]  /*e750*/  SHF.R.S32.HI R16, RZ, 0x1f, R16 ;  /* 0x0000001fff107819 */ /* 0x000fe40000011410 */
[----:B-1----:R-:W-:-:S04]  /*e760*/  @!P1 LEA R2, P3, R13, R0, 0x2 ;  /* 0x000000000d029211 */ /* 0x002fc800078610ff */
[----:B------:R-:W-:Y:S02]  /*e770*/  @!P1 LEA.HI.X R3, R13, R4, R14, 0x2, P3 ;  /* 0x000000040d039211 */ /* 0x000fe400018f140e */
[C---:B------:R-:W-:Y:S02]  /*e780*/  IADD3 R14, R243.reuse, 0x30, RZ ;  /* 0x00000030f30e7810 */ /* 0x040fe40007ffe0ff */
[----:B------:R-:W-:Y:S01]  /*e790*/  IADD3 R13, R243, 0x28, RZ ;  /* 0x00000028f30d7810 */ /* 0x000fe20007ffe0ff */
[----:B------:R1:W-:Y:S01]  /*e7a0*/  @!P1 ST.E.64 [R2.64], R150 ;  /* 0x0000009602009985 */ /* 0x0003e2000c101b06 */
[C---:B----4-:R-:W-:Y:S02]  /*e7b0*/  @!P0 LEA R6, P3, R9.reuse, R0, 0x2 ;  /* 0x0000000009068211 */ /* 0x050fe400078610ff */
[----:B------:R-:W-:Y:S02]  /*e7c0*/  ISETP.GE.AND P1, PT, R14, c[0x0][0x3c8], PT ;  /* 0x0000f2000e007a0c */ /* 0x000fe40003f26270 */
[----:B------:R-:W-:-:S02]  /*e7d0*/  @!P0 LEA.HI.X R7, R9, R4, R10, 0x2, P3 ;  /* 0x0000000409078211 */ /* 0x000fc400018f140a */
[C---:B------:R-:W-:Y:S02]  /*e7e0*/  IADD3 R9, R243.reuse, 0x20, RZ ;  /* 0x00000020f3097810 */ /* 0x040fe40007ffe0ff */
[----:B------:R-:W-:Y:S01]  /*e7f0*/  IADD3 R10, R243, 0x38, RZ ;  /* 0x00000038f30a7810 */ /* 0x000fe20007ffe0ff */
[----:B------:R4:W-:Y:S01]  /*e800*/  @!P0 ST.E.64 [R6.64], R96 ;  /* 0x0000006006008985 */ /* 0x0009e2000c101b06 */
[----:B------:R-:W-:Y:S02]  /*e810*/  SHF.R.S32.HI R9, RZ, 0x1f, R9 ;  /* 0x0000001fff097819 */ /* 0x000fe40000011409 */
[----:B------:R-:W-:Y:S02]  /*e820*/  ISETP.GE.AND P0, PT, R10, c[0x0][0x3c8], PT ;  /* 0x0000f2000a007a0c */ /* 0x000fe40003f06270 */
[----:B------:R-:W-:Y:S02]  /*e830*/  SHF.R.S32.HI R13, RZ, 0x1f, R13 ;  /* 0x0000001fff0d7819 */ /* 0x000fe4000001140d */
[----:B-1----:R-:W-:-:S04]  /*e840*/  @!P2 LEA R2, P3, R8, R0, 0x2 ;  /* 0x000000000802a211 */ /* 0x002fc800078610ff */
[----:B------:R-:W-:Y:S02]  /*e850*/  @!P2 LEA.HI.X R3, R8, R4, R9, 0x2, P3 ;  /* 0x000000040803a211 */ /* 0x000fe400018f1409 */
[----:B------:R-:W-:-:S03]  /*e860*/  @!P6 LEA R8, P3, R11, R0, 0x2 ;  /* 0x000000000b08e211 */ /* 0x000fc600078610ff */
[----:B------:R1:W-:Y:S01]  /*e870*/  @!P2 ST.E.64 [R2.64], R102 ;  /* 0x000000660200a985 */ /* 0x0003e2000c101b06 */
[----:B------:R-:W-:Y:S02]  /*e880*/  @!P6 LEA.HI.X R9, R11, R4, R13, 0x2, P3 ;  /* 0x000000040b09e211 */ /* 0x000fe400018f140d */
[----:B------:R-:W-:Y:S02]  /*e890*/  ISETP.GE.AND P3, PT, R15, c[0x0][0x3c8], PT ;  /* 0x0000f2000f007a0c */ /* 0x000fe40003f66270 */
[----:B----4-:R-:W-:Y:S01]  /*e8a0*/  @!P1 LEA R6, P2, R14, R0, 0x2 ;  /* 0x000000000e069211 */ /* 0x010fe200078410ff */
[----:B------:R4:W-:Y:S01]  /*e8b0*/  @!P6 ST.E.64 [R8.64], R114 ;  /* 0x000000720800e985 */ /* 0x0009e2000c101b06 */
[C---:B------:R-:W-:Y:S02]  /*e8c0*/  IADD3 R11, R243.reuse, 0x38, RZ ;  /* 0x00000038f30b7810 */ /* 0x040fe40007ffe0ff */
[----:B------:R-:W-:Y:S02]  /*e8d0*/  IADD3 R13, R243, 0x48, RZ ;  /* 0x00000048f30d7810 */ /* 0x000fe40007ffe0ff */
[----:B------:R-:W-:-:S02]  /*e8e0*/  SHF.R.S32.HI R11, RZ, 0x1f, R11 ;  /* 0x0000001fff0b7819 */ /* 0x000fc4000001140b */
[----:B------:R-:W-:Y:S02]  /*e8f0*/  @!P1 LEA.HI.X R7, R14, R4, R16, 0x2, P2 ;  /* 0x000000040e079211 */ /* 0x000fe400010f1410 */
[----:B------:R-:W-:Y:S02]  /*e900*/  ISETP.GE.AND P2, PT, R13, c[0x0][0x3c8], PT ;  /* 0x0000f2000d007a0c */ /* 0x000fe40003f46270 */
[C---:B------:R-:W-:Y:S01]  /*e910*/  IADD3 R16, R243.reuse, 0x40, RZ ;  /* 0x00000040f3107810 */ /* 0x040fe20007ffe0ff */
[----:B------:R5:W-:Y:S01]  /*e920*/  @!P1 ST.E.64 [R6.64], R112 ;  /* 0x0000007006009985 */ /* 0x000be2000c101b06 */
[----:B------:R-:W-:Y:S02]  /*e930*/  IADD3 R14, R243, 0x50, RZ ;  /* 0x00000050f30e7810 */ /* 0x000fe40007ffe0ff */
[----:B------:R-:W-:Y:S02]  /*e940*/  SHF.R.S32.HI R16, RZ, 0x1f, R16 ;  /* 0x0000001fff107819 */ /* 0x000fe40000011410 */
[----:B------:R-:W-:-:S02]  /*e950*/  ISETP.GE.AND P1, PT, R14, c[0x0][0x3c8], PT ;  /* 0x0000f2000e007a0c */ /* 0x000fc40003f26270 */
[----:B-1----:R-:W-:-:S04]  /*e960*/  @!P0 LEA R2, P6, R10, R0, 0x2 ;  /* 0x000000000a028211 */ /* 0x002fc800078c10ff */
[----:B------:R-:W-:Y:S02]  /*e970*/  @!P0 LEA.HI.X R3, R10, R4, R11, 0x2, P6 ;  /* 0x000000040a038211 */ /* 0x000fe400030f140b */
[----:B------:R-:W-:-:S03]  /*e980*/  @!P3 LEA R10, P6, R15, R0, 0x2 ;  /* 0x000000000f0ab211 */ /* 0x000fc600078c10ff */
[----:B------:R1:W-:Y:S01]  /*e990*/  @!P0 ST.E.64 [R2.64], R122 ;  /* 0x0000007a02008985 */ /* 0x0003e2000c101b06 */
[----:B------:R-:W-:Y:S02]  /*e9a0*/  @!P3 LEA.HI.X R11, R15, R4, R16, 0x2, P6 ;  /* 0x000000040f0bb211 */ /* 0x000fe400030f1410 */
[----:B------:R-:W-:Y:S02]  /*e9b0*/  IADD3 R16, R243, 0x48, RZ ;  /* 0x00000048f3107810 */ /* 0x000fe40007ffe0ff */
[----:B------:R-:W-:Y:S01]  /*e9c0*/  ISETP.GE.AND P0, PT, R252, c[0x0][0x3c8], PT ;  /* 0x0000f200fc007a0c */ /* 0x000fe20003f06270 */
[----:B------:R2:W-:Y:S01]  /*e9d0*/  @!P3 ST.E.64 [R10.64], R158 ;  /* 0x0000009e0a00b985 */ /* 0x0005e2000c101b06 */
[----:B------:R-:W-:Y:S02]  /*e9e0*/  SHF.R.S32.HI R16, RZ, 0x1f, R16 ;  /* 0x0000001fff107819 */ /* 0x000fe40000011410 */
[----:B----4-:R-:W-:Y:S02]  /*e9f0*/  @!P2 LEA R8, P6, R13, R0, 0x2 ;  /* 0x000000000d08a211 */ /* 0x010fe400078c10ff */
[----:B------:R-:W-:-:S02]  /*ea00*/  IADD3 R15, R243, 0x50, RZ ;  /* 0x00000050f30f7810 */ /* 0x000fc40007ffe0ff */
[----:B------:R-:W-:Y:S02]  /*ea10*/  @!P2 LEA.HI.X R9, R13, R4, R16, 0x2, P6 ;  /* 0x000000040d09a211 */ /* 0x000fe400030f1410 */
[----:B------:R-:W-:Y:S02]  /*ea20*/  SHF.R.S32.HI R15, RZ, 0x1f, R15 ;  /* 0x0000001fff0f7819 */ /* 0x000fe4000001140f */
[C---:B-----5:R-:W-:Y:S01]  /*ea30*/  @!P1 LEA R6, P6, R14.reuse, R0, 0x2 ;  /* 0x000000000e069211 */ /* 0x060fe200078c10ff */
[----:B------:R2:W-:Y:S01]  /*ea40*/  @!P2 ST.E.64 [R8.64], R154 ;  /* 0x0000009a0800a985 */ /* 0x0005e2000c101b06 */
[----:B------:R-:W-:Y:S02]  /*ea50*/  SHF.R.S32.HI R13, RZ, 0x1f, R252 ;  /* 0x0000001fff0d7819 */ /* 0x000fe400000114fc */
[----:B------:R-:W-:-:S05]  /*ea60*/  @!P1 LEA.HI.X R7, R14, R4, R15, 0x2, P6 ;  /* 0x000000040e079211 */ /* 0x000fca00030f140f */
[----:B------:R2:W-:Y:S01]  /*ea70*/  @!P1 ST.E.64 [R6.64], R82 ;  /* 0x0000005206009985 */ /* 0x0005e2000c101b06 */
[----:B-1----:R-:W-:-:S04]  /*ea80*/  @!P0 LEA R2, P6, R252, R0, 0x2 ;  /* 0x00000000fc028211 */ /* 0x002fc800078c10ff */
[----:B------:R-:W-:-:S05]  /*ea90*/  @!P0 LEA.HI.X R3, R252, R4, R13, 0x2, P6 ;  /* 0x00000004fc038211 */ /* 0x000fca00030f140d */
[----:B------:R2:W-:Y:S04]  /*eaa0*/  @!P0 ST.E.64 [R2.64], R80 ;  /* 0x0000005002008985 */ /* 0x0005e8000c101b06 */
.L_x_1435:
[----:B------:R-:W-:Y:S05]  /*eab0*/  BSYNC B0 ;  /* 0x0000000000007941 */ /* 0x000fea0003800000 */
.L_x_1434:
[----:B------:R-:W-:Y:S05]  /*eac0*/  BRA.DIV ~URZ, `(.L_x_1436) ;  /* 0x000057e27f007947 */ /* 0x000fea000b800000 */
[----:B-1----:R1:W2:Y:S02]  /*ead0*/  SHFL.IDX PT, R4, R5, 0x2, 0x1c1f ;  /* 0x005c1f0005047f89 */ /* 0x0022a400000e0000 */
.L_x_1520:
[----:B------:R-:W-:Y:S05]  /*eae0*/  BRA.DIV ~URZ, `(.L_x_1437) ;  /* 0x000058327f007947 */ /* 0x000fea000b800000 */
[----:B----4-:R4:W1:Y:S02]  /*eaf0*/  SHFL.IDX PT, R0, R12, 0x2, 0x1c1f ;  /* 0x005c1f000c007f89 */ /* 0x01086400000e0000 */
.L_x_1521:
[----:B------:R-:W-:Y:S01]  /*eb00*/  BSSY B0, `(.L_x_1438) ;  /* 0x0000052000007945 */ /* 0x000fe20003800000 */
[----:B------:R-:W-:Y:S05]  /*eb10*/  @P4 BRA `(.L_x_1439) ;  /* 0x0000050000004947 */ /* 0x000fea0003800000 */
[C---:B--2---:R-:W-:Y:S02]  /*eb20*/  IADD3 R6, R243.reuse, 0x8, RZ ;  /* 0x00000008f3067810 */ /* 0x044fe40007ffe0ff */
[C---:B------:R-:W-:Y:S02]  /*eb30*/  ISETP.GE.AND P0, PT, R243.reuse, c[0x0][0x3c8], PT ;  /* 0x0000f200f3007a0c */ /* 0x040fe40003f06270 */
[----:B------:R-:W-:Y:S02]  /*eb40*/  ISETP.GE.AND P1, PT, R6, c[0x0][0x3c8], PT ;  /* 0x0000f20006007a0c */ /* 0x000fe40003f26270 */
[C---:B------:R-:W-:Y:S02]  /*eb50*/  IADD3 R16, R243.reuse, 0x10, RZ ;  /* 0x00000010f3107810 */ /* 0x040fe40007ffe0ff */
[C---:B------:R-:W-:Y:S02]  /*eb60*/  IADD3 R10, R243.reuse, 0x18, RZ ;  /* 0x00000018f30a7810 */ /* 0x040fe40007ffe0ff */
[----:B------:R-:W-:-:S02]  /*eb70*/  IADD3 R7, R243, 0x8, RZ ;  /* 0x00000008f3077810 */ /* 0x000fc40007ffe0ff */
[----:B------:R-:W-:Y:S02]  /*eb80*/  ISETP.GE.AND P2, PT, R16, c[0x0][0x3c8], PT ;  /* 0x0000f20010007a0c */ /* 0x000fe40003f46270 */
[----:B------:R-:W-:Y:S02]  /*eb90*/  SHF.R.S32.HI R11, RZ, 0x1f, R243 ;  /* 0x0000001fff0b7819 */ /* 0x000fe400000114f3 */
[-C--:B-1----:R-:W-:Y:S02]  /*eba0*/  @!P0 LEA R2, P6, R243, R0.reuse, 0x2 ;  /* 0x00000000f3028211 */ /* 0x082fe400078c10ff */
[----:B------:R-:W-:Y:S02]  /*ebb0*/  ISETP.GE.AND P4, PT, R10, c[0x0][0x3c8], PT ;  /* 0x0000f2000a007a0c */ /* 0x000fe40003f86270 */
[----:B------:R-:W-:Y:S02]  /*ebc0*/  SHF.R.S32.HI R7, RZ, 0x1f, R7 ;  /* 0x0000001fff077819 */ /* 0x000fe40000011407 */
[----:B------:R-:W-:-:S02]  /*ebd0*/  @!P1 LEA R8, P3, R6, R0, 0x2 ;  /* 0x0000000006089211 */ /* 0x000fc400078610ff */
[CC--:B------:R-:W-:Y:S02]  /*ebe0*/  @!P0 LEA.HI.X R3, R243.reuse, R4.reuse, R11, 0x2, P6 ;  /* 0x00000004f3038211 */ /* 0x0c0fe400030f140b */
[----:B------:R-:W-:Y:S02]  /*ebf0*/  @!P1 LEA.HI.X R9, R6, R4, R7, 0x2, P3 ;  /* 0x0000000406099211 */ /* 0x000fe400018f1407 */
[C---:B------:R-:W-:Y:S01]  /*ec00*/  IADD3 R13, R243.reuse, 0x20, RZ ;  /* 0x00000020f30d7810 */ /* 0x040fe20007ffe0ff */
[----:B------:R1:W-:Y:S01]  /*ec10*/  @!P0 ST.E.64 [R2.64], R36 ;  /* 0x0000002402008985 */ /* 0x0003e2000c101b06 */
[C---:B------:R-:W-:Y:S02]  /*ec20*/  IADD3 R14, R243.reuse, 0x28, RZ ;  /* 0x00000028f30e7810 */ /* 0x040fe40007ffe0ff */
[C---:B------:R-:W-:Y:S01]  /*ec30*/  IADD3 R17, R243.reuse, 0x10, RZ ;  /* 0x00000010f3117810 */ /* 0x040fe20007ffe0ff */
[----:B------:R2:W-:Y:S01]  /*ec40*/  @!P1 ST.E.64 [R8.64], R38 ;  /* 0x0000002608009985 */ /* 0x0005e2000c101b06 */
[----:B------:R-:W-:-:S02]  /*ec50*/  IADD3 R15, R243, 0x18, RZ ;  /* 0x00000018f30f7810 */ /* 0x000fc40007ffe0ff */
[----:B------:R-:W-:Y:S02]  /*ec60*/  ISETP.GE.AND P3, PT, R13, c[0x0][0x3c8], PT ;  /* 0x0000f2000d007a0c */ /* 0x000fe40003f66270 */
[----:B------:R-:W-:Y:S02]  /*ec70*/  ISETP.GE.AND P1, PT, R14, c[0x0][0x3c8], PT ;  /* 0x0000f2000e007a0c */ /* 0x000fe40003f26270 */
[----:B------:R-:W-:Y:S02]  /*ec80*/  @!P2 LEA R6, P0, R16, R0, 0x2 ;  /* 0x000000001006a211 */ /* 0x000fe400078010ff */
[----:B------:R-:W-:Y:S02]  /*ec90*/  SHF.R.S32.HI R17, RZ, 0x1f, R17 ;  /* 0x0000001fff117819 */ /* 0x000fe40000011411 */
[----:B------:R-:W-:Y:S02]  /*eca0*/  SHF.R.S32.HI R15, RZ, 0x1f, R15 ;  /* 0x0000001fff0f7819 */ /* 0x000fe4000001140f */
[----:B------:R-:W-:-:S02]  /*ecb0*/  IADD3 R11, R243, 0x30, RZ ;  /* 0x00000030f30b7810 */ /* 0x000fc40007ffe0ff */
[----:B------:R-:W-:Y:S02]  /*ecc0*/  @!P2 LEA.HI.X R7, R16, R4, R17, 0x2, P0 ;  /* 0x000000041007a211 */ /* 0x000fe400000f1411 */
[----:B------:R-:W-:Y:S02]  /*ecd0*/  ISETP.GE.AND P0, PT, R11, c[0x0][0x3c8], PT ;  /* 0x0000f2000b007a0c */ /* 0x000fe40003f06270 */
[C---:B------:R-:W-:Y:S01]  /*ece0*/  IADD3 R16, R243.reuse, 0x20, RZ ;  /* 0x00000020f3107810 */ /* 0x040fe20007ffe0ff */
[----:B------:R5:W-:Y:S01]  /*ecf0*/  @!P2 ST.E.64 [R6.64], R40 ;  /* 0x000000280600a985 */ /* 0x000be2000c101b06 */
[----:B------:R-:W-:Y:S02]  /*ed00*/  IADD3 R17, R243, 0x48, RZ ;  /* 0x00000048f3117810 */ /* 0x000fe40007ffe0ff */
[----:B------:R-:W-:Y:S02]  /*ed10*/  SHF.R.S32.HI R16, RZ, 0x1f, R16 ;  /* 0x0000001fff107819 */ /* 0x000fe40000011410 */
[----:B-1----:R-:W-:-:S02]  /*ed20*/  @!P4 LEA R2, P6, R10, R0, 0x2 ;  /* 0x000000000a02c211 */ /* 0x002fc400078c10ff */
[----:B------:R-:W-:Y:S02]  /*ed30*/  SHF.R.S32.HI R17, RZ, 0x1f, R17 ;  /* 0x0000001fff117819 */ /* 0x000fe40000011411 */
[----:B------:R-:W-:Y:S02]  /*ed40*/  @!P4 LEA.HI.X R3, R10, R4, R15, 0x2, P6 ;  /* 0x000000040a03c211 */ /* 0x000fe400030f140f */
[----:B------:R-:W-:Y:S02]  /*ed50*/  IADD3 R15, R243, 0x28, RZ ;  /* 0x00000028f30f7810 */ /* 0x000fe40007ffe0ff */
[----:B--2---:R-:W-:Y:S01]  /*ed60*/  @!P3 LEA R8, P2, R13, R0, 0x2 ;  /* 0x000000000d08b211 */ /* 0x004fe200078410ff */
[----:B------:R1:W-:Y:S01]  /*ed70*/  @!P4 ST.E.64 [R2.64], R42 ;  /* 0x0000002a0200c985 */ /* 0x0003e2000c101b06 */
[----:B------:R-:W-:Y:S02]  /*ed80*/  SHF.R.S32.HI R15, RZ, 0x1f, R15 ;  /* 0x0000001fff0f7819 */ /* 0x000fe4000001140f */
[----:B------:R-:W-:-:S02]  /*ed90*/  IADD3 R10, R243, 0x38, RZ ;  /* 0x00000038f30a7810 */ /* 0x000fc40007ffe0ff */
[----:B------:R-:W-:Y:S02]  /*eda0*/  @!P3 LEA.HI.X R9, R13, R4, R16, 0x2, P2 ;  /* 0x000000040d09b211 */ /* 0x000fe400010f1410 */
[----:B------:R-:W-:Y:S02]  /*edb0*/  ISETP.GE.AND P4, PT, R10, c[0x0][0x3c8], PT ;  /* 0x0000f2000a007a0c */ /* 0x000fe40003f86270 */
[C---:B------:R-:W-:Y:S01]  /*edc0*/  IADD3 R13, R243.reuse, 0x40, RZ ;  /* 0x00000040f30d7810 */ /* 0x040fe20007ffe0ff */
[----:B------:R-:W-:Y:S01]  /*edd0*/  @!P3 ST.E.64 [R8.64], R66 ;  /* 0x000000420800b985 */ /* 0x000fe2000c101b06 */
[----:B------:R-:W-:Y:S02]  /*ede0*/  IADD3 R16, R243, 0x48, RZ ;  /* 0x00000048f3107810 */ /* 0x000fe40007ffe0ff */
[----:B------:R-:W-:Y:S02]  /*edf0*/  ISETP.GE.AND P3, PT, R13, c[0x0][0x3c8], PT ;  /* 0x0000f2000d007a0c */ /* 0x000fe40003f66270 */
[----:B-----5:R-:W-:-:S02]  /*ee00*/  @!P0 LEA R6, P2, R11, R0, 0x2 ;  /* 0x000000000b068211 */ /* 0x020fc400078410ff */
        /* <DEDUP_REMOVED lines=9> */
[----:B------:R-:W-:Y:S01]  /*eea0*/  ISETP.GE.AND P2, PT, R16, c[0x0][0x3c8], PT ;  /* 0x0000f20010007a0c */ /* 0x000fe20003f46270 */
[----:B------:R2:W-:Y:S01]  /*eeb0*/  @!P0 ST.E.64 [R6.64], R48 ;  /* 0x0000003006008985 */ /* 0x0005e2000c101b06 */
[----:B------:R-:W-:Y:S02]  /*eec0*/  SHF.R.S32.HI R11, RZ, 0x1f, R11 ;  /* 0x0000001fff0b7819 */ /* 0x000fe4000001140b */
[----:B------:R-:W-:Y:S02]  /*eed0*/  IADD3 R15, R243, 0x40, RZ ;  /* 0x00000040f30f7810 */ /* 0x000fe40007ffe0ff */
[----:B------:R-:W-:Y:S02]  /*eee0*/  ISETP.GE.AND P0, PT, R252, c[0x0][0x3c8], PT ;  /* 0x0000f200fc007a0c */ /* 0x000fe40003f06270 */
[----:B------:R-:W-:-:S02]  /*eef0*/  SHF.R.S32.HI R15, RZ, 0x1f, R15 ;  /* 0x0000001fff0f7819 */ /* 0x000fc4000001140f */
[----:B-1----:R-:W-:-:S04]  /*ef00*/  @!P4 LEA R2, P6, R10, R0, 0x2 ;  /* 0x000000000a02c211 */ /* 0x002fc800078c10ff */
[----:B------:R-:W-:Y:S02]  /*ef10*/  @!P4 LEA.HI.X R3, R10, R4, R11, 0x2, P6 ;  /* 0x000000040a03c211 */ /* 0x000fe400030f140b */
[----:B------:R-:W-:-:S03]  /*ef20*/  @!P3 LEA R10, P6, R13, R0, 0x2 ;  /* 0x000000000d0ab211 */ /* 0x000fc600078c10ff */
[----:B------:R1:W-:Y:S01]  /*ef30*/  @!P4 ST.E.64 [R2.64], R52 ;  /* 0x000000340200c985 */ /* 0x0003e2000c101b06 */
[----:B------:R-:W-:Y:S02]  /*ef40*/  @!P3 LEA.HI.X R11, R13, R4, R15, 0x2, P6 ;  /* 0x000000040d0bb211 */ /* 0x000fe400030f140f */
[-C--:B------:R-:W-:Y:S02]  /*ef50*/  @!P2 LEA R8, P4, R16, R0.reuse, 0x2 ;  /* 0x000000001008a211 */ /* 0x080fe400078810ff */
[----:B------:R-:W-:Y:S01]  /*ef60*/  IADD3 R15, R243, 0x50, RZ ;  /* 0x00000050f30f7810 */ /* 0x000fe20007ffe0ff */
[----:B------:R3:W-:Y:S01]  /*ef70*/  @!P3 ST.E.64 [R10.64], R72 ;  /* 0x000000480a00b985 */ /* 0x0007e2000c101b06 */
[----:B--2---:R-:W-:Y:S02]  /*ef80*/  @!P1 LEA R6, P6, R14, R0, 0x2 ;  /* 0x000000000e069211 */ /* 0x004fe400078c10ff */
[----:B------:R-:W-:Y:S02]  /*ef90*/  SHF.R.S32.HI R15, RZ, 0x1f, R15 ;  /* 0x0000001fff0f7819 */ /* 0x000fe4000001140f */
[----:B------:R-:W-:-:S02]  /*efa0*/  @!P2 LEA.HI.X R9, R16, R4, R17, 0x2, P4 ;  /* 0x000000041009a211 */ /* 0x000fc400020f1411 */
[----:B------:R-:W-:Y:S02]  /*efb0*/  SHF.R.S32.HI R13, RZ, 0x1f, R252 ;  /* 0x0000001fff0d7819 */ /* 0x000fe400000114fc */
[----:B------:R-:W-:Y:S01]  /*efc0*/  @!P1 LEA.HI.X R7, R14, R4, R15, 0x2, P6 ;  /* 0x000000040e079211 */ /* 0x000fe200030f140f */
[----:B------:R3:W-:Y:S04]  /*efd0*/  @!P2 ST.E.64 [R8.64], R68 ;  /* 0x000000440800a985 */ /* 0x0007e8000c101b06 */
[----:B------:R3:W-:Y:S01]  /*efe0*/  @!P1 ST.E.64 [R6.64], R56 ;  /* 0x0000003806009985 */ /* 0x0007e2000c101b06 */
[----:B-1----:R-:W-:-:S04]  /*eff0*/  @!P0 LEA R2, P4, R252, R0, 0x2 ;  /* 0x00000000fc028211 */ /* 0x002fc800078810ff */
[----:B------:R-:W-:-:S05]  /*f000*/  @!P0 LEA.HI.X R3, R252, R4, R13, 0x2, P4 ;  /* 0x00000004fc038211 */ /* 0x000fca00020f140d */
[----:B------:R3:W-:Y:S04]  /*f010*/  @!P0 ST.E.64 [R2.64], R28 ;  /* 0x0000001c02008985 */ /* 0x0007e8000c101b06 */
.L_x_1439:
[----:B------:R-:W-:Y:S05]  /*f020*/  BSYNC B0 ;  /* 0x0000000000007941 */ /* 0x000fea0003800000 */
.L_x_1438:
[----:B------:R-:W-:Y:S05]  /*f030*/  BRA.DIV ~URZ, `(.L_x_1440) ;  /* 0x000053527f007947 */ /* 0x000fea000b800000 */
[----:B--2---:R2:W3:Y:S04]  /*f040*/  SHFL.IDX PT, R4, R5, 0x3, 0x1c1f ;  /* 0x007c1f0005047f89 */ /* 0x0044e800000e0000 */
[----:B-1----:R2:W1:Y:S02]  /*f050*/  SHFL.IDX PT, R0, R12, 0x3, 0x1c1f ;  /* 0x007c1f000c007f89 */ /* 0x00246400000e0000 */
.L_x_1522:
[----:B------:R-:W-:Y:S05]  /*f060*/  @P5 BRA `(.L_x_1428) ;  /* 0x000011f000005947 */ /* 0x000fea0003800000 */
[C---:B---3--:R-:W-:Y:S02]  /*f070*/  IADD3 R8, R243.reuse, 0x8, RZ ;  /* 0x00000008f3087810 */ /* 0x048fe40007ffe0ff */
[C---:B------:R-:W-:Y:S02]  /*f080*/  ISETP.GE.AND P4, PT, R243.reuse, c[0x0][0x3c8], PT ;  /* 0x0000f200f3007a0c */ /* 0x040fe40003f86270 */
[----:B------:R-:W-:Y:S02]  /*f090*/  ISETP.GE.AND P3, PT, R8, c[0x0][0x3c8], PT ;  /* 0x0000f20008007a0c */ /* 0x000fe40003f66270 */
[----:B------:R-:W-:-:S02]  /*f0a0*/  IADD3 R15, R243, 0x10, RZ ;  /* 0x00000010f30f7810 */ /* 0x000fc40007ffe0ff */
[C---:B--2-4-:R-:W-:Y:S02]  /*f0b0*/  IADD3 R12, R243.reuse, 0x18, RZ ;  /* 0x00000018f30c7810 */ /* 0x054fe40007ffe0ff */
[----:B------:R-:W-:Y:S02]  /*f0c0*/  IADD3 R5, R243, 0x20, RZ ;  /* 0x00000020f3057810 */ /* 0x000fe40007ffe0ff */
[----:B------:R-:W-:Y:S02]  /*f0d0*/  ISETP.GE.AND P2, PT, R15, c[0x0][0x3c8], PT ;  /* 0x0000f2000f007a0c */ /* 0x000fe40003f46270 */
[----:B------:R-:W-:Y:S02]  /*f0e0*/  ISETP.GE.AND P1, PT, R12, c[0x0][0x3c8], PT ;  /* 0x0000f2000c007a0c */ /* 0x000fe40003f26270 */
[C---:B------:R-:W-:Y:S02]  /*f0f0*/  IADD3 R9, R243.reuse, 0x8, RZ ;  /* 0x00000008f3097810 */ /* 0x040fe40007ffe0ff */
[----:B-1----:R-:W-:-:S02]  /*f100*/  @!P4 LEA R6, P6, R243, R0, 0x2 ;  /* 0x00000000f306c211 */ /* 0x002fc400078c10ff */
[----:B------:R-:W-:Y:S02]  /*f110*/  SHF.R.S32.HI R10, RZ, 0x1f, R243 ;  /* 0x0000001fff0a7819 */ /* 0x000fe400000114f3 */
[----:B------:R-:W-:Y:S02]  /*f120*/  ISETP.GE.AND P0, PT, R5, c[0x0][0x3c8], PT ;  /* 0x0000f20005007a0c */ /* 0x000fe40003f06270 */
[----:B------:R-:W-:Y:S02]  /*f130*/  SHF.R.S32.HI R9, RZ, 0x1f, R9 ;  /* 0x0000001fff097819 */ /* 0x000fe40000011409 */
[----:B------:R-:W-:Y:S02]  /*f140*/  @!P3 LEA R2, P5, R8, R0, 0x2 ;  /* 0x000000000802b211 */ /* 0x000fe400078a10ff */
[C---:B------:R-:W-:Y:S02]  /*f150*/  @!P4 LEA.HI.X R7, R243.reuse, R4, R10, 0x2, P6 ;  /* 0x00000004f307c211 */ /* 0x040fe400030f140a */
[----:B------:R-:W-:-:S02]  /*f160*/  IADD3 R14, R243, 0x28, RZ ;  /* 0x00000028f30e7810 */ /* 0x000fc40007ffe0ff */
[C---:B------:R-:W-:Y:S01]  /*f170*/  IADD3 R16, R243.reuse, 0x10, RZ ;  /* 0x00000010f3107810 */ /* 0x040fe20007ffe0ff */
[----:B------:R1:W-:Y:S01]  /*f180*/  @!P4 ST.E.64 [R6.64], R60 ;  /* 0x0000003c0600c985 */ /* 0x0003e2000c101b06 */
[----:B------:R-:W-:Y:S02]  /*f190*/  @!P3 LEA.HI.X R3, R8, R4, R9, 0x2, P5 ;  /* 0x000000040803b211 */ /* 0x000fe400028f1409 */
[C---:B------:R-:W-:Y:S02]  /*f1a0*/  IADD3 R13, R243.reuse, 0x18, RZ ;  /* 0x00000018f30d7810 */ /* 0x040fe40007ffe0ff */
[----:B------:R-:W-:Y:S01]  /*f1b0*/  IADD3 R11, R243, 0x20, RZ ;  /* 0x00000020f30b7810 */ /* 0x000fe20007ffe0ff */
[----:B------:R2:W-:Y:S01]  /*f1c0*/  @!P3 ST.E.64 [R2.64], R34 ;  /* 0x000000220200b985 */ /* 0x0005e2000c101b06 */
[----:B------:R-:W-:Y:S02]  /*f1d0*/  @!P2 LEA R8, P5, R15, R0, 0x2 ;  /* 0x000000000f08a211 */ /* 0x000fe400078a10ff */
[----:B------:R-:W-:-:S02]  /*f1e0*/  ISETP.GE.AND P4, PT, R14, c[0x0][0x3c8], PT ;  /* 0x0000f2000e007a0c */ /* 0x000fc40003f86270 */
[----:B------:R-:W-:Y:S02]  /*f1f0*/  SHF.R.S32.HI R16, RZ, 0x1f, R16 ;  /* 0x0000001fff107819 */ /* 0x000fe40000011410 */
[----:B------:R-:W-:Y:S02]  /*f200*/  IADD3 R10, R243, 0x30, RZ ;  /* 0x00000030f30a7810 */ /* 0x000fe40007ffe0ff */
[----:B------:R-:W-:Y:S02]  /*f210*/  SHF.R.S32.HI R13, RZ, 0x1f, R13 ;  /* 0x0000001fff0d7819 */ /* 0x000fe4000001140d */
[----:B------:R-:W-:Y:S02]  /*f220*/  SHF.R.S32.HI R11, RZ, 0x1f, R11 ;  /* 0x0000001fff0b7819 */ /* 0x000fe4000001140b */
[----:B------:R-:W-:Y:S02]  /*f230*/  @!P2 LEA.HI.X R9, R15, R4, R16, 0x2, P5 ;  /* 0x000000040f09a211 */ /* 0x000fe400028f1410 */
[----:B------:R-:W-:-:S02]  /*f240*/  ISETP.GE.AND P5, PT, R10, c[0x0][0x3c8], PT ;  /* 0x0000f2000a007a0c */ /* 0x000fc40003fa6270 */
[C---:B------:R-:W-:Y:S01]  /*f250*/  IADD3 R16, R243.reuse, 0x28, RZ ;  /* 0x00000028f3107810 */ /* 0x040fe20007ffe0ff */
[----:B------:R-:W-:Y:S01]  /*f260*/  @!P2 ST.E.64 [R8.64], R70 ;  /* 0x000000460800a985 */ /* 0x000fe2000c101b06 */
[----:B------:R-:W-:Y:S02]  /*f270*/  IADD3 R15, R243, 0x40, RZ ;  /* 0x00000040f30f7810 */ /* 0x000fe40007ffe0ff */
[----:B------:R-:W-:Y:S02]  /*f280*/  SHF.R.S32.HI R16, RZ, 0x1f, R16 ;  /* 0x0000001fff107819 */ /* 0x000fe40000011410 */
[C---:B-1----:R-:W-:Y:S02]  /*f290*/  @!P1 LEA R6, P6, R12.reuse, R0, 0x2 ;  /* 0x000000000c069211 */ /* 0x042fe400078c10ff */
[----:B------:R-:W-:Y:S02]  /*f2a0*/  ISETP.GE.AND P2, PT, R15, c[0x0][0x3c8], PT ;  /* 0x0000f2000f007a0c */ /* 0x000fe40003f46270 */
[----:B------:R-:W-:-:S02]  /*f2b0*/  @!P1 LEA.HI.X R7, R12, R4, R13, 0x2, P6 ;  /* 0x000000040c079211 */ /* 0x000fc400030f140d */
[----:B--2---:R-:W-:Y:S02]  /*f2c0*/  @!P0 LEA R2, P3, R5, R0, 0x2 ;  /* 0x0000000005028211 */ /* 0x004fe400078610ff */
[----:B------:R-:W-:Y:S01]  /*f2d0*/  IADD3 R12, R243, 0x38, RZ ;  /* 0x00000038f30c7810 */ /* 0x000fe20007ffe0ff */
[----:B------:R1:W-:Y:S01]  /*f2e0*/  @!P1 ST.E.64 [R6.64], R64 ;  /* 0x0000004006009985 */ /* 0x0003e2000c101b06 */
[----:B------:R-:W-:Y:S02]  /*f2f0*/  @!P0 LEA.HI.X R3, R5, R4, R11, 0x2, P3 ;  /* 0x0000000405038211 */ /* 0x000fe400018f140b */
[----:B------:R-:W-:Y:S02]  /*f300*/  ISETP.GE.AND P3, PT, R12, c[0x0][0x3c8], PT ;  /* 0x0000f2000c007a0c */ /* 0x000fe40003f66270 */
[C---:B------:R-:W-:Y:S01]  /*f310*/  IADD3 R11, R243.reuse, 0x30, RZ ;  /* 0x00000030f30b7810 */ /* 0x040fe20007ffe0ff */
[----:B------:R2:W-:Y:S01]  /*f320*/  @!P0 ST.E.64 [R2.64], R30 ;  /* 0x0000001e02008985 */ /* 0x0005e2000c101b06 */
[----:B------:R-:W-:-:S02]  /*f330*/  IADD3 R13, R243, 0x48, RZ ;  /* 0x00000048f30d7810 */ /* 0x000fc40007ffe0ff */
[----:B------:R-:W-:Y:S02]  /*f340*/  IADD3 R5, R243, 0x50, RZ ;  /* 0x00000050f3057810 */ /* 0x000fe40007ffe0ff */
[----:B------:R-:W-:Y:S02]  /*f350*/  SHF.R.S32.HI R11, RZ, 0x1f, R11 ;  /* 0x0000001fff0b7819 */ /* 0x000fe4000001140b */
[----:B------:R-:W-:Y:S02]  /*f360*/  ISETP.GE.AND P1, PT, R13, c[0x0][0x3c8], PT ;  /* 0x0000f2000d007a0c */ /* 0x000fe40003f26270 */
[----:B-1----:R-:W-:-:S04]  /*f370*/  @!P4 LEA R6, P0, R14, R0, 0x2 ;  /* 0x000000000e06c211 */ /* 0x002fc800078010ff */
[----:B------:R-:W-:Y:S02]  /*f380*/  @!P4 LEA.HI.X R7, R14, R4, R16, 0x2, P0 ;  /* 0x000000040e07c211 */ /* 0x000fe400000f1410 */
[C---:B--2---:R-:W-:Y:S02]  /*f390*/  @!P5 LEA R2, P6, R10.reuse, R0, 0x2 ;  /* 0x000000000a02d211 */ /* 0x044fe400078c10ff */
[----:B------:R-:W-:Y:S01]  /*f3a0*/  IADD3 R14, R243, 0x38, RZ ;  /* 0x00000038f30e7810 */ /* 0x000fe20007ffe0ff */
[----:B------:R1:W-:Y:S01]  /*f3b0*/  @!P4 ST.E.64 [R6.64], R46 ;  /* 0x0000002e0600c985 */ /* 0x0003e2000c101b06 */
[----:B------:R-:W-:Y:S02]  /*f3c0*/  ISETP.GE.AND P0, PT, R5, c[0x0][0x3c8], PT ;  /* 0x0000f20005007a0c */ /* 0x000fe40003f06270 */
[----:B------:R-:W-:Y:S02]  /*f3d0*/  @!P5 LEA.HI.X R3, R10, R4, R11, 0x2, P6 ;  /* 0x000000040a03d211 */ /* 0x000fe400030f140b */
[----:B------:R-:W-:-:S02]  /*f3e0*/  @!P3 LEA R10, P4, R12, R0, 0x2 ;  /* 0x000000000c0ab211 */ /* 0x000fc400078810ff */
[----:B------:R-:W-:Y:S01]  /*f3f0*/  SHF.R.S32.HI R14, RZ, 0x1f, R14 ;  /* 0x0000001fff0e7819 */ /* 0x000fe2000001140e */
[----:B------:R2:W-:Y:S01]  /*f400*/  @!P5 ST.E.64 [R2.64], R50 ;  /* 0x000000320200d985 */ /* 0x0005e2000c101b06 */
[C---:B------:R-:W-:Y:S02]  /*f410*/  IADD3 R16, R243.reuse, 0x40, RZ ;  /* 0x00000040f3107810 */ /* 0x040fe40007ffe0ff */
[----:B------:R-:W-:Y:S02]  /*f420*/  @!P3 LEA.HI.X R11, R12, R4, R14, 0x2, P4 ;  /* 0x000000040c0bb211 */ /* 0x000fe400020f140e */
[C---:B------:R-:W-:Y:S02]  /*f430*/  IADD3 R14, R243.reuse, 0x48, RZ ;  /* 0x00000048f30e7810 */ /* 0x040fe40007ffe0ff */
[----:B------:R-:W-:Y:S01]  /*f440*/  IADD3 R12, R243, 0x50, RZ ;  /* 0x00000050f30c7810 */ /* 0x000fe20007ffe0ff */
[----:B------:R3:W-:Y:S01]  /*f450*/  @!P3 ST.E.64 [R10.64], R62 ;  /* 0x0000003e0a00b985 */ /* 0x0007e2000c101b06 */
[----:B------:R-:W-:-:S02]  /*f460*/  @!P2 LEA R8, P6, R15, R0, 0x2 ;  /* 0x000000000f08a211 */ /* 0x000fc400078c10ff */
[----:B------:R-:W-:Y:S02]  /*f470*/  SHF.R.S32.HI R16, RZ, 0x1f, R16 ;  /* 0x0000001fff107819 */ /* 0x000fe40000011410 */
[----:B------:R-:W-:Y:S02]  /*f480*/  SHF.R.S32.HI R14, RZ, 0x1f, R14 ;  /* 0x0000001fff0e7819 */ /* 0x000fe4000001140e */
[----:B------:R-:W-:Y:S02]  /*f490*/  SHF.R.S32.HI R12, RZ, 0x1f, R12 ;  /* 0x0000001fff0c7819 */ /* 0x000fe4000001140c */
[----:B------:R-:W-:Y:S02]  /*f4a0*/  @!P2 LEA.HI.X R9, R15, R4, R16, 0x2, P6 ;  /* 0x000000040f09a211 */ /* 0x000fe400030f1410 */
[----:B-1----:R-:W-:-:S03]  /*f4b0*/  @!P1 LEA R6, P5, R13, R0, 0x2 ;  /* 0x000000000d069211 */ /* 0x002fc600078a10ff */
[----:B------:R3:W-:Y:S01]  /*f4c0*/  @!P2 ST.E.64 [R8.64], R58 ;  /* 0x0000003a0800a985 */ /* 0x0007e2000c101b06 */
[----:B------:R-:W-:Y:S02]  /*f4d0*/  @!P1 LEA.HI.X R7, R13, R4, R14, 0x2, P5 ;  /* 0x000000040d079211 */ /* 0x000fe400028f140e */
[----:B--2---:R-:W-:-:S03]  /*f4e0*/  @!P0 LEA R2, P4, R5, R0, 0x2 ;  /* 0x0000000005028211 */ /* 0x004fc600078810ff */
[----:B------:R3:W-:Y:S01]  /*f4f0*/  @!P1 ST.E.64 [R6.64], R54 ;  /* 0x0000003606009985 */ /* 0x0007e2000c101b06 */
[----:B------:R-:W-:-:S05]  /*f500*/  @!P0 LEA.HI.X R3, R5, R4, R12, 0x2, P4 ;  /* 0x0000000405038211 */ /* 0x000fca00020f140c */
        /* <DEDUP_REMOVED lines=8> */
.L_x_1413:
        /* <DEDUP_REMOVED lines=22> */
.L_x_1441:
        /* <DEDUP_REMOVED lines=57> */
.L_x_1443:
[----:B------:R-:W-:Y:S05]  /*fa80*/  BSYNC B0 ;  /* 0x0000000000007941 */ /* 0x000fea0003800000 */
.L_x_1442:
[----:B------:R-:W-:-:S13]  /*fa90*/  ISETP.GT.AND P0, PT, R19, 0x1, PT ;  /* 0x000000011300780c */ /* 0x000fda0003f04270 */
[----:B------:R-:W-:Y:S05]  /*faa0*/  @P0 BRA `(.L_x_1428) ;  /* 0x000007b000000947 */ /* 0x000fea0003800000 */
[----:B------:R-:W-:Y:S01]  /*fab0*/  MOV R2, c[0x0][0x4e8] ;  /* 0x00013a0000027a02 */ /* 0x000fe20000000f00 */
[----:B-1----:R-:W-:Y:S01]  /*fac0*/  IMAD R0, R18, c[0x0][0x3a0], RZ ;  /* 0x0000e80012007a24 */ /* 0x002fe200078e02ff */
[----:B------:R-:W-:Y:S01]  /*fad0*/  IADD3 R4, R224, R242, RZ ;  /* 0x000000f2e0047210 */ /* 0x000fe20007ffe0ff */
[----:B------:R-:W-:Y:S01]  /*fae0*/  IMAD R5, R21, c[0x0][0x3f0], RZ ;  /* 0x0000fc0015057a24 */ /* 0x000fe200078e02ff */
[----:B------:R-:W-:Y:S01]  /*faf0*/  ISETP.NE.AND P0, PT, R2, 0x1, PT ;  /* 0x000000010200780c */ /* 0x000fe20003f05270 */
[----:B------:R-:W-:-:S04]  /*fb00*/  IMAD.WIDE.U32 R2, R6, c[0x0][0x3a0], RZ ;  /* 0x0000e80006027a25 */ /* 0x000fc800078e00ff */
        /* <DEDUP_REMOVED lines=26> */
.L_x_1523:
[----:B------:R-:W-:Y:S05]  /*fcb0*/  BRA.DIV ~URZ, `(.L_x_1445) ;  /* 0x000048127f007947 */ /* 0x000fea000b800000 */
[----:B------:R3:W4:Y:S02]  /*fcc0*/  SHFL.IDX PT, R0, R12, RZ, 0x1c1f ;  /* 0x001c1fff0c007589 */ /* 0x00072400000e0000 */
.L_x_1524:
        /* <DEDUP_REMOVED lines=17> */
[----:B------:R2:W-:Y:S04]  /*fde0*/  @!P2 ST.E.128 [R8.64], RZ ;  /* 0x000000ff0800a985 */ /* 0x0005e8000c101d06 */
[----:B------:R2:W-:Y:S04]  /*fdf0*/  @!P1 ST.E.128 [R6.64], RZ ;  /* 0x000000ff06009985 */ /* 0x0005e8000c101d06 */
[----:B------:R2:W-:Y:S02]  /*fe00*/  @!P0 ST.E.128 [R2.64], RZ ;  /* 0x000000ff02008985 */ /* 0x0005e4000c101d06 */
.L_x_1447:
[----:B------:R-:W-:Y:S05]  /*fe10*/  BSYNC B0 ;  /* 0x0000000000007941 */ /* 0x000fea0003800000 */
.L_x_1446:
[----:B------:R-:W-:Y:S05]  /*fe20*/  BRA.DIV ~URZ, `(.L_x_1448) ;  /* 0x000047127f007947 */ /* 0x000fea000b800000 */
[----:B--2---:R2:W1:Y:S04]  /*fe30*/  SHFL.IDX PT, R4, R5, 0x1, 0x1c1f ;  /* 0x003c1f0005047f89 */ /* 0x00446800000e0000 */
[----:B----4-:R2:W4:Y:S02]  /*fe40*/  SHFL.IDX PT, R0, R12, 0x1, 0x1c1f ;  /* 0x003c1f000c007f89 */ /* 0x01052400000e0000 */
.L_x_1525:
        /* <DEDUP_REMOVED lines=16> */
[----:B------:R1:W-:Y:S04]  /*ff50*/  @!P2 ST.E.128 [R8.64], RZ ;  /* 0x000000ff0800a985 */ /* 0x0003e8000c101d06 */
[----:B------:R1:W-:Y:S04]  /*ff60*/  @!P1 ST.E.128 [R6.64], RZ ;  /* 0x000000ff06009985 */ /* 0x0003e8000c101d06 */
[----:B------:R1:W-:Y:S02]  /*ff70*/  @!P0 ST.E.128 [R2.64], RZ ;  /* 0x000000ff02008985 */ /* 0x0003e4000c101d06 */
.L_x_1450:
[----:B------:R-:W-:Y:S05]  /*ff80*/  BSYNC B0 ;  /* 0x0000000000007941 */ /* 0x000fea0003800000 */
.L_x_1449:
[----:B------:R-:W-:Y:S05]  /*ff90*/  BRA.DIV ~URZ, `(.L_x_1451) ;  /* 0x000046727f007947 */ /* 0x000fea000b800000 */
[----:B-1----:R1:W2:Y:S02]  /*ffa0*/  SHFL.IDX PT, R4, R5, 0x2, 0x1c1f ;  /* 0x005c1f0005047f89 */ /* 0x0022a400000e0000 */
.L_x_1526:
[----:B------:R-:W-:Y:S05]  /*ffb0*/  BRA.DIV ~URZ, `(.L_x_1452) ;  /* 0x000046c27f007947 */ /* 0x000fea000b800000 */
[----:B----4-:R4:W1:Y:S02]  /*ffc0*/  SHFL.IDX PT, R0, R12, 0x2, 0x1c1f ;  /* 0x005c1f000c007f89 */ /* 0x01086400000e0000 */
.L_x_1527:
        /* <DEDUP_REMOVED lines=19> */
.L_x_1454:
[----:B------:R-:W-:Y:S05]  /*10100*/  BSYNC B0 ;  /* 0x0000000000007941 */ /* 0x000fea0003800000 */
.L_x_1453:
[----:B------:R-:W-:Y:S05]  /*10110*/  BRA.DIV ~URZ, `(.L_x_1455) ;  /* 0x000045d27f007947 */ /* 0x000fea000b800000 */
[----:B--2---:R2:W3:Y:S04]  /*10120*/  SHFL.IDX PT, R4, R5, 0x3, 0x1c1f ;  /* 0x007c1f0005047f89 */ /* 0x0044e800000e0000 */
[----:B-1----:R2:W1:Y:S02]  /*10130*/  SHFL.IDX PT, R0, R12, 0x3, 0x1c1f ;  /* 0x007c1f000c007f89 */ /* 0x00246400000e0000 */
.L_x_1528:
        /* <DEDUP_REMOVED lines=10> */
[CC--:B------:R-:W-:Y:S02]  /*101e0*/  @!P1 LEA R6, P4, R225.reuse, R0.reuse, 0x1 ;  /* 0x00000000e1069211 */ /* 0x0c0fe400078808ff */
[----:B------:R-:W-:Y:S02]  /*101f0*/  @!P0 LEA R2, P3, R226, R0, 0x1 ;  /* 0x00000000e2028211 */ /* 0x000fe400078608ff */
[-C--:B------:R-:W-:Y:S02]  /*10200*/  @!P2 LEA.HI.X R9, R202, R4.reuse, R13, 0x1, P5 ;  /* 0x00000004ca09a211 */ /* 0x080fe400028f0c0d */
[-C--:B------:R-:W-:Y:S02]  /*10210*/  @!P1 LEA.HI.X R7, R225, R4.reuse, R12, 0x1, P4 ;  /* 0x00000004e1079211 */ /* 0x080fe400020f0c0c */
[----:B------:R-:W-:Y:S01]  /*10220*/  @!P0 LEA.HI.X R3, R226, R4, R5, 0x1, P3 ;  /* 0x00000004e2038211 */ /* 0x000fe200018f0c05 */
[----:B------:R1:W-:Y:S04]  /*10230*/  @!P2 ST.E.128 [R8.64], RZ ;  /* 0x000000ff0800a985 */ /* 0x0003e8000c101d06 */
[----:B------:R1:W-:Y:S04]  /*10240*/  @!P1 ST.E.128 [R6.64], RZ ;  /* 0x000000ff06009985 */ /* 0x0003e8000c101d06 */
[----:B------:R1:W-:Y:S02]  /*10250*/  @!P0 ST.E.128 [R2.64], RZ ;  /* 0x000000ff02008985 */ /* 0x0003e4000c101d06 */
.L_x_1428:
[----:B------:R-:W-:Y:S05]  /*10260*/  BSYNC B1 ;  /* 0x0000000000017941 */ /* 0x000fea0003800000 */
.L_x_1412:
        /* <DEDUP_REMOVED lines=9> */
[----:B--2-4-:R-:W-:-:S04]  /*10300*/  LOP3.LUT R12, R0, 0x1f, RZ, 0xc0, !PT ;  /* 0x0000001f000c7812 */ /* 0x014fc800078ec0ff */
[----:B------:R-:W-:Y:S01]  /*10310*/  ISETP.NE.AND P5, PT, R12, 0x1f, PT ;  /* 0x0000001f0c00780c */ /* 0x000fe20003fa5270 */
[----:B------:R-:W-:Y:S10]  /*10320*/  BRA.DIV ~URZ, `(.L_x_1457) ;  /* 0x000044927f007947 */ /* 0x000ff4000b800000 */
[----:B------:R2:W3:Y:S02]  /*10330*/  SHFL.IDX PT, R9, R74, RZ, 0x1f ;  /* 0x00001fff4a097589 */ /* 0x0004e400000e0000 */
.L_x_1529:
[----:B------:R-:W-:Y:S05]  /*10340*/  BRA.DIV ~URZ, `(.L_x_1458) ;  /* 0x000044e27f007947 */ /* 0x000fea000b800000 */
[----:B------:R4:W2:Y:S02]  /*10350*/  SHFL.IDX PT, R8, R74, 0x1, 0x1f ;  /* 0x00201f004a087f89 */ /* 0x0008a400000e0000 */
.L_x_1530:
[----:B-1----:R-:W-:Y:S02]  /*10360*/  IMAD.IADD R0, R247, 0x1, R12 ;  /* 0x00000001f7007824 */ /* 0x002fe400078e020c */
[----:B------:R-:W-:-:S03]  /*10370*/  IMAD.MOV.U32 R6, RZ, RZ, RZ ;  /* 0x000000ffff067224 */ /* 0x000fc600078e00ff */
        /* <DEDUP_REMOVED lines=15> */
[----:B------:R1:W4:Y:S02]  /*10470*/  SHFL.UP PT, R4, R0, 0x1, RZ ;  /* 0x0420000000047989 */ /* 0x00032400000e00ff */
.L_x_1531:
[----:B----4-:R-:W-:-:S04]  /*10480*/  SEL R4, R4, RZ, P0 ;  /* 0x000000ff04047207 */ /* 0x010fc80000000000 */
        /* <DEDUP_REMOVED lines=14> */
[----:B------:R1:W4:Y:S02]  /*10570*/  SHFL.IDX PT, R0, R4, 0x1f, 0x1f ;  /* 0x03e01f0004007f89 */ /* 0x00032400000e0000 */
.L_x_1532:
[----:B----4-:R-:W-:Y:S01]  /*10580*/  IMAD R0, R0, c[0x0][0x538], RZ ;  /* 0x00014e0000007a24 */ /* 0x010fe200078e02ff */
[----:B------:R-:W-:Y:S04]  /*10590*/  BSSY B1, `(.L_x_1461) ;  /* 0x00000c5000017945 */ /* 0x000fe80003800000 */
[----:B--2---:R-:W-:-:S04]  /*105a0*/  IADD3 R8, R0, R8, RZ ;  /* 0x0000000800087210 */ /* 0x004fc80007ffe0ff */
[----:B---3--:R-:W-:-:S13]  /*105b0*/  ISETP.GT.AND P6, PT, R8, R9, PT ;  /* 0x000000090800720c */ /* 0x008fda0003fc4270 */
[----:B------:R-:W-:Y:S05]  /*105c0*/  @P6 BRA `(.L_x_1462) ;  /* 0x0000024000006947 */ /* 0x000fea0003800000 */
.L_x_1466:
        /* <DEDUP_REMOVED lines=16> */
.L_x_1533:
        /* <DEDUP_REMOVED lines=16> */
.L_x_1534:
[----:B--2---:R-:W-:-:S05]  /*107d0*/  IMAD R0, R0, c[0x0][0x538], RZ ;  /* 0x00014e0000007a24 */ /* 0x004fca00078e02ff */
[----:B------:R-:W-:-:S04]  /*107e0*/  IADD3 R8, R0, R8, RZ ;  /* 0x0000000800087210 */ /* 0x000fc80007ffe0ff */
[----:B------:R-:W-:-:S13]  /*107f0*/  ISETP.GT.AND P6, PT, R8, R9, PT ;  /* 0x000000090800720c */ /* 0x000fda0003fc4270 */
[----:B-1----:R-:W-:Y:S05]  /*10800*/  @!P6 BRA `(.L_x_1466) ;  /* 0xfffffdc00000e947 */ /* 0x002fea000383ffff */
.L_x_1462:
[----:B------:R-:W-:-:S05]  /*10810*/  IADD3 R5, -R0, R8, RZ ;  /* 0x0000000800057210 */ /* 0x000fca0007ffe1ff */
[----:B------:R-:W-:-:S05]  /*10820*/  IMAD R0, R4, c[0x0][0x538], R5 ;  /* 0x00014e0004007a24 */ /* 0x000fca00078e0205 */
[----:B------:R-:W-:Y:S01]  /*10830*/  ISETP.GT.AND P0, PT, R0, R9, PT ;  /* 0x000000090000720c */ /* 0x000fe20003f04270 */
[----:B------:R-:W-:-:S12]  /*10840*/  BRA.DIV ~URZ, `(.L_x_1467) ;  /* 0x000044427f007947 */ /* 0x000fd8000b800000 */
[----:B------:R-:W-:-:S04]  /*10850*/  VOTE.ANY R10, PT, !P0 ;  /* 0x00000000000a7806 */ /* 0x000fc800040e0100 */
.L_x_1535:
[----:B------:R-:W2:Y:S02]  /*10860*/  POPC R0, R10 ;  /* 0x0000000a00007309 */ /* 0x000ea40000000000 */
[----:B--2---:R-:W-:Y:S01]  /*10870*/  IADD3 R247, R0, R247, RZ ;  /* 0x000000f700f77210 */ /* 0x004fe20007ffe0ff */
[----:B------:R-:W-:Y:S05]  /*10880*/  BRA.DIV ~URZ, `(.L_x_1468) ;  /* 0x000044527f007947 */ /* 0x000fea000b800000 */
[----:B------:R2:W3:Y:S04]  /*10890*/  SHFL.IDX PT, R8, R6, R0, 0x1f ;  /* 0x00001f0006087589 */ /* 0x0004e800000e0000 */
[----:B------:R2:W4:Y:S02]  /*108a0*/  SHFL.IDX PT, R7, R7, R0, 0x1f ;  /* 0x00001f0007077589 */ /* 0x00052400000e0000 */
.L_x_1536:
[----:B------:R-:W-:Y:S01]  /*108b0*/  ISETP.NE.AND P0, PT, R10, RZ, PT ;  /* 0x000000ff0a00720c */ /* 0x000fe20003f05270 */
[----:B------:R-:W-:-:S12]  /*108c0*/  BSSY B0, `(.L_x_1469) ;  /* 0x0000005000007945 */ /* 0x000fd80003800000 */
[----:B------:R-:W-:Y:S05]  /*108d0*/  @!P0 BRA `(.L_x_1470) ;  /* 0x0000003000008947 */ /* 0x000fea0003800000 */
[----:B--2---:R-:W-:Y:S01]  /*108e0*/  IADD3 R0, R0, -0x1, RZ ;  /* 0xffffffff00007810 */ /* 0x004fe20007ffe0ff */
[----:B------:R-:W-:Y:S05]  /*108f0*/  BRA.DIV ~URZ, `(.L_x_1471) ;  /* 0x000044b27f007947 */ /* 0x000fea000b800000 */
[----:B------:R2:W1:Y:S02]  /*10900*/  SHFL.IDX PT, R11, R4, R0, 0x1f ;  /* 0x00001f00040b7589 */ /* 0x00046400000e0000 */
.L_x_1470:
[----:B------:R-:W-:Y:S05]  /*10910*/  BSYNC B0 ;  /* 0x0000000000007941 */ /* 0x000fea0003800000 */
.L_x_1469:
[----:B----4-:R-:W-:Y:S01]  /*10920*/  ISETP.NE.AND P0, PT, R7, 0x1, PT ;  /* 0x000000010700780c */ /* 0x010fe20003f05270 */
[----:B-1----:R-:W-:Y:S01]  /*10930*/  IMAD R244, R11, c[0x0][0x538], R5 ;  /* 0x00014e000bf47a24 */ /* 0x002fe200078e0205 */
[----:B------:R-:W-:Y:S04]  /*10940*/  BSSY B0, `(.L_x_1472) ;  /* 0x0000082000007945 */ /* 0x000fe80003800000 */
[----:B------:R-:W-:-:S07]  /*10950*/  IADD3 R9, -R244, R9, RZ ;  /* 0x00000009f4097210 */ /* 0x000fce0007ffe1ff */
[----:B------:R-:W-:Y:S05]  /*10960*/  @!P0 BRA `(.L_x_1473) ;  /* 0x000003d000008947 */ /* 0x000fea0003800000 */
[-C--:B---3--:R-:W-:Y:S02]  /*10970*/  IABS R2, R8.reuse ;  /* 0x0000000800027213 */ /* 0x088fe40000000000 */
[----:B------:R-:W-:Y:S02]  /*10980*/  IABS R10, R8 ;  /* 0x00000008000a7213 */ /* 0x000fe40000000000 */
[----:B--2---:R-:W1:Y:S08]  /*10990*/  I2F.RP R0, R2 ;  /* 0x0000000200007306 */ /* 0x004e700000209400 */
        /* <DEDUP_REMOVED lines=56> */
[----:B------:R-:W-:Y:S01]  /*10d20*/  IMAD R246, R3, 0x10000, R0 ;  /* 0x0001000003f67824 */ /* 0x000fe200078e0200 */
[----:B------:R-:W-:Y:S05]  /*10d30*/  BRA `(.L_x_1474) ;  /* 0x0000042000007947 */ /* 0x000fea0003800000 */
.L_x_1473:
[----:B------:R-:W-:-:S04]  /*10d40*/  IMAD.MOV.U32 R2, RZ, RZ, 0x4 ;  /* 0x00000004ff027424 */ /* 0x000fc800078e00ff */
[----:B------:R-:W-:-:S05]  /*10d50*/  IMAD.WIDE R2, R247, R2, c[0x0][0x590] ;  /* 0x00016400f7027625 */ /* 0x000fca00078e0202 */
[----:B--2---:R-:W2:Y:S02]  /*10d60*/  LDG.E R4, [R2.64] ;  /* 0x0000000602047981 */ /* 0x004ea4000c1e1900 */
[----:B--23--:R-:W-:-:S05]  /*10d70*/  IMAD R10, R4, R8, RZ ;  /* 0x00000008040a7224 */ /* 0x00cfca00078e02ff */
        /* <DEDUP_REMOVED lines=61> */
[----:B------:R-:W-:Y:S02]  /*11150*/  IMAD R246, R2, R3, R6 ;  /* 0x0000000302f67224 */ /* 0x000fe400078e0206 */
.L_x_1474:
[----:B------:R-:W-:Y:S05]  /*11160*/  BSYNC B0 ;  /* 0x0000000000007941 */ /* 0x000fea0003800000 */
.L_x_1472:
[----:B------:R-:W-:-:S04]  /*11170*/  LOP3.LUT R2, RZ, R2, RZ, 0x33, !PT ;  /* 0x00000002ff027212 */ /* 0x000fc800078e33ff */
[----:B------:R-:W-:Y:S01]  /*11180*/  IADD3 R245, R2, R8, RZ ;  /* 0x0000000802f57210 */ /* 0x000fe20007ffe0ff */
[----:B------:R-:W-:Y:S05]  /*11190*/  BRA `(.L_x_1475) ;  /* 0x0000004000007947 */ /* 0x000fea0003800000 */
.L_x_1463:
[----:B------:R-:W-:Y:S01]  /*111a0*/  IMAD.MOV.U32 R244, RZ, RZ, R9 ;  /* 0x000000fffff47224 */ /* 0x000fe200078e0009 */
[----:B------:R-:W-:Y:S01]  /*111b0*/  MOV R246, RZ ;  /* 0x000000ff00f67202 */ /* 0x000fe20000000f00 */
[----:B------:R-:W-:Y:S01]  /*111c0*/  IMAD.MOV.U32 R245, RZ, RZ, RZ ;  /* 0x000000fffff57224 */ /* 0x000fe200078e00ff */
[----:B------:R-:W-:Y:S02]  /*111d0*/  MOV R247, c[0x0][0x53c] ;  /* 0x00014f0000f77a02 */ /* 0x000fe40000000f00 */
.L_x_1475:
[----:B------:R-:W-:Y:S05]  /*111e0*/  BSYNC B1 ;  /* 0x0000000000017941 */ /* 0x000fea0003800000 */
.L_x_1461:
[----:B------:R-:W-:Y:S01]  /*111f0*/  WARPSYNC 0xffffffff ;  /* 0xffffffff00007948 */ /* 0x000fe20003800000 */
[----:B------:R-:W-:Y:S01]  /*11200*/  BAR.SYNC.DEFER_BLOCKING 0x4, 0x80 ;  /* 0x0102000000007b1d */ /* 0x000fe20000010000 */
[----:B------:R-:W-:-:S13]  /*11210*/  ISETP.NE.AND P0, PT, R12, RZ, PT ;  /* 0x000000ff0c00720c */ /* 0x000fda0003f05270 */
[----:B------:R2:W-:Y:S04]  /*11220*/  @!P0 STS.128 [0xc080], R244 ;  /* 0x00c080f4ff008388 */ /* 0x0005e80000000c00 */
[----:B------:R-:W-:Y:S06]  /*11230*/  BAR.ARV 0x5, 0x80 ;  /* 0x0142000000007b1d */ /* 0x000fec0000002000 */
.L_x_1456:
[----:B-1----:R-:W-:-:S13]  /*11240*/  ISETP.GE.AND P0, PT, R247, c[0x0][0x53c], PT ;  /* 0x00014f00f7007a0c */ /* 0x002fda0003f06270 */
[----:B--23--:R-:W-:Y:S01]  /*11250*/  @P0 CALL.REL.NOINC `(.L_x_1476) ;  /* 0x0000001000000944 */ /* 0x00cfe20003c00000 */
[----:B------:R-:W-:Y:S05]  /*11260*/  BRA `(.L_x_1477) ;  /* 0xffff07c000007947 */ /* 0x000fea000383ffff */
.L_x_1476:
[----:B------:R-:W-:Y:S05]  /*11270*/  EXIT ;  /* 0x000000000000794d */ /* 0x000fea0003800000 */
.L_x_1339:
[----:B------:R-:W-:Y:S01]  /*11280*/  IMAD.MOV.U32 R0, RZ, RZ, R5 ;  /* 0x000000ffff007224 */ /* 0x000fe200078e0005 */
[----:B------:R-:W-:Y:S02]  /*11290*/  MOV R2, 0x1 ;  /* 0x0000000100027802 */ /* 0x000fe40000000f00 */
[----:B------:R-:W-:Y:S02]  /*112a0*/  MOV R3, 0x112c0 ;  /* 0x000112c000037802 */ /* 0x000fe40000000f00 */
[----:B--2---:R-:W-:Y:S05]  /*112b0*/  CALL.REL.NOINC `($__internal_21_$__cuda_sm70_shflsync_up_p) ;  /* 0x00003c2000007944 */ /* 0x004fea0003c00000 */
[----:B------:R-:W-:Y:S01]  /*112c0*/  MOV R0, R4 ;  /* 0x0000000400007202 */ /* 0x000fe20000000f00 */
[----:B------:R-:W-:Y:S05]  /*112d0*/  BRA `(.L_x_1478) ;  /* 0xfffef16000007947 */ /* 0x000fea000383ffff */
.L_x_1340:
[----:B------:R-:W-:Y:S01]  /*112e0*/  IMAD.MOV.U32 R0, RZ, RZ, R5 ;  /* 0x000000ffff007224 */ /* 0x000fe200078e0005 */
[----:B------:R-:W-:Y:S02]  /*112f0*/  MOV R2, 0x2 ;  /* 0x0000000200027802 */ /* 0x000fe40000000f00 */
[----:B------:R-:W-:Y:S02]  /*11300*/  MOV R3, 0x11320 ;  /* 0x0001132000037802 */ /* 0x000fe40000000f00 */
[----:B--2---:R-:W-:Y:S05]  /*11310*/  CALL.REL.NOINC `($__internal_21_$__cuda_sm70_shflsync_up_p) ;  /* 0x00003bc000007944 */ /* 0x004fea0003c00000 */
[----:B------:R-:W-:Y:S01]  /*11320*/  SEL R0, R4, RZ, P4 ;  /* 0x000000ff04007207 */ /* 0x000fe20002000000 */
[----:B------:R-:W-:Y:S01]  /*11330*/  IMAD.MOV.U32 R2, RZ, RZ, 0x4 ;  /* 0x00000004ff027424 */ /* 0x000fe200078e00ff */
[----:B------:R-:W-:-:S03]  /*11340*/  MOV R3, 0x11370 ;  /* 0x0001137000037802 */ /* 0x000fc60000000f00 */
[----:B------:R-:W-:Y:S02]  /*11350*/  IMAD.IADD R0, R5, 0x1, R0 ;  /* 0x0000000105007824 */ /* 0x000fe400078e0200 */
[----:B------:R-:W-:Y:S05]  /*11360*/  CALL.REL.NOINC `($__internal_21_$__cuda_sm70_shflsync_up_p) ;  /* 0x00003b7000007944 */ /* 0x000fea0003c00000 */
        /* <DEDUP_REMOVED lines=12> */
[----:B------:R-:W-:Y:S02]  /*11430*/  MOV R204, 0x1f ;  /* 0x0000001f00cc7802 */ /* 0x000fe40000000f00 */
[----:B------:R-:W-:Y:S01]  /*11440*/  MOV R3, 0x11480 ;  /* 0x0001148000037802 */ /* 0x000fe20000000f00 */
[----:B------:R-:W-:-:S04]  /*11450*/  IMAD.IADD R4, R0, 0x1, R4 ;  /* 0x0000000100047824 */ /* 0x000fc800078e0204 */
[----:B------:R-:W-:Y:S02]  /*11460*/  IMAD.MOV.U32 R116, RZ, RZ, R4 ;  /* 0x000000ffff747224 */ /* 0x000fe400078e0004 */
[----:B------:R-:W-:Y:S05]  /*11470*/  CALL.REL.NOINC `($__internal_20_$__cuda_sm70_shflsync_idx_p) ;  /* 0x00003a0000007944 */ /* 0x000fea0003c00000 */
[----:B------:R-:W-:Y:S01]  /*11480*/  MOV R0, R204 ;  /* 0x000000cc00007202 */ /* 0x000fe20000000f00 */
[----:B------:R-:W-:Y:S05]  /*11490*/  BRA `(.L_x_1479) ;  /* 0xfffef0a000007947 */ /* 0x000fea000383ffff */
.L_x_1342:
[----:B------:R-:W-:Y:S02]  /*114a0*/  SEL R0, RZ, 0x1, P0 ;  /* 0x00000001ff007807 */ /* 0x000fe40000000000 */
[----:B------:R-:W-:Y:S02]  /*114b0*/  MOV R2, 0x114d0 ;  /* 0x000114d000027802 */ /* 0x000fe40000000f00 */
[----:B--2---:R-:W-:Y:S05]  /*114c0*/  CALL.REL.NOINC `($__internal_22_$__cuda_sm70_votesync_ballot) ;  /* 0x00003a8000007944 */ /* 0x004fea0003c00000 */
[----:B------:R-:W-:Y:S01]  /*114d0*/  MOV R6, R0 ;  /* 0x0000000000067202 */ /* 0x000fe20000000f00 */
[----:B------:R-:W-:Y:S05]  /*114e0*/  BRA `(.L_x_1480) ;  /* 0xfffef0e000007947 */ /* 0x000fea000383ffff */
.L_x_1343:
[----:B------:R-:W-:Y:S01]  /*114f0*/  IMAD.MOV.U32 R116, RZ, RZ, R9 ;  /* 0x000000ffff747224 */ /* 0x000fe200078e0009 */
[----:B------:R-:W-:Y:S01]  /*11500*/  MOV R2, R0 ;  /* 0x0000000000027202 */ /* 0x000fe20000000f00 */
[----:B------:R-:W-:Y:S01]  /*11510*/  IMAD.MOV.U32 R204, RZ, RZ, 0x1f ;  /* 0x0000001fffcc7424 */ /* 0x000fe200078e00ff */
[----:B------:R-:W-:Y:S02]  /*11520*/  MOV R3, 0x11540 ;  /* 0x0001154000037802 */ /* 0x000fe40000000f00 */
[----:B------:R-:W-:Y:S05]  /*11530*/  CALL.REL.NOINC `($__internal_20_$__cuda_sm70_shflsync_idx_p) ;  /* 0x0000394000007944 */ /* 0x000fea0003c00000 */
[----:B------:R-:W-:Y:S01]  /*11540*/  IMAD.MOV.U32 R245, RZ, RZ, R204 ;  /* 0x000000fffff57224 */ /* 0x000fe200078e00cc */
[----:B------:R-:W-:Y:S01]  /*11550*/  MOV R116, R8 ;  /* 0x0000000800747202 */ /* 0x000fe20000000f00 */
[----:B------:R-:W-:Y:S01]  /*11560*/  IMAD.MOV.U32 R5, RZ, RZ, RZ ;  /* 0x000000ffff057224 */ /* 0x000fe200078e00ff */
[----:B------:R-:W-:Y:S01]  /*11570*/  MOV R2, R0 ;  /* 0x0000000000027202 */ /* 0x000fe20000000f00 */
[----:B------:R-:W-:Y:S01]  /*11580*/  IMAD.MOV.U32 R204, RZ, RZ, 0x1f ;  /* 0x0000001fffcc7424 */ /* 0x000fe200078e00ff */
[----:B------:R-:W-:-:S02]  /*11590*/  MOV R3, 0x115b0 ;  /* 0x000115b000037802 */ /* 0x000fc40000000f00 */
[----:B------:R-:W-:Y:S05]  /*115a0*/  CALL.REL.NOINC `($__internal_20_$__cuda_sm70_shflsync_idx_p) ;  /* 0x000038d000007944 */ /* 0x000fea0003c00000 */
[----:B------:R-:W-:Y:S01]  /*115b0*/  MOV R9, R204 ;  /* 0x000000cc00097202 */ /* 0x000fe20000000f00 */
[----:B------:R-:W-:Y:S05]  /*115c0*/  BRA `(.L_x_1481) ;  /* 0xfffef06000007947 */ /* 0x000fea000383ffff */
.L_x_1346:
[----:B------:R-:W-:Y:S01]  /*115d0*/  IMAD.MOV.U32 R116, RZ, RZ, R4 ;  /* 0x000000ffff747224 */ /* 0x000fe200078e0004 */
[----:B------:R-:W-:Y:S01]  /*115e0*/  MOV R2, R0 ;  /* 0x0000000000027202 */ /* 0x000fe20000000f00 */
[----:B------:R-:W-:Y:S01]  /*115f0*/  IMAD.MOV.U32 R204, RZ, RZ, 0x1f ;  /* 0x0000001fffcc7424 */ /* 0x000fe200078e00ff */
[----:B------:R-:W-:-:S02]  /*11600*/  MOV R3, 0x11620 ;  /* 0x0001162000037802 */ /* 0x000fc40000000f00 */
[----:B--23--:R-:W-:Y:S05]  /*11610*/  CALL.REL.NOINC `($__internal_20_$__cuda_sm70_shflsync_idx_p) ;  /* 0x0000386000007944 */ /* 0x00cfea0003c00000 */
[----:B------:R-:W-:Y:S01]  /*11620*/  MOV R5, R204 ;  /* 0x000000cc00057202 */ /* 0x000fe20000000f00 */
[----:B------:R-:W-:Y:S05]  /*11630*/  BRA `(.L_x_1345) ;  /* 0xfffef05000007947 */ /* 0x000fea000383ffff */
.L_x_1357:
[----:B------:R-:W-:Y:S01]  /*11640*/  IMAD.MOV.U32 R116, RZ, RZ, R5 ;  /* 0x000000ffff747224 */ /* 0x000fe200078e0005 */
[----:B------:R-:W-:Y:S01]  /*11650*/  MOV R2, RZ ;  /* 0x000000ff00027202 */ /* 0x000fe20000000f00 */
[----:B------:R-:W-:Y:S01]  /*11660*/  IMAD.MOV.U32 R204, RZ, RZ, 0x1c1f ;  /* 0x00001c1fffcc7424 */ /* 0x000fe200078e00ff */
[----:B------:R-:W-:-:S02]  /*11670*/  MOV R3, 0x11690 ;  /* 0x0001169000037802 */ /* 0x000fc40000000f00 */
[----:B-----5:R-:W-:Y:S05]  /*11680*/  CALL.REL.NOINC `($__internal_20_$__cuda_sm70_shflsync_idx_p) ;  /* 0x000037f000007944 */ /* 0x020fea0003c00000 */
[----:B------:R-:W-:Y:S01]  /*11690*/  MOV R4, R204 ;  /* 0x000000cc00047202 */ /* 0x000fe20000000f00 */
[----:B------:R-:W-:Y:S05]  /*116a0*/  BRA `(.L_x_1482) ;  /* 0xffff10a000007947 */ /* 0x000fea000383ffff */
.L_x_1358:
[----:B------:R-:W-:Y:S01]  /*116b0*/  IMAD.MOV.U32 R116, RZ, RZ, R12 ;  /* 0x000000ffff747224 */ /* 0x000fe200078e000c */
[----:B------:R-:W-:Y:S01]  /*116c0*/  MOV R2, RZ ;  /* 0x000000ff00027202 */ /* 0x000fe20000000f00 */
[----:B------:R-:W-:Y:S01]  /*116d0*/  IMAD.MOV.U32 R204, RZ, RZ, 0x1c1f ;  /* 0x00001c1fffcc7424 */ /* 0x000fe200078e00ff */
[----:B------:R-:W-:-:S02]  /*116e0*/  MOV R3, 0x11700 ;  /* 0x0001170000037802 */ /* 0x000fc40000000f00 */
[----:B-12--5:R-:W-:Y:S05]  /*116f0*/  CALL.REL.NOINC `($__internal_20_$__cuda_sm70_shflsync_idx_p) ;  /* 0x0000378000007944 */ /* 0x026fea0003c00000 */
[----:B------:R-:W-:Y:S01]  /*11700*/  MOV R0, R204 ;  /* 0x000000cc00007202 */ /* 0x000fe20000000f00 */
[----:B------:R-:W-:Y:S05]  /*11710*/  BRA `(.L_x_1483) ;  /* 0xffff105000007947 */ /* 0x000fea000383ffff */
.L_x_1361:
[----:B------:R-:W-:Y:S01]  /*11720*/  IMAD.MOV.U32 R116, RZ, RZ, R5 ;  /* 0x000000ffff747224 */ /* 0x000fe200078e0005 */
[----:B--2---:R-:W-:Y:S01]  /*11730*/  MOV R2, 0x1 ;  /* 0x0000000100027802 */ /* 0x004fe20000000f00 */
[----:B------:R-:W-:Y:S01]  /*11740*/  IMAD.MOV.U32 R204, RZ, RZ, 0x1c1f ;  /* 0x00001c1fffcc7424 */ /* 0x000fe200078e00ff */
[----:B------:R-:W-:-:S02]  /*11750*/  MOV R3, 0x11770 ;  /* 0x0001177000037802 */ /* 0x000fc40000000f00 */
[----:B-1-345:R-:W-:Y:S05]  /*11760*/  CALL.REL.NOINC `($__internal_20_$__cuda_sm70_shflsync_idx_p) ;  /* 0x0000371000007944 */ /* 0x03afea0003c00000 */
[----:B------:R-:W-:Y:S01]  /*11770*/  IMAD.MOV.U32 R4, RZ, RZ, R204 ;  /* 0x000000ffff047224 */ /* 0x000fe200078e00cc */
[----:B------:R-:W-:Y:S01]  /*11780*/  MOV R2, 0x1 ;  /* 0x0000000100027802 */ /* 0x000fe20000000f00 */
[----:B------:R-:W-:Y:S01]  /*11790*/  IMAD.MOV.U32 R116, RZ, RZ, R12 ;  /* 0x000000ffff747224 */ /* 0x000fe200078e000c */
[----:B------:R-:W-:-:S02]  /*117a0*/  MOV R204, 0x1c1f ;  /* 0x00001c1f00cc7802 */ /* 0x000fc40000000f00 */
[----:B------:R-:W-:Y:S02]  /*117b0*/  MOV R3, 0x117d0 ;  /* 0x000117d000037802 */ /* 0x000fe40000000f00 */
[----:B------:R-:W-:Y:S05]  /*117c0*/  CALL.REL.NOINC `($__internal_20_$__cuda_sm70_shflsync_idx_p) ;  /* 0x000036b000007944 */ /* 0x000fea0003c00000 */
[----:B------:R-:W-:Y:S01]  /*117d0*/  MOV R0, R204 ;  /* 0x000000cc00007202 */ /* 0x000fe20000000f00 */
[----:B------:R-:W-:Y:S05]  /*117e0*/  BRA `(.L_x_1484) ;  /* 0xffff112000007947 */ /* 0x000fea000383ffff */
.L_x_1364:
[----:B------:R-:W-:Y:S01]  /*117f0*/  IMAD.MOV.U32 R116, RZ, RZ, R5 ;  /* 0x000000ffff747224 */ /* 0x000fe200078e0005 */
[----:B-1----:R-:W-:Y:S01]  /*11800*/  MOV R2, 0x2 ;  /* 0x0000000200027802 */ /* 0x002fe20000000f00 */
[----:B------:R-:W-:Y:S01]  /*11810*/  IMAD.MOV.U32 R204, RZ, RZ, 0x1c1f ;  /* 0x00001c1fffcc7424 */ /* 0x000fe200078e00ff */
[----:B------:R-:W-:Y:S02]  /*11820*/  MOV R3, 0x11840 ;  /* 0x0001184000037802 */ /* 0x000fe40000000f00 */
[----:B--2345:R-:W-:Y:S05]  /*11830*/  CALL.REL.NOINC `($__internal_20_$__cuda_sm70_shflsync_idx_p) ;  /* 0x0000364000007944 */ /* 0x03cfea0003c00000 */
[----:B------:R-:W-:Y:S01]  /*11840*/  MOV R4, R204 ;  /* 0x000000cc00047202 */ /* 0x000fe20000000f00 */
[----:B------:R-:W-:Y:S05]  /*11850*/  BRA `(.L_x_1485) ;  /* 0xffff123000007947 */ /* 0x000fea000383ffff */
.L_x_1365:
[----:B------:R-:W-:Y:S01]  /*11860*/  IMAD.MOV.U32 R116, RZ, RZ, R12 ;  /* 0x000000ffff747224 */ /* 0x000fe200078e000c */
[----:B------:R-:W-:Y:S01]  /*11870*/  MOV R2, 0x2 ;  /* 0x0000000200027802 */ /* 0x000fe20000000f00 */
[----:B------:R-:W-:Y:S01]  /*11880*/  IMAD.MOV.U32 R204, RZ, RZ, 0x1c1f ;  /* 0x00001c1fffcc7424 */ /* 0x000fe200078e00ff */
[----:B------:R-:W-:Y:S02]  /*11890*/  MOV R3, 0x118b0 ;  /* 0x000118b000037802 */ /* 0x000fe40000000f00 */
[----:B-12345:R-:W-:Y:S05]  /*118a0*/  CALL.REL.NOINC `($__internal_20_$__cuda_sm70_shflsync_idx_p) ;  /* 0x000035d000007944 */ /* 0x03efea0003c00000 */
[----:B------:R-:W-:Y:S01]  /*118b0*/  MOV R0, R204 ;  /* 0x000000cc00007202 */ /* 0x000fe20000000f00 */
[----:B------:R-:W-:Y:S05]  /*118c0*/  BRA `(.L_x_1486) ;  /* 0xffff11e000007947 */ /* 0x000fea000383ffff */
.L_x_1368:
[----:B------:R-:W-:Y:S01]  /*118d0*/  IMAD.MOV.U32 R116, RZ, RZ, R5 ;  /* 0x000000ffff747224 */ /* 0x000fe200078e0005 */
[----:B-1----:R-:W-:Y:S01]  /*118e0*/  MOV R2, 0x3 ;  /* 0x0000000300027802 */ /* 0x002fe20000000f00 */
[----:B------:R-:W-:Y:S01]  /*118f0*/  IMAD.MOV.U32 R204, RZ, RZ, 0x1c1f ;  /* 0x00001c1fffcc7424 */ /* 0x000fe200078e00ff */
[----:B------:R-:W-:-:S02]  /*11900*/  MOV R3, 0x11920 ;  /* 0x0001192000037802 */ /* 0x000fc40000000f00 */
[----:B--2345:R-:W-:Y:S05]  /*11910*/  CALL.REL.NOINC `($__internal_20_$__cuda_sm70_shflsync_idx_p) ;  /* 0x0000356000007944 */ /* 0x03cfea0003c00000 */
        /* <DEDUP_REMOVED lines=8> */
.L_x_1371:
[----:B------:R-:W-:Y:S01]  /*119a0*/  IMAD.MOV.U32 R116, RZ, RZ, R24 ;  /* 0x000000ffff747224 */ /* 0x000fe200078e0018 */
[----:B-1----:R-:W-:Y:S01]  /*119b0*/  MOV R2, 0x1 ;  /* 0x0000000100027802 */ /* 0x002fe20000000f00 */
[----:B------:R-:W-:Y:S01]  /*119c0*/  IMAD.MOV.U32 R204, RZ, RZ, 0x1c1f ;  /* 0x00001c1fffcc7424 */ /* 0x000fe200078e00ff */
[----:B------:R-:W-:Y:S02]  /*119d0*/  MOV R3, 0x119f0 ;  /* 0x000119f000037802 */ /* 0x000fe40000000f00 */
[----:B------:R-:W-:Y:S05]  /*119e0*/  CALL.REL.NOINC `($__internal_20_$__cuda_sm70_shflsync_idx_p) ;  /* 0x0000349000007944 */ /* 0x000fea0003c00000 */
[----:B------:R-:W-:Y:S01]  /*119f0*/  IMAD.MOV.U32 R20, RZ, RZ, R204 ;  /* 0x000000ffff147224 */ /* 0x000fe200078e00cc */
[----:B------:R-:W-:Y:S01]  /*11a00*/  MOV R2, 0x1 ;  /* 0x0000000100027802 */ /* 0x000fe20000000f00 */
[----:B------:R-:W-:Y:S01]  /*11a10*/  IMAD.MOV.U32 R116, RZ, RZ, R25 ;  /* 0x000000ffff747224 */ /* 0x000fe200078e0019 */
[----:B------:R-:W-:Y:S02]  /*11a20*/  MOV R204, 0x1c1f ;  /* 0x00001c1f00cc7802 */ /* 0x000fe40000000f00 */
[----:B------:R-:W-:Y:S02]  /*11a30*/  MOV R3, 0x11a50 ;  /* 0x00011a5000037802 */ /* 0x000fe40000000f00 */
[----:B------:R-:W-:Y:S05]  /*11a40*/  CALL.REL.NOINC `($__internal_20_$__cuda_sm70_shflsync_idx_p) ;  /* 0x0000343000007944 */ /* 0x000fea0003c00000 */
[----:B------:R-:W-:Y:S01]  /*11a50*/  MOV R2, R204 ;  /* 0x000000cc00027202 */ /* 0x000fe20000000f00 */
[----:B------:R-:W-:Y:S05]  /*11a60*/  BRA `(.L_x_1488) ;  /* 0xffff1bb000007947 */ /* 0x000fea000383ffff */
.L_x_1374:
[----:B------:R-:W-:Y:S01]  /*11a70*/  IMAD.MOV.U32 R116, RZ, RZ, R5 ;  /* 0x000000ffff747224 */ /* 0x000fe200078e0005 */
[----:B------:R-:W-:Y:S01]  /*11a80*/  MOV R2, RZ ;  /* 0x000000ff00027202 */ /* 0x000fe20000000f00 */
[----:B------:R-:W-:Y:S01]  /*11a90*/  IMAD.MOV.U32 R204, RZ, RZ, 0x1c1f ;  /* 0x00001c1fffcc7424 */ /* 0x000fe200078e00ff */
[----:B------:R-:W-:-:S02]  /*11aa0*/  MOV R3, 0x11ac0 ;  /* 0x00011ac000037802 */ /* 0x000fc40000000f00 */
[----:B------:R-:W-:Y:S05]  /*11ab0*/  CALL.REL.NOINC `($__internal_20_$__cuda_sm70_shflsync_idx_p) ;  /* 0x000033c000007944 */ /* 0x000fea0003c00000 */
[----:B------:R-:W-:Y:S01]  /*11ac0*/  MOV R4, R204 ;  /* 0x000000cc00047202 */ /* 0x000fe20000000f00 */
[----:B------:R-:W-:Y:S05]  /*11ad0*/  BRA `(.L_x_1489) ;  /* 0xffff249000007947 */ /* 0x000fea000383ffff */
.L_x_1375:
[----:B------:R-:W-:Y:S01]  /*11ae0*/  IMAD.MOV.U32 R116, RZ, RZ, R10 ;  /* 0x000000ffff747224 */ /* 0x000fe200078e000a */
[----:B------:R-:W-:Y:S01]  /*11af0*/  MOV R2, RZ ;  /* 0x000000ff00027202 */ /* 0x000fe20000000f00 */
[----:B------:R-:W-:Y:S01]  /*11b00*/  IMAD.MOV.U32 R204, RZ, RZ, 0x1c1f ;  /* 0x00001c1fffcc7424 */ /* 0x000fe200078e00ff */
[----:B------:R-:W-:-:S02]  /*11b10*/  MOV R3, 0x11b30 ;  /* 0x00011b3000037802 */ /* 0x000fc40000000f00 */
[----:B-12---:R-:W-:Y:S05]  /*11b20*/  CALL.REL.NOINC `($__internal_20_$__cuda_sm70_shflsync_idx_p) ;  /* 0x0000335000007944 */ /* 0x006fea0003c00000 */
[----:B------:R-:W-:Y:S01]  /*11b30*/  MOV R0, R204 ;  /* 0x000000cc00007202 */ /* 0x000fe20000000f00 */
[----:B------:R-:W-:Y:S05]  /*11b40*/  BRA `(.L_x_1490) ;  /* 0xffff244000007947 */ /* 0x000fea000383ffff */
.L_x_1378:
[----:B------:R-:W-:Y:S01]  /*11b50*/  IMAD.MOV.U32 R116, RZ, RZ, R5 ;  /* 0x000000ffff747224 */ /* 0x000fe200078e0005 */
[----:B--2---:R-:W-:Y:S01]  /*11b60*/  MOV R2, 0x1 ;  /* 0x0000000100027802 */ /* 0x004fe20000000f00 */
[----:B------:R-:W-:Y:S01]  /*11b70*/  IMAD.MOV.U32 R204, RZ, RZ, 0x1c1f ;  /* 0x00001c1fffcc7424 */ /* 0x000fe200078e00ff */
[----:B------:R-:W-:-:S03]  /*11b80*/  MOV R3, 0x11ba0 ;  /* 0x00011ba000037802 */ /* 0x000fc60000000f00 */
[----:B-1-34-:R-:W-:Y:S05]  /*11b90*/  CALL.REL.NOINC `($__internal_20_$__cuda_sm70_shflsync_idx_p) ;  /* 0x000032e000007944 */ /* 0x01afea0003c00000 */
        /* <DEDUP_REMOVED lines=8> */
.L_x_1379:
[----:B------:R-:W-:Y:S01]  /*11c20*/  IMAD.MOV.U32 R116, RZ, RZ, R0 ;  /* 0x000000ffff747224 */ /* 0x000fe200078e0000 */
[----:B------:R-:W-:Y:S01]  /*11c30*/  MOV R2, RZ ;  /* 0x000000ff00027202 */ /* 0x000fe20000000f00 */
[----:B------:R-:W-:Y:S01]  /*11c40*/  IMAD.MOV.U32 R204, RZ, RZ, 0x1c1f ;  /* 0x00001c1fffcc7424 */ /* 0x000fe200078e00ff */
[----:B------:R-:W-:Y:S02]  /*11c50*/  MOV R3, 0x11c70 ;  /* 0x00011c7000037802 */ /* 0x000fe40000000f00 */
[----:B---3--:R-:W-:Y:S05]  /*11c60*/  CALL.REL.NOINC `($__internal_20_$__cuda_sm70_shflsync_idx_p) ;  /* 0x0000321000007944 */ /* 0x008fea0003c00000 */
[----:B------:R-:W-:Y:S01]  /*11c70*/  MOV R2, R204 ;  /* 0x000000cc00027202 */ /* 0x000fe20000000f00 */
[----:B------:R-:W-:Y:S05]  /*11c80*/  BRA `(.L_x_1492) ;  /* 0xffff266000007947 */ /* 0x000fea000383ffff */
.L_x_1380:
[----:B------:R-:W-:Y:S01]  /*11c90*/  IMAD.MOV.U32 R116, RZ, RZ, R0 ;  /* 0x000000ffff747224 */ /* 0x000fe200078e0000 */
[----:B------:R-:W-:Y:S01]  /*11ca0*/  MOV R2, 0x1 ;  /* 0x0000000100027802 */ /* 0x000fe20000000f00 */
[----:B------:R-:W-:Y:S01]  /*11cb0*/  IMAD.MOV.U32 R204, RZ, RZ, 0x1c1f ;  /* 0x00001c1fffcc7424 */ /* 0x000fe200078e00ff */
[----:B------:R-:W-:Y:S02]  /*11cc0*/  MOV R3, 0x11ce0 ;  /* 0x00011ce000037802 */ /* 0x000fe40000000f00 */
[----:B-1----:R-:W-:Y:S05]  /*11cd0*/  CALL.REL.NOINC `($__internal_20_$__cuda_sm70_shflsync_idx_p) ;  /* 0x000031a000007944 */ /* 0x002fea0003c00000 */
[----:B------:R-:W-:Y:S01]  /*11ce0*/  IMAD.IADD R2, R4, 0x1, R204 ;  /* 0x0000000104027824 */ /* 0x000fe200078e02cc */
[----:B------:R-:W-:Y:S01]  /*11cf0*/  MOV R3, 0x11ed0 ;  /* 0x00011ed000037802 */ /* 0x000fe20000000f00 */
[----:B------:R-:W-:-:S02]  /*11d00*/  IMAD.MOV.U32 R116, RZ, RZ, R0 ;  /* 0x000000ffff747224 */ /* 0x000fc400078e0000 */
        /* <DEDUP_REMOVED lines=21> */
[----:B------:R-:W-:Y:S01]  /*11e60*/  ISETP.GT.AND P0, PT, R2, 0x29, PT ;  /* 0x000000290200780c */ /* 0x000fe20003f04270 */
[----:B------:R-:W-:Y:S01]  /*11e70*/  IMAD.MOV.U32 R2, RZ, RZ, 0x2 ;  /* 0x00000002ff027424 */ /* 0x000fe200078e00ff */
[----:B------:R-:W-:Y:S02]  /*11e80*/  FSEL R115, R34, -INF , P6 ;  /* 0xff80000022737808 */ /* 0x000fe40003000000 */
[----:B------:R-:W-:Y:S02]  /*11e90*/  FSEL R114, R35, -INF , P5 ;  /* 0xff80000023727808 */ /* 0x000fe40002800000 */
[----:B------:R-:W-:Y:S02]  /*11ea0*/  FSEL R113, R30, -INF , P4 ;  /* 0xff8000001e717808 */ /* 0x000fe40002000000 */
[----:B------:R-:W-:-:S02]  /*11eb0*/  FSEL R112, R31, -INF , P0 ;  /* 0xff8000001f707808 */ /* 0x000fc40000000000 */
[----:B------:R-:W-:Y:S05]  /*11ec0*/  CALL.REL.NOINC `($__internal_20_$__cuda_sm70_shflsync_idx_p) ;  /* 0x00002fb000007944 */ /* 0x000fea0003c00000 */
        /* <DEDUP_REMOVED lines=32> */
[----:B------:R-:W-:Y:S01]  /*120d0*/  FMNMX.FTZ R121, R10, R11, !PT ;  /* 0x0000000b0a797209 */ /* 0x000fe20007810000 */
[----:B------:R-:W-:Y:S01]  /*120e0*/  IMAD.MOV.U32 R0, RZ, RZ, 0x2 ;  /* 0x00000002ff007424 */ /* 0x000fe200078e00ff */
[----:B------:R-:W-:-:S02]  /*120f0*/  FMNMX.FTZ R120, R12, R13, !PT ;  /* 0x0000000d0c787209 */ /* 0x000fc40007810000 */
[----:B------:R-:W-:Y:S02]  /*12100*/  IMNMX R5, R5, R4, PT ;  /* 0x0000000405057217 */ /* 0x000fe40003800200 */
[----:B------:R-:W-:Y:S02]  /*12110*/  FMNMX.FTZ R121, R14, R121, !PT ;  /* 0x000000790e797209 */ /* 0x000fe40007810000 */
[C---:B------:R-:W-:Y:S02]  /*12120*/  ISETP.GT.AND P6, PT, R5.reuse, RZ, PT ;  /* 0x000000ff0500720c */ /* 0x040fe40003fc4270 */
[C---:B------:R-:W-:Y:S02]  /*12130*/  ISETP.GT.AND P5, PT, R5.reuse, 0x1, PT ;  /* 0x000000010500780c */ /* 0x040fe40003fa4270 */
[----:B------:R-:W-:Y:S02]  /*12140*/  ISETP.GT.AND P4, PT, R5, 0x8, PT ;  /* 0x000000080500780c */ /* 0x000fe40003f84270 */
[----:B------:R-:W-:-:S02]  /*12150*/  FSEL R23, R74, -INF , P6 ;  /* 0xff8000004a177808 */ /* 0x000fc40003000000 */
[----:B------:R-:W-:Y:S02]  /*12160*/  FSEL R30, R75, -INF , P5 ;  /* 0xff8000004b1e7808 */ /* 0x000fe40002800000 */
[----:B------:R-:W-:Y:S02]  /*12170*/  ISETP.GT.AND P0, PT, R5, 0x9, PT ;  /* 0x000000090500780c */ /* 0x000fe40003f04270 */
[----:B------:R-:W-:Y:S02]  /*12180*/  FSEL R34, R70, -INF , P4 ;  /* 0xff80000046227808 */ /* 0x000fe40002000000 */
[----:B------:R-:W-:Y:S02]  /*12190*/  FMNMX.FTZ R119, R25, R27, !PT ;  /* 0x0000001b19777209 */ /* 0x000fe40007810000 */
[----:B------:R-:W-:Y:S02]  /*121a0*/  FMNMX.FTZ R3, R23, R30, !PT ;  /* 0x0000001e17037209 */ /* 0x000fe40007810000 */
[----:B------:R-:W-:-:S02]  /*121b0*/  FMNMX.FTZ R121, R15, R121, !PT ;  /* 0x000000790f797209 */ /* 0x000fc40007810000 */
[----:B------:R-:W-:Y:S02]  /*121c0*/  FSEL R40, R71, -INF , P0 ;  /* 0xff80000047287808 */ /* 0x000fe40000000000 */
[----:B------:R-:W-:Y:S02]  /*121d0*/  ISETP.GT.AND P6, PT, R5, 0x10, PT ;  /* 0x000000100500780c */ /* 0x000fe40003fc4270 */
[----:B------:R-:W-:Y:S02]  /*121e0*/  FMNMX.FTZ R120, R17, R120, !PT ;  /* 0x0000007811787209 */ /* 0x000fe40007810000 */
[----:B------:R-:W-:Y:S02]  /*121f0*/  FMNMX.FTZ R119, R31, R119, !PT ;  /* 0x000000771f777209 */ /* 0x000fe40007810000 */
[----:B------:R-:W-:Y:S02]  /*12200*/  FMNMX.FTZ R8, R34, R3, !PT ;  /* 0x0000000322087209 */ /* 0x000fe40007810000 */
[----:B------:R-:W-:-:S02]  /*12210*/  FMNMX.FTZ R121, R16, R121, !PT ;  /* 0x0000007910797209 */ /* 0x000fc40007810000 */
[----:B------:R-:W-:Y:S02]  /*12220*/  ISETP.GT.AND P5, PT, R5, 0x11, PT ;  /* 0x000000110500780c */ /* 0x000fe40003fa4270 */
[----:B------:R-:W-:Y:S02]  /*12230*/  FSEL R41, R66, -INF , P6 ;  /* 0xff80000042297808 */ /* 0x000fe40003000000 */
        /* <DEDUP_REMOVED lines=41> */
[----:B------:R-:W-:Y:S01]  /*124d0*/  FMNMX.FTZ R120, R113, R120, !PT ;  /* 0x0000007871787209 */ /* 0x000fe20007810000 */
[----:B------:R-:W-:Y:S01]  /*124e0*/  IMAD.MOV.U32 R116, RZ, RZ, R121 ;  /* 0x000000ffff747224 */ /* 0x000fe200078e0079 */
[----:B------:R-:W-:Y:S02]  /*124f0*/  FMNMX.FTZ R119, R130, R119, !PT ;  /* 0x0000007782777209 */ /* 0x000fe40007810000 */
[----:B------:R-:W-:Y:S02]  /*12500*/  FMNMX.FTZ R8, R126, R8, !PT ;  /* 0x000000087e087209 */ /* 0x000fe40007810000 */
[----:B------:R-:W-:Y:S02]  /*12510*/  FMNMX.FTZ R120, R112, R120, !PT ;  /* 0x0000007870787209 */ /* 0x000fe40007810000 */
[----:B------:R-:W-:-:S02]  /*12520*/  FMNMX.FTZ R119, R129, R119, !PT ;  /* 0x0000007781777209 */ /* 0x000fc40007810000 */
[----:B------:R-:W-:Y:S02]  /*12530*/  FMNMX.FTZ R8, R125, R8, !PT ;  /* 0x000000087d087209 */ /* 0x000fe40007810000 */
[----:B------:R-:W-:Y:S02]  /*12540*/  MOV R2, 0x12560 ;  /* 0x0001256000027802 */ /* 0x000fe40000000f00 */
[----:B------:R-:W-:Y:S05]  /*12550*/  CALL.REL.NOINC `($__internal_19_$__cuda_sm70_shflsync_bfly_p) ;  /* 0x000028c000007944 */ /* 0x000fea0003c00000 */
[----:B------:R-:W-:Y:S01]  /*12560*/  FMNMX.FTZ R121, R121, R0, !PT ;  /* 0x0000000079797209 */ /* 0x000fe20007810000 */
[----:B------:R-:W-:Y:S01]  /*12570*/  IMAD.MOV.U32 R0, RZ, RZ, 0x1 ;  /* 0x00000001ff007424 */ /* 0x000fe200078e00ff */
[----:B------:R-:W-:-:S03]  /*12580*/  MOV R2, 0x125b0 ;  /* 0x000125b000027802 */ /* 0x000fc60000000f00 */
[----:B------:R-:W-:Y:S02]  /*12590*/  IMAD.MOV.U32 R116, RZ, RZ, R121 ;  /* 0x000000ffff747224 */ /* 0x000fe400078e0079 */
[----:B------:R-:W-:Y:S05]  /*125a0*/  CALL.REL.NOINC `($__internal_19_$__cuda_sm70_shflsync_bfly_p) ;  /* 0x0000287000007944 */ /* 0x000fea0003c00000 */
[----:B------:R-:W-:Y:S01]  /*125b0*/  FMNMX.FTZ R121, R121, R0, !PT ;  /* 0x0000000079797209 */ /* 0x000fe20007810000 */
[----:B------:R-:W-:Y:S01]  /*125c0*/  IMAD.MOV.U32 R116, RZ, RZ, R120 ;  /* 0x000000ffff747224 */ /* 0x000fe200078e0078 */
[----:B------:R-:W-:Y:S01]  /*125d0*/  MOV R2, 0x12600 ;  /* 0x0001260000027802 */ /* 0x000fe20000000f00 */
[----:B------:R-:W-:Y:S02]  /*125e0*/  IMAD.MOV.U32 R0, RZ, RZ, 0x2 ;  /* 0x00000002ff007424 */ /* 0x000fe400078e00ff */
        /* <DEDUP_REMOVED lines=26> */
[----:B------:R-:W-:Y:S01]  /*12790*/  MOV R9, R0 ;  /* 0x0000000000097202 */ /* 0x000fe20000000f00 */
[----:B------:R-:W-:Y:S05]  /*127a0*/  BRA `(.L_x_1493) ;  /* 0xffff25b000007947 */ /* 0x000fea000383ffff */
.L_x_1384:
[----:B------:R-:W-:Y:S01]  /*127b0*/  MOV R2, RZ ;  /* 0x000000ff00027202 */ /* 0x000fe20000000f00 */
[----:B------:R-:W-:Y:S01]  /*127c0*/  IMAD.MOV.U32 R116, RZ, RZ, R5 ;  /* 0x000000ffff747224 */ /* 0x000fe200078e0005 */
[----:B------:R-:W-:Y:S01]  /*127d0*/  MOV R3, 0x12800 ;  /* 0x0001280000037802 */ /* 0x000fe20000000f00 */
[----:B------:R-:W-:Y:S02]  /*127e0*/  IMAD.MOV.U32 R204, RZ, RZ, 0x1c1f ;  /* 0x00001c1fffcc7424 */ /* 0x000fe400078e00ff */
[----:B-1234-:R-:W-:Y:S05]  /*127f0*/  CALL.REL.NOINC `($__internal_20_$__cuda_sm70_shflsync_idx_p) ;  /* 0x0000268000007944 */ /* 0x01efea0003c00000 */
[----:B------:R-:W-:Y:S01]  /*12800*/  MOV R4, R204 ;  /* 0x000000cc00047202 */ /* 0x000fe20000000f00 */
[----:B------:R-:W-:-:S05]  /*12810*/  BRA `(.L_x_1494) ;  /* 0xffff39e000007947 */ /* 0x000fca000383ffff */
.L_x_1385:
[----:B------:R-:W-:Y:S01]  /*12820*/  MOV R2, RZ ;  /* 0x000000ff00027202 */ /* 0x000fe20000000f00 */
[----:B------:R-:W-:Y:S01]  /*12830*/  IMAD.MOV.U32 R116, RZ, RZ, R10 ;  /* 0x000000ffff747224 */ /* 0x000fe200078e000a */
[----:B------:R-:W-:Y:S01]  /*12840*/  MOV R3, 0x12870 ;  /* 0x0001287000037802 */ /* 0x000fe20000000f00 */
[----:B------:R-:W-:Y:S02]  /*12850*/  IMAD.MOV.U32 R204, RZ, RZ, 0x1c1f ;  /* 0x00001c1fffcc7424 */ /* 0x000fe400078e00ff */
[----:B-1234-:R-:W-:Y:S05]  /*12860*/  CALL.REL.NOINC `($__internal_20_$__cuda_sm70_shflsync_idx_p) ;  /* 0x0000261000007944 */ /* 0x01efea0003c00000 */
[----:B------:R-:W-:Y:S01]  /*12870*/  MOV R0, R204 ;  /* 0x000000cc00007202 */ /* 0x000fe20000000f00 */
[----:B------:R-:W-:-:S05]  /*12880*/  BRA `(.L_x_1495) ;  /* 0xffff399000007947 */ /* 0x000fca000383ffff */
.L_x_1386:
[----:B---3--:R-:W-:Y:S01]  /*12890*/  MOV R2, 0x1 ;  /* 0x0000000100027802 */ /* 0x008fe20000000f00 */
[----:B------:R-:W-:Y:S01]  /*128a0*/  IMAD.MOV.U32 R116, RZ, RZ, R5 ;  /* 0x000000ffff747224 */ /* 0x000fe200078e0005 */
[----:B------:R-:W-:Y:S01]  /*128b0*/  MOV R3, 0x128e0 ;  /* 0x000128e000037802 */ /* 0x000fe20000000f00 */
[----:B------:R-:W-:Y:S02]  /*128c0*/  IMAD.MOV.U32 R204, RZ, RZ, 0x1c1f ;  /* 0x00001c1fffcc7424 */ /* 0x000fe400078e00ff */
[----:B-12-4-:R-:W-:Y:S05]  /*128d0*/  CALL.REL.NOINC `($__internal_20_$__cuda_sm70_shflsync_idx_p) ;  /* 0x000025a000007944 */ /* 0x016fea0003c00000 */
[----:B------:R-:W-:Y:S01]  /*128e0*/  MOV R2, 0x1 ;  /* 0x0000000100027802 */ /* 0x000fe20000000f00 */
[----:B------:R-:W-:Y:S01]  /*128f0*/  IMAD.MOV.U32 R4, RZ, RZ, R204 ;  /* 0x000000ffff047224 */ /* 0x000fe200078e00cc */
[----:B------:R-:W-:Y:S01]  /*12900*/  MOV R204, 0x1c1f ;  /* 0x00001c1f00cc7802 */ /* 0x000fe20000000f00 */
[----:B------:R-:W-:Y:S01]  /*12910*/  IMAD.MOV.U32 R116, RZ, RZ, R10 ;  /* 0x000000ffff747224 */ /* 0x000fe200078e000a */
[----:B------:R-:W-:Y:S02]  /*12920*/  MOV R3, 0x12940 ;  /* 0x0001294000037802 */ /* 0x000fe40000000f00 */
[----:B------:R-:W-:Y:S05]  /*12930*/  CALL.REL.NOINC `($__internal_20_$__cuda_sm70_shflsync_idx_p) ;  /* 0x0000254000007944 */ /* 0x000fea0003c00000 */
[----:B------:R-:W-:Y:S01]  /*12940*/  MOV R0, R204 ;  /* 0x000000cc00007202 */ /* 0x000fe20000000f00 */
[----:B------:R-:W-:-:S05]  /*12950*/  BRA `(.L_x_1496) ;  /* 0xffff3a4000007947 */ /* 0x000fca000383ffff */
.L_x_1389:
[----:B------:R-:W-:Y:S01]  /*12960*/  MOV R2, RZ ;  /* 0x000000ff00027202 */ /* 0x000fe20000000f00 */
[----:B------:R-:W-:Y:S01]  /*12970*/  IMAD.MOV.U32 R116, RZ, RZ, R125 ;  /* 0x000000ffff747224 */ /* 0x000fe200078e007d */
[----:B------:R-:W-:Y:S01]  /*12980*/  MOV R3, 0x129b0 ;  /* 0x000129b000037802 */ /* 0x000fe20000000f00 */
[----:B------:R-:W-:Y:S02]  /*12990*/  IMAD.MOV.U32 R204, RZ, RZ, 0x1c1f ;  /* 0x00001c1fffcc7424 */ /* 0x000fe400078e00ff */
[----:B------:R-:W-:Y:S05]  /*129a0*/  CALL.REL.NOINC `($__internal_20_$__cuda_sm70_shflsync_idx_p) ;  /* 0x000024d000007944 */ /* 0x000fea0003c00000 */
[----:B------:R-:W-:Y:S01]  /*129b0*/  MOV R117, R204 ;  /* 0x000000cc00757202 */ /* 0x000fe20000000f00 */
[----:B------:R-:W-:-:S05]  /*129c0*/  BRA `(.L_x_1497) ;  /* 0xffff42f000007947 */ /* 0x000fca000383ffff */
.L_x_1390:
[----:B------:R-:W-:Y:S01]  /*129d0*/  MOV R2, RZ ;  /* 0x000000ff00027202 */ /* 0x000fe20000000f00 */
[----:B------:R-:W-:Y:S01]  /*129e0*/  IMAD.MOV.U32 R116, RZ, RZ, R126 ;  /* 0x000000ffff747224 */ /* 0x000fe200078e007e */
[----:B------:R-:W-:Y:S01]  /*129f0*/  MOV R3, 0x12a20 ;  /* 0x00012a2000037802 */ /* 0x000fe20000000f00 */
[----:B------:R-:W-:Y:S02]  /*12a00*/  IMAD.MOV.U32 R204, RZ, RZ, 0x1c1f ;  /* 0x00001c1fffcc7424 */ /* 0x000fe400078e00ff */
[----:B-12---:R-:W-:Y:S05]  /*12a10*/  CALL.REL.NOINC `($__internal_20_$__cuda_sm70_shflsync_idx_p) ;  /* 0x0000246000007944 */ /* 0x006fea0003c00000 */
[----:B------:R-:W-:Y:S01]  /*12a20*/  MOV R0, R204 ;  /* 0x000000cc00007202 */ /* 0x000fe20000000f00 */
[----:B------:R-:W-:-:S05]  /*12a30*/  BRA `(.L_x_1498) ;  /* 0xffff42a000007947 */ /* 0x000fca000383ffff */
.L_x_1391:
[----:B----4-:R-:W-:Y:S01]  /*12a40*/  MOV R2, 0x1 ;  /* 0x0000000100027802 */ /* 0x010fe20000000f00 */
[----:B------:R-:W-:Y:S01]  /*12a50*/  IMAD.MOV.U32 R116, RZ, RZ, R125 ;  /* 0x000000ffff747224 */ /* 0x000fe200078e007d */
[----:B------:R-:W-:Y:S01]  /*12a60*/  MOV R3, 0x12a90 ;  /* 0x00012a9000037802 */ /* 0x000fe20000000f00 */
[----:B------:R-:W-:Y:S03]  /*12a70*/  IMAD.MOV.U32 R204, RZ, RZ, 0x1c1f ;  /* 0x00001c1fffcc7424 */ /* 0x000fe600078e00ff */
[----:B-1-3--:R-:W-:Y:S05]  /*12a80*/  CALL.REL.NOINC `($__internal_20_$__cuda_sm70_shflsync_idx_p) ;  /* 0x000023f000007944 */ /* 0x00afea0003c00000 */
        /* <DEDUP_REMOVED lines=8> */
.L_x_1392:
[----:B------:R-:W-:Y:S01]  /*12b10*/  MOV R204, 0x1c1f ;  /* 0x00001c1f00cc7802 */ /* 0x000fe20000000f00 */
[----:B---3--:R-:W-:Y:S01]  /*12b20*/  IMAD.MOV.U32 R2, RZ, RZ, RZ ;  /* 0x000000ffff027224 */ /* 0x008fe200078e00ff */
[----:B------:R-:W-:Y:S02]  /*12b30*/  MOV R3, 0x12b50 ;  /* 0x00012b5000037802 */ /* 0x000fe40000000f00 */
[----:B--2---:R-:W-:Y:S05]  /*12b40*/  CALL.REL.NOINC `($__internal_20_$__cuda_sm70_shflsync_idx_p) ;  /* 0x0000233000007944 */ /* 0x004fea0003c00000 */
[----:B------:R-:W-:Y:S01]  /*12b50*/  MOV R0, R204 ;  /* 0x000000cc00007202 */ /* 0x000fe20000000f00 */
[----:B------:R-:W-:-:S05]  /*12b60*/  BRA `(.L_x_1500) ;  /* 0xffff449000007947 */ /* 0x000fca000383ffff */
.L_x_1393:
[----:B------:R-:W-:Y:S01]  /*12b70*/  MOV R204, 0x1c1f ;  /* 0x00001c1f00cc7802 */ /* 0x000fe20000000f00 */
[----:B---3--:R-:W-:Y:S01]  /*12b80*/  IMAD.MOV.U32 R2, RZ, RZ, 0x1 ;  /* 0x00000001ff027424 */ /* 0x008fe200078e00ff */
[----:B------:R-:W-:Y:S02]  /*12b90*/  MOV R3, 0x12bb0 ;  /* 0x00012bb000037802 */ /* 0x000fe40000000f00 */
[----:B-1----:R-:W-:Y:S05]  /*12ba0*/  CALL.REL.NOINC `($__internal_20_$__cuda_sm70_shflsync_idx_p) ;  /* 0x000022d000007944 */ /* 0x002fea0003c00000 */
[----:B------:R-:W-:Y:S01]  /*12bb0*/  MOV R3, 0x12d80 ;  /* 0x00012d8000037802 */ /* 0x000fe20000000f00 */
[----:B------:R-:W-:Y:S02]  /*12bc0*/  IMAD.IADD R204, R117, 0x1, R204 ;  /* 0x0000000175cc7824 */ /* 0x000fe400078e02cc */
[----:B------:R-:W-:Y:S03]  /*12bd0*/  IMAD.MOV.U32 R2, RZ, RZ, 0x2 ;  /* 0x00000002ff027424 */ /* 0x000fe600078e00ff */
        /* <DEDUP_REMOVED lines=20> */
[----:B------:R-:W-:Y:S01]  /*12d20*/  IMAD.MOV.U32 R204, RZ, RZ, 0x1c1f ;  /* 0x00001c1fffcc7424 */ /* 0x000fe200078e00ff */
[----:B------:R-:W-:Y:S02]  /*12d30*/  FSEL R34, R38, -INF , P6 ;  /* 0xff80000026227808 */ /* 0x000fe40003000000 */
[----:B------:R-:W-:Y:S02]  /*12d40*/  FSEL R32, R39, -INF , P5 ;  /* 0xff80000027207808 */ /* 0x000fe40002800000 */
[----:B------:R-:W-:Y:S02]  /*12d50*/  FSEL R22, R50, -INF , P4 ;  /* 0xff80000032167808 */ /* 0x000fe40002000000 */
[----:B------:R-:W-:Y:S02]  /*12d60*/  FSEL R20, R51, -INF , P0 ;  /* 0xff80000033147808 */ /* 0x000fe40000000000 */
[----:B------:R-:W-:Y:S05]  /*12d70*/  CALL.REL.NOINC `($__internal_20_$__cuda_sm70_shflsync_idx_p) ;  /* 0x0000210000007944 */ /* 0x000fea0003c00000 */
        /* <DEDUP_REMOVED lines=23> */
[----:B------:R-:W-:Y:S01]  /*12ef0*/  IMAD.MOV.U32 R204, RZ, RZ, 0x1c1f ;  /* 0x00001c1fffcc7424 */ /* 0x000fe200078e00ff */
[----:B------:R-:W-:Y:S02]  /*12f00*/  FSEL R17, R40, -INF , P6 ;  /* 0xff80000028117808 */ /* 0x000fe40003000000 */
[----:B------:R-:W-:Y:S02]  /*12f10*/  FSEL R16, R41, -INF , P5 ;  /* 0xff80000029107808 */ /* 0x000fe40002800000 */
[----:B------:R-:W-:Y:S02]  /*12f20*/  FSEL R13, R44, -INF , P4 ;  /* 0xff8000002c0d7808 */ /* 0x000fe40002000000 */
[----:B------:R-:W-:Y:S02]  /*12f30*/  FSEL R12, R45, -INF , P0 ;  /* 0xff8000002d0c7808 */ /* 0x000fe40000000000 */
[----:B------:R-:W-:Y:S05]  /*12f40*/  CALL.REL.NOINC `($__internal_20_$__cuda_sm70_shflsync_idx_p) ;  /* 0x00001f3000007944 */ /* 0x000fea0003c00000 */
[----:B------:R-:W-:Y:S01]  /*12f50*/  FMNMX.FTZ R116, R4, R118, !PT ;  /* 0x0000007604747209 */ /* 0x000fe20007810000 */
[----:B------:R-:W-:Y:S01]  /*12f60*/  IMAD.IADD R117, R117, 0x1, R204 ;  /* 0x0000000175757824 */ /* 0x000fe200078e02cc */
[----:B------:R-:W-:Y:S01]  /*12f70*/  FMNMX.FTZ R9, R36, R122, !PT ;  /* 0x0000007a24097209 */ /* 0x000fe20007810000 */
[----:B------:R-:W-:Y:S01]  /*12f80*/  IMAD.MOV.U32 R0, RZ, RZ, 0x2 ;  /* 0x00000002ff007424 */ /* 0x000fe200078e00ff */
[----:B------:R-:W-:Y:S02]  /*12f90*/  FMNMX.FTZ R116, R174, R116, !PT ;  /* 0x00000074ae747209 */ /* 0x000fe40007810000 */
[C---:B------:R-:W-:Y:S02]  /*12fa0*/  ISETP.GT.AND P6, PT, R117.reuse, RZ, PT ;  /* 0x000000ff7500720c */ /* 0x040fe40003fc4270 */
[C---:B------:R-:W-:Y:S02]  /*12fb0*/  ISETP.GT.AND P5, PT, R117.reuse, 0x1, PT ;  /* 0x000000017500780c */ /* 0x040fe40003fa4270 */
[----:B------:R-:W-:Y:S02]  /*12fc0*/  FSEL R33, R10, -INF , P6 ;  /* 0xff8000000a217808 */ /* 0x000fe40003000000 */
[----:B------:R-:W-:Y:S02]  /*12fd0*/  ISETP.GT.AND P4, PT, R117, 0x8, PT ;  /* 0x000000087500780c */ /* 0x000fe40003f84270 */
[----:B------:R-:W-:Y:S02]  /*12fe0*/  FSEL R163, R11, -INF , P5 ;  /* 0xff8000000ba37808 */ /* 0x000fe40002800000 */
[----:B------:R-:W-:Y:S02]  /*12ff0*/  FMNMX.FTZ R10, R23, R123, !PT ;  /* 0x0000007b170a7209 */ /* 0x000fe40007810000 */
[----:B------:R-:W-:Y:S02]  /*13000*/  FMNMX.FTZ R11, R33, R124, !PT ;  /* 0x0000007c210b7209 */ /* 0x000fe40007810000 */
[----:B------:R-:W-:Y:S02]  /*13010*/  ISETP.GT.AND P0, PT, R117, 0x9, PT ;  /* 0x000000097500780c */ /* 0x000fe40003f04270 */
[----:B------:R-:W-:Y:S02]  /*13020*/  FSEL R38, R14, -INF , P4 ;  /* 0xff8000000e267808 */ /* 0x000fe40002000000 */
        /* <DEDUP_REMOVED lines=61> */
[----:B------:R-:W-:Y:S05]  /*13400*/  CALL.REL.NOINC `($__internal_19_$__cuda_sm70_shflsync_bfly_p) ;  /* 0x00001a1000007944 */ /* 0x000fea0003c00000 */
[----:B------:R-:W-:Y:S01]  /*13410*/  FMNMX.FTZ R116, R116, R0, !PT ;  /* 0x0000000074747209 */ /* 0x000fe20007810000 */
[----:B------:R-:W-:Y:S01]  /*13420*/  IMAD.MOV.U32 R0, RZ, RZ, 0x1 ;  /* 0x00000001ff007424 */ /* 0x000fe200078e00ff */
[----:B------:R-:W-:Y:S02]  /*13430*/  MOV R2, 0x13450 ;  /* 0x0001345000027802 */ /* 0x000fe40000000f00 */
        /* <DEDUP_REMOVED lines=28> */
[----:B------:R-:W-:-:S05]  /*13600*/  BRA `(.L_x_1501) ;  /* 0xffff446000007947 */ /* 0x000fca000383ffff */
.L_x_1396:
[----:B------:R-:W-:Y:S01]  /*13610*/  MOV R204, 0x1c1f ;  /* 0x00001c1f00cc7802 */ /* 0x000fe20000000f00 */
[----:B------:R-:W-:Y:S01]  /*13620*/  IMAD.MOV.U32 R2, RZ, RZ, RZ ;  /* 0x000000ffff027224 */ /* 0x000fe200078e00ff */
[----:B------:R-:W-:Y:S02]  /*13630*/  MOV R3, 0x13650 ;  /* 0x0001365000037802 */ /* 0x000fe40000000f00 */
[----:B-1234-:R-:W-:Y:S05]  /*13640*/  CALL.REL.NOINC `($__internal_20_$__cuda_sm70_shflsync_idx_p) ;  /* 0x0000183000007944 */ /* 0x01efea0003c00000 */
[----:B------:R-:W-:Y:S01]  /*13650*/  MOV R0, R204 ;  /* 0x000000cc00007202 */ /* 0x000fe20000000f00 */
[----:B------:R-:W-:-:S05]  /*13660*/  BRA `(.L_x_1502) ;  /* 0xffff5e8000007947 */ /* 0x000fca000383ffff */
.L_x_1399:
[----:B------:R-:W-:Y:S01]  /*13670*/  MOV R204, 0x1c1f ;  /* 0x00001c1f00cc7802 */ /* 0x000fe20000000f00 */
[----:B---3--:R-:W-:Y:S01]  /*13680*/  IMAD.MOV.U32 R2, RZ, RZ, 0x1 ;  /* 0x00000001ff027424 */ /* 0x008fe200078e00ff */
[----:B------:R-:W-:Y:S02]  /*13690*/  MOV R3, 0x136b0 ;  /* 0x000136b000037802 */ /* 0x000fe40000000f00 */
[----:B-12---:R-:W-:Y:S05]  /*136a0*/  CALL.REL.NOINC `($__internal_20_$__cuda_sm70_shflsync_idx_p) ;  /* 0x000017d000007944 */ /* 0x006fea0003c00000 */
        /* <DEDUP_REMOVED lines=8> */
.L_x_1402:
[----:B------:R-:W-:Y:S01]  /*13730*/  MOV R2, RZ ;  /* 0x000000ff00027202 */ /* 0x000fe20000000f00 */
[----:B------:R-:W-:Y:S01]  /*13740*/  IMAD.MOV.U32 R116, RZ, RZ, R160 ;  /* 0x000000ffff747224 */ /* 0x000fe200078e00a0 */
[----:B------:R-:W-:Y:S01]  /*13750*/  MOV R3, 0x13780 ;  /* 0x0001378000037802 */ /* 0x000fe20000000f00 */
[----:B------:R-:W-:Y:S02]  /*13760*/  IMAD.MOV.U32 R204, RZ, RZ, 0x1c1f ;  /* 0x00001c1fffcc7424 */ /* 0x000fe400078e00ff */
[----:B------:R-:W-:Y:S05]  /*13770*/  CALL.REL.NOINC `($__internal_20_$__cuda_sm70_shflsync_idx_p) ;  /* 0x0000170000007944 */ /* 0x000fea0003c00000 */
[----:B------:R-:W-:Y:S01]  /*13780*/  MOV R118, R204 ;  /* 0x000000cc00767202 */ /* 0x000fe20000000f00 */
[----:B------:R-:W-:-:S05]  /*13790*/  BRA `(.L_x_1504) ;  /* 0xffff680000007947 */ /* 0x000fca000383ffff */
.L_x_1403:
[----:B------:R-:W-:Y:S01]  /*137a0*/  MOV R2, RZ ;  /* 0x000000ff00027202 */ /* 0x000fe20000000f00 */
[----:B------:R-:W-:Y:S01]  /*137b0*/  IMAD.MOV.U32 R116, RZ, RZ, R161 ;  /* 0x000000ffff747224 */ /* 0x000fe200078e00a1 */
[----:B------:R-:W-:Y:S01]  /*137c0*/  MOV R3, 0x137f0 ;  /* 0x000137f000037802 */ /* 0x000fe20000000f00 */
[----:B------:R-:W-:Y:S02]  /*137d0*/  IMAD.MOV.U32 R204, RZ, RZ, 0x1c1f ;  /* 0x00001c1fffcc7424 */ /* 0x000fe400078e00ff */
[----:B-12---:R-:W-:Y:S05]  /*137e0*/  CALL.REL.NOINC `($__internal_20_$__cuda_sm70_shflsync_idx_p) ;  /* 0x0000169000007944 */ /* 0x006fea0003c00000 */
[----:B------:R-:W-:Y:S01]  /*137f0*/  MOV R0, R204 ;  /* 0x000000cc00007202 */ /* 0x000fe20000000f00 */
[----:B------:R-:W-:-:S05]  /*13800*/  BRA `(.L_x_1505) ;  /* 0xffff67b000007947 */ /* 0x000fca000383ffff */
.L_x_1404:
        /* <DEDUP_REMOVED lines=13> */
.L_x_1405:
[----:B------:R-:W-:Y:S02]  /*138e0*/  MOV R0, 0x2 ;  /* 0x0000000200007802 */ /* 0x000fe40000000f00 */
[----:B------:R-:W-:Y:S02]  /*138f0*/  MOV R2, 0x13910 ;  /* 0x0001391000027802 */ /* 0x000fe40000000f00 */
[----:B--2---:R-:W-:Y:S05]  /*13900*/  CALL.REL.NOINC `($__internal_19_$__cuda_sm70_shflsync_bfly_p) ;  /* 0x0000151000007944 */ /* 0x004fea0003c00000 */
[----:B------:R-:W-:-:S05]  /*13910*/  BRA `(.L_x_1507) ;  /* 0xffff6c0000007947 */ /* 0x000fca000383ffff */
.L_x_1406:
[----:B------:R-:W-:Y:S02]  /*13920*/  MOV R0, 0x1 ;  /* 0x0000000100007802 */ /* 0x000fe40000000f00 */
[----:B------:R-:W-:Y:S02]  /*13930*/  MOV R2, 0x13950 ;  /* 0x0001395000027802 */ /* 0x000fe40000000f00 */
[----:B--2---:R-:W-:Y:S05]  /*13940*/  CALL.REL.NOINC `($__internal_19_$__cuda_sm70_shflsync_bfly_p) ;  /* 0x000014d000007944 */ /* 0x004fea0003c00000 */
        /* <DEDUP_REMOVED lines=28> */
.L_x_1408:
[----:B------:R-:W-:Y:S01]  /*13b10*/  IMAD.MOV.U32 R116, RZ, RZ, R206 ;  /* 0x000000ffff747224 */ /* 0x000fe200078e00ce */
[----:B------:R-:W-:-:S02]  /*13b20*/  MOV R0, 0x2 ;  /* 0x0000000200007802 */ /* 0x000fc40000000f00 */
[----:B------:R-:W-:Y:S02]  /*13b30*/  MOV R2, 0x13b50 ;  /* 0x00013b5000027802 */ /* 0x000fe40000000f00 */
[----:B------:R-:W-:Y:S05]  /*13b40*/  CALL.REL.NOINC `($__internal_19_$__cuda_sm70_shflsync_bfly_p) ;  /* 0x000012d000007944 */ /* 0x000fea0003c00000 */
[----:B------:R-:W-:Y:S05]  /*13b50*/  BRA `(.L_x_1509) ;  /* 0xffff827000007947 */ /* 0x000fea000383ffff */
.L_x_1409:
[----:B------:R-:W-:Y:S01]  /*13b60*/  IMAD.MOV.U32 R116, RZ, RZ, R7 ;  /* 0x000000ffff747224 */ /* 0x000fe200078e0007 */
[----:B------:R-:W-:Y:S02]  /*13b70*/  MOV R0, 0x1 ;  /* 0x0000000100007802 */ /* 0x000fe40000000f00 */
[----:B------:R-:W-:Y:S02]  /*13b80*/  MOV R2, 0x13ba0 ;  /* 0x00013ba000027802 */ /* 0x000fe40000000f00 */
[----:B-1----:R-:W-:Y:S05]  /*13b90*/  CALL.REL.NOINC `($__internal_19_$__cuda_sm70_shflsync_bfly_p) ;  /* 0x0000128000007944 */ /* 0x002fea0003c00000 */
[----:B------:R-:W-:Y:S01]  /*13ba0*/  FADD.FTZ R7, R7, R0 ;  /* 0x0000000007077221 */ /* 0x000fe20000010000 */
[----:B------:R-:W-:Y:S02]  /*13bb0*/  MOV R116, R203 ;  /* 0x000000cb00747202 */ /* 0x000fe40000000f00 */
[----:B------:R-:W-:Y:S02]  /*13bc0*/  MOV R0, 0x2 ;  /* 0x0000000200007802 */ /* 0x000fe40000000f00 */
[----:B------:R-:W-:Y:S02]  /*13bd0*/  MOV R2, 0x13bf0 ;  /* 0x00013bf000027802 */ /* 0x000fe40000000f00 */
[----:B------:R-:W-:Y:S05]  /*13be0*/  CALL.REL.NOINC `($__internal_19_$__cuda_sm70_shflsync_bfly_p) ;  /* 0x0000123000007944 */ /* 0x000fea0003c00000 */
[----:B------:R-:W-:Y:S01]  /*13bf0*/  FADD.FTZ R6, R203, R0 ;  /* 0x00000000cb067221 */ /* 0x000fe20000010000 */
[----:B------:R-:W-:Y:S02]  /*13c00*/  MOV R0, 0x1 ;  /* 0x0000000100007802 */ /* 0x000fe40000000f00 */
[----:B------:R-:W-:-:S02]  /*13c10*/  MOV R2, 0x13c40 ;  /* 0x00013c4000027802 */ /* 0x000fc40000000f00 */
[----:B------:R-:W-:Y:S02]  /*13c20*/  MOV R116, R6 ;  /* 0x0000000600747202 */ /* 0x000fe40000000f00 */
[----:B------:R-:W-:Y:S05]  /*13c30*/  CALL.REL.NOINC `($__internal_19_$__cuda_sm70_shflsync_bfly_p) ;  /* 0x000011e000007944 */ /* 0x000fea0003c00000 */
[----:B------:R-:W-:Y:S01]  /*13c40*/  FADD.FTZ R6, R6, R0 ;  /* 0x0000000006067221 */ /* 0x000fe20000010000 */
[----:B------:R-:W-:Y:S02]  /*13c50*/  MOV R116, R215 ;  /* 0x000000d700747202 */ /* 0x000fe40000000f00 */
[----:B------:R-:W-:Y:S02]  /*13c60*/  MOV R0, 0x2 ;  /* 0x0000000200007802 */ /* 0x000fe40000000f00 */
[----:B------:R-:W-:Y:S02]  /*13c70*/  MOV R2, 0x13c90 ;  /* 0x00013c9000027802 */ /* 0x000fe40000000f00 */
[----:B------:R-:W-:Y:S05]  /*13c80*/  CALL.REL.NOINC `($__internal_19_$__cuda_sm70_shflsync_bfly_p) ;  /* 0x0000119000007944 */ /* 0x000fea0003c00000 */
[----:B------:R-:W-:Y:S01]  /*13c90*/  FADD.FTZ R5, R215, R0 ;  /* 0x00000000d7057221 */ /* 0x000fe20000010000 */
[----:B------:R-:W-:Y:S02]  /*13ca0*/  MOV R0, 0x1 ;  /* 0x0000000100007802 */ /* 0x000fe40000000f00 */
[----:B------:R-:W-:Y:S02]  /*13cb0*/  MOV R2, 0x13ce0 ;  /* 0x00013ce000027802 */ /* 0x000fe40000000f00 */
[----:B------:R-:W-:-:S02]  /*13cc0*/  MOV R116, R5 ;  /* 0x0000000500747202 */ /* 0x000fc40000000f00 */
[----:B------:R-:W-:Y:S05]  /*13cd0*/  CALL.REL.NOINC `($__internal_19_$__cuda_sm70_shflsync_bfly_p) ;  /* 0x0000114000007944 */ /* 0x000fea0003c00000 */
[----:B------:R-:W-:Y:S01]  /*13ce0*/  FADD.FTZ R5, R5, R0 ;  /* 0x0000000005057221 */ /* 0x000fe20000010000 */
[----:B------:R-:W-:-:S02]  /*13cf0*/  MOV R116, R216 ;  /* 0x000000d800747202 */ /* 0x000fc40000000f00 */
[----:B------:R-:W-:Y:S02]  /*13d00*/  MOV R0, 0x2 ;  /* 0x0000000200007802 */ /* 0x000fe40000000f00 */
[----:B------:R-:W-:Y:S02]  /*13d10*/  MOV R2, 0x13d30 ;  /* 0x00013d3000027802 */ /* 0x000fe40000000f00 */
[----:B------:R-:W-:Y:S05]  /*13d20*/  CALL.REL.NOINC `($__internal_19_$__cuda_sm70_shflsync_bfly_p) ;  /* 0x000010f000007944 */ /* 0x000fea0003c00000 */
[----:B------:R-:W-:Y:S01]  /*13d30*/  FADD.FTZ R4, R216, R0 ;  /* 0x00000000d8047221 */ /* 0x000fe20000010000 */
[----:B------:R-:W-:Y:S02]  /*13d40*/  MOV R0, 0x1 ;  /* 0x0000000100007802 */ /* 0x000fe40000000f00 */
[----:B------:R-:W-:Y:S02]  /*13d50*/  MOV R2, 0x13d80 ;  /* 0x00013d8000027802 */ /* 0x000fe40000000f00 */
[----:B------:R-:W-:Y:S02]  /*13d60*/  MOV R116, R4 ;  /* 0x0000000400747202 */ /* 0x000fe40000000f00 */
[----:B------:R-:W-:Y:S05]  /*13d70*/  CALL.REL.NOINC `($__internal_19_$__cuda_sm70_shflsync_bfly_p) ;  /* 0x000010a000007944 */ /* 0x000fea0003c00000 */
[----:B------:R-:W-:Y:S01]  /*13d80*/  MOV R8, R0 ;  /* 0x0000000000087202 */ /* 0x000fe20000000f00 */
[----:B------:R-:W-:Y:S05]  /*13d90*/  BRA `(.L_x_1510) ;  /* 0xffff812000007947 */ /* 0x000fea000383ffff */
.L_x_1416:
[----:B-1234-:R-:W-:Y:S01]  /*13da0*/  IMAD.MOV.U32 R116, RZ, RZ, R10 ;  /* 0x000000ffff747224 */ /* 0x01efe200078e000a */
[----:B------:R-:W-:Y:S01]  /*13db0*/  MOV R2, RZ ;  /* 0x000000ff00027202 */ /* 0x000fe20000000f00 */
[----:B------:R-:W-:Y:S01]  /*13dc0*/  IMAD.MOV.U32 R204, RZ, RZ, 0x1c1f ;  /* 0x00001c1fffcc7424 */ /* 0x000fe200078e00ff */
[----:B------:R-:W-:-:S02]  /*13dd0*/  MOV R3, 0x13df0 ;  /* 0x00013df000037802 */ /* 0x000fc40000000f00 */
[----:B------:R-:W-:Y:S05]  /*13de0*/  CALL.REL.NOINC `($__internal_20_$__cuda_sm70_shflsync_idx_p) ;  /* 0x0000109000007944 */ /* 0x000fea0003c00000 */
[----:B------:R-:W-:Y:S01]  /*13df0*/  MOV R5, R204 ;  /* 0x000000cc00057202 */ /* 0x000fe20000000f00 */
[----:B------:R-:W-:Y:S05]  /*13e00*/  BRA `(.L_x_1511) ;  /* 0xffff9a3000007947 */ /* 0x000fea000383ffff */
.L_x_1417:
[----:B------:R-:W-:Y:S01]  /*13e10*/  IMAD.MOV.U32 R116, RZ, RZ, R12 ;  /* 0x000000ffff747224 */ /* 0x000fe200078e000c */
[----:B------:R-:W-:Y:S01]  /*13e20*/  MOV R2, RZ ;  /* 0x000000ff00027202 */ /* 0x000fe20000000f00 */
[----:B------:R-:W-:Y:S01]  /*13e30*/  IMAD.MOV.U32 R204, RZ, RZ, 0x1c1f ;  /* 0x00001c1fffcc7424 */ /* 0x000fe200078e00ff */
[----:B------:R-:W-:-:S02]  /*13e40*/  MOV R3, 0x13e60 ;  /* 0x00013e6000037802 */ /* 0x000fc40000000f00 */
[----:B-12---:R-:W-:Y:S05]  /*13e50*/  CALL.REL.NOINC `($__internal_20_$__cuda_sm70_shflsync_idx_p) ;  /* 0x0000102000007944 */ /* 0x006fea0003c00000 */
[----:B------:R-:W-:Y:S01]  /*13e60*/  MOV R0, R204 ;  /* 0x000000cc00007202 */ /* 0x000fe20000000f00 */
[----:B------:R-:W-:Y:S05]  /*13e70*/  BRA `(.L_x_1512) ;  /* 0xffff99e000007947 */ /* 0x000fea000383ffff */
.L_x_1420:
[----:B------:R-:W-:Y:S01]  /*13e80*/  IMAD.MOV.U32 R116, RZ, RZ, R10 ;  /* 0x000000ffff747224 */ /* 0x000fe200078e000a */
[----:B--2---:R-:W-:Y:S01]  /*13e90*/  MOV R2, 0x1 ;  /* 0x0000000100027802 */ /* 0x004fe20000000f00 */
[----:B------:R-:W-:Y:S01]  /*13ea0*/  IMAD.MOV.U32 R204, RZ, RZ, 0x1c1f ;  /* 0x00001c1fffcc7424 */ /* 0x000fe200078e00ff */
[----:B------:R-:W-:-:S02]  /*13eb0*/  MOV R3, 0x13ed0 ;  /* 0x00013ed000037802 */ /* 0x000fc40000000f00 */
        /* <DEDUP_REMOVED lines=9> */
.L_x_1423:
[----:B------:R-:W-:Y:S01]  /*13f50*/  IMAD.MOV.U32 R116, RZ, RZ, R10 ;  /* 0x000000ffff747224 */ /* 0x000fe200078e000a */
[----:B-1----:R-:W-:Y:S01]  /*13f60*/  MOV R2, 0x2 ;  /* 0x0000000200027802 */ /* 0x002fe20000000f00 */
[----:B------:R-:W-:Y:S01]  /*13f70*/  IMAD.MOV.U32 R204, RZ, RZ, 0x1c1f ;  /* 0x00001c1fffcc7424 */ /* 0x000fe200078e00ff */
[----:B------:R-:W-:Y:S02]  /*13f80*/  MOV R3, 0x13fa0 ;  /* 0x00013fa000037802 */ /* 0x000fe40000000f00 */
[----:B--234-:R-:W-:Y:S05]  /*13f90*/  CALL.REL.NOINC `($__internal_20_$__cuda_sm70_shflsync_idx_p) ;  /* 0x00000ee000007944 */ /* 0x01cfea0003c00000 */
[----:B------:R-:W-:Y:S01]  /*13fa0*/  MOV R5, R204 ;  /* 0x000000cc00057202 */ /* 0x000fe20000000f00 */
[----:B------:R-:W-:Y:S05]  /*13fb0*/  BRA `(.L_x_1514) ;  /* 0xffff9b7000007947 */ /* 0x000fea000383ffff */
.L_x_1424:
[----:B------:R-:W-:Y:S01]  /*13fc0*/  IMAD.MOV.U32 R116, RZ, RZ, R12 ;  /* 0x000000ffff747224 */ /* 0x000fe200078e000c */
[----:B------:R-:W-:Y:S01]  /*13fd0*/  MOV R2, 0x2 ;  /* 0x0000000200027802 */ /* 0x000fe20000000f00 */
[----:B------:R-:W-:Y:S01]  /*13fe0*/  IMAD.MOV.U32 R204, RZ, RZ, 0x1c1f ;  /* 0x00001c1fffcc7424 */ /* 0x000fe200078e00ff */
[----:B------:R-:W-:Y:S02]  /*13ff0*/  MOV R3, 0x14010 ;  /* 0x0001401000037802 */ /* 0x000fe40000000f00 */
[----:B-1234-:R-:W-:Y:S05]  /*14000*/  CALL.REL.NOINC `($__internal_20_$__cuda_sm70_shflsync_idx_p) ;  /* 0x00000e7000007944 */ /* 0x01efea0003c00000 */
[----:B------:R-:W-:Y:S01]  /*14010*/  MOV R0, R204 ;  /* 0x000000cc00007202 */ /* 0x000fe20000000f00 */
[----:B------:R-:W-:Y:S05]  /*14020*/  BRA `(.L_x_1515) ;  /* 0xffff9b2000007947 */ /* 0x000fea000383ffff */
.L_x_1427:
[----:B------:R-:W-:Y:S01]  /*14030*/  IMAD.MOV.U32 R116, RZ, RZ, R10 ;  /* 0x000000ffff747224 */ /* 0x000fe200078e000a */
[----:B-1----:R-:W-:Y:S01]  /*14040*/  MOV R2, 0x3 ;  /* 0x0000000300027802 */ /* 0x002fe20000000f00 */
[----:B------:R-:W-:Y:S01]  /*14050*/  IMAD.MOV.U32 R204, RZ, RZ, 0x1c1f ;  /* 0x00001c1fffcc7424 */ /* 0x000fe200078e00ff */
[----:B------:R-:W-:-:S02]  /*14060*/  MOV R3, 0x14080 ;  /* 0x0001408000037802 */ /* 0x000fc40000000f00 */
[----:B--234-:R-:W-:Y:S05]  /*14070*/  CALL.REL.NOINC `($__internal_20_$__cuda_sm70_shflsync_idx_p) ;  /* 0x00000e0000007944 */ /* 0x01cfea0003c00000 */
        /* <DEDUP_REMOVED lines=8> */
.L_x_1429:
[----:B------:R-:W-:Y:S01]  /*14100*/  IMAD.MOV.U32 R116, RZ, RZ, R5 ;  /* 0x000000ffff747224 */ /* 0x000fe200078e0005 */
[----:B------:R-:W-:Y:S01]  /*14110*/  MOV R2, RZ ;  /* 0x000000ff00027202 */ /* 0x000fe20000000f00 */
[----:B------:R-:W-:Y:S01]  /*14120*/  IMAD.MOV.U32 R204, RZ, RZ, 0x1c1f ;  /* 0x00001c1fffcc7424 */ /* 0x000fe200078e00ff */
[----:B------:R-:W-:Y:S02]  /*14130*/  MOV R3, 0x14150 ;  /* 0x0001415000037802 */ /* 0x000fe40000000f00 */
[----:B------:R-:W-:Y:S05]  /*14140*/  CALL.REL.NOINC `($__internal_20_$__cuda_sm70_shflsync_idx_p) ;  /* 0x00000d3000007944 */ /* 0x000fea0003c00000 */
[----:B------:R-:W-:Y:S01]  /*14150*/  MOV R4, R204 ;  /* 0x000000cc00047202 */ /* 0x000fe20000000f00 */
[----:B------:R-:W-:Y:S05]  /*14160*/  BRA `(.L_x_1517) ;  /* 0xffff9ea000007947 */ /* 0x000fea000383ffff */
.L_x_1430:
[----:B------:R-:W-:Y:S01]  /*14170*/  IMAD.MOV.U32 R116, RZ, RZ, R12 ;  /* 0x000000ffff747224 */ /* 0x000fe200078e000c */
[----:B------:R-:W-:Y:S01]  /*14180*/  MOV R2, RZ ;  /* 0x000000ff00027202 */ /* 0x000fe20000000f00 */
[----:B------:R-:W-:Y:S01]  /*14190*/  IMAD.MOV.U32 R204, RZ, RZ, 0x1c1f ;  /* 0x00001c1fffcc7424 */ /* 0x000fe200078e00ff */
[----:B------:R-:W-:Y:S02]  /*141a0*/  MOV R3, 0x141c0 ;  /* 0x000141c000037802 */ /* 0x000fe40000000f00 */
[----:B-12---:R-:W-:Y:S05]  /*141b0*/  CALL.REL.NOINC `($__internal_20_$__cuda_sm70_shflsync_idx_p) ;  /* 0x00000cc000007944 */ /* 0x006fea0003c00000 */
[----:B------:R-:W-:Y:S01]  /*141c0*/  MOV R0, R204 ;  /* 0x000000cc00007202 */ /* 0x000fe20000000f00 */
[----:B------:R-:W-:Y:S05]  /*141d0*/  BRA `(.L_x_1518) ;  /* 0xffff9e5000007947 */ /* 0x000fea000383ffff */
.L_x_1433:
[----:B------:R-:W-:Y:S01]  /*141e0*/  IMAD.MOV.U32 R116, RZ, RZ, R5 ;  /* 0x000000ffff747224 */ /* 0x000fe200078e0005 */
[----:B----4-:R-:W-:Y:S01]  /*141f0*/  MOV R2, 0x1 ;  /* 0x0000000100027802 */ /* 0x010fe20000000f00 */
[----:B------:R-:W-:Y:S01]  /*14200*/  IMAD.MOV.U32 R204, RZ, RZ, 0x1c1f ;  /* 0x00001c1fffcc7424 */ /* 0x000fe200078e00ff */
[----:B------:R-:W-:-:S02]  /*14210*/  MOV R3, 0x14230 ;  /* 0x0001423000037802 */ /* 0x000fc40000000f00 */
[----:B-123--:R-:W-:Y:S05]  /*14220*/  CALL.REL.NOINC `($__internal_20_$__cuda_sm70_shflsync_idx_p) ;  /* 0x00000c5000007944 */ /* 0x00efea0003c00000 */
        /* <DEDUP_REMOVED lines=8> */
.L_x_1436:
[----:B------:R-:W-:Y:S01]  /*142b0*/  IMAD.MOV.U32 R116, RZ, RZ, R5 ;  /* 0x000000ffff747224 */ /* 0x000fe200078e0005 */
[----:B--2---:R-:W-:Y:S01]  /*142c0*/  MOV R2, 0x2 ;  /* 0x0000000200027802 */ /* 0x004fe20000000f00 */
[----:B------:R-:W-:Y:S01]  /*142d0*/  IMAD.MOV.U32 R204, RZ, RZ, 0x1c1f ;  /* 0x00001c1fffcc7424 */ /* 0x000fe200078e00ff */
[----:B------:R-:W-:Y:S02]  /*142e0*/  MOV R3, 0x14300 ;  /* 0x0001430000037802 */ /* 0x000fe40000000f00 */
[----:B-1-34-:R-:W-:Y:S05]  /*142f0*/  CALL.REL.NOINC `($__internal_20_$__cuda_sm70_shflsync_idx_p) ;  /* 0x00000b8000007944 */ /* 0x01afea0003c00000 */
[----:B------:R-:W-:Y:S01]  /*14300*/  MOV R4, R204 ;  /* 0x000000cc00047202 */ /* 0x000fe20000000f00 */
[----:B------:R-:W-:Y:S05]  /*14310*/  BRA `(.L_x_1520) ;  /* 0xffffa7c000007947 */ /* 0x000fea000383ffff */
.L_x_1437:
[----:B------:R-:W-:Y:S01]  /*14320*/  IMAD.MOV.U32 R116, RZ, RZ, R12 ;  /* 0x000000ffff747224 */ /* 0x000fe200078e000c */
[----:B--2---:R-:W-:Y:S01]  /*14330*/  MOV R2, 0x2 ;  /* 0x0000000200027802 */ /* 0x004fe20000000f00 */
[----:B------:R-:W-:Y:S01]  /*14340*/  IMAD.MOV.U32 R204, RZ, RZ, 0x1c1f ;  /* 0x00001c1fffcc7424 */ /* 0x000fe200078e00ff */
[----:B------:R-:W-:Y:S02]  /*14350*/  MOV R3, 0x14370 ;  /* 0x0001437000037802 */ /* 0x000fe40000000f00 */
[----:B-1-34-:R-:W-:Y:S05]  /*14360*/  CALL.REL.NOINC `($__internal_20_$__cuda_sm70_shflsync_idx_p) ;  /* 0x00000b1000007944 */ /* 0x01afea0003c00000 */
[----:B------:R-:W-:Y:S01]  /*14370*/  MOV R0, R204 ;  /* 0x000000cc00007202 */ /* 0x000fe20000000f00 */
[----:B------:R-:W-:Y:S05]  /*14380*/  BRA `(.L_x_1521) ;  /* 0xffffa77000007947 */ /* 0x000fea000383ffff */
.L_x_1440:
[----:B------:R-:W-:Y:S01]  /*14390*/  IMAD.MOV.U32 R116, RZ, RZ, R5 ;  /* 0x000000ffff747224 */ /* 0x000fe200078e0005 */
[----:B--23--:R-:W-:Y:S01]  /*143a0*/  MOV R2, 0x3 ;  /* 0x0000000300027802 */ /* 0x00cfe20000000f00 */
[----:B------:R-:W-:Y:S01]  /*143b0*/  IMAD.MOV.U32 R204, RZ, RZ, 0x1c1f ;  /* 0x00001c1fffcc7424 */ /* 0x000fe200078e00ff */
[----:B------:R-:W-:-:S02]  /*143c0*/  MOV R3, 0x143e0 ;  /* 0x000143e000037802 */ /* 0x000fc40000000f00 */
[----:B-1--4-:R-:W-:Y:S05]  /*143d0*/  CALL.REL.NOINC `($__internal_20_$__cuda_sm70_shflsync_idx_p) ;  /* 0x00000aa000007944 */ /* 0x012fea0003c00000 */
        /* <DEDUP_REMOVED lines=8> */
.L_x_1444:
[----:B------:R-:W-:Y:S01]  /*14460*/  IMAD.MOV.U32 R116, RZ, RZ, R5 ;  /* 0x000000ffff747224 */ /* 0x000fe200078e0005 */
[----:B------:R-:W-:Y:S01]  /*14470*/  MOV R2, RZ ;  /* 0x000000ff00027202 */ /* 0x000fe20000000f00 */
[----:B------:R-:W-:Y:S01]  /*14480*/  IMAD.MOV.U32 R204, RZ, RZ, 0x1c1f ;  /* 0x00001c1fffcc7424 */ /* 0x000fe200078e00ff */
[----:B------:R-:W-:Y:S02]  /*14490*/  MOV R3, 0x144b0 ;  /* 0x000144b000037802 */ /* 0x000fe40000000f00 */
[----:B------:R-:W-:Y:S05]  /*144a0*/  CALL.REL.NOINC `($__internal_20_$__cuda_sm70_shflsync_idx_p) ;  /* 0x000009d000007944 */ /* 0x000fea0003c00000 */
[----:B------:R-:W-:Y:S01]  /*144b0*/  MOV R4, R204 ;  /* 0x000000cc00047202 */ /* 0x000fe20000000f00 */
[----:B------:R-:W-:Y:S05]  /*144c0*/  BRA `(.L_x_1523) ;  /* 0xffffb7e000007947 */ /* 0x000fea000383ffff */
.L_x_1445:
[----:B------:R-:W-:Y:S01]  /*144d0*/  IMAD.MOV.U32 R116, RZ, RZ, R12 ;  /* 0x000000ffff747224 */ /* 0x000fe200078e000c */
[----:B------:R-:W-:Y:S01]  /*144e0*/  MOV R2, RZ ;  /* 0x000000ff00027202 */ /* 0x000fe20000000f00 */
[----:B------:R-:W-:Y:S01]  /*144f0*/  IMAD.MOV.U32 R204, RZ, RZ, 0x1c1f ;  /* 0x00001c1fffcc7424 */ /* 0x000fe200078e00ff */
[----:B------:R-:W-:Y:S02]  /*14500*/  MOV R3, 0x14520 ;  /* 0x0001452000037802 */ /* 0x000fe40000000f00 */
[----:B-12---:R-:W-:Y:S05]  /*14510*/  CALL.REL.NOINC `($__internal_20_$__cuda_sm70_shflsync_idx_p) ;  /* 0x0000096000007944 */ /* 0x006fea0003c00000 */
[----:B------:R-:W-:Y:S01]  /*14520*/  MOV R0, R204 ;  /* 0x000000cc00007202 */ /* 0x000fe20000000f00 */
[----:B------:R-:W-:Y:S05]  /*14530*/  BRA `(.L_x_1524) ;  /* 0xffffb79000007947 */ /* 0x000fea000383ffff */
.L_x_1448:
        /* <DEDUP_REMOVED lines=13> */
.L_x_1451:
[----:B------:R-:W-:Y:S01]  /*14610*/  IMAD.MOV.U32 R116, RZ, RZ, R5 ;  /* 0x000000ffff747224 */ /* 0x000fe200078e0005 */
[----:B-1----:R-:W-:Y:S01]  /*14620*/  MOV R2, 0x2 ;  /* 0x0000000200027802 */ /* 0x002fe20000000f00 */
[----:B------:R-:W-:Y:S01]  /*14630*/  IMAD.MOV.U32 R204, RZ, RZ, 0x1c1f ;  /* 0x00001c1fffcc7424 */ /* 0x000fe200078e00ff */
[----:B------:R-:W-:Y:S02]  /*14640*/  MOV R3, 0x14660 ;  /* 0x0001466000037802 */ /* 0x000fe40000000f00 */
[----:B--234-:R-:W-:Y:S05]  /*14650*/  CALL.REL.NOINC `($__internal_20_$__cuda_sm70_shflsync_idx_p) ;  /* 0x0000082000007944 */ /* 0x01cfea0003c00000 */
[----:B------:R-:W-:Y:S01]  /*14660*/  MOV R4, R204 ;  /* 0x000000cc00047202 */ /* 0x000fe20000000f00 */
[----:B------:R-:W-:Y:S05]  /*14670*/  BRA `(.L_x_1526) ;  /* 0xffffb93000007947 */ /* 0x000fea000383ffff */
.L_x_1452:
[----:B------:R-:W-:Y:S01]  /*14680*/  IMAD.MOV.U32 R116, RZ, RZ, R12 ;  /* 0x000000ffff747224 */ /* 0x000fe200078e000c */
[----:B------:R-:W-:Y:S01]  /*14690*/  MOV R2, 0x2 ;  /* 0x0000000200027802 */ /* 0x000fe20000000f00 */
[----:B------:R-:W-:Y:S01]  /*146a0*/  IMAD.MOV.U32 R204, RZ, RZ, 0x1c1f ;  /* 0x00001c1fffcc7424 */ /* 0x000fe200078e00ff */
[----:B------:R-:W-:Y:S02]  /*146b0*/  MOV R3, 0x146d0 ;  /* 0x000146d000037802 */ /* 0x000fe40000000f00 */
[----:B-1234-:R-:W-:Y:S05]  /*146c0*/  CALL.REL.NOINC `($__internal_20_$__cuda_sm70_shflsync_idx_p) ;  /* 0x000007b000007944 */ /* 0x01efea0003c00000 */
[----:B------:R-:W-:Y:S01]  /*146d0*/  MOV R0, R204 ;  /* 0x000000cc00007202 */ /* 0x000fe20000000f00 */
[----:B------:R-:W-:Y:S05]  /*146e0*/  BRA `(.L_x_1527) ;  /* 0xffffb8e000007947 */ /* 0x000fea000383ffff */
.L_x_1455:
        /* <DEDUP_REMOVED lines=13> */
.L_x_1457:
[----:B------:R-:W-:Y:S01]  /*147c0*/  IMAD.MOV.U32 R116, RZ, RZ, R74 ;  /* 0x000000ffff747224 */ /* 0x000fe200078e004a */
[----:B------:R-:W-:Y:S01]  /*147d0*/  MOV R2, RZ ;  /* 0x000000ff00027202 */ /* 0x000fe20000000f00 */
[----:B------:R-:W-:Y:S01]  /*147e0*/  IMAD.MOV.U32 R204, RZ, RZ, 0x1f ;  /* 0x0000001fffcc7424 */ /* 0x000fe200078e00ff */
[----:B------:R-:W-:Y:S02]  /*147f0*/  MOV R3, 0x14810 ;  /* 0x0001481000037802 */ /* 0x000fe40000000f00 */
[----:B-1----:R-:W-:Y:S05]  /*14800*/  CALL.REL.NOINC `($__internal_20_$__cuda_sm70_shflsync_idx_p) ;  /* 0x0000067000007944 */ /* 0x002fea0003c00000 */
[----:B------:R-:W-:Y:S01]  /*14810*/  MOV R9, R204 ;  /* 0x000000cc00097202 */ /* 0x000fe20000000f00 */
[----:B------:R-:W-:Y:S05]  /*14820*/  BRA `(.L_x_1529) ;  /* 0xffffbb1000007947 */ /* 0x000fea000383ffff */
.L_x_1458:
[----:B------:R-:W-:Y:S01]  /*14830*/  IMAD.MOV.U32 R116, RZ, RZ, R74 ;  /* 0x000000ffff747224 */ /* 0x000fe200078e004a */
[----:B------:R-:W-:Y:S01]  /*14840*/  MOV R2, 0x1 ;  /* 0x0000000100027802 */ /* 0x000fe20000000f00 */
[----:B------:R-:W-:Y:S01]  /*14850*/  IMAD.MOV.U32 R204, RZ, RZ, 0x1f ;  /* 0x0000001fffcc7424 */ /* 0x000fe200078e00ff */
[----:B------:R-:W-:Y:S02]  /*14860*/  MOV R3, 0x14880 ;  /* 0x0001488000037802 */ /* 0x000fe40000000f00 */
[----:B-123--:R-:W-:Y:S05]  /*14870*/  CALL.REL.NOINC `($__internal_20_$__cuda_sm70_shflsync_idx_p) ;  /* 0x0000060000007944 */ /* 0x00efea0003c00000 */
[----:B------:R-:W-:Y:S01]  /*14880*/  MOV R8, R204 ;  /* 0x000000cc00087202 */ /* 0x000fe20000000f00 */
[----:B------:R-:W-:Y:S05]  /*14890*/  BRA `(.L_x_1530) ;  /* 0xffffbac000007947 */ /* 0x000fea000383ffff */
.L_x_1459:
[----:B------:R-:W-:Y:S02]  /*148a0*/  MOV R2, 0x1 ;  /* 0x0000000100027802 */ /* 0x000fe40000000f00 */
[----:B------:R-:W-:-:S02]  /*148b0*/  MOV R3, 0x148d0 ;  /* 0x000148d000037802 */ /* 0x000fc40000000f00 */
[----:B--234-:R-:W-:Y:S05]  /*148c0*/  CALL.REL.NOINC `($__internal_21_$__cuda_sm70_shflsync_up_p) ;  /* 0x0000061000007944 */ /* 0x01cfea0003c00000 */
[----:B------:R-:W-:Y:S05]  /*148d0*/  BRA `(.L_x_1531) ;  /* 0xffffbba000007947 */ /* 0x000fea000383ffff */
.L_x_1460:
[----:B------:R-:W-:Y:S02]  /*148e0*/  MOV R2, 0x2 ;  /* 0x0000000200027802 */ /* 0x000fe40000000f00 */
[----:B------:R-:W-:-:S02]  /*148f0*/  MOV R3, 0x14910 ;  /* 0x0001491000037802 */ /* 0x000fc40000000f00 */
[----:B--23--:R-:W-:Y:S05]  /*14900*/  CALL.REL.NOINC `($__internal_21_$__cuda_sm70_shflsync_up_p) ;  /* 0x000005d000007944 */ /* 0x00cfea0003c00000 */
        /* <DEDUP_REMOVED lines=24> */
.L_x_1464:
[----:B------:R-:W-:Y:S02]  /*14a90*/  MOV R2, 0x1 ;  /* 0x0000000100027802 */ /* 0x000fe40000000f00 */
[----:B------:R-:W-:Y:S02]  /*14aa0*/  MOV R3, 0x14ac0 ;  /* 0x00014ac000037802 */ /* 0x000fe40000000f00 */
[----:B------:R-:W-:Y:S05]  /*14ab0*/  CALL.REL.NOINC `($__internal_21_$__cuda_sm70_shflsync_up_p) ;  /* 0x0000042000007944 */ /* 0x000fea0003c00000 */
[----:B------:R-:W-:Y:S01]  /*14ac0*/  MOV R2, R4 ;  /* 0x0000000400027202 */ /* 0x000fe20000000f00 */
[----:B------:R-:W-:Y:S05]  /*14ad0*/  BRA `(.L_x_1533) ;  /* 0xffffbbf000007947 */ /* 0x000fea000383ffff */
.L_x_1465:
[----:B------:R-:W-:Y:S02]  /*14ae0*/  MOV R2, 0x2 ;  /* 0x0000000200027802 */ /* 0x000fe40000000f00 */
[----:B------:R-:W-:Y:S02]  /*14af0*/  MOV R3, 0x14b10 ;  /* 0x00014b1000037802 */ /* 0x000fe40000000f00 */
        /* <DEDUP_REMOVED lines=25> */
.L_x_1467:
[----:B------:R-:W-:Y:S02]  /*14c90*/  SEL R0, RZ, 0x1, P0 ;  /* 0x00000001ff007807 */ /* 0x000fe40000000000 */
[----:B------:R-:W-:Y:S02]  /*14ca0*/  MOV R2, 0x14cc0 ;  /* 0x00014cc000027802 */ /* 0x000fe40000000f00 */
[----:B-1----:R-:W-:Y:S05]  /*14cb0*/  CALL.REL.NOINC `($__internal_22_$__cuda_sm70_votesync_ballot) ;  /* 0x0000029000007944 */ /* 0x002fea0003c00000 */
[----:B------:R-:W-:Y:S01]  /*14cc0*/  MOV R10, R0 ;  /* 0x00000000000a7202 */ /* 0x000fe20000000f00 */
[----:B------:R-:W-:Y:S05]  /*14cd0*/  BRA `(.L_x_1535) ;  /* 0xffffbb8000007947 */ /* 0x000fea000383ffff */
.L_x_1468:
[----:B------:R-:W-:Y:S01]  /*14ce0*/  IMAD.MOV.U32 R116, RZ, RZ, R6 ;  /* 0x000000ffff747224 */ /* 0x000fe200078e0006 */
[----:B------:R-:W-:Y:S01]  /*14cf0*/  MOV R2, R0 ;  /* 0x0000000000027202 */ /* 0x000fe20000000f00 */
[----:B------:R-:W-:Y:S01]  /*14d00*/  IMAD.MOV.U32 R204, RZ, RZ, 0x1f ;  /* 0x0000001fffcc7424 */ /* 0x000fe200078e00ff */
[----:B------:R-:W-:Y:S02]  /*14d10*/  MOV R3, 0x14d30 ;  /* 0x00014d3000037802 */ /* 0x000fe40000000f00 */
[----:B-1----:R-:W-:Y:S05]  /*14d20*/  CALL.REL.NOINC `($__internal_20_$__cuda_sm70_shflsync_idx_p) ;  /* 0x0000015000007944 */ /* 0x002fea0003c00000 */
[----:B------:R-:W-:Y:S01]  /*14d30*/  IMAD.MOV.U32 R8, RZ, RZ, R204 ;  /* 0x000000ffff087224 */ /* 0x000fe200078e00cc */
[----:B------:R-:W-:Y:S01]  /*14d40*/  MOV R2, R0 ;  /* 0x0000000000027202 */ /* 0x000fe20000000f00 */
[----:B------:R-:W-:Y:S01]  /*14d50*/  IMAD.MOV.U32 R116, RZ, RZ, R7 ;  /* 0x000000ffff747224 */ /* 0x000fe200078e0007 */
[----:B------:R-:W-:-:S02]  /*14d60*/  MOV R204, 0x1f ;  /* 0x0000001f00cc7802 */ /* 0x000fc40000000f00 */
[----:B------:R-:W-:Y:S02]  /*14d70*/  MOV R3, 0x14d90 ;  /* 0x00014d9000037802 */ /* 0x000fe40000000f00 */
[----:B------:R-:W-:Y:S05]  /*14d80*/  CALL.REL.NOINC `($__internal_20_$__cuda_sm70_shflsync_idx_p) ;  /* 0x000000f000007944 */ /* 0x000fea0003c00000 */
[----:B------:R-:W-:Y:S01]  /*14d90*/  MOV R7, R204 ;  /* 0x000000cc00077202 */ /* 0x000fe20000000f00 */
[----:B------:R-:W-:Y:S05]  /*14da0*/  BRA `(.L_x_1536) ;  /* 0xffffbb0000007947 */ /* 0x000fea000383ffff */
.L_x_1471:
[----:B------:R-:W-:Y:S01]  /*14db0*/  IMAD.MOV.U32 R116, RZ, RZ, R4 ;  /* 0x000000ffff747224 */ /* 0x000fe200078e0004 */
[----:B------:R-:W-:Y:S01]  /*14dc0*/  MOV R2, R0 ;  /* 0x0000000000027202 */ /* 0x000fe20000000f00 */
[----:B------:R-:W-:Y:S01]  /*14dd0*/  IMAD.MOV.U32 R204, RZ, RZ, 0x1f ;  /* 0x0000001fffcc7424 */ /* 0x000fe200078e00ff */
[----:B------:R-:W-:Y:S02]  /*14de0*/  MOV R3, 0x14e00 ;  /* 0x00014e0000037802 */ /* 0x000fe40000000f00 */
[----:B-1-34-:R-:W-:Y:S05]  /*14df0*/  CALL.REL.NOINC `($__internal_20_$__cuda_sm70_shflsync_idx_p) ;  /* 0x0000008000007944 */ /* 0x01afea0003c00000 */
[----:B------:R-:W-:Y:S01]  /*14e00*/  MOV R11, R204 ;  /* 0x000000cc000b7202 */ /* 0x000fe20000000f00 */
[----:B------:R-:W-:Y:S05]  /*14e10*/  BRA `(.L_x_1470) ;  /* 0xffffbaf000007947 */ /* 0x000fea000383ffff */
        .weak           $__internal_19_$__cuda_sm70_shflsync_bfly_p
        .type           $__internal_19_$__cuda_sm70_shflsync_bfly_p,@function
        .size           $__internal_19_$__cuda_sm70_shflsync_bfly_p,($__internal_20_$__cuda_sm70_shflsync_idx_p - $__internal_19_$__cuda_sm70_shflsync_bfly_p)
$__internal_19_$__cuda_sm70_shflsync_bfly_p:
[----:B------:R-:W-:Y:S02]  /*14e20*/  MOV R175, 0xffffffff ;  /* 0xffffffff00af7802 */ /* 0x000fe40000000f00 */
[----:B------:R-:W-:Y:S02]  /*14e30*/  MOV R3, 0x1f ;  /* 0x0000001f00037802 */ /* 0x000fe40000000f00 */
[----:B------:R-:W-:Y:S04]  /*14e40*/  WARPSYNC R175 ;  /* 0x000000af00007348 */ /* 0x000fe80003800000 */
[----:B------:R1:W2:Y:S02]  /*14e50*/  SHFL.BFLY PT, R0, R116, R0, R3 ;  /* 0x0c00000074007389 */ /* 0x0002a400000e0003 */
[----:B-1----:R-:W-:-:S04]  /*14e60*/  MOV R3, 0x0 ;  /* 0x0000000000037802 */ /* 0x002fc80000000f00 */
[----:B--2---:R-:W-:Y:S05]  /*14e70*/  RET.REL.NODEC R2 `(_ZN7cutlass13device_kernelIN5flash19enable_sm80_to_sm89INS1_16FlashAttnFwdSm80INS1_25CollectiveMainloopFwdSm80ILi4ELi1ELb0EN4cute5tupleIJNS5_1CILi128EEENS7_ILi48EEENS7_ILi96EEEEEELi96ENS_6half_tEfNS_4arch4Sm80ELb1ELb0ELb0ELb1ELb1ELb0ELb1ELb1EEENS1_21CollectiveEpilogueFwdINS6_IJS8_SA_S9_EEENS6_IJNS7_ILi1EEESI_SI_EEESC_SE_Li128ELb1ELb1ELb1ELb0EEENS1_36VarlenDynamicPersistentTileSchedulerILi128ELi48ELi128ELi128ELb1ELb1ELb0ELb1ELb1ELb1EEEEEEEEEvNT_6ParamsE) ;  /* 0xfffeb18002007950 */ /* 0x004fea0003c3ffff */
        .weak           $__internal_20_$__cuda_sm70_shflsync_idx_p
        .type           $__internal_20_$__cuda_sm70_shflsync_idx_p,@function
        .size           $__internal_20_$__cuda_sm70_shflsync_idx_p,($__internal_21_$__cuda_sm70_shflsync_up_p - $__internal_20_$__cuda_sm70_shflsync_idx_p)
$__internal_20_$__cuda_sm70_shflsync_idx_p:
[----:B------:R-:W-:-:S04]  /*14e80*/  MOV R205, 0xffffffff ;  /* 0xffffffff00cd7802 */ /* 0x000fc80000000f00 */
[----:B------:R-:W-:Y:S04]  /*14e90*/  WARPSYNC R205 ;  /* 0x000000cd00007348 */ /* 0x000fe80003800000 */
[----:B------:R1:W2:Y:S02]  /*14ea0*/  SHFL.IDX PT, R204, R116, R2, R204 ;  /* 0x0000000274cc7389 */ /* 0x0002a400000e00cc */
[----:B-1----:R-:W-:Y:S02]  /*14eb0*/  MOV R2, R3 ;  /* 0x0000000300027202 */ /* 0x002fe40000000f00 */
[----:B------:R-:W-:-:S04]  /*14ec0*/  MOV R3, 0x0 ;  /* 0x0000000000037802 */ /* 0x000fc80000000f00 */
[----:B--2---:R-:W-:Y:S05]  /*14ed0*/  RET.REL.NODEC R2 `(_ZN7cutlass13device_kernelIN5flash19enable_sm80_to_sm89INS1_16FlashAttnFwdSm80INS1_25CollectiveMainloopFwdSm80ILi4ELi1ELb0EN4cute5tupleIJNS5_1CILi128EEENS7_ILi48EEENS7_ILi96EEEEEELi96ENS_6half_tEfNS_4arch4Sm80ELb1ELb0ELb0ELb1ELb1ELb0ELb1ELb1EEENS1_21CollectiveEpilogueFwdINS6_IJS8_SA_S9_EEENS6_IJNS7_ILi1EEESI_SI_EEESC_SE_Li128ELb1ELb1ELb1ELb0EEENS1_36VarlenDynamicPersistentTileSchedulerILi128ELi48ELi128ELi128ELb1ELb1ELb0ELb1ELb1ELb1EEEEEEEEEvNT_6ParamsE) ;  /* 0xfffeb12002007950 */ /* 0x004fea0003c3ffff */
        .weak           $__internal_21_$__cuda_sm70_shflsync_up_p
        .type           $__internal_21_$__cuda_sm70_shflsync_up_p,@function
        .size           $__internal_21_$__cuda_sm70_shflsync_up_p,($__internal_22_$__cuda_sm70_votesync_ballot - $__internal_21_$__cuda_sm70_shflsync_up_p)
$__internal_21_$__cuda_sm70_shflsync_up_p:
[----:B------:R-:W-:Y:S02]  /*14ee0*/  IMAD.MOV.U32 R4, RZ, RZ, RZ ;  /* 0x000000ffff047224 */ /* 0x000fe400078e00ff */
[----:B------:R-:W-:-:S04]  /*14ef0*/  IMAD.MOV.U32 R10, RZ, RZ, -0x1 ;  /* 0xffffffffff0a7424 */ /* 0x000fc800078e00ff */
[----:B------:R-:W-:Y:S04]  /*14f00*/  WARPSYNC R10 ;  /* 0x0000000a00007348 */ /* 0x000fe80003800000 */
[----:B------:R1:W2:Y:S02]  /*14f10*/  SHFL.UP PT, R4, R0, R2, R4 ;  /* 0x0400000200047389 */ /* 0x0002a400000e0004 */
[----:B-1----:R-:W-:Y:S02]  /*14f20*/  MOV R2, R3 ;  /* 0x0000000300027202 */ /* 0x002fe40000000f00 */
[----:B------:R-:W-:-:S04]  /*14f30*/  MOV R3, 0x0 ;  /* 0x0000000000037802 */ /* 0x000fc80000000f00 */
[----:B--2---:R-:W-:Y:S05]  /*14f40*/  RET.REL.NODEC R2 `(_ZN7cutlass13device_kernelIN5flash19enable_sm80_to_sm89INS1_16FlashAttnFwdSm80INS1_25CollectiveMainloopFwdSm80ILi4ELi1ELb0EN4cute5tupleIJNS5_1CILi128EEENS7_ILi48EEENS7_ILi96EEEEEELi96ENS_6half_tEfNS_4arch4Sm80ELb1ELb0ELb0ELb1ELb1ELb0ELb1ELb1EEENS1_21CollectiveEpilogueFwdINS6_IJS8_SA_S9_EEENS6_IJNS7_ILi1EEESI_SI_EEESC_SE_Li128ELb1ELb1ELb1ELb0EEENS1_36VarlenDynamicPersistentTileSchedulerILi128ELi48ELi128ELi128ELb1ELb1ELb0ELb1ELb1ELb1EEEEEEEEEvNT_6ParamsE) ;  /* 0xfffeb0b002007950 */ /* 0x004fea0003c3ffff */
        .weak           $__internal_22_$__cuda_sm70_votesync_ballot
        .type           $__internal_22_$__cuda_sm70_votesync_ballot,@function
        .size           $__internal_22_$__cuda_sm70_votesync_ballot,(.L_x_1840 - $__internal_22_$__cuda_sm70_votesync_ballot)
$__internal_22_$__cuda_sm70_votesync_ballot:
[----:B------:R-:W-:Y:S01]  /*14f50*/  ISETP.NE.U32.AND P0, PT, R0, 0x1, PT ;  /* 0x000000010000780c */ /* 0x000fe20003f05070 */
[----:B------:R-:W-:-:S04]  /*14f60*/  IMAD.MOV.U32 R3, RZ, RZ, -0x1 ;  /* 0xffffffffff037424 */ /* 0x000fc800078e00ff */
[----:B------:R-:W-:Y:S08]  /*14f70*/  WARPSYNC R3 ;  /* 0x0000000300007348 */ /* 0x000ff00003800000 */
[----:B------:R-:W-:-:S04]  /*14f80*/  VOTE.ANY R0, PT, !P0 ;  /* 0x0000000000007806 */ /* 0x000fc800040e0100 */
[----:B------:R-:W-:Y:S01]  /*14f90*/  LOP3.LUT R0, R0, R3, RZ, 0xc0, !PT ;  /* 0x0000000300007212 */ /* 0x000fe200078ec0ff */
[----:B------:R-:W-:-:S04]  /*14fa0*/  IMAD.MOV.U32 R3, RZ, RZ, 0x0 ;  /* 0x00000000ff037424 */ /* 0x000fc800078e00ff */
[----:B------:R-:W-:Y:S05]  /*14fb0*/  RET.REL.NODEC R2 `(_ZN7cutlass13device_kernelIN5flash19enable_sm80_to_sm89INS1_16FlashAttnFwdSm80INS1_25CollectiveMainloopFwdSm80ILi4ELi1ELb0EN4cute5tupleIJNS5_1CILi128EEENS7_ILi48EEENS7_ILi96EEEEEELi96ENS_6half_tEfNS_4arch4Sm80ELb1ELb0ELb0ELb1ELb1ELb0ELb1ELb1EEENS1_21CollectiveEpilogueFwdINS6_IJS8_SA_S9_EEENS6_IJNS7_ILi1EEESI_SI_EEESC_SE_Li128ELb1ELb1ELb1ELb0EEENS1_36VarlenDynamicPersistentTileSchedulerILi128ELi48ELi128ELi128ELb1ELb1ELb0ELb1ELb1ELb1EEEEEEEEEvNT_6ParamsE) ;  /* 0xfffeb04002007950 */ /* 0x000fea0003c3ffff */
.L_x_1537:
        /* <DEDUP_REMOVED lines=12> */
.L_x_1840:


//--------------------- .text._ZN7cutlass13device_kernelIN5flash19enable_sm80_to_sm89INS1_16FlashAttnFwdSm80INS1_25CollectiveMainloopFwdSm80ILi4ELi1ELb0EN4cute5tupleIJNS5_1CILi128EEENS7_ILi48EEENS7_ILi96EEEEEELi96ENS_6half_tEfNS_4arch4Sm80ELb1ELb0ELb0ELb1ELb1ELb1ELb1ELb1EEENS1_21CollectiveEpilogueFwdINS6_IJS8_SA_S9_EEENS6_IJNS7_ILi1EEESI_SI_EEESC_SE_Li128ELb1ELb1ELb1ELb0EEENS1_36VarlenDynamicPersistentTileSchedulerILi128ELi48ELi128ELi128ELb1ELb1ELb0ELb1ELb1ELb1EEEEEEEEEvNT_6ParamsE --------------------------
	.section	.text._ZN7cutlass13device_kernelIN5flash19enable_sm80_to_sm89INS1_16FlashAttnFwdSm80INS1_25CollectiveMainloopFwdSm80ILi4ELi1ELb0EN4cute5tupleIJNS5_1CILi128EEENS7_ILi48EEENS7_ILi96EEEEEELi96ENS_6half_tEfNS_4arch4Sm80ELb1ELb0ELb0ELb1ELb1ELb1ELb1ELb1EEENS1_21CollectiveEpilogueFwdINS6_IJS8_SA_S9_EEENS6_IJNS7_ILi1EEESI_SI_EEESC_SE_Li128ELb1ELb1ELb1ELb0EEENS1_36VarlenDynamicPersistentTileSchedulerILi128ELi48ELi128ELi128ELb1ELb1ELb0ELb1ELb1ELb1EEEEEEEEEvNT_6ParamsE,"ax",@progbits
	.sectioninfo	@"SHI_REGISTERS=255"
	.align	128
.text._ZN7cutlass13device_kernelIN5flash19enable_sm80_to_sm89INS1_16FlashAttnFwdSm80INS1_25CollectiveMainloopFwdSm80ILi4ELi1ELb0EN4cute5tupleIJNS5_1CILi128EEENS7_ILi48EEENS7_ILi96EEEEEELi96ENS_6half_tEfNS_4arch4Sm80ELb1ELb0ELb0ELb1ELb1ELb1ELb1ELb1EEENS1_21CollectiveEpilogueFwdINS6_IJS8_SA_S9_EEENS6_IJNS7_ILi1EEESI_SI_EEESC_SE_Li128ELb1ELb1ELb1ELb0EEENS1_36VarlenDynamicPersistentTileSchedulerILi128ELi48ELi128ELi128ELb1ELb1ELb0ELb1ELb1ELb1EEEEEEEEEvNT_6ParamsE:
        .type           _ZN7cutlass13device_kernelIN5flash19enable_sm80_to_sm89INS1_16FlashAttnFwdSm80INS1_25CollectiveMainloopFwdSm80ILi4ELi1ELb0EN4cute5tupleIJNS5_1CILi128EEENS7_ILi48EEENS7_ILi96EEEEEELi96ENS_6half_tEfNS_4arch4Sm80ELb1ELb0ELb0ELb1ELb1ELb1ELb1ELb1EEENS1_21CollectiveEpilogueFwdINS6_IJS8_SA_S9_EEENS6_IJNS7_ILi1EEESI_SI_EEESC_SE_Li128ELb1ELb1ELb1ELb0EEENS1_36VarlenDynamicPersistentTileSchedulerILi128ELi48ELi128ELi128ELb1ELb1ELb0ELb1ELb1ELb1EEEEEEEEEvNT_6ParamsE,@function
        .size           _ZN7cutlass13device_kernelIN5flash19enable_sm80_to_sm89INS1_16FlashAttnFwdSm80INS1_25CollectiveMainloopFwdSm80ILi4ELi1ELb0EN4cute5tupleIJNS5_1CILi128EEENS7_ILi48EEENS7_ILi96EEEEEELi96ENS_6half_tEfNS_4arch4Sm80ELb1ELb0ELb0ELb1ELb1ELb1ELb1ELb1EEENS1_21CollectiveEpilogueFwdINS6_IJS8_SA_S9_EEENS6_IJNS7_ILi1EEESI_SI_EEESC_SE_Li128ELb1ELb1ELb1ELb0EEENS1_36VarlenDynamicPersistentTileSchedulerILi128ELi48ELi128ELi128ELb1ELb1ELb0ELb1ELb1ELb1EEEEEEEEEvNT_6ParamsE,(.L_x_1845 - _ZN7cutlass13device_kernelIN5flash19enable_sm80_to_sm89INS1_16FlashAttnFwdSm80INS1_25CollectiveMainloopFwdSm80ILi4ELi1ELb0EN4cute5tupleIJNS5_1CILi128EEENS7_ILi48EEENS7_ILi96EEEEEELi96ENS_6half_tEfNS_4arch4Sm80ELb1ELb0ELb0ELb1ELb1ELb1ELb1ELb1EEENS1_21CollectiveEpilogueFwdINS6_IJS8_SA_S9_EEENS6_IJNS7_ILi1EEESI_SI_EEESC_SE_Li128ELb1ELb1ELb1ELb0EEENS1_36VarlenDynamicPersistentTileSchedulerILi128ELi48ELi128ELi128ELb1ELb1ELb0ELb1ELb1ELb1EEEEEEEEEvNT_6ParamsE)
        .other          _ZN7cutlass13device_kernelIN5flash19enable_sm80_to_sm89INS1_16FlashAttnFwdSm80INS1_25CollectiveMainloopFwdSm80ILi4ELi1ELb0EN4cute5tupleIJNS5_1CILi128EEENS7_ILi48EEENS7_ILi96EEEEEELi96ENS_6half_tEfNS_4arch4Sm80ELb1ELb0ELb0ELb1ELb1ELb1ELb1ELb1EEENS1_21CollectiveEpilogueFwdINS6_IJS8_SA_S9_EEENS6_IJNS7_ILi1EEESI_SI_EEESC_SE_Li128ELb1ELb1ELb1ELb0EEENS1_36VarlenDynamicPersistentTileSchedulerILi128ELi48ELi128ELi128ELb1ELb1ELb0ELb1ELb1ELb1EEEEEEEEEvNT_6ParamsE,@"STO_CUDA_ENTRY STV_DEFAULT"
_ZN7cutlass13device_kernelIN5flash19enable_sm80_to_sm89INS1_16FlashAttnFwdSm80INS1_25CollectiveMainloopFwdSm80ILi4ELi1ELb0EN4cute5tupleIJNS5_1CILi128EEENS7_ILi48EEENS7_ILi96EEEEEELi96ENS_6half_tEfNS_4arch4Sm80ELb1ELb0ELb0ELb1ELb1ELb1ELb1ELb1EEENS1_21CollectiveEpilogueFwdINS6_IJS8_SA_S9_EEENS6_IJNS7_ILi1EEESI_SI_EEESC_SE_Li128ELb1ELb1ELb1ELb0EEENS1_36VarlenDynamicPersistentTileSchedulerILi128ELi48ELi128ELi128ELb1ELb1ELb0ELb1ELb1ELb1EEEEEEEEEvNT_6ParamsE:
        /* <DEDUP_REMOVED lines=54> */
.L_x_1543:
        /* <DEDUP_REMOVED lines=16> */
.L_x_1754:
        /* <DEDUP_REMOVED lines=16> */
.L_x_1755:
[----:B--2---:R-:W-:-:S05]  /*0560*/  IMAD R0, R0, c[0x0][0x538], RZ ;  /* 0x00014e0000007a24 */ /* 0x004fca00078e02ff */
[----:B------:R-:W-:-:S04]  /*0570*/  IADD3 R7, R0, R7, RZ ;  /* 0x0000000700077210 */ /* 0x000fc80007ffe0ff */
[----:B------:R-:W-:-:S13]  /*0580*/  ISETP.GT.AND P0, PT, R7, UR4, PT ;  /* 0x0000000407007c0c */ /* 0x000fda000bf04270 */
[----:B-1----:R-:W-:Y:S05]  /*0590*/  @!P0 BRA `(.L_x_1543) ;  /* 0xfffffdc000008947 */ /* 0x002fea000383ffff */
.L_x_1539:
[----:B------:R-:W-:-:S05]  /*05a0*/  IADD3 R10, -R0, R7, RZ ;  /* 0x00000007000a7210 */ /* 0x000fca0007ffe1ff */
[----:B------:R-:W-:-:S05]  /*05b0*/  IMAD R0, R4, c[0x0][0x538], R10 ;  /* 0x00014e0004007a24 */ /* 0x000fca00078e020a */
[----:B------:R-:W-:Y:S01]  /*05c0*/  ISETP.GT.AND P0, PT, R0, UR4, PT ;  /* 0x0000000400007c0c */ /* 0x000fe2000bf04270 */
[----:B------:R-:W-:-:S12]  /*05d0*/  BRA.DIV ~URZ, `(.L_x_1544) ;  /* 0x0001e2827f007947 */ /* 0x000fd8000b800000 */
[----:B------:R-:W-:-:S04]  /*05e0*/  VOTE.ANY R7, PT, !P0 ;  /* 0x0000000000077806 */ /* 0x000fc800040e0100 */
.L_x_1756:
[----:B------:R-:W1:Y:S02]  /*05f0*/  POPC R0, R7 ;  /* 0x0000000700007309 */ /* 0x000e640000000000 */
[----:B-1----:R-:W-:-:S05]  /*0600*/  IADD3 R2, R0, R6, RZ ;  /* 0x0000000600027210 */ /* 0x002fca0007ffe0ff */
[----:B------:R1:W-:Y:S01]  /*0610*/  STL [R1+0x7c], R2 ;  /* 0x00007c0201007387 */ /* 0x0003e20000100800 */
[----:B------:R-:W-:Y:S05]  /*0620*/  BRA.DIV ~URZ, `(.L_x_1545) ;  /* 0x0001e2827f007947 */ /* 0x000fea000b800000 */
[----:B------:R2:W3:Y:S01]  /*0630*/  SHFL.IDX PT, R12, R9, R0, 0x1f ;  /* 0x00001f00090c7589 */ /* 0x0004e200000e0000 */
[----:B------:R-:W-:-:S03]  /*0640*/  MOV R5, RZ ;  /* 0x000000ff00057202 */ /* 0x000fc60000000f00 */
[----:B------:R2:W4:Y:S04]  /*0650*/  SHFL.IDX PT, R9, R8, R0, 0x1f ;  /* 0x00001f0008097589 */ /* 0x00052800000e0000 */
.L_x_1757:
[----:B------:R-:W-:Y:S01]  /*0660*/  ISETP.NE.AND P0, PT, R7, RZ, PT ;  /* 0x000000ff0700720c */ /* 0x000fe20003f05270 */
[----:B------:R-:W-:-:S12]  /*0670*/  BSSY B0, `(.L_x_1546) ;  /* 0x0000005000007945 */ /* 0x000fd80003800000 */
[----:B------:R-:W-:Y:S05]  /*0680*/  @!P0 BRA `(.L_x_1547) ;  /* 0x0000003000008947 */ /* 0x000fea0003800000 */
[----:B--2---:R-:W-:Y:S01]  /*0690*/  IADD3 R0, R0, -0x1, RZ ;  /* 0xffffffff00007810 */ /* 0x004fe20007ffe0ff */
[----:B------:R-:W-:Y:S05]  /*06a0*/  BRA.DIV ~URZ, `(.L_x_1548) ;  /* 0x0001e2e27f007947 */ /* 0x000fea000b800000 */
[----:B------:R2:W1:Y:S02]  /*06b0*/  SHFL.IDX PT, R5, R4, R0, 0x1f ;  /* 0x00001f0004057589 */ /* 0x00046400000e0000 */
.L_x_1547:
[----:B------:R-:W-:Y:S05]  /*06c0*/  BSYNC B0 ;  /* 0x0000000000007941 */ /* 0x000fea0003800000 */
.L_x_1546:
        /* <DEDUP_REMOVED lines=69> */
.L_x_1550:
        /* <DEDUP_REMOVED lines=70> */
.L_x_1551:
[----:B------:R-:W-:Y:S05]  /*0f80*/  BSYNC B0 ;  /* 0x0000000000007941 */ /* 0x000fea0003800000 */
.L_x_1549:
[----:B------:R-:W-:-:S04]  /*0f90*/  LOP3.LUT R0, RZ, R0, RZ, 0x33, !PT ;  /* 0x00000000ff007212 */ /* 0x000fc800078e33ff */
[----:B------:R-:W-:-:S05]  /*0fa0*/  IADD3 R0, R0, R12, RZ ;  /* 0x0000000c00007210 */ /* 0x000fca0007ffe0ff */
[----:B------:R2:W-:Y:S01]  /*0fb0*/  STL [R1+0x74], R0 ;  /* 0x0000740001007387 */ /* 0x0005e20000100800 */
[----:B------:R-:W-:Y:S05]  /*0fc0*/  BRA `(.L_x_1552) ;  /* 0x0000006000007947 */ /* 0x000fea0003800000 */
.L_x_1540:
[----:B------:R-:W-:Y:S01]  /*0fd0*/  MOV R0, UR4 ;  /* 0x0000000400007c02 */ /* 0x000fe20008000f00 */
[----:B------:R-:W-:Y:S04]  /*0fe0*/  STL [R1+0x74], RZ ;  /* 0x000074ff01007387 */ /* 0x000fe80000100800 */
[----:B------:R-:W-:Y:S04]  /*0ff0*/  STL [R1+0x78], RZ ;  /* 0x000078ff01007387 */ /* 0x000fe80000100800 */
[----:B------:R1:W-:Y:S02]  /*1000*/  STL [R1+0x70], R0 ;  /* 0x0000700001007387 */ /* 0x0003e40000100800 */
[----:B-1----:R-:W-:-:S05]  /*1010*/  MOV R0, c[0x0][0x53c] ;  /* 0x00014f0000007a02 */ /* 0x002fca0000000f00 */
[----:B------:R1:W-:Y:S02]  /*1020*/  STL [R1+0x7c], R0 ;  /* 0x00007c0001007387 */ /* 0x0003e40000100800 */
.L_x_1552:
        /* <DEDUP_REMOVED lines=8> */
.L_x_1538:
        /* <DEDUP_REMOVED lines=34> */
[----:B------:R-:W-:Y:S01]  /*12d0*/  LEA.HI R10, R5, R5, RZ, 0x1 ;  /* 0x00000005050a7211 */ /* 0x000fe200078f08ff */
[----:B------:R-:W-:Y:S01]  /*12e0*/  IMAD.IADD R15, R2, 0x1, -R4 ;  /* 0x00000001020f7824 */ /* 0x000fe200078e0a04 */
[----:B------:R-:W-:Y:S02]  /*12f0*/  LOP3.LUT R2, R3, 0xc0, RZ, 0xc0, !PT ;  /* 0x000000c003027812 */ /* 0x000fe400078ec0ff */
[----:B------:R-:W-:Y:S02]  /*1300*/  SHF.R.S32.HI R32, RZ, 0x2, R12 ;  /* 0x00000002ff207819 */ /* 0x000fe4000001140c */
[----:B------:R-:W-:Y:S02]  /*1310*/  SHF.R.U32.HI R3, RZ, 0x3, R2 ;  /* 0x00000003ff037819 */ /* 0x000fe40000011602 */
[----:B------:R-:W-:-:S02]  /*1320*/  LOP3.LUT R2, R2, 0x18, R30, 0xf8, !PT ;  /* 0x0000001802027812 */ /* 0x000fc400078ef81e */
[----:B------:R-:W-:Y:S02]  /*1330*/  LOP3.LUT R4, R10, 0x3fffffe, RZ, 0xc0, !PT ;  /* 0x03fffffe0a047812 */ /* 0x000fe400078ec0ff */
[----:B------:R-:W-:Y:S02]  /*1340*/  LEA.HI R6, R12, R32, RZ, 0x1 ;  /* 0x000000200c067211 */ /* 0x000fe400078f08ff */
[----:B------:R-:W-:Y:S01]  /*1350*/  LOP3.LUT R9, R2, R3, RZ, 0x3c, !PT ;  /* 0x0000000302097212 */ /* 0x000fe200078e3cff */
[----:B------:R-:W-:Y:S01]  /*1360*/  IMAD.IADD R17, R5, 0x1, -R4 ;  /* 0x0000000105117824 */ /* 0x000fe200078e0a04 */
[----:B------:R-:W-:Y:S02]  /*1370*/  LEA.HI R11, R11, R24, RZ, 0x5 ;  /* 0x000000180b0b7211 */ /* 0x000fe400078f28ff */
[----:B------:R-:W-:Y:S02]  /*1380*/  LEA.HI R2, R13, R13, RZ, 0x1 ;  /* 0x0000000d0d027211 */ /* 0x000fe400078f08ff */
[----:B------:R-:W-:-:S02]  /*1390*/  LOP3.LUT R3, R6, 0x7fffffe, RZ, 0xc0, !PT ;  /* 0x07fffffe06037812 */ /* 0x000fc400078ec0ff */
[----:B------:R-:W-:Y:S02]  /*13a0*/  LOP3.LUT R4, R11, 0xffffffe0, RZ, 0xc0, !PT ;  /* 0xffffffe00b047812 */ /* 0x000fe400078ec0ff */
[C---:B------:R-:W-:Y:S01]  /*13b0*/  LOP3.LUT R5, R2.reuse, 0x1ffffffe, RZ, 0xc0, !PT ;  /* 0x1ffffffe02057812 */ /* 0x040fe200078ec0ff */
[----:B------:R-:W-:Y:S01]  /*13c0*/  IMAD.SHL.U32 R2, R2, 0x20, RZ ;  /* 0x0000002002027824 */ /* 0x000fe200078e00ff */
[----:B------:R-:W-:Y:S01]  /*13d0*/  SHF.R.S32.HI R7, RZ, 0x5, R11 ;  /* 0x00000005ff077819 */ /* 0x000fe2000001140b */
[----:B------:R-:W-:Y:S01]  /*13e0*/  IMAD.IADD R3, R32, 0x1, -R3 ;  /* 0x0000000120037824 */ /* 0x000fe200078e0a03 */
[----:B------:R-:W-:Y:S01]  /*13f0*/  SHF.R.S32.HI R6, RZ, 0x1f, R11 ;  /* 0x0000001fff067819 */ /* 0x000fe2000001140b */
[----:B------:R-:W-:Y:S01]  /*1400*/  IMAD.IADD R29, R24, 0x1, -R4 ;  /* 0x00000001181d7824 */ /* 0x000fe200078e0a04 */
[----:B------:R-:W-:Y:S01]  /*1410*/  LOP3.LUT R2, R2, 0xffffffc0, RZ, 0xc0, !PT ;  /* 0xffffffc002027812 */ /* 0x000fe200078ec0ff */
[----:B------:R-:W-:Y:S01]  /*1420*/  IMAD R4, R7, 0x8, R3 ;  /* 0x0000000807047824 */ /* 0x000fe200078e0203 */
[----:B------:R-:W-:Y:S01]  /*1430*/  LEA.HI R3, R6, R7, RZ, 0x2 ;  /* 0x0000000706037211 */ /* 0x000fe200078f10ff */
[----:B------:R-:W-:Y:S01]  /*1440*/  IMAD.IADD R5, R13, 0x1, -R5 ;  /* 0x000000010d057824 */ /* 0x000fe200078e0a05 */
[----:B------:R-:W-:Y:S01]  /*1450*/  SHF.R.S32.HI R6, RZ, 0x1f, R29 ;  /* 0x0000001fff067819 */ /* 0x000fe2000001141d */
[----:B------:R-:W-:Y:S01]  /*1460*/  IMAD.U32 R4, R4, 0x20, R9 ;  /* 0x0000002004047824 */ /* 0x000fe200078e0009 */
[----:B------:R-:W-:Y:S01]  /*1470*/  IADD3 R23, R114, 0x40, RZ ;  /* 0x0000004072177810 */ /* 0x000fe20007ffe0ff */
[----:B------:R-:W-:Y:S01]  /*1480*/  IMAD R22, R5, 0x8, R2 ;  /* 0x0000000805167824 */ /* 0x000fe200078e0202 */
[----:B------:R-:W-:-:S02]  /*1490*/  LOP3.LUT R2, R3, 0xffffffc, RZ, 0xc0, !PT ;  /* 0x0ffffffc03027812 */ /* 0x000fc400078ec0ff */
[----:B------:R-:W-:Y:S01]  /*14a0*/  LEA.HI R18, R6, R29, RZ, 0x2 ;  /* 0x0000001d06127211 */ /* 0x000fe200078f10ff */
[----:B------:R1:W-:Y:S01]  /*14b0*/  STL [R1+0x18], R4 ;  /* 0x0000180401007387 */ /* 0x0003e20000100800 */
[----:B------:R-:W-:Y:S01]  /*14c0*/  SHF.R.S32.HI R5, RZ, 0x1f, R23 ;  /* 0x0000001fff057819 */ /* 0x000fe20000011417 */
[----:B------:R-:W-:Y:S01]  /*14d0*/  IMAD.IADD R3, R7, 0x1, -R2 ;  /* 0x0000000107037824 */ /* 0x000fe200078e0a02 */
[----:B------:R-:W-:Y:S02]  /*14e0*/  SHF.R.S32.HI R2, RZ, 0x2, R18 ;  /* 0x00000002ff027819 */ /* 0x000fe40000011412 */
[----:B------:R-:W-:Y:S02]  /*14f0*/  SHF.R.S32.HI R11, RZ, 0x1f, R12 ;  /* 0x0000001fff0b7819 */ /* 0x000fe4000001140c */
[-C--:B------:R-:W-:Y:S01]  /*1500*/  LEA.HI R14, R23, R23.reuse, RZ, 0x1 ;  /* 0x00000017170e7211 */ /* 0x080fe200078f08ff */
[----:B------:R-:W-:Y:S01]  /*1510*/  IMAD R27, R3, 0x10, R2 ;  /* 0x00000010031b7824 */ /* 0x000fe200078e0202 */
[----:B------:R-:W-:-:S02]  /*1520*/  LEA.HI R2, R5, R23, RZ, 0x3 ;  /* 0x0000001705027211 */ /* 0x000fc400078f18ff */
[----:B------:R-:W-:Y:S02]  /*1530*/  LOP3.LUT R9, R14, 0x7fffffe, RZ, 0xc0, !PT ;  /* 0x07fffffe0e097812 */ /* 0x000fe400078ec0ff */
[--C-:B------:R-:W-:Y:S01]  /*1540*/  SHF.R.S32.HI R6, RZ, 0x1, R8.reuse ;  /* 0x00000001ff067819 */ /* 0x100fe20000011408 */
[----:B------:R-:W-:Y:S01]  /*1550*/  IMAD.SHL.U32 R2, R2, 0x20, RZ ;  /* 0x0000002002027824 */ /* 0x000fe200078e00ff */
[----:B------:R-:W-:Y:S01]  /*1560*/  SHF.R.S32.HI R5, RZ, 0x1f, R8 ;  /* 0x0000001fff057819 */ /* 0x000fe20000011408 */
[----:B------:R-:W-:Y:S01]  /*1570*/  STL [R1+0x148], R27 ;  /* 0x0001481b01007387 */ /* 0x000fe20000100800 */
[----:B------:R-:W-:Y:S02]  /*1580*/  SHF.R.S32.HI R3, RZ, 0x1, R10 ;  /* 0x00000001ff037819 */ /* 0x000fe4000001140a */
[----:B------:R-:W-:Y:S02]  /*1590*/  LEA.HI R5, R5, R6, RZ, 0x2 ;  /* 0x0000000605057211 */ /* 0x000fe400078f10ff */
[----:B------:R-:W-:-:S02]  /*15a0*/  LOP3.LUT R2, R2, 0xffffff00, RZ, 0xc0, !PT ;  /* 0xffffff0002027812 */ /* 0x000fc400078ec0ff */
[C---:B------:R-:W-:Y:S01]  /*15b0*/  LOP3.LUT P3, RZ, R3.reuse, 0x2, RZ, 0xc0, !PT ;  /* 0x0000000203ff7812 */ /* 0x040fe2000786c0ff */
[----:B------:R-:W-:Y:S01]  /*15c0*/  IMAD.SHL.U32 R3, R3, 0x40, RZ ;  /* 0x0000004003037824 */ /* 0x000fe200078e00ff */
[----:B-1----:R-:W-:Y:S02]  /*15d0*/  LEA.HI R4, R11, R32, RZ, 0x3 ;  /* 0x000000200b047211 */ /* 0x002fe400078f18ff */
[----:B------:R-:W-:Y:S02]  /*15e0*/  LOP3.LUT R5, R5, 0xfffffffc, RZ, 0xc0, !PT ;  /* 0xfffffffc05057812 */ /* 0x000fe400078ec0ff */
[----:B------:R-:W-:Y:S02]  /*15f0*/  LOP3.LUT R4, R4, 0xfffffff8, RZ, 0xc0, !PT ;  /* 0xfffffff804047812 */ /* 0x000fe400078ec0ff */
[----:B------:R-:W-:Y:S01]  /*1600*/  SHF.R.S32.HI R31, RZ, 0x1f, R30 ;  /* 0x0000001fff1f7819 */ /* 0x000fe2000001141e */
[----:B------:R-:W-:Y:S02]  /*1610*/  IMAD.IADD R12, R6, 0x1, -R5 ;  /* 0x00000001060c7824 */ /* 0x000fe400078e0a05 */
[----:B------:R-:W-:-:S02]  /*1620*/  IMAD.IADD R8, R32, 0x1, -R4 ;  /* 0x0000000120087824 */ /* 0x000fc400078e0a04 */
[----:B------:R-:W-:Y:S01]  /*1630*/  IMAD.IADD R4, R23, 0x1, -R9 ;  /* 0x0000000117047824 */ /* 0x000fe200078e0a09 */
[----:B------:R-:W-:-:S03]  /*1640*/  LOP3.LUT P4, RZ, R12, 0x2, RZ, 0xc0, !PT ;  /* 0x000000020cff7812 */ /* 0x000fc6000788c0ff */
[----:B------:R-:W-:Y:S01]  /*1650*/  IMAD R23, R4, 0x20, R2 ;  /* 0x0000002004177824 */ /* 0x000fe200078e0202 */
[----:B------:R-:W-:Y:S02]  /*1660*/  LEA.HI R4, R8, R8, RZ, 0x1 ;  /* 0x0000000808047211 */ /* 0x000fe400078f08ff */
[----:B------:R-:W-:Y:S01]  /*1670*/  LOP3.LUT R2, R3, 0xc0, RZ, 0xc0, !PT ;  /* 0x000000c003027812 */ /* 0x000fe200078ec0ff */
[----:B------:R-:W-:Y:S01]  /*1680*/  IMAD.SHL.U32 R3, R16, 0x20, RZ ;  /* 0x0000002010037824 */ /* 0x000fe200078e00ff */
[----:B------:R-:W-:Y:S01]  /*1690*/  LOP3.LUT R6, R4, 0x3fffffe, RZ, 0xc0, !PT ;  /* 0x03fffffe04067812 */ /* 0x000fe200078ec0ff */
[----:B------:R-:W-:Y:S01]  /*16a0*/  STL [R1+0x114], R23 ;  /* 0x0001141701007387 */ /* 0x000fe20000100800 */
[----:B------:R-:W-:Y:S02]  /*16b0*/  LOP3.LUT R9, R2, 0x8, R21, 0xf8, !PT ;  /* 0x0000000802097812 */ /* 0x000fe400078ef815 */
[----:B------:R-:W-:Y:S01]  /*16c0*/  SHF.R.U32.HI R5, RZ, 0x3, R2 ;  /* 0x00000003ff057819 */ /* 0x000fe20000011602 */
[----:B------:R-:W-:Y:S01]  /*16d0*/  IMAD.SHL.U32 R2, R7, 0x200, RZ ;  /* 0x0000020007027824 */ /* 0x000fe200078e00ff */
[----:B------:R-:W-:Y:S01]  /*16e0*/  LOP3.LUT R3, R3, 0xffffff00, RZ, 0xc0, !PT ;  /* 0xffffff0003037812 */ /* 0x000fe200078ec0ff */
[----:B------:R-:W-:Y:S01]  /*16f0*/  IMAD.IADD R7, R8, 0x1, -R6 ;  /* 0x0000000108077824 */ /* 0x000fe200078e0a06 */
[----:B------:R-:W-:Y:S01]  /*1700*/  LOP3.LUT R9, R9, R5, RZ, 0x3c, !PT ;  /* 0x0000000509097212 */ /* 0x000fe200078e3cff */
[----:B------:R-:W-:Y:S01]  /*1710*/  IMAD.SHL.U32 R8, R19, 0x8, RZ ;  /* 0x0000000813087824 */ /* 0x000fe200078e00ff */
[----:B------:R-:W-:Y:S01]  /*1720*/  LOP3.LUT R6, R20, 0xfffffffe, RZ, 0xc0, !PT ;  /* 0xfffffffe14067812 */ /* 0x000fe200078ec0ff */
[----:B------:R-:W-:Y:S01]  /*1730*/  IMAD.IADD R5, R3, 0x1, R2 ;  /* 0x0000000103057824 */ /* 0x000fe200078e0202 */
[----:B------:R-:W-:Y:S01]  /*1740*/  SHF.R.S32.HI R4, RZ, 0x1, R4 ;  /* 0x00000001ff047819 */ /* 0x000fe20000011404 */
[----:B------:R-:W-:-:S02]  /*1750*/  IMAD R2, R13, 0x2, R2 ;  /* 0x000000020d027824 */ /* 0x000fc400078e0202 */
[----:B------:R-:W-:Y:S01]  /*1760*/  IMAD.IADD R170, R24, 0x1, -R6 ;  /* 0x0000000118aa7824 */ /* 0x000fe200078e0a06 */
[C---:B------:R-:W-:Y:S01]  /*1770*/  LOP3.LUT P1, RZ, R4.reuse, 0x2, RZ, 0xc0, !PT ;  /* 0x0000000204ff7812 */ /* 0x040fe2000782c0ff */
[----:B------:R-:W-:Y:S01]  /*1780*/  IMAD R10, R7, 0x20, R2 ;  /* 0x00000020070a7824 */ /* 0x000fe200078e0202 */
[----:B------:R-:W-:Y:S01]  /*1790*/  LOP3.LUT R2, R4, 0x1, RZ, 0xc0, !PT ;  /* 0x0000000104027812 */ /* 0x000fe200078ec0ff */
[C---:B------:R-:W-:Y:S02]  /*17a0*/  IMAD R16, R15.reuse, 0x20, R3 ;  /* 0x000000200f107824 */ /* 0x040fe400078e0203 */
[----:B------:R-:W-:Y:S01]  /*17b0*/  IMAD R15, R15, 0x20, R5 ;  /* 0x000000200f0f7824 */ /* 0x000fe200078e0205 */
[----:B------:R-:W-:Y:S01]  /*17c0*/  LEA.HI R5, R11, R32, RZ, 0x2 ;  /* 0x000000200b057211 */ /* 0x000fe200078f10ff */
[----:B------:R-:W-:Y:S01]  /*17d0*/  IMAD R3, R19, 0x8, R17 ;  /* 0x0000000813037824 */ /* 0x000fe200078e0211 */
[----:B------:R-:W-:Y:S01]  /*17e0*/  ISETP.NE.U32.AND P2, PT, R2, 0x1, PT ;  /* 0x000000010200780c */ /* 0x000fe20003f45070 */
[----:B------:R-:W-:-:S02]  /*17f0*/  IMAD.SHL.U32 R164, R170, 0x4, RZ ;  /* 0x00000004aaa47824 */ /* 0x000fc400078e00ff */
        /* <DEDUP_REMOVED lines=15> */
[----:B------:R-:W-:-:S02]  /*18f0*/  LOP3.LUT R28, R6, 0xc0, RZ, 0xc0, !PT ;  /* 0x000000c0061c7812 */ /* 0x000fc400078ec0ff */
[-C--:B------:R-:W-:Y:S02]  /*1900*/  LEA.HI R0, R3, R113.reuse, RZ, 0x5 ;  /* 0x0000007103007211 */ /* 0x080fe400078f28ff */
        /* <DEDUP_REMOVED lines=48> */
[----:B------:R-:W-:Y:S02]  /*1c10*/  SHF.R.S32.HI R5, RZ, 0x1f, R166 ;  /* 0x0000001fff057819 */ /* 0x000fe400000114a6 */
[----:B------:R-:W-:Y:S01]  /*1c20*/  IADD3 R167, R164, 0x28, RZ ;  /* 0x00000028a4a77810 */ /* 0x000fe20007ffe0ff */
[----:B------:R1:W-:Y:S01]  /*1c30*/  STL [R1+0x8], R3 ;  /* 0x0000080301007387 */ /* 0x0003e20000100800 */
[C---:B------:R-:W-:Y:S02]  /*1c40*/  IADD3 R252, R108.reuse, 0x30, RZ ;  /* 0x000000306cfc7810 */ /* 0x040fe40007ffe0ff */
[----:B------:R-:W-:Y:S01]  /*1c50*/  IADD3 R251, R108, 0x40, RZ ;  /* 0x000000406cfb7810 */ /* 0x000fe20007ffe0ff */
[----:B------:R2:W-:Y:S01]  /*1c60*/  STL [R1+0x128], R8 ;  /* 0x0001280801007387 */ /* 0x0005e20000100800 */
[----:B------:R-:W-:-:S02]  /*1c70*/  SHF.R.S32.HI R13, RZ, 0x1f, R252 ;  /* 0x0000001fff0d7819 */ /* 0x000fc400000114fc */
[----:B------:R-:W-:Y:S01]  /*1c80*/  IADD3 R250, R108, 0x50, RZ ;  /* 0x000000506cfa7810 */ /* 0x000fe20007ffe0ff */
[----:B------:R-:W-:Y:S01]  /*1c90*/  STL.64 [R1], R30 ;  /* 0x0000001e01007387 */ /* 0x000fe20000100a00 */
[----:B------:R-:W-:Y:S02]  /*1ca0*/  SHF.R.S32.HI R15, RZ, 0x1f, R251 ;  /* 0x0000001fff0f7819 */ /* 0x000fe400000114fb */
[----:B------:R-:W-:Y:S01]  /*1cb0*/  LEA R171, R2, 0x3c80, 0x1 ;  /* 0x00003c8002ab7811 */ /* 0x000fe200078e08ff */
[----:B------:R3:W-:Y:S01]  /*1cc0*/  STL [R1+0x124], R5 ;  /* 0x0001240501007387 */ /* 0x0007e20000100800 */
[----:B------:R-:W-:Y:S02]  /*1cd0*/  LEA R2, R17, 0x6080, 0x1 ;  /* 0x0000608011027811 */ /* 0x000fe400078e08ff */
[----:B------:R-:W-:Y:S02]  /*1ce0*/  LEA R198, R0, 0x6080, 0x1 ;  /* 0x0000608000c67811 */ /* 0x000fe400078e08ff */
[----:B------:R-:W-:-:S02]  /*1cf0*/  IADD3 R200, R171, 0x20, RZ ;  /* 0x00000020abc87810 */ /* 0x000fc40007ffe0ff */
[----:B------:R-:W-:Y:S02]  /*1d00*/  LEA R196, R4, 0x1880, 0x1 ;  /* 0x0000188004c47811 */ /* 0x000fe400078e08ff */
[----:B------:R-:W-:Y:S02]  /*1d10*/  @P3 IADD3 R200, R171, -0x20, RZ ;  /* 0xffffffe0abc83810 */ /* 0x000fe40007ffe0ff */
[----:B------:R-:W-:Y:S02]  /*1d20*/  SHF.R.S32.HI R109, RZ, 0x1f, R108 ;  /* 0x0000001fff6d7819 */ /* 0x000fe4000001146c */
[----:B-1----:R-:W-:Y:S02]  /*1d30*/  SHF.R.S32.HI R3, RZ, 0x1f, R168 ;  /* 0x0000001fff037819 */ /* 0x002fe400000114a8 */
[----:B------:R-:W-:Y:S02]  /*1d40*/  IADD3 R208, R200, 0x400, RZ ;  /* 0x00000400c8d07810 */ /* 0x000fe40007ffe0ff */
[----:B--2---:R-:W-:Y:S01]  /*1d50*/  IADD3 R8, R30, 0x20, RZ ;  /* 0x000000201e087810 */ /* 0x004fe20007ffe0ff */
[----:B------:R1:W-:Y:S01]  /*1d60*/  STL [R1+0x120], R3 ;  /* 0x0001200301007387 */ /* 0x0003e20000100800 */
[----:B------:R-:W-:-:S02]  /*1d70*/  IADD3 R207, R200, 0x800, RZ ;  /* 0x00000800c8cf7810 */ /* 0x000fc40007ffe0ff */
[C---:B------:R-:W-:Y:S02]  /*1d80*/  IADD3 R206, R200.reuse, 0xc00, RZ ;  /* 0x00000c00c8ce7810 */ /* 0x040fe40007ffe0ff */
[C---:B------:R-:W-:Y:S02]  /*1d90*/  IADD3 R205, R200.reuse, 0x1000, RZ ;  /* 0x00001000c8cd7810 */ /* 0x040fe40007ffe0ff */
[----:B---3--:R-:W-:Y:S02]  /*1da0*/  SHF.R.S32.HI R5, RZ, 0x1f, R115 ;  /* 0x0000001fff057819 */ /* 0x008fe40000011473 */
[C---:B------:R-:W-:Y:S02]  /*1db0*/  IADD3 R204, R200.reuse, 0x1400, RZ ;  /* 0x00001400c8cc7810 */ /* 0x040fe40007ffe0ff */
[C---:B------:R-:W-:Y:S01]  /*1dc0*/  IADD3 R203, R200.reuse, 0x1800, RZ ;  /* 0x00001800c8cb7810 */ /* 0x040fe20007ffe0ff */
[----:B------:R2:W-:Y:S01]  /*1dd0*/  STL [R1+0x11c], R5 ;  /* 0x00011c0501007387 */ /* 0x0005e20000100800 */
[----:B------:R-:W-:-:S02]  /*1de0*/  IADD3 R202, R200, 0x1c00, RZ ;  /* 0x00001c00c8ca7810 */ /* 0x000fc40007ffe0ff */
[----:B------:R-:W-:Y:S02]  /*1df0*/  IADD3 R201, R200, 0x2000, RZ ;  /* 0x00002000c8c97810 */ /* 0x000fe40007ffe0ff */
[----:B-1----:R-:W-:-:S05]  /*1e00*/  SHF.R.S32.HI R3, RZ, 0x1f, R167 ;  /* 0x0000001fff037819 */ /* 0x002fca00000114a7 */
[----:B------:R1:W-:Y:S04]  /*1e10*/  STL [R1+0x118], R3 ;  /* 0x0001180301007387 */ /* 0x0003e80000100800 */
[----:B------:R3:W-:Y:S01]  /*1e20*/  STL [R1+0xc], R8 ;  /* 0x00000c0801007387 */ /* 0x0007e20000100800 */
[----:B--2---:R-:W-:-:S03]  /*1e30*/  IADD3 R5, R30, 0x40, RZ ;  /* 0x000000401e057810 */ /* 0x004fc60007ffe0ff */
[----:B------:R2:W-:Y:S04]  /*1e40*/  STL [R1+0x5c], R13 ;  /* 0x00005c0d01007387 */ /* 0x0005e80000100800 */
[----:B------:R-:W-:Y:S04]  /*1e50*/  STL [R1+0x10], R5 ;  /* 0x0000100501007387 */ /* 0x000fe80000100800 */
[----:B------:R-:W-:Y:S01]  /*1e60*/  STL [R1+0x58], R15 ;  /* 0x0000580f01007387 */ /* 0x000fe20000100800 */
[----:B-1----:R-:W-:Y:S02]  /*1e70*/  LOP3.LUT R3, R18, 0x7ffffffc, RZ, 0xc0, !PT ;  /* 0x7ffffffc12037812 */ /* 0x002fe400078ec0ff */
[----:B---3--:R-:W-:-:S03]  /*1e80*/  SHF.R.S32.HI R8, RZ, 0x1f, R8 ;  /* 0x0000001fff087819 */ /* 0x008fc60000011408 */
[----:B------:R-:W-:Y:S01]  /*1e90*/  IMAD.IADD R3, R29, 0x1, -R3 ;  /* 0x000000011d037824 */ /* 0x000fe200078e0a03 */
[----:B--2---:R-:W-:-:S05]  /*1ea0*/  SHF.R.S32.HI R13, RZ, 0x1f, R250 ;  /* 0x0000001fff0d7819 */ /* 0x004fca00000114fa */
[----:B------:R1:W-:Y:S04]  /*1eb0*/  STL [R1+0x54], R13 ;  /* 0x0000540d01007387 */ /* 0x0003e80000100800 */
[----:B------:R2:W-:Y:S01]  /*1ec0*/  STL [R1+0x88], R8 ;  /* 0x0000880801007387 */ /* 0x0005e20000100800 */
[----:B-1----:R-:W-:Y:S02]  /*1ed0*/  SHF.R.S32.HI R13, RZ, 0x1f, R5 ;  /* 0x0000001fff0d7819 */ /* 0x002fe40000011405 */
[----:B------:R-:W-:Y:S01]  /*1ee0*/  LOP3.LUT R5, R28, 0x18, R108, 0xf8, !PT ;  /* 0x000000181c057812 */ /* 0x000fe200078ef86c */
[----:B--2---:R-:W-:Y:S02]  /*1ef0*/  IMAD.IADD R8, R27, 0x1, R22 ;  /* 0x000000011b087824 */ /* 0x004fe400078e0216 */
[----:B------:R1:W-:Y:S04]  /*1f00*/  STL [R1+0x84], R13 ;  /* 0x0000840d01007387 */ /* 0x0003e80000100800 */
[----:B------:R2:W-:Y:S01]  /*1f10*/  STL [R1+0x80], R8 ;  /* 0x0000800801007387 */ /* 0x0005e20000100800 */
[----:B-1----:R-:W-:Y:S01]  /*1f20*/  IMAD.SHL.U32 R13, R3, 0x2, RZ ;  /* 0x00000002030d7824 */ /* 0x002fe200078e00ff */
[----:B------:R-:W-:-:S02]  /*1f30*/  SHF.R.S32.HI R3, RZ, 0x3, R9 ;  /* 0x00000003ff037819 */ /* 0x000fc40000011409 */
[C-C-:B------:R-:W-:Y:S02]  /*1f40*/  LOP3.LUT R9, R26.reuse, 0x18, R108.reuse, 0xf8, !PT ;  /* 0x000000181a097812 */ /* 0x140fe400078ef86c */
[----:B--2---:R-:W-:Y:S01]  /*1f50*/  LOP3.LUT R8, R26, 0x8, R108, 0xf8, !PT ;  /* 0x000000081a087812 */ /* 0x004fe200078ef86c */
[----:B------:R1:W-:Y:S01]  /*1f60*/  STL [R1+0x30], R3 ;  /* 0x0000300301007387 */ /* 0x0003e20000100800 */
[C---:B------:R-:W-:Y:S02]  /*1f70*/  IADD3 R27, R13.reuse, 0x8, RZ ;  /* 0x000000080d1b7810 */ /* 0x040fe40007ffe0ff */
[----:B------:R-:W-:Y:S01]  /*1f80*/  IADD3 R26, R13, 0x10, RZ ;  /* 0x000000100d1a7810 */ /* 0x000fe20007ffe0ff */
[----:B------:R2:W-:Y:S01]  /*1f90*/  STL [R1+0x68], R13 ;  /* 0x0000680d01007387 */ /* 0x0005e20000100800 */
[-C--:B------:R-:W-:Y:S02]  /*1fa0*/  LOP3.LUT R8, R8, R24.reuse, RZ, 0x3c, !PT ;  /* 0x0000001808087212 */ /* 0x080fe400078e3cff */
[----:B------:R-:W-:-:S02]  /*1fb0*/  LOP3.LUT R9, R9, R24, RZ, 0x3c, !PT ;  /* 0x0000001809097212 */ /* 0x000fc400078e3cff */
[----:B------:R-:W-:Y:S01]  /*1fc0*/  IADD3 R24, R13, 0x20, RZ ;  /* 0x000000200d187810 */ /* 0x000fe20007ffe0ff */
[----:B------:R-:W-:Y:S01]  /*1fd0*/  IMAD.IADD R8, R7, 0x1, R8 ;  /* 0x0000000107087824 */ /* 0x000fe200078e0208 */
[----:B------:R-:W-:Y:S01]  /*1fe0*/  IADD3 R22, R13, 0x30, RZ ;  /* 0x000000300d167810 */ /* 0x000fe20007ffe0ff */
[----:B------:R-:W-:Y:S01]  /*1ff0*/  IMAD.IADD R9, R7, 0x1, R9 ;  /* 0x0000000107097824 */ /* 0x000fe200078e0209 */
[C---:B------:R-:W-:Y:S02]  /*2000*/  IADD3 R19, R13.reuse, 0x38, RZ ;  /* 0x000000380d137810 */ /* 0x040fe40007ffe0ff */
[C---:B------:R-:W-:Y:S02]  /*2010*/  IADD3 R18, R13.reuse, 0x40, RZ ;  /* 0x000000400d127810 */ /* 0x040fe40007ffe0ff */
[C---:B------:R-:W-:Y:S02]  /*2020*/  IADD3 R16, R13.reuse, 0x48, RZ ;  /* 0x000000480d107810 */ /* 0x040fe40007ffe0ff */
[----:B------:R-:W-:-:S02]  /*2030*/  IADD3 R15, R13, 0x50, RZ ;  /* 0x000000500d0f7810 */ /* 0x000fc40007ffe0ff */
[----:B------:R-:W-:Y:S02]  /*2040*/  LEA R248, R8, 0x1880, 0x1 ;  /* 0x0000188008f87811 */ /* 0x000fe400078e08ff */
[----:B-1----:R-:W-:Y:S02]  /*2050*/  LOP3.LUT R3, R5, R25, RZ, 0x3c, !PT ;  /* 0x0000001905037212 */ /* 0x002fe400078e3cff */
[----:B------:R-:W-:Y:S02]  /*2060*/  SHF.R.S32.HI R5, RZ, 0x3, R6 ;  /* 0x00000003ff057819 */ /* 0x000fe40000011406 */
[----:B------:R-:W-:Y:S01]  /*2070*/  IADD3 R25, R13, 0x18, RZ ;  /* 0x000000180d197810 */ /* 0x000fe20007ffe0ff */
[----:B------:R-:W-:Y:S01]  /*2080*/  IMAD.IADD R6, R23, 0x1, R3 ;  /* 0x0000000117067824 */ /* 0x000fe200078e0203 */
[----:B------:R-:W-:Y:S01]  /*2090*/  SHF.R.S32.HI R3, RZ, 0x1f, R13 ;  /* 0x0000001fff037819 */ /* 0x000fe2000001140d */
[----:B------:R1:W-:Y:S01]  /*20a0*/  STL [R1+0x2c], R5 ;  /* 0x00002c0501007387 */ /* 0x0003e20000100800 */
[----:B------:R-:W-:-:S02]  /*20b0*/  IADD3 R23, R13, 0x28, RZ ;  /* 0x000000280d177810 */ /* 0x000fc40007ffe0ff */
[----:B--2---:R-:W-:Y:S01]  /*20c0*/  IADD3 R13, R13, 0x58, RZ ;  /* 0x000000580d0d7810 */ /* 0x004fe20007ffe0ff */
[----:B------:R2:W-:Y:S01]  /*20d0*/  STL [R1+0x108], R3 ;  /* 0x0001080301007387 */ /* 0x0005e20000100800 */
[----:B------:R-:W-:Y:S02]  /*20e0*/  LEA R28, R6, 0x6080, 0x1 ;  /* 0x00006080061c7811 */ /* 0x000fe400078e08ff */
[----:B------:R-:W-:Y:S01]  /*20f0*/  SHF.R.S32.HI R6, RZ, 0x1f, R26 ;  /* 0x0000001fff067819 */ /* 0x000fe2000001141a */
[----:B------:R-:W-:Y:S01]  /*2100*/  STL [R1+0xc8], R27 ;  /* 0x0000c81b01007387 */ /* 0x000fe20000100800 */
[C---:B------:R-:W-:Y:S02]  /*2110*/  IADD3 R249, R248.reuse, 0x20, RZ ;  /* 0x00000020f8f97810 */ /* 0x040fe40007ffe0ff */
[----:B------:R-:W-:Y:S01]  /*2120*/  @P0 IADD3 R249, R248, -0x20, RZ ;  /* 0xffffffe0f8f90810 */ /* 0x000fe20007ffe0ff */
[----:B------:R-:W-:Y:S04]  /*2130*/  STL [R1+0xc4], R26 ;  /* 0x0000c41a01007387 */ /* 0x000fe80000100800 */
[----:B------:R3:W-:Y:S04]  /*2140*/  STL [R1+0xc0], R25 ;  /* 0x0000c01901007387 */ /* 0x0007e80000100800 */
[----:B------:R-:W-:Y:S04]  /*2150*/  STL [R1+0xbc], R24 ;  /* 0x0000bc1801007387 */ /* 0x000fe80000100800 */
[----:B------:R-:W-:Y:S01]  /*2160*/  STL [R1+0xb8], R23 ;  /* 0x0000b81701007387 */ /* 0x000fe20000100800 */
[----:B-1----:R-:W-:-:S03]  /*2170*/  SEL R5, R12, 0xffffffe0, !P1 ;  /* 0xffffffe00c057807 */ /* 0x002fc60004800000 */
[----:B------:R1:W-:Y:S01]  /*2180*/  STL [R1+0xb4], R22 ;  /* 0x0000b41601007387 */ /* 0x0003e20000100800 */
[----:B--2---:R-:W-:Y:S01]  /*2190*/  SEL R3, R12, 0xffffffe0, !P4 ;  /* 0xffffffe00c037807 */ /* 0x004fe20006000000 */
[----:B------:R-:W-:Y:S01]  /*21a0*/  IMAD.IADD R0, R5, 0x1, R20 ;  /* 0x0000000105007824 */ /* 0x000fe200078e0214 */
[----:B------:R-:W-:Y:S01]  /*21b0*/  SHF.R.S32.HI R12, RZ, 0x1f, R27 ;  /* 0x0000001fff0c7819 */ /* 0x000fe2000001141b */
[----:B------:R-:W-:Y:S02]  /*21c0*/  STL [R1+0xb0], R19 ;  /* 0x0000b01301007387 */ /* 0x000fe40000100800 */
[----:B------:R-:W-:Y:S02]  /*21d0*/  IMAD.IADD R199, R198, 0x1, R3 ;  /* 0x00000001c6c77824 */ /* 0x000fe400078e0203 */
[----:B------:R-:W-:Y:S01]  /*21e0*/  STL [R1+0xac], R18 ;  /* 0x0000ac1201007387 */ /* 0x000fe20000100800 */
[----:B------:R-:W-:-:S03]  /*21f0*/  IMAD.IADD R197, R3, 0x1, R196 ;  /* 0x0000000103c57824 */ /* 0x000fc600078e02c4 */
[----:B------:R2:W-:Y:S01]  /*2200*/  STL [R1+0xa8], R16 ;  /* 0x0000a81001007387 */ /* 0x0005e20000100800 */
[----:B---3--:R-:W-:-:S03]  /*2210*/  SHF.R.S32.HI R25, RZ, 0x1f, R25 ;  /* 0x0000001fff197819 */ /* 0x008fc60000011419 */
[----:B------:R-:W-:Y:S04]  /*2220*/  STL [R1+0xa4], R15 ;  /* 0x0000a40f01007387 */ /* 0x000fe80000100800 */
[----:B------:R-:W-:Y:S04]  /*2230*/  STL [R1+0xa0], R13 ;  /* 0x0000a00d01007387 */ /* 0x000fe80000100800 */
[----:B------:R-:W-:Y:S01]  /*2240*/  STL [R1+0x140], R28 ;  /* 0x0001401c01007387 */ /* 0x000fe20000100800 */
[----:B-1----:R-:W-:-:S03]  /*2250*/  SHF.R.S32.HI R22, RZ, 0x1f, R22 ;  /* 0x0000001fff167819 */ /* 0x002fc60000011416 */
[----:B------:R1:W-:Y:S04]  /*2260*/  STL [R1+0x104], R12 ;  /* 0x0001040c01007387 */ /* 0x0003e80000100800 */
[----:B------:R3:W-:Y:S04]  /*2270*/  STL [R1+0x100], R6 ;  /* 0x0001000601007387 */ /* 0x0007e80000100800 */
[----:B------:R-:W-:Y:S01]  /*2280*/  STL [R1+0xfc], R25 ;  /* 0x0000fc1901007387 */ /* 0x000fe20000100800 */
[----:B--2---:R-:W-:Y:S02]  /*2290*/  SHF.R.S32.HI R16, RZ, 0x1f, R16 ;  /* 0x0000001fff107819 */ /* 0x004fe40000011410 */
[----:B-1----:R-:W-:-:S02]  /*22a0*/  SHF.R.S32.HI R12, RZ, 0x1f, R24 ;  /* 0x0000001fff0c7819 */ /* 0x002fc40000011418 */
[----:B---3--:R-:W-:-:S03]  /*22b0*/  SHF.R.S32.HI R6, RZ, 0x1f, R23 ;  /* 0x0000001fff067819 */ /* 0x008fc60000011417 */
[----:B------:R1:W-:Y:S04]  /*22c0*/  STL [R1+0xf8], R12 ;  /* 0x0000f80c01007387 */ /* 0x0003e80000100800 */
[----:B------:R2:W-:Y:S04]  /*22d0*/  STL [R1+0xf4], R6 ;  /* 0x0000f40601007387 */ /* 0x0005e80000100800 */
[----:B------:R-:W-:Y:S01]  /*22e0*/  STL [R1+0xf0], R22 ;  /* 0x0000f01601007387 */ /* 0x000fe20000100800 */
[----:B-1----:R-:W-:Y:S02]  /*22f0*/  SHF.R.S32.HI R12, RZ, 0x1f, R19 ;  /* 0x0000001fff0c7819 */ /* 0x002fe40000011413 */
[----:B--2---:R-:W-:-:S03]  /*2300*/  SHF.R.S32.HI R6, RZ, 0x1f, R18 ;  /* 0x0000001fff067819 */ /* 0x004fc60000011412 */
[----:B------:R1:W-:Y:S04]  /*2310*/  STL [R1+0xec], R12 ;  /* 0x0000ec0c01007387 */ /* 0x0003e80000100800 */
[----:B------:R2:W-:Y:S04]  /*2320*/  STL [R1+0xe8], R6 ;  /* 0x0000e80601007387 */ /* 0x0005e80000100800 */
[----:B------:R-:W-:Y:S01]  /*2330*/  STL [R1+0xe4], R16 ;  /* 0x0000e41001007387 */ /* 0x000fe20000100800 */
[----:B-1----:R-:W-:Y:S02]  /*2340*/  SHF.R.S32.HI R12, RZ, 0x1f, R15 ;  /* 0x0000001fff0c7819 */ /* 0x002fe4000001140f */
[----:B--2---:R-:W-:-:S03]  /*2350*/  SHF.R.S32.HI R6, RZ, 0x1f, R13 ;  /* 0x0000001fff067819 */ /* 0x004fc6000001140d */
        /* <DEDUP_REMOVED lines=12> */
[----:B------:R1:W-:Y:S04]  /*2420*/  STL [R1+0xd0], R2 ;  /* 0x0000d00201007387 */ /* 0x0003e80000100800 */
[----:B------:R1:W-:Y:S02]  /*2430*/  STL [R1+0xcc], R0 ;  /* 0x0000cc0001007387 */ /* 0x0003e40000100800 */
.L_x_1753:
        /* <DEDUP_REMOVED lines=15> */
[----:B------:R-:W-:Y:S01]  /*2530*/  IMAD.MOV.U32 R136, RZ, RZ, RZ ;  /* 0x000000ffff887224 */ /* 0x000fe200078e00ff */
[----:B------:R-:W-:Y:S01]  /*2540*/  CS2R R14, SRZ ;  /* 0x00000000000e7805 */ /* 0x000fe2000001ff00 */
[----:B--2---:R-:W-:Y:S01]  /*2550*/  SHF.R.S32.HI R18, RZ, 0x1f, R19 ;  /* 0x0000001fff127819 */ /* 0x004fe20000011413 */
[C---:B------:R-:W-:Y:S01]  /*2560*/  IMAD.SHL.U32 R21, R19.reuse, 0x4, RZ ;  /* 0x0000000413157824 */ /* 0x040fe200078e00ff */
[C---:B------:R-:W-:Y:S01]  /*2570*/  @P1 LEA R4, P0, R19.reuse, c[0x0][0x370], 0x2 ;  /* 0x0000dc0013041a11 */ /* 0x040fe200078010ff */
[----:B------:R1:W-:Y:S01]  /*2580*/  STL [R1+0x94], R19 ;  /* 0x0000941301007387 */ /* 0x0003e20000100800 */
[C-C-:B------:R-:W-:Y:S02]  /*2590*/  SHF.L.U64.HI R20, R19.reuse, 0x2, R18.reuse ;  /* 0x0000000213147819 */ /* 0x140fe40000010212 */
        /* <DEDUP_REMOVED lines=25> */
.L_x_1553:
[----:B------:R-:W-:-:S04]  /*2730*/  ISETP.NE.U32.AND P0, PT, RZ, c[0x0][0x368], PT ;  /* 0x0000da00ff007a0c */ /* 0x000fc80003f05070 */
[----:B------:R-:W-:-:S13]  /*2740*/  ISETP.NE.AND.EX P0, PT, RZ, c[0x0][0x36c], PT, P0 ;  /* 0x0000db00ff007a0c */ /* 0x000fda0003f05300 */
[----:B------:R-:W-:Y:S05]  /*2750*/  @!P0 BRA `(.L_x_1554) ;  /* 0x0000004000008947 */ /* 0x000fea0003800000 */
[----:B-1----:R-:W-:-:S04]  /*2760*/  IADD3 R4, P0, R21, c[0x0][0x368], RZ ;  /* 0x0000da0015047a10 */ /* 0x002fc80007f1e0ff */
[----:B------:R-:W-:-:S05]  /*2770*/  IADD3.X R5, R20, c[0x0][0x36c], RZ, P0, !PT ;  /* 0x0000db0014057a10 */ /* 0x000fca00007fe4ff */
[----:B------:R1:W5:Y:S01]  /*2780*/  LDG.E R13, [R4.64] ;  /* 0x00000008040d7981 */ /* 0x000362000c1e1900 */
[----:B------:R-:W-:Y:S05]  /*2790*/  BRA `(.L_x_1555) ;  /* 0x0000005000007947 */ /* 0x000fea0003800000 */
.L_x_1554:
[----:B------:R-:W-:Y:S01]  /*27a0*/  MOV R13, UR6 ;  /* 0x00000006000d7c02 */ /* 0x000fe20008000f00 */
[----:B------:R-:W-:Y:S05]  /*27b0*/  @!P5 BRA `(.L_x_1555) ;  /* 0x000000300000d947 */ /* 0x000fea0003800000 */
[----:B------:R-:W2:Y:S04]  /*27c0*/  LDG.E R6, [R4.64] ;  /* 0x0000000804067981 */ /* 0x000ea8000c1e1900 */
[----:B------:R-:W2:Y:S02]  /*27d0*/  LDG.E R0, [R4.64+0x4] ;  /* 0x0000040804007981 */ /* 0x000ea4000c1e1900 */
[----:B--2---:R-:W-:Y:S02]  /*27e0*/  IADD3 R13, -R6, R0, RZ ;  /* 0x00000000060d7210 */ /* 0x004fe40007ffe1ff */
.L_x_1555:
[----:B------:R-:W2:Y:S04]  /*27f0*/  LDL.LU R0, [R1+0x74] ;  /* 0x0000740001007983 */ /* 0x000ea80000300800 */
[----:B-1----:R1:W3:Y:S04]  /*2800*/  @P6 LDG.E R5, [R2.64] ;  /* 0x0000000802056981 */ /* 0x0022e8000c1e1900 */
[----:B------:R1:W3:Y:S04]  /*2810*/  @P6 LDG.E R4, [R2.64+0x4] ;  /* 0x0000040802046981 */ /* 0x0002e8000c1e1900 */
[----:B------:R-:W4:Y:S01]  /*2820*/  LDL R24, [R1+0x78] ;  /* 0x0000780001187983 */ /* 0x000f220000100800 */
[----:B------:R-:W-:-:S04]  /*2830*/  ISETP.NE.U32.AND P0, PT, RZ, c[0x0][0x378], PT ;  /* 0x0000de00ff007a0c */ /* 0x000fc80003f05070 */
[----:B------:R-:W-:Y:S01]  /*2840*/  ISETP.NE.AND.EX P1, PT, RZ, c[0x0][0x37c], PT, P0 ;  /* 0x0000df00ff007a0c */ /* 0x000fe20003f25300 */
[----:B------:R-:W-:Y:S02]  /*2850*/  IMAD.MOV.U32 R6, RZ, RZ, c[0x0][0x2c4] ;  /* 0x0000b100ff067624 */ /* 0x000fe400078e00ff */
[----:B-----5:R-:W-:-:S03]  /*2860*/  IMAD.MOV.U32 R129, RZ, RZ, R13 ;  /* 0x000000ffff817224 */ /* 0x020fc600078e000d */
[----:B------:R-:W-:-:S07]  /*2870*/  ISETP.NE.AND P2, PT, R6, 0x1, PT ;  /* 0x000000010600780c */ /* 0x000fce0003f45270 */
[----:B-1----:R-:W-:-:S04]  /*2880*/  @P1 IADD3 R2, P0, R21, c[0x0][0x378], RZ ;  /* 0x0000de0015021a10 */ /* 0x002fc80007f1e0ff */
[----:B------:R-:W-:Y:S01]  /*2890*/  @P1 IADD3.X R3, R20, c[0x0][0x37c], RZ, P0, !PT ;  /* 0x0000df0014031a10 */ /* 0x000fe200007fe4ff */
[----:B------:R-:W-:-:S04]  /*28a0*/  IMAD.IADD R8, R13, 0x1, -R10 ;  /* 0x000000010d087824 */ /* 0x000fc800078e0a0a */
[----:B------:R1:W5:Y:S02]  /*28b0*/  @P1 LDG.E R129, [R2.64] ;  /* 0x0000000802811981 */ /* 0x000364000c1e1900 */
[----:B-1----:R-:W-:Y:S01]  /*28c0*/  IMAD.MOV.U32 R2, RZ, RZ, c[0x0][0x228] ;  /* 0x00008a00ff027624 */ /* 0x002fe200078e00ff */
[----:B------:R-:W-:Y:S01]  /*28d0*/  LOP3.LUT R247, R247, 0xffffffdf, RZ, 0xc0, !PT ;  /* 0xffffffdff7f77812 */ /* 0x000fe200078ec0ff */
[----:B------:R-:W-:Y:S03]  /*28e0*/  BSSY B0, `(.L_x_1556) ;  /* 0x000003d000007945 */ /* 0x000fe60003800000 */
[----:B------:R-:W-:Y:S01]  /*28f0*/  @P2 LOP3.LUT R247, R247, 0x20, RZ, 0xfc, !PT ;  /* 0x00000020f7f72812 */ /* 0x000fe200078efcff */
[----:B--2---:R-:W-:-:S05]  /*2900*/  IMAD.SHL.U32 R0, R0, 0x80, RZ ;  /* 0x0000008000007824 */ /* 0x004fca00078e00ff */
[----:B------:R1:W-:Y:S01]  /*2910*/  STL [R1+0x64], R0 ;  /* 0x0000640001007387 */ /* 0x0003e20000100800 */
[----:B---3--:R-:W-:-:S04]  /*2920*/  @P6 IMAD.IADD R2, R4, 0x1, -R5 ;  /* 0x0000000104026824 */ /* 0x008fc800078e0a05 */
[----:B------:R-:W-:-:S05]  /*2930*/  IMAD.IADD R4, R8, 0x1, R2 ;  /* 0x0000000108047824 */ /* 0x000fca00078e0202 */
[----:B------:R-:W-:Y:S02]  /*2940*/  IADD3 R138, R4, 0x30, -R246 ;  /* 0x00000030048a7810 */ /* 0x000fe40007ffe8f6 */
[----:B-1----:R-:W-:-:S05]  /*2950*/  IADD3 R0, R0, 0x7f, RZ ;  /* 0x0000007f00007810 */ /* 0x002fca0007ffe0ff */
[----:B------:R-:W-:Y:S01]  /*2960*/  @P2 IMAD.HI.U32 R3, R0, c[0x0][0x2c8], RZ ;  /* 0x0000b20000032a27 */ /* 0x000fe200078e00ff */
[----:B------:R1:W-:Y:S04]  /*2970*/  STL [R1+0x6c], R4 ;  /* 0x00006c0401007387 */ /* 0x0003e80000100800 */
[----:B------:R-:W-:Y:S02]  /*2980*/  @P2 SHF.R.U32.HI R0, RZ, c[0x0][0x2cc], R3 ;  /* 0x0000b300ff002a19 */ /* 0x000fe40000011603 */
[----:B----4-:R-:W-:-:S03]  /*2990*/  LOP3.LUT R5, R24, 0xff000000, RZ, 0xc0, !PT ;  /* 0xff00000018057812 */ /* 0x010fc600078ec0ff */
[----:B------:R-:W-:-:S04]  /*29a0*/  IMAD.IADD R3, R138, 0x1, R0 ;  /* 0x000000018a037824 */ /* 0x000fc800078e0200 */
[----:B------:R-:W-:Y:S01]  /*29b0*/  IMAD.HI R6, R3, 0x2aaaaaab, RZ ;  /* 0x2aaaaaab03067827 */ /* 0x000fe200078e02ff */
[----:B------:R-:W-:Y:S02]  /*29c0*/  LOP3.LUT R3, R24, 0xff0000, RZ, 0xc0, !PT ;  /* 0x00ff000018037812 */ /* 0x000fe400078ec0ff */
[----:B-1----:R-:W-:-:S05]  /*29d0*/  IADD3 R4, R4, 0x2f, RZ ;  /* 0x0000002f04047810 */ /* 0x002fca0007ffe0ff */
[----:B------:R-:W-:Y:S01]  /*29e0*/  IMAD.HI R0, R4, 0x2aaaaaab, RZ ;  /* 0x2aaaaaab04007827 */ /* 0x000fe200078e02ff */
[----:B------:R-:W-:-:S04]  /*29f0*/  SHF.R.U32.HI R4, RZ, 0x8, R5 ;  /* 0x00000008ff047819 */ /* 0x000fc80000011605 */
[----:B------:R-:W-:Y:S02]  /*2a00*/  LEA.HI R3, R3, R4, RZ, 0x10 ;  /* 0x0000000403037211 */ /* 0x000fe400078f80ff */
[----:B------:R-:W-:Y:S02]  /*2a10*/  SHF.R.U32.HI R5, RZ, 0x1f, R0 ;  /* 0x0000001fff057819 */ /* 0x000fe40000011600 */
[----:B------:R-:W-:Y:S02]  /*2a20*/  SHF.R.U32.HI R9, RZ, 0x1f, R6 ;  /* 0x0000001fff097819 */ /* 0x000fe40000011606 */
[----:B------:R-:W-:Y:S02]  /*2a30*/  SHF.R.U32.HI R10, RZ, 0x10, R3 ;  /* 0x00000010ff0a7819 */ /* 0x000fe40000011603 */
[----:B------:R-:W-:Y:S02]  /*2a40*/  LOP3.LUT R16, R3, 0xff, RZ, 0xc0, !PT ;  /* 0x000000ff03107812 */ /* 0x000fe400078ec0ff */
[----:B------:R-:W-:-:S02]  /*2a50*/  LEA.HI.SX32 R137, R0, R5, 0x1d ;  /* 0x0000000500897211 */ /* 0x000fc400078feaff */
[----:B------:R-:W-:Y:S01]  /*2a60*/  LEA.HI.SX32 R0, R6, R9, 0x1d ;  /* 0x0000000906007211 */ /* 0x000fe200078feaff */
[----:B------:R1:W-:Y:S03]  /*2a70*/  STL [R1+0x74], R10 ;  /* 0x0000740a01007387 */ /* 0x0003e60000100800 */
[----:B------:R-:W-:Y:S01]  /*2a80*/  IMNMX R6, R137, R0, PT ;  /* 0x0000000089067217 */ /* 0x000fe20003800200 */
[----:B------:R1:W-:Y:S03]  /*2a90*/  STL [R1+0xd8], R16 ;  /* 0x0000d81001007387 */ /* 0x0003e60000100800 */
[----:B------:R-:W-:Y:S02]  /*2aa0*/  ISETP.GE.AND P0, PT, R6, 0x1, PT ;  /* 0x000000010600780c */ /* 0x000fe40003f06270 */
[----:B------:R-:W-:Y:S01]  /*2ab0*/  ISETP.NE.AND P1, PT, R10, RZ, PT ;  /* 0x000000ff0a00720c */ /* 0x000fe20003f25270 */
[----:B------:R-:W-:-:S03]  /*2ac0*/  IMAD.MOV.U32 R0, RZ, RZ, RZ ;  /* 0x000000ffff007224 */ /* 0x000fc600078e00ff */
[----:B------:R-:W-:-:S07]  /*2ad0*/  SEL R128, R10, c[0x0][0x338], P1 ;  /* 0x0000ce000a807a07 */ /* 0x000fce0000800000 */
[----:B------:R-:W-:Y:S05]  /*2ae0*/  @!P0 BRA `(.L_x_1557) ;  /* 0x000001c000008947 */ /* 0x000fea0003800000 */
[----:B------:R-:W-:Y:S02]  /*2af0*/  IABS R3, R128 ;  /* 0x0000008000037213 */ /* 0x000fe40000000000 */
[----:B------:R-:W-:Y:S02]  /*2b00*/  IADD3 R9, R128, -0x1, R6 ;  /* 0xffffffff80097810 */ /* 0x000fe40007ffe006 */
[----:B------:R-:W2:Y:S02]  /*2b10*/  I2F.RP R0, R3 ;  /* 0x0000000300007306 */ /* 0x000ea40000209400 */
[----:B------:R-:W-:-:S06]  /*2b20*/  IABS R12, R9 ;  /* 0x00000009000c7213 */ /* 0x000fcc0000000000 */
[----:B--2---:R-:W2:Y:S02]  /*2b30*/  MUFU.RCP R0, R0 ;  /* 0x0000000000007308 */ /* 0x004ea40000001000 */
[----:B--2---:R-:W-:-:S06]  /*2b40*/  IADD3 R0, R0, 0xffffffe, RZ ;  /* 0x0ffffffe00007810 */ /* 0x004fcc0007ffe0ff */
[----:B------:R-:W2:Y:S02]  /*2b50*/  F2I.FTZ.U32.TRUNC.NTZ R5, R0 ;  /* 0x0000000000057305 */ /* 0x000ea4000021f000 */
[----:B--2---:R-:W-:-:S04]  /*2b60*/  IMAD.MOV R0, RZ, RZ, -R5 ;  /* 0x000000ffff007224 */ /* 0x004fc800078e0a05 */
[----:B------:R-:W-:Y:S01]  /*2b70*/  IMAD.MOV.U32 R4, RZ, RZ, R0 ;  /* 0x000000ffff047224 */ /* 0x000fe200078e0000 */
[----:B------:R-:W-:-:S03]  /*2b80*/  IABS R0, R128 ;  /* 0x0000008000007213 */ /* 0x000fc60000000000 */
[----:B-1----:R-:W-:Y:S02]  /*2b90*/  IMAD R10, R4, R3, RZ ;  /* 0x00000003040a7224 */ /* 0x002fe400078e02ff */
        /* <DEDUP_REMOVED lines=17> */
.L_x_1557:
[----:B------:R-:W-:Y:S05]  /*2cb0*/  BSYNC B0 ;  /* 0x0000000000007941 */ /* 0x000fea0003800000 */
.L_x_1556:
[----:B------:R-:W-:-:S04]  /*2cc0*/  IMAD R3, R16, R0, RZ ;  /* 0x0000000010037224 */ /* 0x000fc800078e02ff */
        /* <DEDUP_REMOVED lines=16> */
[----:B-1----:R-:W2:Y:S04]  /*2dd0*/  LDL.64 R16, [R1] ;  /* 0x0000000001107983 */ /* 0x002ea80000100a00 */
[----:B------:R-:W3:Y:S04]  /*2de0*/  LDL R23, [R1+0xc] ;  /* 0x00000c0001177983 */ /* 0x000ee80000100800 */
[----:B------:R-:W4:Y:S04]  /*2df0*/  LDL R22, [R1+0x10] ;  /* 0x0000100001167983 */ /* 0x000f280000100800 */
[----:B------:R-:W3:Y:S04]  /*2e00*/  LDL R12, [R1+0x18] ;  /* 0x00001800010c7983 */ /* 0x000ee80000100800 */
[----:B------:R-:W1:Y:S01]  /*2e10*/  S2R R10, SR_TID.X ;  /* 0x00000000000a7919 */ /* 0x000e620000002100 */
[----:B------:R-:W-:-:S02]  /*2e20*/  SHF.R.S32.HI R3, RZ, 0x1f, R14 ;  /* 0x0000001fff037819 */ /* 0x000fc4000001140e */
[----:B-1----:R-:W-:-:S04]  /*2e30*/  SHF.R.S32.HI R9, RZ, 0x1f, R10 ;  /* 0x0000001fff097819 */ /* 0x002fc8000001140a */
[----:B------:R-:W-:-:S04]  /*2e40*/  LEA.HI R9, R9, R10, RZ, 0x2 ;  /* 0x0000000a09097211 */ /* 0x000fc800078f10ff */
[----:B------:R-:W-:-:S04]  /*2e50*/  SHF.R.S32.HI R9, RZ, 0x2, R9 ;  /* 0x00000002ff097819 */ /* 0x000fc80000011409 */
[----:B------:R-:W-:-:S04]  /*2e60*/  IADD3 R88, P0, R9, R14, RZ ;  /* 0x0000000e09587210 */ /* 0x000fc80007f1e0ff */
[----:B------:R-:W-:-:S05]  /*2e70*/  LEA.HI.X.SX32 R89, R9, R3, 0x1, P0 ;  /* 0x0000000309597211 */ /* 0x000fca00000f0eff */
[----:B------:R-:W-:Y:S01]  /*2e80*/  IMAD R3, R89, c[0x0][0x238], RZ ;  /* 0x00008e0059037a24 */ /* 0x000fe200078e02ff */
[----:B------:R-:W-:-:S03]  /*2e90*/  IADD3 R33, R0, -0x1, RZ ;  /* 0xffffffff00217810 */ /* 0x000fc60007ffe0ff */
[----:B------:R-:W-:Y:S01]  /*2ea0*/  IMAD R3, R88, c[0x0][0x23c], R3 ;  /* 0x00008f0058037a24 */ /* 0x000fe200078e0203 */
[----:B------:R-:W-:Y:S02]  /*2eb0*/  SEL R11, R18, RZ, !P6 ;  /* 0x000000ff120b7207 */ /* 0x000fe40007000000 */
[----:B------:R-:W-:Y:S02]  /*2ec0*/  LOP3.LUT R26, R24, 0xffff, RZ, 0xc0, !PT ;  /* 0x0000ffff181a7812 */ /* 0x000fe400078ec0ff */
[----:B------:R-:W-:Y:S01]  /*2ed0*/  SEL R10, R19, RZ, !P6 ;  /* 0x000000ff130a7207 */ /* 0x000fe20007000000 */
[----:B------:R-:W-:Y:S02]  /*2ee0*/  IMAD R0, R11, c[0x0][0x248], RZ ;  /* 0x000092000b007a24 */ /* 0x000fe400078e02ff */
[----:B------:R-:W-:Y:S02]  /*2ef0*/  IMAD.MOV.U32 R130, RZ, RZ, 0x30 ;  /* 0x00000030ff827424 */ /* 0x000fe400078e00ff */
[----:B------:R-:W-:-:S02]  /*2f00*/  IMAD R6, R10, c[0x0][0x24c], R0 ;  /* 0x000093000a067a24 */ /* 0x000fc400078e0200 */
[C---:B------:R-:W-:Y:S02]  /*2f10*/  IMAD R142, R130.reuse, c[0x0][0x23c], RZ ;  /* 0x00008f00828e7a24 */ /* 0x040fe400078e02ff */
[----:B------:R-:W-:-:S04]  /*2f20*/  IMAD.WIDE.U32 R134, R130, c[0x0][0x238], RZ ;  /* 0x00008e0082867a25 */ /* 0x000fc800078e00ff */
[----:B------:R-:W-:Y:S02]  /*2f30*/  IMAD.IADD R142, R135, 0x1, R142 ;  /* 0x00000001878e7824 */ /* 0x000fe400078e028e */
[----:B------:R-:W-:Y:S02]  /*2f40*/  IMAD.MOV.U32 R143, RZ, RZ, c[0x0][0x238] ;  /* 0x00008e00ff8f7624 */ /* 0x000fe400078e00ff */
[----:B------:R-:W-:Y:S01]  /*2f50*/  IMAD.MOV.U32 R141, RZ, RZ, 0x5 ;  /* 0x00000005ff8d7424 */ /* 0x000fe200078e00ff */
[----:B------:R-:W-:-:S04]  /*2f60*/  ISETP.NE.U32.AND P3, PT, RZ, c[0x0][0x340], PT ;  /* 0x0000d000ff007a0c */ /* 0x000fc80003f65070 */
[C---:B------:R-:W-:Y:S01]  /*2f70*/  SHF.L.U64.HI R141, R143.reuse, R141, c[0x0][0x23c] ;  /* 0x00008f008f8d7619 */ /* 0x040fe2000001028d */
[----:B------:R-:W-:Y:S01]  /*2f80*/  IMAD.SHL.U32 R143, R143, 0x20, RZ ;  /* 0x000000208f8f7824 */ /* 0x000fe200078e00ff */
[----:B------:R-:W-:Y:S01]  /*2f90*/  ISETP.NE.AND.EX P3, PT, RZ, c[0x0][0x344], PT, P3 ;  /* 0x0000d100ff007a0c */ /* 0x000fe20003f65330 */
[----:B--2---:R-:W-:-:S04]  /*2fa0*/  IMAD.WIDE.U32 R4, R88, c[0x0][0x238], R16 ;  /* 0x00008e0058047a25 */ /* 0x004fc800078e0010 */
[----:B------:R-:W-:Y:S02]  /*2fb0*/  IMAD.IADD R5, R5, 0x1, R3 ;  /* 0x0000000105057824 */ /* 0x000fe400078e0203 */
[----:B------:R-:W-:Y:S02]  /*2fc0*/  IMAD R3, R33, -0x30, R2 ;  /* 0xffffffd021037824 */ /* 0x000fe400078e0202 */
[----:B------:R-:W-:-:S03]  /*2fd0*/  IMAD.WIDE.U32 R4, R26, c[0x0][0x240], R4 ;  /* 0x000090001a047a25 */ /* 0x000fc600078e0004 */
[----:B------:R-:W-:Y:S01]  /*2fe0*/  IMNMX R3, R3, 0x30, PT ;  /* 0x0000003003037817 */ /* 0x000fe20003800200 */
[----:B------:R-:W-:-:S04]  /*2ff0*/  IMAD R5, R26, c[0x0][0x244], R5 ;  /* 0x000091001a057a24 */ /* 0x000fc800078e0205 */
[----:B------:R-:W-:Y:S02]  /*3000*/  IMAD.IADD R0, R3, 0x1, -R9 ;  /* 0x0000000103007824 */ /* 0x000fe400078e0a09 */
[----:B------:R-:W-:-:S03]  /*3010*/  IMAD.WIDE.U32 R92, R10, c[0x0][0x248], R4 ;  /* 0x000092000a5c7a25 */ /* 0x000fc600078e0004 */
[----:B------:R-:W-:Y:S01]  /*3020*/  ISETP.GE.AND P1, PT, R0, 0x1, PT ;  /* 0x000000010000780c */ /* 0x000fe20003f26270 */
[----:B------:R-:W-:Y:S01]  /*3030*/  IMAD R3, R142, R33, RZ ;  /* 0x000000218e037224 */ /* 0x000fe200078e02ff */
[----:B------:R-:W-:Y:S01]  /*3040*/  SHF.R.S32.HI R4, RZ, 0x1f, R33 ;  /* 0x0000001fff047819 */ /* 0x000fe20000011421 */
[----:B------:R-:W-:Y:S02]  /*3050*/  IMAD.IADD R91, R93, 0x1, R6 ;  /* 0x000000015d5b7824 */ /* 0x000fe400078e0206 */
[----:B------:R-:W-:Y:S01]  /*3060*/  IMAD.MOV.U32 R90, RZ, RZ, R92 ;  /* 0x000000ffff5a7224 */ /* 0x000fe200078e005c */
[----:B------:R-:W-:Y:S01]  /*3070*/  ISETP.GE.AND P6, PT, R16, c[0x0][0x1d4], PT ;  /* 0x0000750010007a0c */ /* 0x000fe20003fc6270 */
[-C--:B------:R-:W-:Y:S02]  /*3080*/  IMAD R3, R4, R134.reuse, R3 ;  /* 0x0000008604037224 */ /* 0x080fe400078e0203 */
[----:B------:R-:W-:Y:S01]  /*3090*/  IMAD.WIDE.U32 R8, R33, R134, R90 ;  /* 0x0000008621087225 */ /* 0x000fe200078e005a */
[----:B---3--:R-:W-:-:S02]  /*30a0*/  ISETP.GE.AND P5, PT, R23, c[0x0][0x1d4], PT ;  /* 0x0000750017007a0c */ /* 0x008fc40003fa6270 */
[----:B----4-:R-:W-:Y:S01]  /*30b0*/  ISETP.GE.AND P4, PT, R22, c[0x0][0x1d4], PT ;  /* 0x0000750016007a0c */ /* 0x010fe20003f86270 */
[----:B------:R-:W-:Y:S01]  /*30c0*/  IMAD.IADD R3, R9, 0x1, R3 ;  /* 0x0000000109037824 */ /* 0x000fe200078e0203 */
[----:B------:R-:W-:Y:S02]  /*30d0*/  ISETP.GT.AND P0, PT, R0, 0x20, PT ;  /* 0x000000200000780c */ /* 0x000fe40003f04270 */
[----:B------:R-:W-:Y:S01]  /*30e0*/  @P1 LEA R4, P2, R8, c[0x0][0x220], 0x1 ;  /* 0x0000880008041a11 */ /* 0x000fe200078408ff */
[----:B------:R-:W-:-:S03]  /*30f0*/  @P1 IMAD.SHL.U32 R0, R12, 0x2, RZ ;  /* 0x000000020c001824 */ /* 0x000fc600078e00ff */
[----:B------:R-:W-:-:S05]  /*3100*/  @P1 LEA.HI.X R5, R8, c[0x0][0x224], R3, 0x1, P2 ;  /* 0x0000890008051a11 */ /* 0x000fca00010f0c03 */
[----:B------:R-:W-:Y:S01]  /*3110*/  @!PT LDS RZ, [RZ] ;  /* 0x00000000fffff984 */ /* 0x000fe20000000800 */
[----:B------:R-:W-:Y:S01]  /*3120*/  @!PT LDS RZ, [RZ] ;  /* 0x00000000fffff984 */ /* 0x000fe20000000800 */
[----:B------:R-:W-:Y:S01]  /*3130*/  @!PT LDS RZ, [RZ] ;  /* 0x00000000fffff984 */ /* 0x000fe20000000800 */
[----:B------:R1:W-:Y:S04]  /*3140*/  @P1 LDGSTS.E.BYPASS.LTC128B.128 [R0+0x3c80], [R4.64], !P6 ;  /* 0x03c8000004001fae */ /* 0x0003e8000f101d48 */
[----:B------:R1:W-:Y:S04]  /*3150*/  @P1 LDGSTS.E.BYPASS.LTC128B.128 [R0+0x4880], [R4.64+0x40], !P5 ;  /* 0x0488004004001fae */ /* 0x0003e8000e901d48 */
[----:B------:R1:W-:Y:S02]  /*3160*/  @P1 LDGSTS.E.BYPASS.LTC128B.128 [R0+0x5480], [R4.64+0x80], !P4 ;  /* 0x0548008004001fae */ /* 0x0003e4000e101d48 */
[----:B-1----:R-:W-:-:S05]  /*3170*/  @P0 IADD3 R0, P1, R143, R8, RZ ;  /* 0x000000088f000210 */ /* 0x002fca0007f3e0ff */
[----:B------:R-:W-:Y:S01]  /*3180*/  @P0 IMAD.X R3, R3, 0x1, R141, P1 ;  /* 0x0000000103030824 */ /* 0x000fe200008e068d */
[----:B------:R-:W-:-:S04]  /*3190*/  @P0 LEA R4, P1, R0, c[0x0][0x220], 0x1 ;  /* 0x0000880000040a11 */ /* 0x000fc800078208ff */
[----:B------:R-:W-:Y:S02]  /*31a0*/  @P0 LEA.HI.X R5, R0, c[0x0][0x224], R3, 0x1, P1 ;  /* 0x0000890000050a11 */ /* 0x000fe400008f0c03 */
[----:B------:R-:W-:-:S04]  /*31b0*/  @P3 IADD3 R8, P1, R21, c[0x0][0x340], RZ ;  /* 0x0000d00015083a10 */ /* 0x000fc80007f3e0ff */
[----:B------:R-:W-:-:S05]  /*31c0*/  @P3 IADD3.X R9, R20, c[0x0][0x344], RZ, P1, !PT ;  /* 0x0000d10014093a10 */ /* 0x000fca0000ffe4ff */
        /* <DEDUP_REMOVED lines=10> */
[----:B------:R-:W-:-:S03]  /*3270*/  ISETP.GE.AND P2, PT, R108, c[0x0][0x27c], PT ;  /* 0x00009f006c007a0c */ /* 0x000fc60003f46270 */
[----:B------:R-:W0:Y:S01]  /*3280*/  LDGDEPBAR ;  /* 0x00000000000079af */ /* 0x000e220000000000 */
[----:B------:R-:W-:Y:S01]  /*3290*/  WARPSYNC 0xffffffff ;  /* 0xffffffff00007948 */ /* 0x000fe20003800000 */
[----:B------:R-:W-:Y:S02]  /*32a0*/  @P4 LOP3.LUT R247, R247, 0x1, RZ, 0xfc, !PT ;  /* 0x00000001f7f74812 */ /* 0x000fe400078efcff */
[----:B------:R-:W-:Y:S02]  /*32b0*/  SHF.R.S32.HI R165, RZ, 0x1f, R164 ;  /* 0x0000001fffa57819 */ /* 0x000fe400000114a4 */
[----:B------:R-:W-:Y:S02]  /*32c0*/  SHF.R.S32.HI R12, RZ, 0x1f, R114 ;  /* 0x0000001fff0c7819 */ /* 0x000fe40000011472 */
[----:B-----5:R-:W-:Y:S01]  /*32d0*/  SHF.R.S32.HI R23, RZ, 0x1f, R129 ;  /* 0x0000001fff177819 */ /* 0x020fe20000011481 */
[----:B-1----:R-:W-:-:S04]  /*32e0*/  IMAD.MOV.U32 R0, RZ, RZ, c[0x0][0x27c] ;  /* 0x00009f00ff007624 */ /* 0x002fc800078e00ff */
[----:B------:R-:W-:Y:S01]  /*32f0*/  IMAD.SHL.U32 R65, R0, 0x2, RZ ;  /* 0x0000000200417824 */ /* 0x000fe200078e00ff */
[----:B--2---:R-:W-:Y:S01]  /*3300*/  @P3 SHF.R.S32.HI R22, RZ, 0x1f, R6 ;  /* 0x0000001fff163819 */ /* 0x004fe20000011406 */
[----:B------:R-:W-:Y:S02]  /*3310*/  @!P3 IMAD.MOV.U32 R6, RZ, RZ, R19 ;  /* 0x000000ffff06b224 */ /* 0x000fe400078e0013 */
[----:B------:R-:W-:Y:S02]  /*3320*/  @!P3 IMAD.MOV.U32 R22, RZ, RZ, R18 ;  /* 0x000000ffff16b224 */ /* 0x000fe400078e0012 */
[----:B------:R-:W2:Y:S01]  /*3330*/  LDL R28, [R1+0x34] ;  /* 0x00003400011c7983 */ /* 0x000ea20000100800 */
[----:B------:R-:W-:Y:S02]  /*3340*/  IMAD R0, R12, c[0x0][0x280], RZ ;  /* 0x0000a0000c007a24 */ /* 0x000fe400078e02ff */
[----:B------:R-:W-:Y:S01]  /*3350*/  IMAD.WIDE.U32 R4, R26, c[0x0][0x260], R16 ;  /* 0x000098001a047a25 */ /* 0x000fe200078e0010 */
[----:B------:R-:W3:Y:S03]  /*3360*/  LDL R27, [R1+0x38] ;  /* 0x00003800011b7983 */ /* 0x000ee60000100800 */
[----:B------:R-:W-:-:S02]  /*3370*/  IMAD R0, R114, c[0x0][0x284], R0 ;  /* 0x0000a10072007a24 */ /* 0x000fc400078e0200 */
[----:B------:R-:W-:Y:S01]  /*3380*/  IMAD.WIDE.U32 R8, R114, c[0x0][0x280], R164 ;  /* 0x0000a00072087a25 */ /* 0x000fe200078e00a4 */
[----:B------:R-:W-:-:S03]  /*3390*/  ISETP.GE.AND P1, PT, R113, c[0x0][0x27c], PT ;  /* 0x00009f0071007a0c */ /* 0x000fc60003f26270 */
[----:B------:R-:W-:Y:S02]  /*33a0*/  IMAD.IADD R127, R13, 0x1, R15 ;  /* 0x000000010d7f7824 */ /* 0x000fe400078e020f */
[----:B------:R-:W-:Y:S02]  /*33b0*/  IMAD R3, R11, c[0x0][0x268], RZ ;  /* 0x00009a000b037a24 */ /* 0x000fe400078e02ff */
[----:B------:R-:W-:Y:S02]  /*33c0*/  IMAD R5, R26, c[0x0][0x264], R5 ;  /* 0x000099001a057a24 */ /* 0x000fe400078e0205 */
[----:B------:R-:W-:Y:S02]  /*33d0*/  IMAD.IADD R15, R9, 0x1, R0 ;  /* 0x00000001090f7824 */ /* 0x000fe400078e0200 */
[----:B------:R-:W-:Y:S02]  /*33e0*/  IMAD R9, R12, c[0x0][0x290], RZ ;  /* 0x0000a4000c097a24 */ /* 0x000fe400078e02ff */
[C---:B------:R-:W-:Y:S01]  /*33f0*/  IMAD R25, R10.reuse, c[0x0][0x26c], R3 ;  /* 0x00009b000a197a24 */ /* 0x040fe200078e0203 */
[----:B------:R-:W-:Y:S01]  /*3400*/  SEL R3, RZ, c[0x0][0x27c], !P2 ;  /* 0x00009f00ff037a07 */ /* 0x000fe20005000000 */
[----:B------:R-:W-:Y:S01]  /*3410*/  IMAD.WIDE.U32 R82, R10, c[0x0][0x268], R4 ;  /* 0x00009a000a527a25 */ /* 0x000fe200078e0004 */
[----:B------:R-:W-:-:S02]  /*3420*/  MOV R14, R8 ;  /* 0x00000008000e7202 */ /* 0x000fc40000000f00 */
[----:B------:R-:W-:Y:S01]  /*3430*/  ISETP.GE.AND P3, PT, R112, c[0x0][0x27c], PT ;  /* 0x00009f0070007a0c */ /* 0x000fe20003f66270 */
[----:B------:R-:W-:Y:S01]  /*3440*/  IMAD.WIDE.U32 R4, R114, c[0x0][0x290], R164 ;  /* 0x0000a40072047a25 */ /* 0x000fe200078e00a4 */
[----:B------:R-:W-:-:S03]  /*3450*/  SEL R8, RZ, c[0x0][0x27c], !P1 ;  /* 0x00009f00ff087a07 */ /* 0x000fc60004800000 */
[C---:B------:R-:W-:Y:S02]  /*3460*/  IMAD R19, R114.reuse, c[0x0][0x294], R9 ;  /* 0x0000a50072137a24 */ /* 0x040fe400078e0209 */
[----:B------:R-:W-:Y:S01]  /*3470*/  IMAD.WIDE.U32 R10, R114, c[0x0][0x280], R108 ;  /* 0x0000a000720a7a25 */ /* 0x000fe200078e006c */
[----:B------:R-:W-:-:S03]  /*3480*/  IADD3 R3, R108, R3, RZ ;  /* 0x000000036c037210 */ /* 0x000fc60007ffe0ff */
[----:B------:R-:W-:Y:S01]  /*3490*/  IMAD.IADD R13, R5, 0x1, R19 ;  /* 0x00000001050d7824 */ /* 0x000fe200078e0213 */
[----:B------:R-:W-:Y:S01]  /*34a0*/  SEL R5, RZ, c[0x0][0x27c], !P3 ;  /* 0x00009f00ff057a07 */ /* 0x000fe20005800000 */
[----:B------:R-:W-:Y:S01]  /*34b0*/  IMAD.IADD R11, R0, 0x1, R11 ;  /* 0x00000001000b7824 */ /* 0x000fe200078e020b */
[----:B------:R-:W-:Y:S01]  /*34c0*/  MOV R12, R4 ;  /* 0x00000004000c7202 */ /* 0x000fe20000000f00 */
[----:B------:R-:W-:Y:S01]  /*34d0*/  IMAD.IADD R0, R113, 0x1, R8 ;  /* 0x0000000171007824 */ /* 0x000fe200078e0208 */
[----:B------:R-:W-:Y:S02]  /*34e0*/  SHF.R.S32.HI R4, RZ, 0x1f, R3 ;  /* 0x0000001fff047819 */ /* 0x000fe40000011403 */
[----:B------:R-:W-:Y:S02]  /*34f0*/  IADD3 R8, R112, R5, RZ ;  /* 0x0000000570087210 */ /* 0x000fe40007ffe0ff */
[----:B------:R-:W-:Y:S02]  /*3500*/  LEA.HI R5, R4, R3, RZ, 0x3 ;  /* 0x0000000304057211 */ /* 0x000fe400078f18ff */
[----:B------:R-:W-:-:S02]  /*3510*/  SHF.R.S32.HI R18, RZ, 0x1f, R0 ;  /* 0x0000001fff127819 */ /* 0x000fc40000011400 */
[----:B------:R-:W-:Y:S01]  /*3520*/  LEA.HI R3, R4, R3, RZ, 0x5 ;  /* 0x0000000304037211 */ /* 0x000fe200078f28ff */
[----:B------:R-:W-:Y:S01]  /*3530*/  IMAD.WIDE.U32 R16, R114, c[0x0][0x290], R108 ;  /* 0x0000a40072107a25 */ /* 0x000fe200078e006c */
[----:B------:R-:W-:Y:S02]  /*3540*/  SHF.R.S32.HI R9, RZ, 0x1f, R8 ;  /* 0x0000001fff097819 */ /* 0x000fe40000011408 */
[CC--:B------:R-:W-:Y:S02]  /*3550*/  LEA.HI R4, R18.reuse, R0.reuse, RZ, 0x3 ;  /* 0x0000000012047211 */ /* 0x0c0fe400078f18ff */
[----:B------:R-:W-:Y:S02]  /*3560*/  LEA.HI R20, R18, R0, RZ, 0x5 ;  /* 0x0000000012147211 */ /* 0x000fe400078f28ff */
[----:B------:R-:W-:Y:S02]  /*3570*/  SHF.R.S32.HI R18, RZ, 0x5, R3 ;  /* 0x00000005ff127819 */ /* 0x000fe40000011403 */
[----:B------:R-:W-:-:S02]  /*3580*/  LEA.HI R3, R9, R8, RZ, 0x3 ;  /* 0x0000000809037211 */ /* 0x000fc400078f18ff */
[----:B------:R-:W-:Y:S01]  /*3590*/  LEA.HI R0, R9, R8, RZ, 0x5 ;  /* 0x0000000809007211 */ /* 0x000fe200078f28ff */
[----:B------:R-:W-:Y:S01]  /*35a0*/  IMAD.IADD R9, R19, 0x1, R17 ;  /* 0x0000000113097824 */ /* 0x000fe200078e0211 */
[----:B------:R-:W-:Y:S02]  /*35b0*/  SHF.R.S32.HI R17, RZ, 0x5, R20 ;  /* 0x00000005ff117819 */ /* 0x000fe40000011414 */
[----:B------:R-:W-:Y:S02]  /*35c0*/  SHF.R.S32.HI R0, RZ, 0x5, R0 ;  /* 0x00000005ff007819 */ /* 0x000fe40000011400 */
[----:B------:R-:W-:Y:S01]  /*35d0*/  MOV R145, c[0x0][0x2b8] ;  /* 0x0000ae0000917a02 */ /* 0x000fe20000000f00 */
[--C-:B------:R-:W-:Y:S02]  /*35e0*/  IMAD R20, R17, 0x600, R7.reuse ;  /* 0x0000060011147824 */ /* 0x100fe400078e0207 */
[----:B------:R-:W-:Y:S01]  /*35f0*/  IMAD.MOV.U32 R144, RZ, RZ, c[0x0][0x27c] ;  /* 0x00009f00ff907624 */ /* 0x000fe200078e00ff */
[----:B------:R-:W-:Y:S01]  /*3600*/  ISETP.NE.AND P4, PT, R145, 0x1, PT ;  /* 0x000000019100780c */ /* 0x000fe20003f85270 */
[----:B------:R-:W-:-:S02]  /*3610*/  IMAD R17, R0, 0x600, R7 ;  /* 0x0000060000117824 */ /* 0x000fc400078e0207 */
[----:B------:R-:W-:Y:S01]  /*3620*/  IMAD R24, R18, 0x600, R7 ;  /* 0x0000060012187824 */ /* 0x000fe200078e0207 */
[----:B------:R-:W-:Y:S02]  /*3630*/  ISETP.GE.AND P0, PT, R144, 0x1, PT ;  /* 0x000000019000780c */ /* 0x000fe40003f06270 */
[----:B------:R-:W-:Y:S01]  /*3640*/  LOP3.LUT R247, R247, 0xffffffef, RZ, 0xc0, !PT ;  /* 0xffffffeff7f77812 */ /* 0x000fe200078ec0ff */
[----:B------:R-:W-:-:S03]  /*3650*/  IMAD R139, R130, c[0x0][0x284], RZ ;  /* 0x0000a100828b7a24 */ /* 0x000fc600078e02ff */
[----:B------:R-:W-:Y:S01]  /*3660*/  LOP3.LUT R247, R247, 0xfffffff7, RZ, 0xc0, !PT ;  /* 0xfffffff7f7f77812 */ /* 0x000fe200078ec0ff */
[C---:B------:R-:W-:Y:S02]  /*3670*/  IMAD R140, R130.reuse, c[0x0][0x294], RZ ;  /* 0x0000a500828c7a24 */ /* 0x040fe400078e02ff */
[----:B------:R-:W-:Y:S01]  /*3680*/  IMAD.WIDE.U32 R132, R130, c[0x0][0x280], RZ ;  /* 0x0000a00082847a25 */ /* 0x000fe200078e00ff */
[----:B------:R-:W-:-:S03]  /*3690*/  LOP3.LUT R86, R5, 0xfffffff8, RZ, 0xc0, !PT ;  /* 0xfffffff805567812 */ /* 0x000fc600078ec0ff */
[----:B------:R-:W-:Y:S01]  /*36a0*/  IMAD.WIDE.U32 R106, R6, c[0x0][0x2b0], RZ ;  /* 0x0000ac00066a7a25 */ /* 0x000fe200078e00ff */
[----:B------:R-:W-:Y:S02]  /*36b0*/  LOP3.LUT R85, R4, 0xfffffff8, RZ, 0xc0, !PT ;  /* 0xfffffff804557812 */ /* 0x000fe400078ec0ff */
[----:B------:R-:W-:Y:S01]  /*36c0*/  LOP3.LUT R84, R3, 0xfffffff8, RZ, 0xc0, !PT ;  /* 0xfffffff803547812 */ /* 0x000fe200078ec0ff */
[----:B------:R-:W-:Y:S01]  /*36d0*/  IMAD.WIDE.U32 R130, R130, c[0x0][0x290], RZ ;  /* 0x0000a40082827a25 */ /* 0x000fe200078e00ff */
[----:B------:R-:W-:-:S03]  /*36e0*/  @P4 LOP3.LUT R247, R247, 0x8, RZ, 0xfc, !PT ;  /* 0x00000008f7f74812 */ /* 0x000fc600078efcff */
[----:B------:R-:W-:-:S04]  /*36f0*/  IMAD.WIDE.U32 R96, R129, c[0x0][0x280], R10 ;  /* 0x0000a00081607a25 */ /* 0x000fc800078e000a */
[----:B------:R-:W-:-:S04]  /*3700*/  IMAD.WIDE.U32 R104, R26, c[0x0][0x1e8], RZ ;  /* 0x00007a001a687a25 */ /* 0x000fc800078e00ff */
[----:B------:R-:W-:-:S04]  /*3710*/  IMAD.WIDE.U32 R102, R26, c[0x0][0x210], RZ ;  /* 0x000084001a667a25 */ /* 0x000fc800078e00ff */
[----:B------:R-:W-:-:S04]  /*3720*/  IMAD.WIDE.U32 R100, R129, c[0x0][0x280], R14 ;  /* 0x0000a00081647a25 */ /* 0x000fc800078e000e */
[----:B------:R-:W-:Y:S01]  /*3730*/  IMAD.WIDE.U32 R98, R129, c[0x0][0x290], R12 ;  /* 0x0000a40081627a25 */ /* 0x000fe200078e000c */
[----:B------:R-:W-:Y:S02]  /*3740*/  IADD3 R140, R131, R140, RZ ;  /* 0x0000008c838c7210 */ /* 0x000fe40007ffe0ff */
[----:B------:R-:W-:Y:S01]  /*3750*/  IADD3 R81, R83, R25, RZ ;  /* 0x0000001953517210 */ /* 0x000fe20007ffe0ff */
[----:B------:R-:W-:Y:S01]  /*3760*/  IMAD.IADD R139, R133, 0x1, R139 ;  /* 0x00000001858b7824 */ /* 0x000fe200078e028b */
[----:B------:R-:W-:Y:S01]  /*3770*/  SHF.R.S32.HI R63, RZ, 0x3, R5 ;  /* 0x00000003ff3f7819 */ /* 0x000fe20000011405 */
[C---:B------:R-:W-:Y:S01]  /*3780*/  IMAD R126, R26.reuse, c[0x0][0x1ec], R105 ;  /* 0x00007b001a7e7a24 */ /* 0x040fe200078e0269 */
[----:B------:R-:W-:Y:S01]  /*3790*/  SHF.R.S32.HI R62, RZ, 0x3, R4 ;  /* 0x00000003ff3e7819 */ /* 0x000fe20000011404 */
[----:B------:R-:W-:Y:S01]  /*37a0*/  IMAD R125, R26, c[0x0][0x214], R103 ;  /* 0x000085001a7d7a24 */ /* 0x000fe200078e0267 */
[----:B------:R-:W-:Y:S02]  /*37b0*/  SHF.R.S32.HI R61, RZ, 0x3, R3 ;  /* 0x00000003ff3d7819 */ /* 0x000fe40000011403 */
[----:B------:R-:W-:-:S02]  /*37c0*/  SHF.R.S32.HI R120, RZ, 0x1f, R86 ;  /* 0x0000001fff787819 */ /* 0x000fc40000011456 */
[----:B------:R-:W-:Y:S02]  /*37d0*/  SHF.R.S32.HI R119, RZ, 0x1f, R85 ;  /* 0x0000001fff777819 */ /* 0x000fe40000011455 */
[----:B------:R-:W-:Y:S02]  /*37e0*/  SHF.R.S32.HI R118, RZ, 0x1f, R84 ;  /* 0x0000001fff767819 */ /* 0x000fe40000011454 */
[----:B------:R-:W-:Y:S01]  /*37f0*/  @P0 LOP3.LUT R247, R247, 0x10, RZ, 0xfc, !PT ;  /* 0x00000010f7f70812 */ /* 0x000fe200078efcff */
[----:B------:R-:W-:Y:S01]  /*3800*/  ULDC.U8 UR5, c[0x0][0x298] ;  /* 0x0000a60000057ab9 */ /* 0x000fe20000000000 */
[----:B--2---:R-:W-:-:S04]  /*3810*/  LOP3.LUT R19, R28, 0x18, R5, 0xf8, !PT ;  /* 0x000000181c137812 */ /* 0x004fc800078ef805 */
[-C--:B---3--:R-:W-:Y:S02]  /*3820*/  LOP3.LUT R21, R19, R27.reuse, RZ, 0x3c, !PT ;  /* 0x0000001b13157212 */ /* 0x088fe400078e3cff */
[C---:B------:R-:W-:Y:S02]  /*3830*/  LOP3.LUT R19, R28.reuse, 0x18, R3, 0xf8, !PT ;  /* 0x000000181c137812 */ /* 0x040fe400078ef803 */
[----:B------:R-:W-:Y:S02]  /*3840*/  LOP3.LUT R8, R28, 0x18, R4, 0xf8, !PT ;  /* 0x000000181c087812 */ /* 0x000fe400078ef804 */
[-C--:B------:R-:W-:Y:S02]  /*3850*/  LOP3.LUT R0, R19, R27.reuse, RZ, 0x3c, !PT ;  /* 0x0000001b13007212 */ /* 0x080fe400078e3cff */
[----:B------:R-:W-:Y:S02]  /*3860*/  LOP3.LUT R18, R8, R27, RZ, 0x3c, !PT ;  /* 0x0000001b08127212 */ /* 0x000fe400078e3cff */
[----:B------:R-:W-:Y:S01]  /*3870*/  MOV R8, R16 ;  /* 0x0000001000087202 */ /* 0x000fe20000000f00 */
[----:B------:R-:W-:Y:S01]  /*3880*/  IMAD.IADD R19, R17, 0x1, R0 ;  /* 0x0000000111137824 */ /* 0x000fe200078e0200 */
[----:B------:R-:W-:Y:S01]  /*3890*/  IADD3 R20, R20, R18, RZ ;  /* 0x0000001214147210 */ /* 0x000fe20007ffe0ff */
[----:B------:R-:W-:-:S02]  /*38a0*/  IMAD R0, R22, c[0x0][0x2b0], RZ ;  /* 0x0000ac0016007a24 */ /* 0x000fc400078e02ff */
[C---:B------:R-:W-:Y:S02]  /*38b0*/  IMAD R16, R23.reuse, c[0x0][0x280], RZ ;  /* 0x0000a00017107a24 */ /* 0x040fe400078e02ff */
[----:B------:R-:W-:Y:S02]  /*38c0*/  IMAD R18, R23, c[0x0][0x290], RZ ;  /* 0x0000a40017127a24 */ /* 0x000fe400078e02ff */
[----:B------:R-:W-:Y:S02]  /*38d0*/  IMAD R17, R6, c[0x0][0x2b4], R0 ;  /* 0x0000ad0006117a24 */ /* 0x000fe400078e0200 */
[C---:B------:R-:W-:Y:S02]  /*38e0*/  IMAD R16, R129.reuse, c[0x0][0x284], R16 ;  /* 0x0000a10081107a24 */ /* 0x040fe400078e0210 */
[C---:B------:R-:W-:Y:S02]  /*38f0*/  IMAD R6, R129.reuse, c[0x0][0x294], R18 ;  /* 0x0000a50081067a24 */ /* 0x040fe400078e0212 */
[----:B------:R-:W-:-:S04]  /*3900*/  IMAD.WIDE.U32 R94, R129, c[0x0][0x290], R8 ;  /* 0x0000a400815e7a25 */ /* 0x000fc800078e0008 */
[----:B------:R-:W-:Y:S01]  /*3910*/  IMAD.IADD R21, R24, 0x1, R21 ;  /* 0x0000000118157824 */ /* 0x000fe200078e0215 */
[----:B------:R-:W-:Y:S01]  /*3920*/  LEA R0, R170, R114, 0x6 ;  /* 0x00000072aa007211 */ /* 0x000fe200078e30ff */
[----:B------:R-:W-:Y:S01]  /*3930*/  IMAD.IADD R124, R107, 0x1, R17 ;  /* 0x000000016b7c7824 */ /* 0x000fe200078e0211 */
[----:B------:R-:W-:Y:S01]  /*3940*/  IADD3 R121, R16, R97, RZ ;  /* 0x0000006110797210 */ /* 0x000fe20007ffe0ff */
[----:B------:R-:W-:Y:S01]  /*3950*/  IMAD.IADD R123, R101, 0x1, R16 ;  /* 0x00000001657b7824 */ /* 0x000fe200078e0210 */
[----:B------:R-:W-:Y:S01]  /*3960*/  IADD3 R117, R6, R95, RZ ;  /* 0x0000005f06757210 */ /* 0x000fe20007ffe0ff */
[----:B------:R-:W-:Y:S01]  /*3970*/  IMAD.IADD R122, R99, 0x1, R6 ;  /* 0x00000001637a7824 */ /* 0x000fe200078e0206 */
[----:B------:R-:W-:Y:S01]  /*3980*/  SHF.L.U32 R111, R20, 0x1, RZ ;  /* 0x00000001146f7819 */ /* 0x000fe200000006ff */
[----:B------:R-:W-:Y:S02]  /*3990*/  IMAD.SHL.U32 R116, R21, 0x2, RZ ;  /* 0x0000000215747824 */ /* 0x000fe400078e00ff */
[----:B------:R-:W-:Y:S01]  /*39a0*/  IMAD.SHL.U32 R110, R19, 0x2, RZ ;  /* 0x00000002136e7824 */ /* 0x000fe200078e00ff */
[----:B------:R-:W-:Y:S06]  /*39b0*/  BAR.SYNC.DEFER_BLOCKING 0x0 ;  /* 0x0000000000007b1d */ /* 0x000fec0000010000 */
.L_x_1585:
[----:B-1----:R-:W-:Y:S01]  /*39c0*/  IMAD R3, R33, 0x30, R0 ;  /* 0x0000003021037824 */ /* 0x002fe200078e0200 */
[----:B------:R-:W-:Y:S01]  /*39d0*/  ISETP.NE.AND P4, PT, R145, 0x1, PT ;  /* 0x000000019100780c */ /* 0x000fe20003f85270 */
[----:B------:R-:W-:Y:S01]  /*39e0*/  IMAD.MOV.U32 R77, RZ, RZ, RZ ;  /* 0x000000ffff4d7224 */ /* 0x000fe200078e00ff */
[----:B------:R-:W-:Y:S04]  /*39f0*/  DEPBAR.LE SB0, 0x0 ;  /* 0x000080000000791a */ /* 0x000fe80000000000 */
[----:B------:R-:W-:Y:S01]  /*3a00*/  IMAD.IADD R4, R127, 0x1, R3 ;  /* 0x000000017f047824 */ /* 0x000fe200078e0203 */
[----:B------:R-:W-:Y:S01]  /*3a10*/  ISETP.GE.AND P0, PT, R3, R2, PT ;  /* 0x000000020300720c */ /* 0x000fe20003f06270 */
[----:B------:R-:W-:Y:S01]  /*3a20*/  WARPSYNC 0xffffffff ;  /* 0xffffffff00007948 */ /* 0x000fe20003800000 */
[----:B------:R-:W-:Y:S01]  /*3a30*/  ISETP.GE.AND P5, PT, R144, 0x1, PT ;  /* 0x000000019000780c */ /* 0x000fe20003fa6270 */
[--C-:B------:R-:W-:Y:S01]  /*3a40*/  IMAD.MOV.U32 R3, RZ, RZ, R4.reuse ;  /* 0x000000ffff037224 */ /* 0x100fe200078e0004 */
[----:B------:R-:W-:Y:S01]  /*3a50*/  ISETP.GT.OR P0, PT, R0, 0x2f, P0 ;  /* 0x0000002f0000780c */ /* 0x000fe20000704670 */
[----:B------:R-:W-:Y:S01]  /*3a60*/  BSSY B1, `(.L_x_1559) ;  /* 0x00003e4000017945 */ /* 0x000fe20003800000 */
[----:B------:R-:W-:Y:S05]  /*3a70*/  @P4 IMAD.HI.U32 R5, R4, c[0x0][0x2bc], RZ ;  /* 0x0000af0004054a27 */ /* 0x000fea00078e00ff */
        /* <DEDUP_REMOVED lines=95> */
.L_x_1563:
[----:B------:R-:W-:Y:S05]  /*4070*/  BSYNC B0 ;  /* 0x0000000000007941 */ /* 0x000fea0003800000 */
.L_x_1562:
        /* <DEDUP_REMOVED lines=93> */
.L_x_1566:
[----:B------:R-:W-:Y:S05]  /*4650*/  BSYNC B0 ;  /* 0x0000000000007941 */ /* 0x000fea0003800000 */
.L_x_1565:
[----:B------:R-:W-:Y:S01]  /*4660*/  ISETP.GE.AND P0, PT, R113, c[0x0][0x1d4], PT ;  /* 0x0000750071007a0c */ /* 0x000fe20003f06270 */
[----:B------:R-:W-:Y:S01]  /*4670*/  @!UPT UIADD3 URZ, URZ, URZ, URZ ;  /* 0x0000003f3f3ff290 */ /* 0x000fe2000fffe03f */
[----:B------:R-:W-:Y:S11]  /*4680*/  BSSY B0, `(.L_x_1567) ;  /* 0x000003a000007945 */ /* 0x000ff60003800000 */
[----:B------:R-:W-:-:S05]  /*4690*/  @P0 BRA `(.L_x_1568) ;  /* 0x0000038000000947 */ /* 0x000fca0003800000 */
[----:B------:R-:W5:Y:S04]  /*46a0*/  LDL R3, [R1+0x30] ;  /* 0x0000300001037983 */ /* 0x000f680000100800 */
[----:B-1----:R-:W1:Y:S01]  /*46b0*/  LDS.128 R12, [R249+0x2400] ;  /* 0x00240000f90c7984 */ /* 0x002e620000000c00 */
[----:B-----5:R-:W-:Y:S04]  /*46c0*/  SHF.L.U32 R3, R3, 0x3, RZ ;  /* 0x0000000303037819 */ /* 0x020fe800000006ff */
[C---:B--2-4-:R-:W-:Y:S04]  /*46d0*/  LEA R34, P0, R3.reuse, R52, 0x1 ;  /* 0x0000003403227211 */ /* 0x054fe800078008ff */
        /* <DEDUP_REMOVED lines=52> */
.L_x_1568:
[----:B------:R-:W-:Y:S05]  /*4a20*/  BSYNC B0 ;  /* 0x0000000000007941 */ /* 0x000fea0003800000 */
.L_x_1567:
[----:B------:R-:W-:Y:S01]  /*4a30*/  ISETP.GE.AND P0, PT, R112, c[0x0][0x1d4], PT ;  /* 0x0000750070007a0c */ /* 0x000fe20003f06270 */
[----:B------:R-:W-:Y:S01]  /*4a40*/  @!UPT UIADD3 URZ, URZ, URZ, URZ ;  /* 0x0000003f3f3ff290 */ /* 0x000fe2000fffe03f */
[----:B------:R-:W-:Y:S11]  /*4a50*/  BSSY B0, `(.L_x_1569) ;  /* 0x000003c000007945 */ /* 0x000ff60003800000 */
[----:B------:R-:W-:-:S05]  /*4a60*/  @P0 BRA `(.L_x_1570) ;  /* 0x000003a000000947 */ /* 0x000fca0003800000 */
[----:B---3--:R-:W-:Y:S01]  /*4a70*/  IMAD.MOV.U32 R5, RZ, RZ, R53 ;  /* 0x000000ffff057224 */ /* 0x008fe200078e0035 */
[----:B----4-:R-:W-:Y:S01]  /*4a80*/  MOV R4, R52 ;  /* 0x0000003400047202 */ /* 0x010fe20000000f00 */
[----:B------:R-:W3:Y:S04]  /*4a90*/  LDL R3, [R1+0x2c] ;  /* 0x00002c0001037983 */ /* 0x000ee80000100800 */
[----:B------:R-:W4:Y:S01]  /*4aa0*/  LDS.128 R8, [R248+0x3000] ;  /* 0x00300000f8087984 */ /* 0x000f220000000c00 */
[----:B---3--:R-:W-:Y:S04]  /*4ab0*/  SHF.L.U32 R3, R3, 0x3, RZ ;  /* 0x0000000303037819 */ /* 0x008fe800000006ff */
[C---:B-12---:R-:W-:Y:S04]  /*4ac0*/  LEA R34, P0, R3.reuse, R4, 0x1 ;  /* 0x0000000403227211 */ /* 0x046fe800078008ff */
[----:B------:R-:W-:Y:S02]  /*4ad0*/  LEA.HI.X.SX32 R35, R3, R5, 0x1, P0 ;  /* 0x0000000503237211 */ /* 0x000fe400000f0eff */
[----:B------:R-:W-:Y:S11]  /*4ae0*/  ISETP.GE.AND P0, PT, R166, c[0x0][0x27c], PT ;  /* 0x00009f00a6007a0c */ /* 0x000ff60003f06270 */
[----:B------:R-:W-:Y:S02]  /*4af0*/  @!UPT UIADD3 URZ, URZ, URZ, URZ ;  /* 0x0000003f3f3ff290 */ /* 0x000fe4000fffe03f */
[----:B----4-:R-:W-:Y:S01]  /*4b00*/  @!P0 MOV R4, R8 ;  /* 0x0000000800048202 */ /* 0x010fe20000000f00 */
        /* <DEDUP_REMOVED lines=48> */
.L_x_1570:
[----:B------:R-:W-:Y:S05]  /*4e10*/  BSYNC B0 ;  /* 0x0000000000007941 */ /* 0x000fea0003800000 */
.L_x_1569:
[----:B------:R-:W-:Y:S01]  /*4e20*/  ISETP.GE.AND P0, PT, R252, c[0x0][0x1d4], PT ;  /* 0x00007500fc007a0c */ /* 0x000fe20003f06270 */
[----:B------:R-:W-:Y:S01]  /*4e30*/  @!UPT UIADD3 URZ, URZ, URZ, URZ ;  /* 0x0000003f3f3ff290 */ /* 0x000fe2000fffe03f */
[----:B------:R-:W-:Y:S11]  /*4e40*/  BSSY B0, `(.L_x_1571) ;  /* 0x0000039000007945 */ /* 0x000ff60003800000 */
[----:B------:R-:W-:-:S05]  /*4e50*/  @P0 BRA `(.L_x_1572) ;  /* 0x0000037000000947 */ /* 0x000fca0003800000 */
[C---:B----4-:R-:W-:Y:S01]  /*4e60*/  LEA R30, P0, R252.reuse, R52, 0x1 ;  /* 0x00000034fc1e7211 */ /* 0x050fe200078008ff */
[----:B------:R-:W4:Y:S04]  /*4e70*/  LDL R3, [R1+0x5c] ;  /* 0x00005c0001037983 */ /* 0x000f280000100800 */
[----:B-1----:R-:W1:Y:S01]  /*4e80*/  LDS.128 R8, [R249+0x3000] ;  /* 0x00300000f9087984 */ /* 0x002e620000000c00 */
[----:B---34-:R-:W-:Y:S02]  /*4e90*/  LEA.HI.X R31, R252, R53, R3, 0x1, P0 ;  /* 0x00000035fc1f7211 */ /* 0x018fe400000f0c03 */
        /* <DEDUP_REMOVED lines=16> */
[-C--:B--2---:R-:W-:Y:S01]  /*4fa0*/  @!P0 FFMA.FTZ R32, R4, R13.reuse, -R17 ;  /* 0x0000000d04208223 */ /* 0x084fe20000010811 */
        /* <DEDUP_REMOVED lines=34> */
.L_x_1572:
[----:B------:R-:W-:Y:S05]  /*51d0*/  BSYNC B0 ;  /* 0x0000000000007941 */ /* 0x000fea0003800000 */
.L_x_1571:
        /* <DEDUP_REMOVED lines=59> */
.L_x_1574:
[----:B------:R-:W-:Y:S05]  /*5590*/  BSYNC B0 ;  /* 0x0000000000007941 */ /* 0x000fea0003800000 */
.L_x_1573:
[----:B------:R-:W-:Y:S11]  /*55a0*/  ISETP.GE.AND P0, PT, R250, c[0x0][0x1d4], PT ;  /* 0x00007500fa007a0c */ /* 0x000ff60003f06270 */
[----:B------:R-:W-:Y:S02]  /*55b0*/  @!UPT UIADD3 URZ, URZ, URZ, URZ ;  /* 0x0000003f3f3ff290 */ /* 0x000fe4000fffe03f */
[----:B------:R-:W-:-:S05]  /*55c0*/  @P0 BRA `(.L_x_1564) ;  /* 0x000022d000000947 */ /* 0x000fca0003800000 */
[C---:B-1--4-:R-:W-:Y:S01]  /*55d0*/  LEA R22, P0, R250.reuse, R52, 0x1 ;  /* 0x00000034fa167211 */ /* 0x052fe200078008ff */
[----:B------:R-:W4:Y:S04]  /*55e0*/  LDL R3, [R1+0x54] ;  /* 0x0000540001037983 */ /* 0x000f280000100800 */
[----:B------:R-:W1:Y:S01]  /*55f0*/  LDS.128 R8, [R249+0x3c00] ;  /* 0x003c0000f9087984 */ /* 0x000e620000000c00 */
        /* <DEDUP_REMOVED lines=53> */
.L_x_1561:
        /* <DEDUP_REMOVED lines=47> */
.L_x_1576:
[----:B------:R-:W-:Y:S05]  /*5c40*/  BSYNC B0 ;  /* 0x0000000000007941 */ /* 0x000fea0003800000 */
.L_x_1575:
        /* <DEDUP_REMOVED lines=159> */
.L_x_1578:
[----:B------:R-:W-:Y:S05]  /*6640*/  BSYNC B0 ;  /* 0x0000000000007941 */ /* 0x000fea0003800000 */
.L_x_1577:
        /* <DEDUP_REMOVED lines=122> */
.L_x_1580:
[----:B------:R-:W-:Y:S05]  /*6df0*/  BSYNC B0 ;  /* 0x0000000000007941 */ /* 0x000fea0003800000 */
.L_x_1579:
        /* <DEDUP_REMOVED lines=125> */
.L_x_1560:
        /* <DEDUP_REMOVED lines=45> */
.L_x_1564:
[----:B------:R-:W-:Y:S05]  /*78a0*/  BSYNC B1 ;  /* 0x0000000000017941 */ /* 0x000fea0003800000 */
.L_x_1559:
[----:B-123-5:R-:W-:Y:S01]  /*78b0*/  IMAD.WIDE R4, R33, 0x30, R88 ;  /* 0x0000003021047825 */ /* 0x02efe200078e0258 */
        /* <DEDUP_REMOVED lines=31> */
[----:B------:R-:W-:Y:S02]  /*7ab0*/  IADD3 R3, P5, R102, R8, RZ ;  /* 0x0000000866037210 */ /* 0x000fe40007fbe0ff */
[----:B------:R-:W-:Y:S02]  /*7ac0*/  @P0 MOV R8, R82 ;  /* 0x0000005200080202 */ /* 0x000fe40000000f00 */
[----:B------:R-:W-:Y:S01]  /*7ad0*/  IADD3.X R12, R125, R9, R10, P5, !PT ;  /* 0x000000097d0c7210 */ /* 0x000fe20002ffe40a */
[----:B------:R-:W-:Y:S02]  /*7ae0*/  @P0 IMAD R10, R11, c[0x0][0x258], RZ ;  /* 0x000096000b0a0a24 */ /* 0x000fe400078e02ff */
[----:B------:R-:W-:Y:S04]  /*7af0*/  @P0 IMAD.MOV.U32 R9, RZ, RZ, R81 ;  /* 0x000000ffff090224 */ /* 0x000fe800078e0051 */
        /* <DEDUP_REMOVED lines=16> */
[----:B------:R-:W-:Y:S03]  /*7c00*/  LOP3.LUT P4, RZ, R247, 0x4, RZ, 0xc0, !PT ;  /* 0x00000004f7ff7812 */ /* 0x000fe6000788c0ff */
[----:B-1----:R1:W2:Y:S01]  /*7c10*/  SHFL.IDX PT, R4, R6, RZ, 0x1e1f ;  /* 0x001e1fff06047589 */ /* 0x0022a200000e0000 */
[----:B------:R-:W-:Y:S03]  /*7c20*/  @P0 IMAD.SHL.U32 R3, R24, 0x2, RZ ;  /* 0x0000000218030824 */ /* 0x000fe600078e00ff */
[----:B------:R1:W3:Y:S06]  /*7c30*/  SHFL.IDX PT, R5, R8, RZ, 0x1e1f ;  /* 0x001e1fff08057589 */ /* 0x0002ec00000e0000 */
[----:B------:R1:W-:Y:S04]  /*7c40*/  @P0 LDGSTS.E.BYPASS.LTC128B.128 [R3+0x2080], [R10.64], !P4 ;  /* 0x020800000a030fae */ /* 0x0003e8000e101d48 */
[----:B------:R1:W-:Y:S04]  /*7c50*/  @P0 LDGSTS.E.BYPASS.LTC128B.128 [R3+0x2c80], [R10.64+0x40], !P5 ;  /* 0x02c800400a030fae */ /* 0x0003e8000e901d48 */
[----:B------:R1:W-:Y:S01]  /*7c60*/  @P0 LDGSTS.E.BYPASS.LTC128B.128 [R3+0x3880], [R10.64+0x80], !P6 ;  /* 0x038800800a030fae */ /* 0x0003e2000f101d48 */
[----:B------:R-:W-:Y:S03]  /*7c70*/  ISETP.GT.AND P0, PT, R76, R114, PT ;  /* 0x000000724c00720c */ /* 0x000fe60003f04270 */
[----:B------:R-:W0:Y:S01]  /*7c80*/  LDGDEPBAR ;  /* 0x00000000000079af */ /* 0x000e220000000000 */
[----:B------:R-:W-:Y:S04]  /*7c90*/  DEPBAR.LE SB0, 0x0 ;  /* 0x000080000000791a */ /* 0x000fe80000000000 */
[----:B------:R-:W-:Y:S06]  /*7ca0*/  BAR.SYNC.DEFER_BLOCKING 0x0 ;  /* 0x0000000000007b1d */ /* 0x000fec0000010000 */
[----:B------:R-:W-:-:S05]  /*7cb0*/  @!P0 BRA `(.L_x_1582) ;  /* 0x0000026000008947 */ /* 0x000fca0003800000 */
[----:B-123--:R-:W2:Y:S01]  /*7cc0*/  LDL R17, [R1+0x5c] ;  /* 0x00005c0001117983 */ /* 0x00eea20000100800 */
[----:B------:R-:W-:Y:S02]  /*7cd0*/  ISETP.GE.AND P0, PT, R108, c[0x0][0x1d4], PT ;  /* 0x000075006c007a0c */ /* 0x000fe40003f06270 */
[----:B------:R-:W-:Y:S01]  /*7ce0*/  ISETP.GE.AND P5, PT, R252, c[0x0][0x1d4], PT ;  /* 0x00007500fc007a0c */ /* 0x000fe20003fa6270 */
[----:B------:R-:W3:Y:S04]  /*7cf0*/  LDL R16, [R1+0x58] ;  /* 0x0000580001107983 */ /* 0x000ee80000100800 */
[----:B------:R-:W5:Y:S04]  /*7d00*/  LDL R20, [R1+0x30] ;  /* 0x0000300001147983 */ /* 0x000f680000100800 */
[----:B----4-:R-:W4:Y:S02]  /*7d10*/  LDL R15, [R1+0x2c] ;  /* 0x00002c00010f7983 */ /* 0x010f240000100800 */
[CC--:B------:R-:W-:Y:S02]  /*7d20*/  @!P0 LEA R8, P4, R108.reuse, R4.reuse, 0x1 ;  /* 0x000000046c088211 */ /* 0x0c0fe400078808ff */
[----:B------:R-:W3:Y:S02]  /*7d30*/  LDL R14, [R1+0x54] ;  /* 0x00005400010e7983 */ /* 0x000ee40000100800 */
[-C--:B------:R-:W-:Y:S02]  /*7d40*/  @!P0 LEA.HI.X R9, R108, R5.reuse, R109, 0x1, P4 ;  /* 0x000000056c098211 */ /* 0x080fe400020f0c6d */
[CC--:B------:R-:W-:Y:S04]  /*7d50*/  @!P5 LEA R12, P4, R252.reuse, R4.reuse, 0x1 ;  /* 0x00000004fc0cd211 */ /* 0x0c0fe800078808ff */
[-C--:B--2---:R-:W-:Y:S02]  /*7d60*/  @!P5 LEA.HI.X R13, R252, R5.reuse, R17, 0x1, P4 ;  /* 0x00000005fc0dd211 */ /* 0x084fe400020f0c11 */
[C---:B------:R-:W-:Y:S11]  /*7d70*/  ISETP.GE.AND P4, PT, R251.reuse, c[0x0][0x1d4], PT ;  /* 0x00007500fb007a0c */ /* 0x040ff60003f86270 */
[----:B------:R-:W-:Y:S02]  /*7d80*/  @!UPT UIADD3 URZ, URZ, URZ, URZ ;  /* 0x0000003f3f3ff290 */ /* 0x000fe4000fffe03f */
[CC--:B------:R-:W-:Y:S04]  /*7d90*/  @!P4 LEA R10, P6, R251.reuse, R4.reuse, 0x1 ;  /* 0x00000004fb0ac211 */ /* 0x0c0fe800078c08ff */
[-C--:B---3--:R-:W-:Y:S02]  /*7da0*/  @!P4 LEA.HI.X R11, R251, R5.reuse, R16, 0x1, P6 ;  /* 0x00000005fb0bc211 */ /* 0x088fe400030f0c10 */
[----:B------:R-:W1:Y:S04]  /*7db0*/  @!P0 LDS.128 R16, [R248] ;  /* 0x00000000f8108984 */ /* 0x000e680000000c00 */
[----:B-1----:R1:W-:Y:S01]  /*7dc0*/  @!P0 ST.E.128 [R8.64], R16 ;  /* 0x0000001008008985 */ /* 0x0023e2000c101d08 */
[----:B------:R-:W-:Y:S11]  /*7dd0*/  ISETP.GE.AND P0, PT, R113, c[0x0][0x1d4], PT ;  /* 0x0000750071007a0c */ /* 0x000ff60003f06270 */
[----:B------:R-:W-:Y:S02]  /*7de0*/  @!UPT UIADD3 URZ, URZ, URZ, URZ ;  /* 0x0000003f3f3ff290 */ /* 0x000fe4000fffe03f */
[----:B------:R-:W2:Y:S01]  /*7df0*/  @!P0 LDS.128 R16, [R249] ;  /* 0x00000000f9108984 */ /* 0x000ea20000000c00 */
[----:B-----5:R-:W-:Y:S04]  /*7e00*/  @!P0 IMAD.SHL.U32 R3, R20, 0x8, RZ ;  /* 0x0000000814038824 */ /* 0x020fe800078e00ff */
[--C-:B-1----:R-:W-:Y:S05]  /*7e10*/  @!P0 IMAD.WIDE R8, R3, 0x2, R4.reuse ;  /* 0x0000000203088825 */ /* 0x102fea00078e0204 */
[----:B--2---:R1:W-:Y:S01]  /*7e20*/  @!P0 ST.E.128 [R8.64], R16 ;  /* 0x0000001008008985 */ /* 0x0043e2000c101d08 */
[----:B------:R-:W-:Y:S11]  /*7e30*/  ISETP.GE.AND P0, PT, R112, c[0x0][0x1d4], PT ;  /* 0x0000750070007a0c */ /* 0x000ff60003f06270 */
[----:B------:R-:W-:Y:S02]  /*7e40*/  @!UPT UIADD3 URZ, URZ, URZ, URZ ;  /* 0x0000003f3f3ff290 */ /* 0x000fe4000fffe03f */
[----:B------:R-:W2:Y:S01]  /*7e50*/  @!P0 LDS.128 R20, [R248+0xc00] ;  /* 0x000c0000f8148984 */ /* 0x000ea20000000c00 */
[----:B----4-:R-:W-:Y:S04]  /*7e60*/  @!P0 IMAD.SHL.U32 R3, R15, 0x8, RZ ;  /* 0x000000080f038824 */ /* 0x010fe800078e00ff */
        /* <DEDUP_REMOVED lines=11> */
.L_x_1582:
[----:B-123--:R-:W-:Y:S05]  /*7f20*/  BSYNC B0 ;  /* 0x0000000000007941 */ /* 0x00efea0003800000 */
.L_x_1581:
[----:B------:R-:W-:Y:S01]  /*7f30*/  ISETP.GT.AND P5, PT, R33, R87, PT ;  /* 0x000000572100720c */ /* 0x000fe20003fa4270 */
[----:B------:R-:W-:Y:S01]  /*7f40*/  @!UPT UIADD3 URZ, URZ, URZ, URZ ;  /* 0x0000003f3f3ff290 */ /* 0x000fe2000fffe03f */
[----:B------:R-:W-:Y:S11]  /*7f50*/  BSSY B0, `(.L_x_1583) ;  /* 0x0000029000007945 */ /* 0x000ff60003800000 */
[----:B------:R-:W-:-:S05]  /*7f60*/  @!P5 BRA `(.L_x_1584) ;  /* 0x000002700000d947 */ /* 0x000fca0003800000 */
[----:B------:R-:W-:Y:S01]  /*7f70*/  IADD3 R3, R33, -0x1, RZ ;  /* 0xffffffff21037810 */ /* 0x000fe20007ffe0ff */
[----:B------:R-:W-:Y:S01]  /*7f80*/  IMAD.MOV.U32 R4, RZ, RZ, R92 ;  /* 0x000000ffff047224 */ /* 0x000fe200078e005c */
[----:B------:R-:W-:Y:S01]  /*7f90*/  P2R R10, PR, RZ, 0x4 ;  /* 0x00000004ff0a7803 */ /* 0x000fe20000000000 */
[----:B------:R-:W-:Y:S01]  /*7fa0*/  IMAD.MOV.U32 R5, RZ, RZ, R91 ;  /* 0x000000ffff057224 */ /* 0x000fe200078e005b */
        /* <DEDUP_REMOVED lines=35> */
.L_x_1584:
[----:B------:R-:W-:Y:S05]  /*81e0*/  BSYNC B0 ;  /* 0x0000000000007941 */ /* 0x000fea0003800000 */
.L_x_1583:
[----:B------:R-:W0:Y:S01]  /*81f0*/  LDGDEPBAR ;  /* 0x00000000000079af */ /* 0x000e220000000000 */
[----:B------:R-:W-:Y:S01]  /*8200*/  IADD3 R33, R33, -0x1, RZ ;  /* 0xffffffff21217810 */ /* 0x000fe20007ffe0ff */
[----:B------:R-:W-:-:S05]  /*8210*/  @P5 BRA `(.L_x_1585) ;  /* 0xffffb7a000005947 */ /* 0x000fca000383ffff */
[----:B------:R-:W-:Y:S01]  /*8220*/  WARPSYNC 0xffffffff ;  /* 0xffffffff00007948 */ /* 0x000fe20003800000 */
[----:B------:R-:W-:Y:S06]  /*8230*/  BAR.SYNC.DEFER_BLOCKING 0x0 ;  /* 0x0000000000007b1d */ /* 0x000fec0000010000 */
.L_x_1558:
[----:B------:R-:W2:Y:S01]  /*8240*/  LDL R11, [R1+0x64] ;  /* 0x00006400010b7983 */ /* 0x000ea20000100800 */
[----:B------:R-:W-:-:S05]  /*8250*/  IMAD.MOV.U32 R0, RZ, RZ, c[0x0][0x2c4] ;  /* 0x0000b100ff007624 */ /* 0x000fca00078e00ff */
[----:B------:R-:W-:Y:S01]  /*8260*/  ISETP.NE.AND P3, PT, R0, 0x1, PT ;  /* 0x000000010000780c */ /* 0x000fe20003f65270 */
[----:B------:R-:W-:Y:S01]  /*8270*/  BSSY B0, `(.L_x_1586) ;  /* 0x0000028000007945 */ /* 0x000fe20003800000 */
[----:B--2---:R-:W-:-:S11]  /*8280*/  IADD3 R0, R11, 0x7f, RZ ;  /* 0x0000007f0b007810 */ /* 0x004fd60007ffe0ff */
[----:B------:R-:W-:-:S05]  /*8290*/  @P3 IMAD.HI.U32 R2, R0, c[0x0][0x2c8], RZ ;  /* 0x0000b20000023a27 */ /* 0x000fca00078e00ff */
[----:B------:R-:W-:-:S05]  /*82a0*/  @P3 SHF.R.U32.HI R0, RZ, c[0x0][0x2cc], R2 ;  /* 0x0000b300ff003a19 */ /* 0x000fca0000011602 */
[----:B------:R-:W-:-:S04]  /*82b0*/  IMAD.IADD R0, R138, 0x1, R0 ;  /* 0x000000018a007824 */ /* 0x000fc800078e0200 */
[----:B------:R-:W-:-:S05]  /*82c0*/  IMAD.HI R0, R0, 0x2aaaaaab, RZ ;  /* 0x2aaaaaab00007827 */ /* 0x000fca00078e02ff */
[----:B------:R-:W-:-:S04]  /*82d0*/  SHF.R.U32.HI R2, RZ, 0x1f, R0 ;  /* 0x0000001fff027819 */ /* 0x000fc80000011600 */
[----:B------:R-:W-:-:S04]  /*82e0*/  LEA.HI.SX32 R0, R0, R2, 0x1d ;  /* 0x0000000200007211 */ /* 0x000fc800078feaff */
[----:B------:R-:W-:-:S04]  /*82f0*/  IMNMX R6, R137, R0, PT ;  /* 0x0000000089067217 */ /* 0x000fc80003800200 */
[----:B------:R-:W-:Y:S01]  /*8300*/  ISETP.GE.AND P0, PT, R6, 0x1, PT ;  /* 0x000000010600780c */ /* 0x000fe20003f06270 */
[----:B------:R-:W-:-:S12]  /*8310*/  IMAD.MOV.U32 R0, RZ, RZ, RZ ;  /* 0x000000ffff007224 */ /* 0x000fd800078e00ff */
[----:B------:R-:W-:Y:S05]  /*8320*/  @!P0 BRA `(.L_x_1587) ;  /* 0x000001c000008947 */ /* 0x000fea0003800000 */
[----:B------:R-:W-:Y:S01]  /*8330*/  IABS R2, R128 ;  /* 0x0000008000027213 */ /* 0x000fe20000000000 */
[----:B-1----:R-:W-:Y:S01]  /*8340*/  IMAD.MOV.U32 R4, RZ, RZ, RZ ;  /* 0x000000ffff047224 */ /* 0x002fe200078e00ff */
[----:B------:R-:W-:Y:S02]  /*8350*/  IADD3 R8, R128, -0x1, R6 ;  /* 0xffffffff80087810 */ /* 0x000fe40007ffe006 */
[----:B------:R-:W1:Y:S02]  /*8360*/  I2F.RP R0, R2 ;  /* 0x0000000200007306 */ /* 0x000e640000209400 */
[----:B------:R-:W-:-:S06]  /*8370*/  IABS R10, R8 ;  /* 0x00000008000a7213 */ /* 0x000fcc0000000000 */
[----:B-1----:R-:W1:Y:S02]  /*8380*/  MUFU.RCP R0, R0 ;  /* 0x0000000000007308 */ /* 0x002e640000001000 */
        /* <DEDUP_REMOVED lines=22> */
.L_x_1587:
[----:B------:R-:W-:Y:S05]  /*84f0*/  BSYNC B0 ;  /* 0x0000000000007941 */ /* 0x000fea0003800000 */
.L_x_1586:
        /* <DEDUP_REMOVED lines=15> */
[----:B----4-:R-:W-:Y:S01]  /*85f0*/  CS2R R66, SRZ ;  /* 0x0000000000427805 */ /* 0x010fe2000001ff00 */
        /* <DEDUP_REMOVED lines=35> */
[----:B-12---:R-:W-:-:S04]  /*8830*/  IMAD R3, R2, R0, RZ ;  /* 0x0000000002037224 */ /* 0x006fc800078e02ff */
[--C-:B------:R-:W-:Y:S01]  /*8840*/  IMAD.IADD R2, R3, 0x1, R0.reuse ;  /* 0x0000000103027824 */ /* 0x100fe200078e0200 */
[----:B------:R1:W-:Y:S01]  /*8850*/  STL [R1+0x14], R3 ;  /* 0x0000140301007387 */ /* 0x0003e20000100800 */
[----:B------:R-:W-:-:S03]  /*8860*/  PRMT R0, RZ, 0x7610, R0 ;  /* 0x00007610ff007816 */ /* 0x000fc60000000000 */
[----:B------:R-:W-:-:S04]  /*8870*/  IMNMX R212, R6, R2, PT ;  /* 0x0000000206d47217 */ /* 0x000fc80003800200 */
[----:B------:R-:W-:-:S13]  /*8880*/  ISETP.GT.AND P0, PT, R212, R3, PT ;  /* 0x00000003d400720c */ /* 0x000fda0003f04270 */
[----:B------:R-:W-:Y:S05]  /*8890*/  @!P0 BRA `(.L_x_1588) ;  /* 0x0001100000008947 */ /* 0x000fea0003800000 */
[----:B-1----:R-:W2:Y:S04]  /*88a0*/  LDL R3, [R1+0x8c] ;  /* 0x00008c0001037983 */ /* 0x002ea80000100800 */
[----:B------:R-:W3:Y:S04]  /*88b0*/  LDL R10, [R1+0x90] ;  /* 0x00009000010a7983 */ /* 0x000ee80000100800 */
[----:B------:R-:W4:Y:S04]  /*88c0*/  LDL R8, [R1+0x78] ;  /* 0x0000780001087983 */ /* 0x000f280000100800 */
[----:B------:R-:W4:Y:S01]  /*88d0*/  LDL R4, [R1+0x8] ;  /* 0x0000080001047983 */ /* 0x000f220000100800 */
[----:B------:R-:W-:-:S03]  /*88e0*/  ISETP.NE.U32.AND P0, PT, RZ, c[0x0][0x340], PT ;  /* 0x0000d000ff007a0c */ /* 0x000fc60003f05070 */
[----:B------:R-:W4:Y:S01]  /*88f0*/  LDL R5, [R1+0xd4] ;  /* 0x0000d40001057983 */ /* 0x000f220000100800 */
[----:B------:R-:W-:-:S03]  /*8900*/  ISETP.NE.AND.EX P1, PT, RZ, c[0x0][0x344], PT, P0 ;  /* 0x0000d100ff007a0c */ /* 0x000fc60003f25300 */
[----:B------:R-:W4:Y:S04]  /*8910*/  LDL R9, [R1+0x94] ;  /* 0x0000940001097983 */ /* 0x000f280000100800 */
[----:B------:R-:W4:Y:S04]  /*8920*/  LDL.64 R16, [R1] ;  /* 0x0000000001107983 */ /* 0x000f280000100a00 */
[----:B------:R-:W4:Y:S01]  /*8930*/  LDL R14, [R1+0x10] ;  /* 0x00001000010e7983 */ /* 0x000f220000100800 */
[----:B------:R-:W-:Y:S02]  /*8940*/  SHF.R.S32.HI R0, RZ, 0x1f, R136 ;  /* 0x0000001fff007819 */ /* 0x000fe40000011488 */
[----:B--2---:R-:W-:-:S04]  /*8950*/  @P1 IADD3 R2, P0, R3, c[0x0][0x340], RZ ;  /* 0x0000d00003021a10 */ /* 0x004fc80007f1e0ff */
[----:B---3--:R-:W-:Y:S02]  /*8960*/  @P1 IADD3.X R3, R10, c[0x0][0x344], RZ, P0, !PT ;  /* 0x0000d1000a031a10 */ /* 0x008fe400007fe4ff */
[----:B------:R-:W2:Y:S04]  /*8970*/  LDL R10, [R1+0xc] ;  /* 0x00000c00010a7983 */ /* 0x000ea80000100800 */
[----:B------:R1:W5:Y:S01]  /*8980*/  @P1 LDG.E R13, [R2.64] ;  /* 0x00000008020d1981 */ /* 0x000362000c1e1900 */
[----:B------:R-:W-:Y:S01]  /*8990*/  IMAD R0, R0, c[0x0][0x178], RZ ;  /* 0x00005e0000007a24 */ /* 0x000fe200078e02ff */
[----:B------:R-:W-:Y:S02]  /*89a0*/  ISETP.NE.U32.AND P0, PT, RZ, c[0x0][0x348], PT ;  /* 0x0000d200ff007a0c */ /* 0x000fe40003f05070 */
[----:B----4-:R-:W-:Y:S01]  /*89b0*/  LOP3.LUT R95, R8, 0xffff, RZ, 0xc0, !PT ;  /* 0x0000ffff085f7812 */ /* 0x010fe200078ec0ff */
[----:B------:R-:W-:Y:S01]  /*89c0*/  IMAD R0, R136, c[0x0][0x17c], R0 ;  /* 0x00005f0088007a24 */ /* 0x000fe200078e0200 */
[----:B------:R-:W-:Y:S01]  /*89d0*/  ISETP.NE.AND.EX P0, PT, RZ, c[0x0][0x34c], PT, P0 ;  /* 0x0000d300ff007a0c */ /* 0x000fe20003f05300 */
[----:B------:R-:W-:Y:S01]  /*89e0*/  IMAD.IADD R4, R4, 0x1, R11 ;  /* 0x0000000104047824 */ /* 0x000fe200078e020b */
[----:B------:R-:W3:Y:S02]  /*89f0*/  S2R R15, SR_TID.X ;  /* 0x00000000000f7919 */ /* 0x000ee40000002100 */
[----:B------:R-:W-:Y:S01]  /*8a00*/  SEL R6, R5, RZ, !P0 ;  /* 0x000000ff05067207 */ /* 0x000fe20004000000 */
[----:B------:R-:W-:Y:S01]  /*8a10*/  @P3 IMAD.HI.U32 R8, R4, c[0x0][0x2c8], RZ ;  /* 0x0000b20004083a27 */ /* 0x000fe200078e00ff */
[----:B------:R-:W-:-:S03]  /*8a20*/  SEL R5, R9, RZ, !P0 ;  /* 0x000000ff09057207 */ /* 0x000fc60004000000 */
[----:B-1----:R-:W-:-:S04]  /*8a30*/  IMAD.WIDE.U32 R2, R136, c[0x0][0x178], RZ ;  /* 0x00005e0088027a25 */ /* 0x002fc800078e00ff */
[----:B------:R-:W-:-:S04]  /*8a40*/  IMAD.IADD R3, R3, 0x1, R0 ;  /* 0x0000000103037824 */ /* 0x000fc800078e0200 */
        /* <DEDUP_REMOVED lines=21> */
[----:B------:R-:W-:Y:S02]  /*8ba0*/  LEA R12, P0, R2, c[0x0][0x160], 0x1 ;  /* 0x00005800020c7a11 */ /* 0x000fe400078008ff */
[----:B------:R-:W-:Y:S02]  /*8bb0*/  ISETP.GE.AND P3, PT, R14, c[0x0][0x198], PT ;  /* 0x000066000e007a0c */ /* 0x000fe40003f66270 */
[----:B------:R-:W-:Y:S02]  /*8bc0*/  LEA.HI.X R6, R2, c[0x0][0x164], R0, 0x1, P0 ;  /* 0x0000590002067a11 */ /* 0x000fe400000f0c00 */
[----:B------:R-:W-:Y:S02]  /*8bd0*/  IADD3 R128, R212, -0x1, RZ ;  /* 0xffffffffd4807810 */ /* 0x000fe40007ffe0ff */
[----:B--2---:R-:W-:-:S02]  /*8be0*/  ISETP.GE.AND P4, PT, R10, c[0x0][0x198], PT ;  /* 0x000066000a007a0c */ /* 0x004fc40003f86270 */
[----:B---3--:R-:W-:-:S04]  /*8bf0*/  SHF.R.S32.HI R10, RZ, 0x1f, R15 ;  /* 0x0000001fff0a7819 */ /* 0x008fc8000001140f */
[----:B------:R-:W-:-:S04]  /*8c00*/  LEA.HI R10, R10, R15, RZ, 0x2 ;  /* 0x0000000f0a0a7211 */ /* 0x000fc800078f10ff */
[----:B------:R-:W-:Y:S02]  /*8c10*/  SHF.R.S32.HI R10, RZ, 0x2, R10 ;  /* 0x00000002ff0a7819 */ /* 0x000fe4000001140a */
[----:B------:R-:W-:-:S03]  /*8c20*/  @!P1 MOV R13, R9 ;  /* 0x00000009000d9202 */ /* 0x000fc60000000f00 */
[----:B------:R-:W-:Y:S01]  /*8c30*/  IMAD.IADD R5, R10, 0x1, R11 ;  /* 0x000000010a057824 */ /* 0x000fe200078e020b */
[----:B------:R-:W-:Y:S05]  /*8c40*/  BRA.DIV ~URZ, `(.L_x_1589) ;  /* 0x00015db27f007947 */ /* 0x000fea000b800000 */
[----:B------:R1:W2:Y:S02]  /*8c50*/  SHFL.IDX PT, R4, R6, RZ, 0x1c1f ;  /* 0x001c1fff06047589 */ /* 0x0002a400000e0000 */
.L_x_1758:
[----:B------:R-:W-:Y:S05]  /*8c60*/  BRA.DIV ~URZ, `(.L_x_1590) ;  /* 0x00015e027f007947 */ /* 0x000fea000b800000 */
[----:B------:R3:W4:Y:S02]  /*8c70*/  SHFL.IDX PT, R0, R12, RZ, 0x1c1f ;  /* 0x001c1fff0c007589 */ /* 0x00072400000e0000 */
.L_x_1759:
[----:B------:R-:W-:Y:S01]  /*8c80*/  IMAD R38, R246, c[0x0][0x2c4], RZ ;  /* 0x0000b100f6267a24 */ /* 0x000fe200078e02ff */
[----:B------:R-:W-:Y:S04]  /*8c90*/  BSSY B0, `(.L_x_1591) ;  /* 0x0000016000007945 */ /* 0x000fe80003800000 */
[----:B------:R-:W-:-:S13]  /*8ca0*/  ISETP.GE.AND P0, PT, R5, R38, PT ;  /* 0x000000260500720c */ /* 0x000fda0003f06270 */
[----:B------:R-:W-:Y:S05]  /*8cb0*/  @P0 BRA `(.L_x_1592) ;  /* 0x0000013000000947 */ /* 0x000fea0003800000 */
[----:B---3--:R-:W3:Y:S04]  /*8cc0*/  LDL.64 R20, [R1] ;  /* 0x0000000001147983 */ /* 0x008ee80000100a00 */
[----:B----4-:R-:W4:Y:S04]  /*8cd0*/  LDL R17, [R1+0xc] ;  /* 0x00000c0001117983 */ /* 0x010f280000100800 */
[----:B--2---:R-:W2:Y:S04]  /*8ce0*/  LDL R15, [R1+0x10] ;  /* 0x00001000010f7983 */ /* 0x004ea80000100800 */
[----:B------:R-:W2:Y:S04]  /*8cf0*/  LDL R14, [R1+0x18] ;  /* 0x00001800010e7983 */ /* 0x000ea80000100800 */
[----:B------:R-:W2:Y:S04]  /*8d00*/  LDL R18, [R1+0x88] ;  /* 0x0000880001127983 */ /* 0x000ea80000100800 */
[----:B------:R-:W2:Y:S01]  /*8d10*/  LDL R16, [R1+0x84] ;  /* 0x0000840001107983 */ /* 0x000ea20000100800 */
[----:B---3--:R-:W-:-:S02]  /*8d20*/  LEA R10, P2, R20, R0, 0x1 ;  /* 0x00000000140a7211 */ /* 0x008fc400078408ff */
[----:B----4-:R-:W-:Y:S02]  /*8d30*/  LEA R8, P1, R17, R0, 0x1 ;  /* 0x0000000011087211 */ /* 0x010fe400078208ff */
[----:B------:R-:W-:Y:S02]  /*8d40*/  LEA.HI.X R11, R20, R4, R21, 0x1, P2 ;  /* 0x00000004140b7211 */ /* 0x000fe400010f0c15 */
[----:B--2---:R-:W-:Y:S01]  /*8d50*/  LEA R2, P0, R15, R0, 0x1 ;  /* 0x000000000f027211 */ /* 0x004fe200078008ff */
[----:B------:R-:W-:Y:S01]  /*8d60*/  IMAD.SHL.U32 R0, R14, 0x2, RZ ;  /* 0x000000020e007824 */ /* 0x000fe200078e00ff */
        /* <DEDUP_REMOVED lines=8> */
.L_x_1592:
[----:B------:R-:W-:Y:S05]  /*8df0*/  BSYNC B0 ;  /* 0x0000000000007941 */ /* 0x000fea0003800000 */
.L_x_1591:
[----:B------:R-:W-:Y:S05]  /*8e00*/  BRA.DIV ~URZ, `(.L_x_1593) ;  /* 0x00015cd27f007947 */ /* 0x000fea000b800000 */
[----:B--2---:R2:W1:Y:S04]  /*8e10*/  SHFL.IDX PT, R4, R6, 0x1, 0x1c1f ;  /* 0x003c1f0006047f89 */ /* 0x00446800000e0000 */
[----:B----4-:R2:W4:Y:S02]  /*8e20*/  SHFL.IDX PT, R0, R12, 0x1, 0x1c1f ;  /* 0x003c1f000c007f89 */ /* 0x01052400000e0000 */
.L_x_1760:
[----:B------:R-:W-:Y:S01]  /*8e30*/  IADD3 R2, R5, 0x20, RZ ;  /* 0x0000002005027810 */ /* 0x000fe20007ffe0ff */
[----:B------:R-:W-:Y:S03]  /*8e40*/  BSSY B0, `(.L_x_1594) ;  /* 0x0000016000007945 */ /* 0x000fe60003800000 */
[----:B------:R-:W-:-:S13]  /*8e50*/  ISETP.GE.AND P0, PT, R2, R38, PT ;  /* 0x000000260200720c */ /* 0x000fda0003f06270 */
[----:B------:R-:W-:Y:S05]  /*8e60*/  @P0 BRA `(.L_x_1595) ;  /* 0x0000013000000947 */ /* 0x000fea0003800000 */
[----:B--2---:R-:W2:Y:S04]  /*8e70*/  LDL.64 R20, [R1] ;  /* 0x0000000001147983 */ /* 0x004ea80000100a00 */
[----:B---3--:R-:W3:Y:S04]  /*8e80*/  LDL R17, [R1+0xc] ;  /* 0x00000c0001117983 */ /* 0x008ee80000100800 */
[----:B----4-:R-:W4:Y:S04]  /*8e90*/  LDL R15, [R1+0x10] ;  /* 0x00001000010f7983 */ /* 0x010f280000100800 */
[----:B------:R-:W4:Y:S04]  /*8ea0*/  LDL R14, [R1+0x18] ;  /* 0x00001800010e7983 */ /* 0x000f280000100800 */
[----:B------:R-:W4:Y:S04]  /*8eb0*/  LDL R18, [R1+0x88] ;  /* 0x0000880001127983 */ /* 0x000f280000100800 */
[----:B------:R-:W4:Y:S01]  /*8ec0*/  LDL R16, [R1+0x84] ;  /* 0x0000840001107983 */ /* 0x000f220000100800 */
[----:B--2---:R-:W-:-:S02]  /*8ed0*/  LEA R10, P2, R20, R0, 0x1 ;  /* 0x00000000140a7211 */ /* 0x004fc400078408ff */
[----:B---3--:R-:W-:Y:S02]  /*8ee0*/  LEA R8, P1, R17, R0, 0x1 ;  /* 0x0000000011087211 */ /* 0x008fe400078208ff */
[----:B-1----:R-:W-:Y:S02]  /*8ef0*/  LEA.HI.X R11, R20, R4, R21, 0x1, P2 ;  /* 0x00000004140b7211 */ /* 0x002fe400010f0c15 */
[----:B----4-:R-:W-:Y:S01]  /*8f00*/  LEA R2, P0, R15, R0, 0x1 ;  /* 0x000000000f027211 */ /* 0x010fe200078008ff */
        /* <DEDUP_REMOVED lines=9> */
.L_x_1595:
[----:B------:R-:W-:Y:S05]  /*8fa0*/  BSYNC B0 ;  /* 0x0000000000007941 */ /* 0x000fea0003800000 */
.L_x_1594:
[----:B------:R-:W-:Y:S05]  /*8fb0*/  BRA.DIV ~URZ, `(.L_x_1596) ;  /* 0x00015bf27f007947 */ /* 0x000fea000b800000 */
[----:B-1----:R1:W2:Y:S02]  /*8fc0*/  SHFL.IDX PT, R4, R6, 0x2, 0x1c1f ;  /* 0x005c1f0006047f89 */ /* 0x0022a400000e0000 */
.L_x_1761:
[----:B------:R-:W-:Y:S05]  /*8fd0*/  BRA.DIV ~URZ, `(.L_x_1597) ;  /* 0x00015c427f007947 */ /* 0x000fea000b800000 */
[----:B----4-:R4:W1:Y:S02]  /*8fe0*/  SHFL.IDX PT, R0, R12, 0x2, 0x1c1f ;  /* 0x005c1f000c007f89 */ /* 0x01086400000e0000 */
.L_x_1762:
[----:B------:R-:W-:Y:S01]  /*8ff0*/  IADD3 R2, R5, 0x40, RZ ;  /* 0x0000004005027810 */ /* 0x000fe20007ffe0ff */
[----:B------:R-:W-:Y:S03]  /*9000*/  BSSY B0, `(.L_x_1598) ;  /* 0x0000016000007945 */ /* 0x000fe60003800000 */
        /* <DEDUP_REMOVED lines=8> */
[----:B-1-3--:R-:W-:-:S02]  /*9090*/  LEA R10, P2, R20, R0, 0x1 ;  /* 0x00000000140a7211 */ /* 0x00afc400078408ff */
        /* <DEDUP_REMOVED lines=12> */
.L_x_1599:
[----:B------:R-:W-:Y:S05]  /*9160*/  BSYNC B0 ;  /* 0x0000000000007941 */ /* 0x000fea0003800000 */
.L_x_1598:
[----:B------:R-:W-:Y:S05]  /*9170*/  BRA.DIV ~URZ, `(.L_x_1600) ;  /* 0x00015b127f007947 */ /* 0x000fea000b800000 */
[----:B--2---:R2:W3:Y:S04]  /*9180*/  SHFL.IDX PT, R4, R6, 0x3, 0x1c1f ;  /* 0x007c1f0006047f89 */ /* 0x0044e800000e0000 */
[----:B-1----:R2:W1:Y:S02]  /*9190*/  SHFL.IDX PT, R0, R12, 0x3, 0x1c1f ;  /* 0x007c1f000c007f89 */ /* 0x00246400000e0000 */
.L_x_1763:
[----:B--2---:R-:W2:Y:S04]  /*91a0*/  LDL.64 R122, [R1] ;  /* 0x00000000017a7983 */ /* 0x004ea80000100a00 */
[----:B----4-:R-:W4:Y:S04]  /*91b0*/  LDL R118, [R1+0xc] ;  /* 0x00000c0001767983 */ /* 0x010f280000100800 */
[----:B---3--:R-:W3:Y:S04]  /*91c0*/  LDL R116, [R1+0x10] ;  /* 0x0000100001747983 */ /* 0x008ee80000100800 */
[----:B------:R-:W3:Y:S04]  /*91d0*/  LDL R121, [R1+0x18] ;  /* 0x0000180001797983 */ /* 0x000ee80000100800 */
[----:B------:R-:W3:Y:S04]  /*91e0*/  LDL R119, [R1+0x88] ;  /* 0x0000880001777983 */ /* 0x000ee80000100800 */
[----:B------:R-:W3:Y:S01]  /*91f0*/  LDL R117, [R1+0x84] ;  /* 0x0000840001757983 */ /* 0x000ee20000100800 */
[----:B------:R-:W-:-:S04]  /*9200*/  IADD3 R2, R5, 0x60, RZ ;  /* 0x0000006005027810 */ /* 0x000fc80007ffe0ff */
[----:B------:R-:W-:Y:S01]  /*9210*/  ISETP.GE.AND P0, PT, R2, R38, PT ;  /* 0x000000260200720c */ /* 0x000fe20003f06270 */
[----:B-----5:R-:W-:-:S05]  /*9220*/  IMAD.WIDE.U32 R16, R13, c[0x0][0x2b0], RZ ;  /* 0x0000ac000d107a25 */ /* 0x020fca00078e00ff */
[----:B------:R1:W-:Y:S07]  /*9230*/  STL.64 [R1+0x48], R16 ;  /* 0x0000481001007387 */ /* 0x0003ee0000100a00 */
[-C--:B-12---:R-:W-:Y:S02]  /*9240*/  @!P0 LEA R10, P1, R122, R0.reuse, 0x1 ;  /* 0x000000007a0a8211 */ /* 0x086fe400078208ff */
[----:B----4-:R-:W-:Y:S02]  /*9250*/  @!P0 LEA R8, P2, R118, R0, 0x1 ;  /* 0x0000000076088211 */ /* 0x010fe400078408ff */
[----:B------:R-:W-:-:S02]  /*9260*/  @!P0 LEA.HI.X R11, R122, R4, R123, 0x1, P1 ;  /* 0x000000047a0b8211 */ /* 0x000fc400008f0c7b */
[----:B---3--:R-:W-:Y:S01]  /*9270*/  @!P0 LEA R2, P1, R116, R0, 0x1 ;  /* 0x0000000074028211 */ /* 0x008fe200078208ff */
[----:B------:R-:W-:Y:S01]  /*9280*/  @!P0 IMAD.SHL.U32 R0, R121, 0x2, RZ ;  /* 0x0000000279008824 */ /* 0x000fe200078e00ff */
[----:B------:R-:W-:-:S04]  /*9290*/  @!P0 LEA.HI.X R9, R118, R4, R119, 0x1, P2 ;  /* 0x0000000476098211 */ /* 0x000fc800010f0c77 */
[----:B------:R-:W-:Y:S01]  /*92a0*/  @!PT LDS RZ, [RZ] ;  /* 0x00000000fffff984 */ /* 0x000fe20000000800 */
[----:B------:R-:W-:Y:S01]  /*92b0*/  @!PT LDS RZ, [RZ] ;  /* 0x00000000fffff984 */ /* 0x000fe20000000800 */
[----:B------:R-:W-:Y:S01]  /*92c0*/  @!PT LDS RZ, [RZ] ;  /* 0x00000000fffff984 */ /* 0x000fe20000000800 */
[----:B------:R1:W-:Y:S01]  /*92d0*/  @!P0 LDGSTS.E.BYPASS.LTC128B.128 [R0+0x7880], [R10.64], !P5 ;  /* 0x078800000a008fae */ /* 0x0003e2000e901d48 */
[----:B------:R-:W-:-:S03]  /*92e0*/  @!P0 LEA.HI.X R3, R116, R4, R117, 0x1, P1 ;  /* 0x0000000474038211 */ /* 0x000fc600008f0c75 */
[----:B------:R1:W-:Y:S04]  /*92f0*/  @!P0 LDGSTS.E.BYPASS.LTC128B.128 [R0+0x9880], [R8.64], !P4 ;  /* 0x0988000008008fae */ /* 0x0003e8000e101d48 */
[----:B------:R1:W-:Y:S04]  /*9300*/  @!P0 LDGSTS.E.BYPASS.LTC128B.128 [R0+0xb880], [R2.64], !P3 ;  /* 0x0b88000002008fae */ /* 0x0003e8000d901d48 */
[----:B------:R-:W0:Y:S01]  /*9310*/  LDGDEPBAR ;  /* 0x00000000000079af */ /* 0x000e220000000000 */
[----:B-1----:R-:W-:-:S05]  /*9320*/  SHF.R.S32.HI R0, RZ, 0x1f, R13 ;  /* 0x0000001fff007819 */ /* 0x002fca000001140d */
[----:B------:R-:W-:-:S04]  /*9330*/  IMAD R0, R0, c[0x0][0x2b0], RZ ;  /* 0x0000ac0000007a24 */ /* 0x000fc800078e02ff */
[----:B------:R-:W-:-:S04]  /*9340*/  IMAD R0, R13, c[0x0][0x2b4], R0 ;  /* 0x0000ad000d007a24 */ /* 0x000fc800078e0200 */
[----:B------:R-:W-:-:S05]  /*9350*/  IMAD.IADD R6, R17, 0x1, R0 ;  /* 0x0000000111067824 */ /* 0x000fca00078e0200 */
[----:B------:R1:W-:Y:S01]  /*9360*/  STL [R1+0x50], R6 ;  /* 0x0000500601007387 */ /* 0x0003e20000100800 */
[----:B------:R-:W-:Y:S02]  /*9370*/  WARPSYNC 0xffffffff ;  /* 0xffffffff00007948 */ /* 0x000fe40003800000 */
[----:B------:R-:W2:Y:S04]  /*9380*/  LDL R12, [R1+0x8] ;  /* 0x00000800010c7983 */ /* 0x000ea80000100800 */
[----:B------:R-:W3:Y:S04]  /*9390*/  LDL R14, [R1+0x6c] ;  /* 0x00006c00010e7983 */ /* 0x000ee80000100800 */
[----:B------:R-:W4:Y:S01]  /*93a0*/  LDL R15, [R1+0x60] ;  /* 0x00006000010f7983 */ /* 0x000f220000100800 */
[----:B------:R-:W-:-:S02]  /*93b0*/  IMAD.MOV.U32 R111, RZ, RZ, 0x30 ;  /* 0x00000030ff6f7424 */ /* 0x000fc400078e00ff */
[----:B------:R-:W-:Y:S02]  /*93c0*/  IMAD.MOV.U32 R0, RZ, RZ, c[0x0][0x2b8] ;  /* 0x0000ae00ff007624 */ /* 0x000fe400078e00ff */
[----:B------:R-:W-:Y:S01]  /*93d0*/  IMAD R111, R212, R111, -0x30 ;  /* 0xffffffd0d46f7424 */ /* 0x000fe200078e026f */
[----:B------:R-:W-:Y:S02]  /*93e0*/  BAR.SYNC.DEFER_BLOCKING 0x0 ;  /* 0x0000000000007b1d */ /* 0x000fe40000010000 */
[----:B------:R-:W-:Y:S02]  /*93f0*/  ISETP.NE.AND P1, PT, R0, 0x1, PT ;  /* 0x000000010000780c */ /* 0x000fe40003f25270 */
[----:B------:R-:W-:Y:S01]  /*9400*/  LOP3.LUT R247, R247, 0xfffffffe, RZ, 0xc0, !PT ;  /* 0xfffffffef7f77812 */ /* 0x000fe200078ec0ff */
[----:B------:R-:W-:-:S10]  /*9410*/  IMAD.MOV.U32 R210, RZ, RZ, RZ ;  /* 0x000000ffffd27224 */ /* 0x000fd400078e00ff */
[----:B------:R-:W-:Y:S01]  /*9420*/  @P1 LOP3.LUT R247, R247, 0x1, RZ, 0xfc, !PT ;  /* 0x00000001f7f71812 */ /* 0x000fe200078efcff */
[----:B--2---:R-:W-:-:S05]  /*9430*/  IMAD.IADD R2, R12, 0x1, R111 ;  /* 0x000000010c027824 */ /* 0x004fca00078e026f */
[C---:B---3--:R-:W-:Y:S01]  /*9440*/  ISETP.GE.AND P0, PT, R2.reuse, R14, PT ;  /* 0x0000000e0200720c */ /* 0x048fe20003f06270 */
[----:B----4-:R-:W-:-:S03]  /*9450*/  IMAD.IADD R2, R2, 0x1, R15 ;  /* 0x0000000102027824 */ /* 0x010fc600078e020f */
        /* <DEDUP_REMOVED lines=18> */
[----:B------:R-:W-:Y:S01]  /*9580*/  IMAD R8, R95, c[0x0][0x1ec], R11 ;  /* 0x00007b005f087a24 */ /* 0x000fe200078e020b */
[----:B-1----:R-:W-:Y:S01]  /*9590*/  SHF.R.S32.HI R120, RZ, 0x1f, R6 ;  /* 0x0000001fff787819 */ /* 0x002fe20000011406 */
[----:B------:R-:W-:-:S03]  /*95a0*/  IMAD R110, R128, -0x30, R14 ;  /* 0xffffffd0806e7824 */ /* 0x000fc600078e020e */
[----:B------:R-:W-:Y:S02]  /*95b0*/  LEA.HI R120, R120, R6, RZ, 0x2 ;  /* 0x0000000678787211 */ /* 0x000fe400078f10ff */
[----:B------:R-:W-:Y:S02]  /*95c0*/  IMNMX R6, R110, 0x30, PT ;  /* 0x000000306e067817 */ /* 0x000fe40003800200 */
[----:B------:R-:W-:-:S05]  /*95d0*/  SHF.R.S32.HI R120, RZ, 0x2, R120 ;  /* 0x00000002ff787819 */ /* 0x000fca0000011478 */
[----:B------:R-:W-:-:S05]  /*95e0*/  IMAD.IADD R6, R6, 0x1, -R120 ;  /* 0x0000000106067824 */ /* 0x000fca00078e0a78 */
[----:B------:R-:W-:Y:S01]  /*95f0*/  ISETP.GE.AND P1, PT, R6, 0x1, PT ;  /* 0x000000010600780c */ /* 0x000fe20003f26270 */
[----:B------:R-:W-:Y:S04]  /*9600*/  STL.64 [R1+0x40], R10 ;  /* 0x0000400a01007387 */ /* 0x000fe80000100a00 */
[----:B------:R-:W-:Y:S08]  /*9610*/  STL [R1+0x3c], R8 ;  /* 0x00003c0801007387 */ /* 0x000ff00000100800 */
[----:B------:R-:W-:-:S02]  /*9620*/  @P1 ISETP.GE.AND P2, PT, R122, c[0x0][0x1d4], PT ;  /* 0x000075007a001a0c */ /* 0x000fc40003f46270 */
[----:B------:R-:W-:Y:S02]  /*9630*/  @P1 ISETP.GE.AND P4, PT, R118, c[0x0][0x1d4], PT ;  /* 0x0000750076001a0c */ /* 0x000fe40003f86270 */
[----:B------:R-:W-:Y:S02]  /*9640*/  ISETP.GT.AND P6, PT, R12, 0x2f, PT ;  /* 0x0000002f0c00780c */ /* 0x000fe40003fc4270 */
        /* <DEDUP_REMOVED lines=15> */
[----:B----4-:R-:W-:Y:S01]  /*9740*/  @P1 IMAD.SHL.U32 R0, R121, 0x2, RZ ;  /* 0x0000000279001824 */ /* 0x010fe200078e00ff */
[----:B------:R-:W-:-:S04]  /*9750*/  ISETP.GE.AND P0, PT, R6, 0x21, PT ;  /* 0x000000210600780c */ /* 0x000fc80003f06270 */
[----:B------:R1:W-:Y:S01]  /*9760*/  @P1 LDGSTS.E.BYPASS.LTC128B.128 [R0+0x3c80], [R8.64], !P2 ;  /* 0x03c8000008001fae */ /* 0x0003e2000d101d48 */
[----:B------:R-:W-:Y:S02]  /*9770*/  @P1 ISETP.GE.AND P2, PT, R116, c[0x0][0x1d4], PT ;  /* 0x0000750074001a0c */ /* 0x000fe40003f46270 */
[----:B------:R-:W-:-:S05]  /*9780*/  @P1 LEA.HI.X R11, R118, R4, R119, 0x1, P3 ;  /* 0x00000004760b1211 */ /* 0x000fca00018f0c77 */
[----:B------:R3:W-:Y:S01]  /*9790*/  @P1 LDGSTS.E.BYPASS.LTC128B.128 [R0+0x4880], [R10.64], !P4 ;  /* 0x048800000a001fae */ /* 0x0007e2000e101d48 */
[----:B------:R-:W-:Y:S02]  /*97a0*/  @P0 ISETP.GE.AND P4, PT, R122, c[0x0][0x1d4], PT ;  /* 0x000075007a000a0c */ /* 0x000fe40003f86270 */
[----:B-1----:R-:W-:-:S04]  /*97b0*/  @P1 LEA R8, P3, R116, R3, 0x1 ;  /* 0x0000000374081211 */ /* 0x002fc800078608ff */
[----:B------:R-:W-:Y:S02]  /*97c0*/  @P1 LEA.HI.X R9, R116, R4, R117, 0x1, P3 ;  /* 0x0000000474091211 */ /* 0x000fe400018f0c75 */
[----:B------:R-:W-:-:S03]  /*97d0*/  @P0 ISETP.GE.AND P3, PT, R118, c[0x0][0x1d4], PT ;  /* 0x0000750076000a0c */ /* 0x000fc60003f66270 */
[----:B------:R1:W-:Y:S01]  /*97e0*/  @P1 LDGSTS.E.BYPASS.LTC128B.128 [R0+0x5480], [R8.64], !P2 ;  /* 0x0548000008001fae */ /* 0x0003e2000d101d48 */
[----:B------:R-:W-:Y:S02]  /*97f0*/  @P0 ISETP.GE.AND P2, PT, R116, c[0x0][0x1d4], PT ;  /* 0x0000750074000a0c */ /* 0x000fe40003f46270 */
[----:B---3--:R-:W-:-:S04]  /*9800*/  @P0 LEA R10, P5, R122, R2, 0x1 ;  /* 0x000000027a0a0211 */ /* 0x008fc800078a08ff */
[----:B-----5:R-:W-:Y:S02]  /*9810*/  @P0 LEA.HI.X R11, R122, R5, R123, 0x1, P5 ;  /* 0x000000057a0b0211 */ /* 0x020fe400028f0c7b */
[----:B-1----:R-:W-:Y:S01]  /*9820*/  @P0 LEA R8, P1, R118, R2, 0x1 ;  /* 0x0000000276080211 */ /* 0x002fe200078208ff */
[----:B------:R-:W-:-:S03]  /*9830*/  @P0 IMAD.SHL.U32 R0, R121, 0x2, RZ ;  /* 0x0000000279000824 */ /* 0x000fc600078e00ff */
[-C--:B------:R-:W-:Y:S02]  /*9840*/  @P0 LEA.HI.X R9, R118, R5.reuse, R119, 0x1, P1 ;  /* 0x0000000576090211 */ /* 0x080fe400008f0c77 */
[C---:B------:R-:W-:Y:S01]  /*9850*/  @P0 LEA R2, P1, R116.reuse, R2, 0x1 ;  /* 0x0000000274020211 */ /* 0x040fe200078208ff */
[----:B------:R1:W-:Y:S03]  /*9860*/  @P0 LDGSTS.E.BYPASS.LTC128B.128 [R0+0x4480], [R10.64], !P4 ;  /* 0x044800000a000fae */ /* 0x0003e6000e101d48 */
[----:B------:R-:W-:Y:S01]  /*9870*/  @P0 LEA.HI.X R3, R116, R5, R117, 0x1, P1 ;  /* 0x0000000574030211 */ /* 0x000fe200008f0c75 */
[----:B------:R1:W-:Y:S04]  /*9880*/  @P0 LDGSTS.E.BYPASS.LTC128B.128 [R0+0x5080], [R8.64], !P3 ;  /* 0x0508000008000fae */ /* 0x0003e8000d901d48 */
[----:B------:R1:W-:Y:S01]  /*9890*/  @P0 LDGSTS.E.BYPASS.LTC128B.128 [R0+0x5c80], [R2.64], !P2 ;  /* 0x05c8000002000fae */ /* 0x0003e2000d101d48 */
[----:B------:R-:W-:-:S03]  /*98a0*/  ISETP.LT.AND P0, PT, RZ, c[0x0][0x27c], PT ;  /* 0x00009f00ff007a0c */ /* 0x000fc60003f01270 */
[----:B------:R-:W0:Y:S10]  /*98b0*/  LDGDEPBAR ;  /* 0x00000000000079af */ /* 0x000e340000000000 */
[----:B------:R-:W-:Y:S05]  /*98c0*/  @P0 BRA `(.L_x_1601) ;  /* 0x0000002000000947 */ /* 0x000fea0003800000 */
[----:B------:R-:W-:-:S04]  /*98d0*/  DEPBAR.LE SB0, 0x1 ;  /* 0x000080400000791a */ /* 0x000fc80000000000 */
[----:B------:R-:W-:Y:S05]  /*98e0*/  BRA `(.L_x_1602) ;  /* 0x000068c000007947 */ /* 0x000fea0003800000 */
.L_x_1601:
[----:B------:R-:W2:Y:S01]  /*98f0*/  LDL R124, [R1+0x64] ;  /* 0x00006400017c7983 */ /* 0x000ea20000100800 */
[----:B------:R-:W-:Y:S01]  /*9900*/  ULDC.U8 UR4, c[0x0][0x298] ;  /* 0x0000a60000047ab9 */ /* 0x000fe20000000000 */
[----:B-1----:R-:W-:Y:S01]  /*9910*/  SHF.R.S32.HI R0, RZ, 0x1f, R129 ;  /* 0x0000001fff007819 */ /* 0x002fe20000011481 */
        /* <DEDUP_REMOVED lines=60> */
[----:B------:R-:W-:-:S11]  /*9ce0*/  ISETP.GE.AND P2, PT, R166, c[0x0][0x27c], PT ;  /* 0x00009f00a6007a0c */ /* 0x000fd60003f46270 */
[C---:B------:R-:W-:Y:S01]  /*9cf0*/  @!P0 IMAD.SHL.U32 R0, R169.reuse, 0x2, RZ ;  /* 0x00000002a9008824 */ /* 0x040fe200078e00ff */
[----:B-----5:R-:W-:Y:S01]  /*9d00*/  @!P0 SHF.L.U64.HI R6, R169, 0x1, R82 ;  /* 0x00000001a9068819 */ /* 0x020fe20000010252 */
[----:B------:R-:W-:Y:S01]  /*9d10*/  CS2R R24, SRZ ;  /* 0x0000000000187805 */ /* 0x000fe2000001ff00 */
[----:B------:R-:W-:Y:S02]  /*9d20*/  @!P2 IMAD.SHL.U32 R14, R166, 0x2, RZ ;  /* 0x00000002a60ea824 */ /* 0x000fe400078e00ff */
[-C--:B---3--:R-:W-:Y:S02]  /*9d30*/  @!P0 IADD3 R8, P3, R4, R0.reuse, RZ ;  /* 0x0000000004088210 */ /* 0x088fe40007f7e0ff */
[----:B------:R-:W-:-:S03]  /*9d40*/  @!P0 IADD3 R12, P1, R2, R0, RZ ;  /* 0x00000000020c8210 */ /* 0x000fc60007f3e0ff */
[--C-:B----4-:R-:W-:Y:S01]  /*9d50*/  @!P0 IMAD.X R9, R5, 0x1, R6.reuse, P3 ;  /* 0x0000000105098824 */ /* 0x110fe200018e0606 */
[----:B------:R-:W-:Y:S01]  /*9d60*/  ISETP.GE.AND P3, PT, R168, c[0x0][0x27c], PT ;  /* 0x00009f00a8007a0c */ /* 0x000fe20003f66270 */
[----:B-1----:R-:W-:Y:S01]  /*9d70*/  @!P0 IMAD.X R13, R3, 0x1, R6, P1 ;  /* 0x00000001030d8824 */ /* 0x002fe200008e0606 */
[----:B------:R-:W-:Y:S02]  /*9d80*/  ISETP.GE.AND P1, PT, R115, c[0x0][0x27c], PT ;  /* 0x00009f0073007a0c */ /* 0x000fe40003f26270 */
[----:B------:R1:W5:Y:S01]  /*9d90*/  @!P0 LD.E.64 R26, [R8.64] ;  /* 0x00000008081a8980 */ /* 0x000362000c101b00 */
[----:B------:R-:W-:Y:S02]  /*9da0*/  @!P2 SHF.L.U64.HI R0, R166, 0x1, R81 ;  /* 0x00000001a600a819 */ /* 0x000fe40000010251 */
[----:B------:R-:W-:Y:S01]  /*9db0*/  @!P2 IADD3 R10, P4, R4, R14, RZ ;  /* 0x0000000e040aa210 */ /* 0x000fe20007f9e0ff */
[----:B------:R2:W5:Y:S01]  /*9dc0*/  @!P0 LD.E.64 R24, [R12.64] ;  /* 0x000000080c188980 */ /* 0x000562000c101b00 */
[----:B------:R-:W-:Y:S01]  /*9dd0*/  CS2R R28, SRZ ;  /* 0x00000000001c7805 */ /* 0x000fe2000001ff00 */
[----:B------:R-:W-:-:S02]  /*9de0*/  CS2R R32, SRZ ;  /* 0x0000000000207805 */ /* 0x000fc4000001ff00 */
[----:B------:R-:W-:Y:S01]  /*9df0*/  @!P2 IMAD.X R11, R5, 0x1, R0, P4 ;  /* 0x00000001050ba824 */ /* 0x000fe200020e0600 */
[----:B------:R-:W-:-:S04]  /*9e00*/  @!P3 SHF.L.U64.HI R6, R168, 0x1, R80 ;  /* 0x00000001a806b819 */ /* 0x000fc80000010250 */
[----:B------:R3:W5:Y:S01]  /*9e10*/  @!P2 LD.E.64 R32, [R10.64] ;  /* 0x000000080a20a980 */ /* 0x000762000c101b00 */
[----:B-1----:R-:W-:-:S05]  /*9e20*/  @!P2 IADD3 R8, P0, R2, R14, RZ ;  /* 0x0000000e0208a210 */ /* 0x002fca0007f1e0ff */
[----:B------:R-:W-:Y:S02]  /*9e30*/  @!P2 IMAD.X R9, R3, 0x1, R0, P0 ;  /* 0x000000010309a824 */ /* 0x000fe400000e0600 */
[----:B------:R-:W-:-:S03]  /*9e40*/  @!P3 IMAD.SHL.U32 R0, R168, 0x2, RZ ;  /* 0x00000002a800b824 */ /* 0x000fc600078e00ff */
[----:B------:R1:W5:Y:S02]  /*9e50*/  @!P2 LD.E.64 R28, [R8.64] ;  /* 0x00000008081ca980 */ /* 0x000364000c101b00 */
[----:B------:R-:W-:-:S05]  /*9e60*/  @!P3 IADD3 R18, P0, R4, R0, RZ ;  /* 0x000000000412b210 */ /* 0x000fca0007f1e0ff */
[----:B------:R-:W-:Y:S01]  /*9e70*/  @!P3 IMAD.X R19, R5, 0x1, R6, P0 ;  /* 0x000000010513b824 */ /* 0x000fe200000e0606 */
[----:B------:R-:W-:Y:S01]  /*9e80*/  @!P3 IADD3 R16, P2, R2, R0, RZ ;  /* 0x000000000210b210 */ /* 0x000fe20007f5e0ff */
[C---:B-1----:R-:W-:Y:S01]  /*9e90*/  @!P1 IMAD.SHL.U32 R8, R115.reuse, 0x2, RZ ;  /* 0x0000000273089824 */ /* 0x042fe200078e00ff */
[----:B------:R-:W-:-:S04]  /*9ea0*/  @!P1 SHF.L.U64.HI R9, R115, 0x1, R79 ;  /* 0x0000000173099819 */ /* 0x000fc8000001024f */
[----:B------:R-:W-:-:S05]  /*9eb0*/  @!P1 IADD3 R14, P0, R4, R8, RZ ;  /* 0x00000008040e9210 */ /* 0x000fca0007f1e0ff */
[----:B------:R-:W-:Y:S01]  /*9ec0*/  @!P1 IMAD.X R15, R5, 0x1, R9, P0 ;  /* 0x00000001050f9824 */ /* 0x000fe200000e0609 */
[----:B--2---:R-:W-:Y:S01]  /*9ed0*/  @!P1 IADD3 R12, P0, R2, R8, RZ ;  /* 0x00000008020c9210 */ /* 0x004fe20007f1e0ff */
[----:B------:R-:W-:Y:S01]  /*9ee0*/  @!P3 IMAD.X R17, R3, 0x1, R6, P2 ;  /* 0x000000010311b824 */ /* 0x000fe200010e0606 */
[----:B------:R-:W-:-:S03]  /*9ef0*/  ISETP.GE.AND P2, PT, R164, c[0x0][0x27c], PT ;  /* 0x00009f00a4007a0c */ /* 0x000fc60003f46270 */
[----:B------:R-:W-:Y:S01]  /*9f00*/  @!P1 IMAD.X R13, R3, 0x1, R9, P0 ;  /* 0x00000001030d9824 */ /* 0x000fe200000e0609 */
[----:B------:R-:W-:Y:S01]  /*9f10*/  ISETP.GE.AND P0, PT, R167, c[0x0][0x27c], PT ;  /* 0x00009f00a7007a0c */ /* 0x000fe20003f06270 */
[----:B---3--:R-:W-:Y:S01]  /*9f20*/  CS2R R10, SRZ ;  /* 0x00000000000a7805 */ /* 0x008fe2000001ff00 */
[----:B------:R-:W-:-:S07]  /*9f30*/  CS2R R8, SRZ ;  /* 0x0000000000087805 */ /* 0x000fce000001ff00 */
[----:B------:R-:W-:-:S04]  /*9f40*/  @!P2 IMAD.WIDE R22, R164, 0x2, R4 ;  /* 0x00000002a416a825 */ /* 0x000fc800078e0204 */
[----:B------:R-:W-:Y:S01]  /*9f50*/  @!P2 IMAD.WIDE R20, R164, 0x2, R2 ;  /* 0x00000002a414a825 */ /* 0x000fe200078e0202 */
[----:B------:R1:W5:Y:S03]  /*9f60*/  @!P2 LD.E.64 R10, [R22.64] ;  /* 0x00000008160aa980 */ /* 0x000366000c101b00 */
        /* <DEDUP_REMOVED lines=10> */
[----:B------:R-:W-:Y:S01]  /*a010*/  CS2R R46, SRZ ;  /* 0x00000000002e7805 */ /* 0x000fe2000001ff00 */
[----:B------:R-:W-:Y:S01]  /*a020*/  CS2R R48, SRZ ;  /* 0x0000000000307805 */ /* 0x000fe2000001ff00 */
[----:B------:R-:W-:Y:S01]  /*a030*/  @!P0 IMAD.X R3, R3, 0x1, R6, P2 ;  /* 0x0000000103038824 */ /* 0x000fe200010e0606 */
[----:B------:R1:W5:Y:S04]  /*a040*/  @!P3 LD.E.64 R34, [R18.64] ;  /* 0x000000081222b980 */ /* 0x000368000c101b00 */
[----:B------:R1:W5:Y:S04]  /*a050*/  @!P3 LD.E.64 R36, [R16.64] ;  /* 0x000000081024b980 */ /* 0x000368000c101b00 */
[----:B------:R1:W5:Y:S04]  /*a060*/  @!P1 LD.E.64 R40, [R14.64] ;  /* 0x000000080e289980 */ /* 0x000368000c101b00 */
[----:B------:R1:W5:Y:S04]  /*a070*/  @!P1 LD.E.64 R42, [R12.64] ;  /* 0x000000080c2a9980 */ /* 0x000368000c101b00 */
[----:B------:R1:W5:Y:S04]  /*a080*/  @!P0 LD.E.64 R46, [R4.64] ;  /* 0x00000008042e8980 */ /* 0x000368000c101b00 */
[----:B------:R1:W5:Y:S02]  /*a090*/  @!P0 LD.E.64 R48, [R2.64] ;  /* 0x0000000802308980 */ /* 0x000364000c101b00 */
.L_x_1605:
[----:B--2---:R-:W-:Y:S05]  /*a0a0*/  BSYNC B0 ;  /* 0x0000000000007941 */ /* 0x004fea0003800000 */
.L_x_1604:
        /* <DEDUP_REMOVED lines=58> */
[----:B------:R-:W-:-:S11]  /*a450*/  ISETP.GE.AND P2, PT, R166, c[0x0][0x27c], PT ;  /* 0x00009f00a6007a0c */ /* 0x000fd60003f46270 */
[C---:B------:R-:W-:Y:S01]  /*a460*/  @!P0 IMAD.SHL.U32 R0, R169.reuse, 0x2, RZ ;  /* 0x00000002a9008824 */ /* 0x040fe200078e00ff */
[----:B------:R-:W-:Y:S01]  /*a470*/  @!P0 SHF.L.U64.HI R6, R169, 0x1, R82 ;  /* 0x00000001a9068819 */ /* 0x000fe20000010252 */
[----:B------:R-:W-:Y:S01]  /*a480*/  CS2R R50, SRZ ;  /* 0x0000000000327805 */ /* 0x000fe2000001ff00 */
[----:B------:R-:W-:Y:S02]  /*a490*/  @!P2 IMAD.SHL.U32 R18, R166, 0x2, RZ ;  /* 0x00000002a612a824 */ /* 0x000fe400078e00ff */
[-C--:B------:R-:W-:Y:S02]  /*a4a0*/  @!P0 IADD3 R12, P3, R4, R0.reuse, RZ ;  /* 0x00000000040c8210 */ /* 0x080fe40007f7e0ff */
[----:B------:R-:W-:-:S03]  /*a4b0*/  @!P0 IADD3 R16, P1, R2, R0, RZ ;  /* 0x0000000002108210 */ /* 0x000fc60007f3e0ff */
[--C-:B------:R-:W-:Y:S01]  /*a4c0*/  @!P0 IMAD.X R13, R5, 0x1, R6.reuse, P3 ;  /* 0x00000001050d8824 */ /* 0x100fe200018e0606 */
[----:B------:R-:W-:Y:S01]  /*a4d0*/  ISETP.GE.AND P3, PT, R168, c[0x0][0x27c], PT ;  /* 0x00009f00a8007a0c */ /* 0x000fe20003f66270 */
[----:B------:R-:W-:Y:S01]  /*a4e0*/  @!P0 IMAD.X R17, R3, 0x1, R6, P1 ;  /* 0x0000000103118824 */ /* 0x000fe200008e0606 */
[----:B------:R-:W-:Y:S02]  /*a4f0*/  ISETP.GE.AND P1, PT, R115, c[0x0][0x27c], PT ;  /* 0x00009f0073007a0c */ /* 0x000fe40003f26270 */
[----:B------:R1:W5:Y:S01]  /*a500*/  @!P0 LD.E.64 R52, [R12.64] ;  /* 0x000000080c348980 */ /* 0x000362000c101b00 */
[----:B------:R-:W-:Y:S02]  /*a510*/  @!P2 SHF.L.U64.HI R0, R166, 0x1, R81 ;  /* 0x00000001a600a819 */ /* 0x000fe40000010251 */
[----:B------:R-:W-:Y:S01]  /*a520*/  @!P2 IADD3 R14, P4, R4, R18, RZ ;  /* 0x00000012040ea210 */ /* 0x000fe20007f9e0ff */
[----:B------:R2:W5:Y:S01]  /*a530*/  @!P0 LD.E.64 R50, [R16.64] ;  /* 0x0000000810328980 */ /* 0x000562000c101b00 */
[----:B------:R-:W-:Y:S01]  /*a540*/  CS2R R56, SRZ ;  /* 0x0000000000387805 */ /* 0x000fe2000001ff00 */
[----:B------:R-:W-:-:S02]  /*a550*/  CS2R R54, SRZ ;  /* 0x0000000000367805 */ /* 0x000fc4000001ff00 */
[----:B------:R-:W-:-:S03]  /*a560*/  @!P2 IMAD.X R15, R5, 0x1, R0, P4 ;  /* 0x00000001050fa824 */ /* 0x000fc600020e0600 */
[----:B------:R-:W-:Y:S02]  /*a570*/  @!P1 IMAD.SHL.U32 R6, R115, 0x2, RZ ;  /* 0x0000000273069824 */ /* 0x000fe400078e00ff */
[----:B------:R3:W5:Y:S01]  /*a580*/  @!P2 LD.E.64 R54, [R14.64] ;  /* 0x000000080e36a980 */ /* 0x000762000c101b00 */
[----:B-1----:R-:W-:-:S05]  /*a590*/  @!P2 IADD3 R12, P0, R2, R18, RZ ;  /* 0x00000012020ca210 */ /* 0x002fca0007f1e0ff */
[----:B------:R-:W-:Y:S02]  /*a5a0*/  @!P2 IMAD.X R13, R3, 0x1, R0, P0 ;  /* 0x00000001030da824 */ /* 0x000fe400000e0600 */
[----:B------:R-:W-:-:S03]  /*a5b0*/  @!P3 IMAD.SHL.U32 R0, R168, 0x2, RZ ;  /* 0x00000002a800b824 */ /* 0x000fc600078e00ff */
[----:B------:R1:W5:Y:S02]  /*a5c0*/  @!P2 LD.E.64 R56, [R12.64] ;  /* 0x000000080c38a980 */ /* 0x000364000c101b00 */
[-C--:B------:R-:W-:Y:S02]  /*a5d0*/  @!P3 IADD3 R18, P0, R4, R0.reuse, RZ ;  /* 0x000000000412b210 */ /* 0x080fe40007f1e0ff */
[----:B--2---:R-:W-:Y:S02]  /*a5e0*/  @!P3 IADD3 R16, P2, R2, R0, RZ ;  /* 0x000000000210b210 */ /* 0x004fe40007f5e0ff */
[----:B-1----:R-:W-:Y:S02]  /*a5f0*/  @!P3 SHF.L.U64.HI R12, R168, 0x1, R80 ;  /* 0x00000001a80cb819 */ /* 0x002fe40000010250 */
[----:B------:R-:W-:-:S03]  /*a600*/  @!P1 SHF.L.U64.HI R13, R115, 0x1, R79 ;  /* 0x00000001730d9819 */ /* 0x000fc6000001024f */
[--C-:B------:R-:W-:Y:S01]  /*a610*/  @!P3 IMAD.X R19, R5, 0x1, R12.reuse, P0 ;  /* 0x000000010513b824 */ /* 0x100fe200000e060c */
[----:B---3--:R-:W-:Y:S01]  /*a620*/  @!P1 IADD3 R14, P0, R4, R6, RZ ;  /* 0x00000006040e9210 */ /* 0x008fe20007f1e0ff */
[----:B------:R-:W-:-:S04]  /*a630*/  @!P3 IMAD.X R17, R3, 0x1, R12, P2 ;  /* 0x000000010311b824 */ /* 0x000fc800010e060c */
[----:B------:R-:W-:Y:S01]  /*a640*/  @!P1 IMAD.X R15, R5, 0x1, R13, P0 ;  /* 0x00000001050f9824 */ /* 0x000fe200000e060d */
[----:B------:R-:W-:Y:S02]  /*a650*/  @!P1 IADD3 R12, P0, R2, R6, RZ ;  /* 0x00000006020c9210 */ /* 0x000fe40007f1e0ff */
[----:B------:R-:W-:-:S03]  /*a660*/  ISETP.GE.AND P2, PT, R164, c[0x0][0x27c], PT ;  /* 0x00009f00a4007a0c */ /* 0x000fc60003f46270 */
[----:B------:R-:W-:Y:S01]  /*a670*/  @!P1 IMAD.X R13, R3, 0x1, R13, P0 ;  /* 0x00000001030d9824 */ /* 0x000fe200000e060d */
[----:B------:R-:W-:Y:S01]  /*a680*/  ISETP.GE.AND P0, PT, R167, c[0x0][0x27c], PT ;  /* 0x00009f00a7007a0c */ /* 0x000fe20003f06270 */
[----:B------:R-:W-:Y:S01]  /*a690*/  CS2R R30, SRZ ;  /* 0x00000000001e7805 */ /* 0x000fe2000001ff00 */
        /* <DEDUP_REMOVED lines=15> */
[----:B------:R3:W5:Y:S01]  /*a790*/  @!P1 LD.E.64 R58, [R14.64] ;  /* 0x000000080e3a9980 */ /* 0x000762000c101b00 */
[----:B-1----:R-:W-:-:S03]  /*a7a0*/  CS2R R22, SRZ ;  /* 0x0000000000167805 */ /* 0x002fc6000001ff00 */
[----:B------:R3:W5:Y:S01]  /*a7b0*/  @!P1 LD.E.64 R60, [R12.64] ;  /* 0x000000080c3c9980 */ /* 0x000762000c101b00 */
[----:B--2---:R-:W-:-:S03]  /*a7c0*/  CS2R R20, SRZ ;  /* 0x0000000000147805 */ /* 0x004fc6000001ff00 */
[----:B------:R3:W5:Y:S04]  /*a7d0*/  @!P0 LD.E.64 R64, [R4.64] ;  /* 0x0000000804408980 */ /* 0x000768000c101b00 */
[----:B------:R3:W5:Y:S04]  /*a7e0*/  @!P3 LD.E.64 R22, [R16.64] ;  /* 0x000000081016b980 */ /* 0x000768000c101b00 */
[----:B------:R3:W5:Y:S04]  /*a7f0*/  @!P3 LD.E.64 R20, [R18.64] ;  /* 0x000000081214b980 */ /* 0x000768000c101b00 */
[----:B------:R3:W5:Y:S02]  /*a800*/  @!P0 LD.E.64 R62, [R2.64] ;  /* 0x00000008023e8980 */ /* 0x000764000c101b00 */
.L_x_1607:
[----:B---34-:R-:W-:Y:S05]  /*a810*/  BSYNC B0 ;  /* 0x0000000000007941 */ /* 0x018fea0003800000 */
.L_x_1606:
[----:B-----5:R-:W-:Y:S01]  /*a820*/  IMAD.MOV.U32 R0, RZ, RZ, R64 ;  /* 0x000000ffff007224 */ /* 0x020fe200078e0040 */
[----:B------:R-:W-:-:S04]  /*a830*/  DEPBAR.LE SB0, 0x1 ;  /* 0x000080400000791a */ /* 0x000fc80000000000 */
[----:B------:R-:W-:Y:S01]  /*a840*/  IMAD.MOV.U32 R4, RZ, RZ, R65 ;  /* 0x000000ffff047224 */ /* 0x000fe200078e0041 */
        /* <DEDUP_REMOVED lines=48> */
[----:B------:R-:W1:Y:S01]  /*ab50*/  LDS.128 R12, [R248+0x4800] ;  /* 0x00480000f80c7984 */ /* 0x000e620000000c00 */
[----:B------:R-:W-:Y:S02]  /*ab60*/  SHF.R.U32.HI R0, RZ, 0x10, R9 ;  /* 0x00000010ff007819 */ /* 0x000fe40000011609 */
[--C-:B------:R-:W-:Y:S02]  /*ab70*/  SHF.R.U64 R17, R10, 0x10, R11.reuse ;  /* 0x000000100a117819 */ /* 0x100fe4000000120b */
[----:B------:R-:W-:Y:S02]  /*ab80*/  SHF.R.U32.HI R3, RZ, 0x10, R11 ;  /* 0x00000010ff037819 */ /* 0x000fe4000001160b */
[----:B------:R-:W-:Y:S01]  /*ab90*/  SHF.R.U64 R16, R8, 0x10, R9 ;  /* 0x0000001008107819 */ /* 0x000fe20000001209 */
[----:B------:R-:W-:Y:S02]  /*aba0*/  HADD2.F32 R17, -RZ, R17.H0_H0 ;  /* 0x20000011ff117230 */ /* 0x000fe40000004100 */
[----:B------:R-:W-:-:S02]  /*abb0*/  HADD2.F32 R18, -RZ, R3.H0_H0 ;  /* 0x20000003ff127230 */ /* 0x000fc40000004100 */
[----:B------:R-:W-:Y:S02]  /*abc0*/  HADD2.F32 R3, -RZ, R66.H0_H0 ;  /* 0x20000042ff037230 */ /* 0x000fe40000004100 */
        /* <DEDUP_REMOVED lines=34> */
.L_x_1611:
[----:B------:R-:W-:Y:S05]  /*adf0*/  BSYNC B0 ;  /* 0x0000000000007941 */ /* 0x000fea0003800000 */
.L_x_1610:
[----:B------:R-:W-:Y:S01]  /*ae00*/  ISETP.GE.AND P0, PT, R169, c[0x0][0x27c], PT ;  /* 0x00009f00a9007a0c */ /* 0x000fe20003f06270 */
[----:B------:R-:W-:-:S12]  /*ae10*/  BSSY B0, `(.L_x_1612) ;  /* 0x000002c000007945 */ /* 0x000fd80003800000 */
[----:B------:R-:W-:Y:S05]  /*ae20*/  @P0 BRA `(.L_x_1613) ;  /* 0x000002a000000947 */ /* 0x000fea0003800000 */
[----:B-1----:R-:W1:Y:S01]  /*ae30*/  LDS.128 R8, [R249+0x4800] ;  /* 0x00480000f9087984 */ /* 0x002e620000000c00 */
[----:B------:R-:W-:Y:S02]  /*ae40*/  SHF.R.U32.HI R0, RZ, 0x10, R25 ;  /* 0x00000010ff007819 */ /* 0x000fe40000011619 */
[----:B------:R-:W-:Y:S02]  /*ae50*/  SHF.R.U32.HI R2, RZ, 0x10, R27 ;  /* 0x00000010ff027819 */ /* 0x000fe4000001161b */
[----:B------:R-:W-:Y:S02]  /*ae60*/  SHF.R.U64 R16, R24, 0x10, R25 ;  /* 0x0000001018107819 */ /* 0x000fe40000001219 */
[----:B------:R-:W-:Y:S01]  /*ae70*/  SHF.R.U64 R17, R26, 0x10, R27 ;  /* 0x000000101a117819 */ /* 0x000fe2000000121b */
[----:B------:R-:W-:Y:S02]  /*ae80*/  HADD2.F32 R18, -RZ, R2.H0_H0 ;  /* 0x20000002ff127230 */ /* 0x000fe40000004100 */
[----:B------:R-:W-:-:S02]  /*ae90*/  HADD2.F32 R2, -RZ, R68.H0_H0 ;  /* 0x20000044ff027230 */ /* 0x000fc40000004100 */
[--C-:B-1----:R-:W-:Y:S02]  /*aea0*/  HADD2.F32 R13, -RZ, R10.reuse.H0_H0 ;  /* 0x2000000aff0d7230 */ /* 0x102fe40000004100 */
[----:B------:R-:W-:Y:S02]  /*aeb0*/  HADD2.F32 R5, -RZ, R10.H1_H1 ;  /* 0x3000000aff057230 */ /* 0x000fe40000004100 */
[--C-:B------:R-:W-:Y:S02]  /*aec0*/  HADD2.F32 R4, -RZ, R11.reuse.H1_H1 ;  /* 0x3000000bff047230 */ /* 0x100fe40000004100 */
[----:B------:R-:W-:Y:S02]  /*aed0*/  HADD2.F32 R10, -RZ, R0.H0_H0 ;  /* 0x20000000ff0a7230 */ /* 0x000fe40000004100 */
[----:B------:R-:W-:Y:S02]  /*aee0*/  HADD2.F32 R12, -RZ, R11.H0_H0 ;  /* 0x2000000bff0c7230 */ /* 0x000fe40000004100 */
[----:B------:R-:W-:-:S02]  /*aef0*/  HADD2.F32 R6, -RZ, R9.H0_H0 ;  /* 0x20000009ff067230 */ /* 0x000fc40000004100 */
[----:B------:R-:W-:Y:S01]  /*af00*/  HADD2.F32 R3, -RZ, R9.H1_H1 ;  /* 0x30000009ff037230 */ /* 0x000fe20000004100 */
[-C--:B------:R-:W-:Y:S01]  /*af10*/  FMUL.FTZ R9, R4, R10.reuse ;  /* 0x0000000a04097220 */ /* 0x080fe20000410000 */
[--C-:B------:R-:W-:Y:S01]  /*af20*/  HADD2.F32 R11, -RZ, R8.reuse.H0_H0 ;  /* 0x20000008ff0b7230 */ /* 0x100fe20000004100 */
[C---:B------:R-:W-:Y:S01]  /*af30*/  FMUL.FTZ R10, R12.reuse, R10 ;  /* 0x0000000a0c0a7220 */ /* 0x040fe20000410000 */
[--C-:B------:R-:W-:Y:S01]  /*af40*/  HADD2.F32 R0, -RZ, R67.reuse.H0_H0 ;  /* 0x20000043ff007230 */ /* 0x100fe20000004100 */
[-C--:B------:R-:W-:Y:S01]  /*af50*/  FFMA.FTZ R15, R12, R18.reuse, -R9 ;  /* 0x000000120c0f7223 */ /* 0x080fe20000010809 */
[----:B------:R-:W-:Y:S01]  /*af60*/  HADD2.F32 R8, -RZ, R8.H1_H1 ;  /* 0x30000008ff087230 */ /* 0x000fe20000004100 */
[----:B------:R-:W-:Y:S02]  /*af70*/  FFMA.FTZ R10, R4, R18, R10 ;  /* 0x00000012040a7223 */ /* 0x000fe4000001000a */
        /* <DEDUP_REMOVED lines=21> */
.L_x_1613:
[----:B------:R-:W-:Y:S05]  /*b0d0*/  BSYNC B0 ;  /* 0x0000000000007941 */ /* 0x000fea0003800000 */
.L_x_1612:
        /* <DEDUP_REMOVED lines=45> */
.L_x_1615:
[----:B------:R-:W-:Y:S05]  /*b3b0*/  BSYNC B0 ;  /* 0x0000000000007941 */ /* 0x000fea0003800000 */
.L_x_1614:
        /* <DEDUP_REMOVED lines=45> */
.L_x_1617:
[----:B------:R-:W-:Y:S05]  /*b690*/  BSYNC B0 ;  /* 0x0000000000007941 */ /* 0x000fea0003800000 */
.L_x_1616:
        /* <DEDUP_REMOVED lines=45> */
.L_x_1619:
[----:B------:R-:W-:Y:S05]  /*b970*/  BSYNC B0 ;  /* 0x0000000000007941 */ /* 0x000fea0003800000 */
.L_x_1618:
[----:B------:R-:W-:-:S13]  /*b980*/  ISETP.GE.AND P0, PT, R167, c[0x0][0x27c], PT ;  /* 0x00009f00a7007a0c */ /* 0x000fda0003f06270 */
[----:B------:R-:W-:Y:S05]  /*b990*/  @P0 BRA `(.L_x_1609) ;  /* 0x000002a000000947 */ /* 0x000fea0003800000 */
[----:B-1----:R-:W1:Y:S01]  /*b9a0*/  LDS.128 R8, [R249+0x8800] ;  /* 0x00880000f9087984 */ /* 0x002e620000000c00 */
[----:B------:R-:W-:Y:S02]  /*b9b0*/  SHF.R.U32.HI R0, RZ, 0x10, R49 ;  /* 0x00000010ff007819 */ /* 0x000fe40000011631 */
[----:B------:R-:W-:Y:S02]  /*b9c0*/  SHF.R.U32.HI R2, RZ, 0x10, R47 ;  /* 0x00000010ff027819 */ /* 0x000fe4000001162f */
[----:B------:R-:W-:Y:S02]  /*b9d0*/  SHF.R.U64 R15, R48, 0x10, R49 ;  /* 0x00000010300f7819 */ /* 0x000fe40000001231 */
[----:B------:R-:W-:Y:S01]  /*b9e0*/  SHF.R.U64 R16, R46, 0x10, R47 ;  /* 0x000000102e107819 */ /* 0x000fe2000000122f */
[----:B------:R-:W-:Y:S02]  /*b9f0*/  HADD2.F32 R18, -RZ, R2.H0_H0 ;  /* 0x20000002ff127230 */ /* 0x000fe40000004100 */
[----:B------:R-:W-:-:S02]  /*ba00*/  HADD2.F32 R2, -RZ, R77.H1_H1 ;  /* 0x3000004dff027230 */ /* 0x000fc40000004100 */
        /* <DEDUP_REMOVED lines=8> */
[----:B------:R-:W-:Y:S01]  /*ba90*/  HADD2.F32 R11, -RZ, R8.H0_H0 ;  /* 0x20000008ff0b7230 */ /* 0x000fe20000004100 */
[C---:B------:R-:W-:Y:S01]  /*baa0*/  FMUL.FTZ R10, R12.reuse, R10 ;  /* 0x0000000a0c0a7220 */ /* 0x040fe20000410000 */
[----:B------:R-:W-:Y:S01]  /*bab0*/  HADD2.F32 R0, -RZ, R76.H0_H0 ;  /* 0x2000004cff007230 */ /* 0x000fe20000004100 */
        /* <DEDUP_REMOVED lines=24> */
.L_x_1609:
[----:B------:R-:W-:Y:S05]  /*bc40*/  BSYNC B1 ;  /* 0x0000000000017941 */ /* 0x000fea0003800000 */
.L_x_1608:
[----:B------:R-:W-:-:S04]  /*bc50*/  IADD3 R0, R114, 0x40, RZ ;  /* 0x0000004072007810 */ /* 0x000fc80007ffe0ff */
[----:B------:R-:W-:-:S13]  /*bc60*/  ISETP.GE.AND P0, PT, R0, R19, PT ;  /* 0x000000130000720c */ /* 0x000fda0003f06270 */
[----:B------:R-:W-:Y:S05]  /*bc70*/  @P0 BRA `(.L_x_1620) ;  /* 0x0000452000000947 */ /* 0x000fea0003800000 */
        /* <DEDUP_REMOVED lines=45> */
.L_x_1622:
[----:B------:R-:W-:Y:S05]  /*bf50*/  BSYNC B0 ;  /* 0x0000000000007941 */ /* 0x000fea0003800000 */
.L_x_1621:
        /* <DEDUP_REMOVED lines=20> */
[----:B------:R-:W-:Y:S01]  /*c0a0*/  HADD2.F32 R0, -RZ, R77.H0_H0 ;  /* 0x2000004dff007230 */ /* 0x000fe20000004100 */
[-C--:B------:R-:W-:Y:S01]  /*c0b0*/  FFMA.FTZ R17, R12, R18.reuse, -R9 ;  /* 0x000000120c117223 */ /* 0x080fe20000010809 */
[----:B------:R-:W-:Y:S01]  /*c0c0*/  HADD2.F32 R8, -RZ, R8.H1_H1 ;  /* 0x30000008ff087230 */ /* 0x000fe20000004100 */
[----:B------:R-:W-:Y:S02]  /*c0d0*/  FFMA.FTZ R10, R4, R18, R10 ;  /* 0x00000012040a7223 */ /* 0x000fe4000001000a */
        /* <DEDUP_REMOVED lines=21> */
.L_x_1624:
[----:B------:R-:W-:Y:S05]  /*c230*/  BSYNC B0 ;  /* 0x0000000000007941 */ /* 0x000fea0003800000 */
.L_x_1623:
        /* <DEDUP_REMOVED lines=45> */
.L_x_1626:
[----:B------:R-:W-:Y:S05]  /*c510*/  BSYNC B0 ;  /* 0x0000000000007941 */ /* 0x000fea0003800000 */
.L_x_1625:
        /* <DEDUP_REMOVED lines=45> */
.L_x_1628:
[----:B------:R-:W-:Y:S05]  /*c7f0*/  BSYNC B0 ;  /* 0x0000000000007941 */ /* 0x000fea0003800000 */
.L_x_1627:
        /* <DEDUP_REMOVED lines=45> */
.L_x_1630:
[----:B------:R-:W-:Y:S05]  /*cad0*/  BSYNC B0 ;  /* 0x0000000000007941 */ /* 0x000fea0003800000 */
.L_x_1629:
        /* <DEDUP_REMOVED lines=45> */
.L_x_1603:
        /* <DEDUP_REMOVED lines=46> */
[----:B------:R-:W-:Y:S01]  /*d090*/  ISETP.GE.AND P1, PT, R112, c[0x0][0x27c], PT ;  /* 0x00009f0070007a0c */ /* 0x000fe20003f26270 */
[----:B------:R-:W-:Y:S01]  /*d0a0*/  CS2R R14, SRZ ;  /* 0x00000000000e7805 */ /* 0x000fe2000001ff00 */
[----:B------:R-:W-:Y:S01]  /*d0b0*/  CS2R R12, SRZ ;  /* 0x00000000000c7805 */ /* 0x000fe2000001ff00 */
[----:B------:R-:W-:Y:S01]  /*d0c0*/  CS2R R46, SRZ ;  /* 0x00000000002e7805 */ /* 0x000fe2000001ff00 */
[----:B------:R-:W-:-:S05]  /*d0d0*/  CS2R R44, SRZ ;  /* 0x00000000002c7805 */ /* 0x000fca000001ff00 */
[C---:B------:R-:W-:Y:S01]  /*d0e0*/  @!P0 IMAD.SHL.U32 R0, R108.reuse, 0x2, RZ ;  /* 0x000000026c008824 */ /* 0x040fe200078e00ff */
[----:B------:R-:W-:Y:S01]  /*d0f0*/  @!P0 SHF.L.U64.HI R8, R108, 0x1, R109 ;  /* 0x000000016c088819 */ /* 0x000fe2000001026d */
[----:B-----5:R-:W-:-:S03]  /*d100*/  @!P2 IMAD.SHL.U32 R6, R36, 0x8, RZ ;  /* 0x000000082406a824 */ /* 0x020fc600078e00ff */
[----:B---3--:R-:W-:Y:S01]  /*d110*/  @!P0 IADD3 R26, P3, R4, R0, RZ ;  /* 0x00000000041a8210 */ /* 0x008fe20007f7e0ff */
[----:B----4-:R-:W-:-:S03]  /*d120*/  @!P2 IMAD.WIDE R16, R6, 0x2, R4 ;  /* 0x000000020610a825 */ /* 0x010fc600078e0204 */
[----:B------:R-:W-:Y:S01]  /*d130*/  @!P0 IADD3.X R27, R5, R8, RZ, P3, !PT ;  /* 0x00000008051b8210 */ /* 0x000fe20001ffe4ff */
[----:B-1----:R-:W-:Y:S01]  /*d140*/  @!P2 IMAD.WIDE R10, R6, 0x2, R2 ;  /* 0x00000002060aa825 */ /* 0x002fe200078e0202 */
[----:B------:R-:W-:Y:S01]  /*d150*/  @!P0 IADD3 R24, P3, R2, R0, RZ ;  /* 0x0000000002188210 */ /* 0x000fe20007f7e0ff */
[----:B------:R1:W5:Y:S01]  /*d160*/  @!P2 LD.E.128 R20, [R16.64] ;  /* 0x000000081014a980 */ /* 0x000362000c101d00 */
[----:B------:R-:W-:Y:S01]  /*d170*/  @!P1 SHF.L.U32 R0, R35, 0x3, RZ ;  /* 0x0000000323009819 */ /* 0x000fe200000006ff */
[----:B------:R-:W-:Y:S01]  /*d180*/  CS2R R42, SRZ ;  /* 0x00000000002a7805 */ /* 0x000fe2000001ff00 */
[----:B------:R-:W-:Y:S01]  /*d190*/  CS2R R40, SRZ ;  /* 0x0000000000287805 */ /* 0x000fe2000001ff00 */
[----:B------:R-:W-:Y:S01]  /*d1a0*/  @!P0 IMAD.X R25, R3, 0x1, R8, P3 ;  /* 0x0000000103198824 */ /* 0x000fe200018e0608 */
[----:B------:R2:W5:Y:S01]  /*d1b0*/  @!P2 LD.E.128 R12, [R10.64] ;  /* 0x000000080a0ca980 */ /* 0x000562000c101d00 */
[----:B------:R-:W-:Y:S01]  /*d1c0*/  CS2R R18, SRZ ;  /* 0x0000000000127805 */ /* 0x000fe2000001ff00 */
[----:B------:R-:W-:Y:S01]  /*d1d0*/  CS2R R8, SRZ ;  /* 0x0000000000087805 */ /* 0x000fe2000001ff00 */
[----:B------:R-:W-:-:S04]  /*d1e0*/  @!P1 IMAD.WIDE R4, R0, 0x2, R4 ;  /* 0x0000000200049825 */ /* 0x000fc800078e0204 */
[----:B------:R-:W-:Y:S01]  /*d1f0*/  @!P1 IMAD.WIDE R28, R0, 0x2, R2 ;  /* 0x00000002001c9825 */ /* 0x000fe200078e0202 */
[----:B------:R3:W5:Y:S04]  /*d200*/  @!P1 LD.E.128 R44, [R4.64] ;  /* 0x00000008042c9980 */ /* 0x000768000c101d00 */
[----:B------:R3:W5:Y:S01]  /*d210*/  @!P1 LD.E.128 R40, [R28.64] ;  /* 0x000000081c289980 */ /* 0x000762000c101d00 */
[----:B-1----:R-:W-:Y:S01]  /*d220*/  CS2R R16, SRZ ;  /* 0x0000000000107805 */ /* 0x002fe2000001ff00 */
[----:B--2---:R-:W-:-:S05]  /*d230*/  CS2R R10, SRZ ;  /* 0x00000000000a7805 */ /* 0x004fca000001ff00 */
[----:B------:R3:W5:Y:S04]  /*d240*/  @!P0 LD.E.128 R16, [R26.64] ;  /* 0x000000081a108980 */ /* 0x000768000c101d00 */
[----:B------:R3:W5:Y:S02]  /*d250*/  @!P0 LD.E.128 R8, [R24.64] ;  /* 0x0000000818088980 */ /* 0x000764000c101d00 */
.L_x_1632:
[----:B--2---:R-:W-:Y:S05]  /*d260*/  BSYNC B0 ;  /* 0x0000000000007941 */ /* 0x004fea0003800000 */
.L_x_1631:
        /* <DEDUP_REMOVED lines=71> */
[----:B------:R-:W-:-:S03]  /*d6e0*/  @!P0 SHF.L.U64.HI R25, R108, 0x1, R109 ;  /* 0x000000016c198819 */ /* 0x000fc6000001026d */
[----:B------:R-:W-:Y:S01]  /*d6f0*/  @!P2 IMAD.SHL.U32 R6, R36, 0x8, RZ ;  /* 0x000000082406a824 */ /* 0x000fe200078e00ff */
[-C--:B---3--:R-:W-:Y:S01]  /*d700*/  @!P0 IADD3 R26, P3, R4, R0.reuse, RZ ;  /* 0x00000000041a8210 */ /* 0x088fe20007f7e0ff */
[----:B------:R-:W-:Y:S01]  /*d710*/  CS2R R78, SRZ ;  /* 0x00000000004e7805 */ /* 0x000fe2000001ff00 */
[----:B------:R-:W-:Y:S01]  /*d720*/  CS2R R76, SRZ ;  /* 0x00000000004c7805 */ /* 0x000fe2000001ff00 */
[----:B-1----:R-:W-:Y:S01]  /*d730*/  @!P2 IMAD.WIDE R32, R6, 0x2, R4 ;  /* 0x000000020620a825 */ /* 0x002fe200078e0204 */
[----:B------:R-:W-:Y:S02]  /*d740*/  @!P0 IADD3.X R27, R5, R25, RZ, P3, !PT ;  /* 0x00000019051b8210 */ /* 0x000fe40001ffe4ff */
[----:B------:R-:W-:Y:S01]  /*d750*/  @!P0 IADD3 R24, P3, R2, R0, RZ ;  /* 0x0000000002188210 */ /* 0x000fe20007f7e0ff */
[----:B------:R-:W-:Y:S01]  /*d760*/  CS2R R50, SRZ ;  /* 0x0000000000327805 */ /* 0x000fe2000001ff00 */
[----:B------:R-:W-:Y:S01]  /*d770*/  @!P1 SHF.L.U32 R0, R35, 0x3, RZ ;  /* 0x0000000323009819 */ /* 0x000fe200000006ff */
[----:B------:R-:W-:Y:S01]  /*d780*/  CS2R R48, SRZ ;  /* 0x0000000000307805 */ /* 0x000fe2000001ff00 */
[----:B------:R-:W-:Y:S01]  /*d790*/  CS2R R54, SRZ ;  /* 0x0000000000367805 */ /* 0x000fe2000001ff00 */
[----:B------:R-:W-:Y:S01]  /*d7a0*/  CS2R R52, SRZ ;  /* 0x0000000000347805 */ /* 0x000fe2000001ff00 */
[----:B----4-:R-:W-:Y:S01]  /*d7b0*/  @!P2 IMAD.WIDE R30, R6, 0x2, R2 ;  /* 0x00000002061ea825 */ /* 0x010fe200078e0202 */
[----:B------:R1:W5:Y:S03]  /*d7c0*/  @!P2 LD.E.128 R64, [R32.64] ;  /* 0x000000082040a980 */ /* 0x000366000c101d00 */
[C---:B------:R-:W-:Y:S01]  /*d7d0*/  @!P1 IMAD.WIDE R28, R0.reuse, 0x2, R4 ;  /* 0x00000002001c9825 */ /* 0x040fe200078e0204 */
[----:B------:R1:W5:Y:S03]  /*d7e0*/  @!P2 LD.E.128 R68, [R30.64] ;  /* 0x000000081e44a980 */ /* 0x000366000c101d00 */
[----:B------:R-:W-:Y:S01]  /*d7f0*/  @!P1 IMAD.WIDE R4, R0, 0x2, R2 ;  /* 0x0000000200049825 */ /* 0x000fe200078e0202 */
[----:B------:R1:W5:Y:S03]  /*d800*/  @!P1 LD.E.128 R80, [R28.64] ;  /* 0x000000081c509980 */ /* 0x000366000c101d00 */
[----:B------:R-:W-:Y:S01]  /*d810*/  @!P0 IMAD.X R25, R3, 0x1, R25, P3 ;  /* 0x0000000103198824 */ /* 0x000fe200018e0619 */
[----:B------:R1:W5:Y:S04]  /*d820*/  @!P1 LD.E.128 R76, [R4.64] ;  /* 0x00000008044c9980 */ /* 0x000368000c101d00 */
[----:B------:R1:W5:Y:S04]  /*d830*/  @!P0 LD.E.128 R48, [R26.64] ;  /* 0x000000081a308980 */ /* 0x000368000c101d00 */
[----:B------:R1:W5:Y:S02]  /*d840*/  @!P0 LD.E.128 R52, [R24.64] ;  /* 0x0000000818348980 */ /* 0x000364000c101d00 */
.L_x_1634:
[----:B--2---:R-:W-:Y:S05]  /*d850*/  BSYNC B0 ;  /* 0x0000000000007941 */ /* 0x004fea0003800000 */
.L_x_1633:
        /* <DEDUP_REMOVED lines=152> */
.L_x_1638:
[----:B------:R-:W-:Y:S05]  /*e1e0*/  BSYNC B0 ;  /* 0x0000000000007941 */ /* 0x000fea0003800000 */
.L_x_1637:
        /* <DEDUP_REMOVED lines=8> */
[----:B------:R-:W-:-:S02]  /*e270*/  SHF.R.U64 R56, R20, 0x10, R21 ;  /* 0x0000001014387819 */ /* 0x000fc40000001215 */
[----:B------:R-:W-:Y:S02]  /*e280*/  SHF.R.U32.HI R26, RZ, 0x10, R21 ;  /* 0x00000010ff1a7819 */ /* 0x000fe40000011615 */
[----:B------:R-:W-:Y:S02]  /*e290*/  SHF.R.U64 R39, R22, 0x10, R23 ;  /* 0x0000001016277819 */ /* 0x000fe40000001217 */
[--C-:B--2---:R-:W-:Y:S01]  /*e2a0*/  SHF.R.U64 R35, R14, 0x10, R15.reuse ;  /* 0x000000100e237819 */ /* 0x104fe2000000120f */
[----:B------:R-:W-:Y:S01]  /*e2b0*/  HADD2.F32 R58, -RZ, R26.H0_H0 ;  /* 0x2000001aff3a7230 */ /* 0x000fe20000004100 */
[----:B------:R-:W-:Y:S02]  /*e2c0*/  SHF.R.U32.HI R27, RZ, 0x10, R15 ;  /* 0x00000010ff1b7819 */ /* 0x000fe4000001160f */
[----:B------:R-:W-:-:S05]  /*e2d0*/  SHF.R.U32.HI R28, RZ, 0x10, R23 ;  /* 0x00000010ff1c7819 */ /* 0x000fca0000011617 */
        /* <DEDUP_REMOVED lines=34> */
[----:B------:R-:W-:Y:S01]  /*e500*/  FMUL.FTZ R31, R2, R16 ;  /* 0x00000010021f7220 */ /* 0x000fe20000410000 */
[----:B------:R-:W-:Y:S01]  /*e510*/  HADD2.F32 R10, -RZ, R19.H0_H0 ;  /* 0x20000013ff0a7230 */ /* 0x000fe20000004100 */
[----:B------:R-:W-:Y:S01]  /*e520*/  FMUL.FTZ R3, R22, R4 ;  /* 0x0000000416037220 */ /* 0x000fe20000410000 */
[----:B------:R-:W-:Y:S01]  /*e530*/  HADD2.F32 R17, -RZ, R27.H0_H0 ;  /* 0x2000001bff117230 */ /* 0x000fe20000004100 */
[----:B------:R-:W-:Y:S01]  /*e540*/  FFMA.FTZ R36, R2, R58, R0 ;  /* 0x0000003a02247223 */ /* 0x000fe20000010000 */
[--C-:B------:R-:W-:Y:S01]  /*e550*/  HADD2.F32 R0, -RZ, R86.reuse.H1_H1 ;  /* 0x30000056ff007230 */ /* 0x100fe20000004100 */
[C---:B------:R-:W-:Y:S01]  /*e560*/  FFMA.FTZ R33, R5.reuse, R6, R3 ;  /* 0x0000000605217223 */ /* 0x040fe20000010003 */
[----:B------:R-:W-:Y:S01]  /*e570*/  HADD2.F32 R2, -RZ, R86.H0_H0 ;  /* 0x20000056ff027230 */ /* 0x000fe20000004100 */
[----:B------:R-:W-:Y:S01]  /*e580*/  FMUL.FTZ R30, R5, R4 ;  /* 0x00000004051e7220 */ /* 0x000fe20000410000 */
[----:B------:R-:W-:Y:S01]  /*e590*/  HADD2.F32 R3, -RZ, R87.H1_H1 ;  /* 0x30000057ff037230 */ /* 0x000fe20000004100 */
[----:B------:R-:W-:Y:S01]  /*e5a0*/  FMUL.FTZ R5, R15, R0 ;  /* 0x000000000f057220 */ /* 0x000fe20000410000 */
[----:B------:R-:W-:Y:S01]  /*e5b0*/  HADD2.F32 R12, -RZ, R18.H0_H0 ;  /* 0x20000012ff0c7230 */ /* 0x000fe20000004100 */
[----:B------:R-:W-:Y:S01]  /*e5c0*/  FMUL.FTZ R16, R20, R2 ;  /* 0x0000000214107220 */ /* 0x000fe20000410000 */
[----:B------:R-:W-:Y:S01]  /*e5d0*/  HADD2.F32 R4, -RZ, R88.H0_H0 ;  /* 0x20000058ff047230 */ /* 0x000fe20000004100 */
[C---:B------:R-:W-:Y:S01]  /*e5e0*/  FFMA.FTZ R26, R10.reuse, R3, R5 ;  /* 0x000000030a1a7223 */ /* 0x040fe20000010005 */
[----:B------:R-:W-:Y:S01]  /*e5f0*/  HADD2.F32 R11, -RZ, R18.H1_H1 ;  /* 0x30000012ff0b7230 */ /* 0x000fe20000004100 */
[----:B------:R-:W-:Y:S01]  /*e600*/  FMUL.FTZ R18, R10, R0 ;  /* 0x000000000a127220 */ /* 0x000fe20000410000 */
[----:B------:R-:W-:Y:S01]  /*e610*/  HADD2.F32 R9, -RZ, R19.H1_H1 ;  /* 0x30000013ff097230 */ /* 0x000fe20000004100 */
[-C--:B------:R-:W-:Y:S01]  /*e620*/  FMUL.FTZ R0, R14, R17.reuse ;  /* 0x000000110e007220 */ /* 0x080fe20000410000 */
[----:B------:R-:W-:Y:S01]  /*e630*/  HADD2.F32 R5, -RZ, R38.H0_H0 ;  /* 0x20000026ff057230 */ /* 0x000fe20000004100 */
[C---:B------:R-:W-:Y:S01]  /*e640*/  FFMA.FTZ R34, R12.reuse, R4, R16 ;  /* 0x000000040c227223 */ /* 0x040fe20000010010 */
[----:B------:R-:W-:Y:S01]  /*e650*/  HADD2.F32 R10, -RZ, R35.H0_H0 ;  /* 0x20000023ff0a7230 */ /* 0x000fe20000004100 */
[C---:B------:R-:W-:Y:S01]  /*e660*/  FMUL.FTZ R16, R9.reuse, R17 ;  /* 0x0000001109107220 */ /* 0x040fe20000410000 */
[----:B------:R-:W-:Y:S01]  /*e670*/  HADD2.F32 R38, -RZ, R56.H0_H0 ;  /* 0x20000038ff267230 */ /* 0x000fe20000004100 */
[----:B------:R-:W-:Y:S01]  /*e680*/  FMUL.FTZ R27, R12, R2 ;  /* 0x000000020c1b7220 */ /* 0x000fe20000410000 */
[----:B------:R-:W-:Y:S01]  /*e690*/  HADD2.F32 R35, -RZ, R39.H0_H0 ;  /* 0x20000027ff237230 */ /* 0x000fe20000004100 */
[----:B------:R-:W-:-:S02]  /*e6a0*/  FFMA.FTZ R17, R9, R57, R0 ;  /* 0x0000003909117223 */ /* 0x000fc40000010000 */
[-C--:B------:R-:W-:Y:S02]  /*e6b0*/  FMUL.FTZ R2, R25, R5.reuse ;  /* 0x0000000519027220 */ /* 0x080fe40000410000 */
[-C--:B------:R-:W-:Y:S02]  /*e6c0*/  FMUL.FTZ R0, R23, R10.reuse ;  /* 0x0000000a17007220 */ /* 0x080fe40000410000 */
[----:B------:R-:W-:Y:S02]  /*e6d0*/  FMUL.FTZ R12, R13, R5 ;  /* 0x000000050d0c7220 */ /* 0x000fe40000410000 */
[----:B------:R-:W-:Y:S02]  /*e6e0*/  FMUL.FTZ R9, R11, R10 ;  /* 0x0000000a0b097220 */ /* 0x000fe40000410000 */
[----:B------:R-:W-:Y:S02]  /*e6f0*/  FFMA.FTZ R19, R13, R38, R2 ;  /* 0x000000260d137223 */ /* 0x000fe40000010002 */
[----:B------:R-:W-:Y:S01]  /*e700*/  FFMA.FTZ R28, R11, R35, R0 ;  /* 0x000000230b1c7223 */ /* 0x000fe20000010000 */
[----:B------:R-:W-:Y:S01]  /*e710*/  F2FP.PACK_AB R11, R17, R26 ;  /* 0x0000001a110b723e */ /* 0x000fe200000000ff */
[----:B------:R-:W-:-:S02]  /*e720*/  FFMA.FTZ R5, R20, R4, -R27 ;  /* 0x0000000414057223 */ /* 0x000fc4000001081b */
        /* <DEDUP_REMOVED lines=8> */
[----:B------:R-:W-:-:S02]  /*e7b0*/  FFMA.FTZ R2, R25, R38, -R12 ;  /* 0x0000002619027223 */ /* 0x000fc4000001080c */
[----:B------:R-:W-:Y:S01]  /*e7c0*/  FFMA.FTZ R4, R23, R35, -R9 ;  /* 0x0000002317047223 */ /* 0x000fe20000010809 */
[----:B------:R-:W-:Y:S02]  /*e7d0*/  F2FP.PACK_AB R15, R0, R3 ;  /* 0x00000003000f723e */ /* 0x000fe400000000ff */
[----:B------:R-:W-:Y:S02]  /*e7e0*/  F2FP.PACK_AB R12, R2, R6 ;  /* 0x00000006020c723e */ /* 0x000fe400000000ff */
[----:B------:R-:W-:Y:S02]  /*e7f0*/  F2FP.PACK_AB R14, R4, R5 ;  /* 0x00000005040e723e */ /* 0x000fe400000000ff */
[----:B------:R-:W-:-:S03]  /*e800*/  F2FP.PACK_AB R9, R36, R37 ;  /* 0x000000252409723e */ /* 0x000fc600000000ff */
[----:B------:R2:W-:Y:S04]  /*e810*/  STS.128 [R59], R12 ;  /* 0x0000000c3b007388 */ /* 0x0005e80000000c00 */
[----:B------:R2:W-:Y:S02]  /*e820*/  STS.128 [R29+0x6080], R8 ;  /* 0x006080081d007388 */ /* 0x0005e40000000c00 */
.L_x_1640:
[----:B------:R-:W-:Y:S05]  /*e830*/  BSYNC B0 ;  /* 0x0000000000007941 */ /* 0x000fea0003800000 */
.L_x_1639:
        /* <DEDUP_REMOVED lines=11> */
[----:B------:R-:W-:Y:S02]  /*e8f0*/  SHF.R.U32.HI R28, RZ, 0x10, R47 ;  /* 0x00000010ff1c7819 */ /* 0x000fe4000001162f */
[----:B------:R-:W-:Y:S01]  /*e900*/  SHF.R.U64 R34, R42, 0x10, R43 ;  /* 0x000000102a227819 */ /* 0x000fe2000000122b */
[----:B------:R-:W-:Y:S01]  /*e910*/  HADD2.F32 R24, -RZ, R25.H0_H0 ;  /* 0x20000019ff187230 */ /* 0x000fe20000004100 */
[----:B------:R-:W-:Y:S01]  /*e920*/  SHF.R.U64 R39, R44, 0x10, R45 ;  /* 0x000000102c277819 */ /* 0x000fe2000000122d */
[----:B------:R-:W-:Y:S01]  /*e930*/  HADD2.F32 R40, -RZ, R28.H0_H0 ;  /* 0x2000001cff287230 */ /* 0x000fe20000004100 */
[----:B------:R-:W-:-:S03]  /*e940*/  SHF.R.U64 R38, R46, 0x10, R47 ;  /* 0x000000102e267819 */ /* 0x000fc6000000122f */
        /* <DEDUP_REMOVED lines=34> */
[----:B------:R-:W-:Y:S01]  /*eb70*/  FMUL.FTZ R0, R19, R14 ;  /* 0x0000000e13007220 */ /* 0x000fe20000410000 */
[--C-:B------:R-:W-:Y:S01]  /*eb80*/  HADD2.F32 R10, -RZ, R15.reuse.H0_H0 ;  /* 0x2000000fff0a7230 */ /* 0x100fe20000004100 */
[-C--:B------:R-:W-:Y:S01]  /*eb90*/  FMUL.FTZ R3, R20, R4.reuse ;  /* 0x0000000414037220 */ /* 0x080fe20000410000 */
[----:B------:R-:W-:Y:S01]  /*eba0*/  HADD2.F32 R8, -RZ, R15.H1_H1 ;  /* 0x3000000fff087230 */ /* 0x000fe20000004100 */
[----:B------:R-:W-:Y:S01]  /*ebb0*/  FFMA.FTZ R35, R2, R41, R0 ;  /* 0x0000002902237223 */ /* 0x000fe20000010000 */
[----:B------:R-:W-:Y:S01]  /*ebc0*/  HADD2.F32 R0, -RZ, R90.H1_H1 ;  /* 0x3000005aff007230 */ /* 0x000fe20000004100 */
[C---:B------:R-:W-:Y:S01]  /*ebd0*/  FFMA.FTZ R32, R9.reuse, R5, R3 ;  /* 0x0000000509207223 */ /* 0x040fe20000010003 */
[--C-:B------:R-:W-:Y:S01]  /*ebe0*/  HADD2.F32 R3, -RZ, R92.reuse.H0_H0 ;  /* 0x2000005cff037230 */ /* 0x100fe20000004100 */
[----:B------:R-:W-:Y:S01]  /*ebf0*/  FMUL.FTZ R29, R9, R4 ;  /* 0x00000004091d7220 */ /* 0x000fe20000410000 */
[----:B------:R-:W-:Y:S01]  /*ec00*/  HADD2.F32 R4, -RZ, R92.H1_H1 ;  /* 0x3000005cff047230 */ /* 0x000fe20000004100 */
[----:B------:R-:W-:-:S02]  /*ec10*/  FMUL.FTZ R9, R17, R0 ;  /* 0x0000000011097220 */ /* 0x000fc40000410000 */
[----:B------:R-:W-:Y:S01]  /*ec20*/  FMUL.FTZ R30, R2, R14 ;  /* 0x0000000e021e7220 */ /* 0x000fe20000410000 */
[----:B------:R-:W-:Y:S01]  /*ec30*/  HADD2.F32 R2, -RZ, R90.H0_H0 ;  /* 0x2000005aff027230 */ /* 0x000fe20000004100 */
[C---:B------:R-:W-:Y:S01]  /*ec40*/  FFMA.FTZ R25, R10.reuse, R3, R9 ;  /* 0x000000030a197223 */ /* 0x040fe20000010009 */
[----:B------:R-:W-:Y:S01]  /*ec50*/  HADD2.F32 R9, -RZ, R37.H0_H0 ;  /* 0x20000025ff097230 */ /* 0x000fe20000004100 */
[----:B------:R-:W-:Y:S01]  /*ec60*/  FMUL.FTZ R15, R10, R0 ;  /* 0x000000000a0f7220 */ /* 0x000fe20000410000 */
[----:B------:R-:W-:Y:S01]  /*ec70*/  HADD2.F32 R10, -RZ, R34.H0_H0 ;  /* 0x20000022ff0a7230 */ /* 0x000fe20000004100 */
[----:B------:R-:W-:Y:S01]  /*ec80*/  FMUL.FTZ R14, R18, R2 ;  /* 0x00000002120e7220 */ /* 0x000fe20000410000 */
[----:B------:R-:W-:Y:S01]  /*ec90*/  HADD2.F32 R34, -RZ, R38.H0_H0 ;  /* 0x20000026ff227230 */ /* 0x000fe20000004100 */
[----:B------:R-:W-:Y:S02]  /*eca0*/  FMUL.FTZ R0, R16, R24 ;  /* 0x0000001810007220 */ /* 0x000fe40000410000 */
[----:B------:R-:W-:-:S02]  /*ecb0*/  FMUL.FTZ R27, R12, R2 ;  /* 0x000000020c1b7220 */ /* 0x000fc40000410000 */
[-C--:B------:R-:W-:Y:S02]  /*ecc0*/  FMUL.FTZ R2, R23, R9.reuse ;  /* 0x0000000917027220 */ /* 0x080fe40000410000 */
[----:B------:R-:W-:Y:S02]  /*ecd0*/  FFMA.FTZ R33, R12, R4, R14 ;  /* 0x000000040c217223 */ /* 0x000fe4000001000e */
[C---:B------:R-:W-:Y:S02]  /*ece0*/  FFMA.FTZ R14, R8.reuse, R40, R0 ;  /* 0x00000028080e7223 */ /* 0x040fe40000010000 */
[----:B------:R-:W-:Y:S02]  /*ecf0*/  FMUL.FTZ R12, R8, R24 ;  /* 0x00000018080c7220 */ /* 0x000fe40000410000 */
[----:B------:R-:W-:Y:S02]  /*ed00*/  FMUL.FTZ R0, R21, R10 ;  /* 0x0000000a15007220 */ /* 0x000fe40000410000 */
[----:B------:R-:W-:-:S02]  /*ed10*/  FMUL.FTZ R9, R13, R9 ;  /* 0x000000090d097220 */ /* 0x000fc40000410000 */
[----:B------:R-:W-:Y:S02]  /*ed20*/  FFMA.FTZ R24, R13, R39, R2 ;  /* 0x000000270d187223 */ /* 0x000fe40000010002 */
[C---:B------:R-:W-:Y:S02]  /*ed30*/  FMUL.FTZ R8, R11.reuse, R10 ;  /* 0x0000000a0b087220 */ /* 0x040fe40000410000 */
[----:B------:R-:W-:Y:S02]  /*ed40*/  FFMA.FTZ R13, R22, R6, -R31 ;  /* 0x00000006160d7223 */ /* 0x000fe4000001081f */
[----:B------:R-:W-:Y:S02]  /*ed50*/  FFMA.FTZ R6, R20, R5, -R29 ;  /* 0x0000000514067223 */ /* 0x000fe4000001081d */
[----:B------:R-:W-:Y:S01]  /*ed60*/  FFMA.FTZ R28, R11, R34, R0 ;  /* 0x000000220b1c7223 */ /* 0x000fe20000010000 */
[----:B------:R-:W-:Y:S01]  /*ed70*/  F2FP.PACK_AB R11, R14, R25 ;  /* 0x000000190e0b723e */ /* 0x000fe200000000ff */
[----:B------:R-:W-:-:S02]  /*ed80*/  FFMA.FTZ R5, R18, R4, -R27 ;  /* 0x0000000412057223 */ /* 0x000fc4000001081b */
[----:B------:R-:W-:Y:S02]  /*ed90*/  FFMA.FTZ R10, R19, R41, -R30 ;  /* 0x00000029130a7223 */ /* 0x000fe4000001081e */
[----:B------:R-:W-:Y:S02]  /*eda0*/  FFMA.FTZ R3, R17, R3, -R15 ;  /* 0x0000000311037223 */ /* 0x000fe4000001080f */
[----:B------:R-:W-:Y:S01]  /*edb0*/  FFMA.FTZ R0, R16, R40, -R12 ;  /* 0x0000002810007223 */ /* 0x000fe2000001080c */
[----:B------:R-:W-:Y:S01]  /*edc0*/  F2FP.PACK_AB R13, R10, R13 ;  /* 0x0000000d0a0d723e */ /* 0x000fe200000000ff */
[----:B------:R-:W-:Y:S01]  /*edd0*/  FFMA.FTZ R2, R23, R39, -R9 ;  /* 0x0000002717027223 */ /* 0x000fe20000010809 */
[----:B------:R-:W-:Y:S01]  /*ede0*/  F2FP.PACK_AB R9, R35, R36 ;  /* 0x000000242309723e */ /* 0x000fe200000000ff */
[----:B------:R-:W-:Y:S01]  /*edf0*/  FFMA.FTZ R4, R21, R34, -R8 ;  /* 0x0000002215047223 */ /* 0x000fe20000010808 */
[----:B------:R-:W-:Y:S02]  /*ee00*/  F2FP.PACK_AB R15, R0, R3 ;  /* 0x00000003000f723e */ /* 0x000fe400000000ff */
[----:B------:R-:W-:-:S02]  /*ee10*/  F2FP.PACK_AB R12, R2, R6 ;  /* 0x00000006020c723e */ /* 0x000fc400000000ff */
[----:B------:R-:W-:Y:S02]  /*ee20*/  F2FP.PACK_AB R14, R4, R5 ;  /* 0x00000005040e723e */ /* 0x000fe400000000ff */
[----:B------:R-:W-:Y:S02]  /*ee30*/  F2FP.PACK_AB R8, R24, R32 ;  /* 0x000000201808723e */ /* 0x000fe400000000ff */
[----:B------:R-:W-:Y:S01]  /*ee40*/  F2FP.PACK_AB R10, R28, R33 ;  /* 0x000000211c0a723e */ /* 0x000fe200000000ff */
[----:B------:R2:W-:Y:S04]  /*ee50*/  STS.128 [R56], R12 ;  /* 0x0000000c38007388 */ /* 0x0005e80000000c00 */
[----:B------:R2:W-:Y:S02]  /*ee60*/  STS.128 [R26+0x6080], R8 ;  /* 0x006080081a007388 */ /* 0x0005e40000000c00 */
.L_x_1636:
[----:B------:R-:W-:Y:S05]  /*ee70*/  BSYNC B1 ;  /* 0x0000000000017941 */ /* 0x000fea0003800000 */
.L_x_1635:
[----:B------:R-:W-:-:S04]  /*ee80*/  IADD3 R0, R114, 0x40, RZ ;  /* 0x0000004072007810 */ /* 0x000fc80007ffe0ff */
[----:B------:R-:W-:-:S13]  /*ee90*/  ISETP.GE.AND P0, PT, R0, R84, PT ;  /* 0x000000540000720c */ /* 0x000fda0003f06270 */
[----:B------:R-:W-:Y:S05]  /*eea0*/  @P0 BRA `(.L_x_1620) ;  /* 0x000012f000000947 */ /* 0x000fea0003800000 */
[----:B------:R3:W5:Y:S04]  /*eeb0*/  LDL R45, [R1+0x10c] ;  /* 0x00010c00012d7983 */ /* 0x0007680000100800 */
[----:B------:R3:W5:Y:S04]  /*eec0*/  LDL R44, [R1+0x110] ;  /* 0x00011000012c7983 */ /* 0x0007680000100800 */
[----:B------:R3:W5:Y:S01]  /*eed0*/  LDL R43, [R1+0x114] ;  /* 0x00011400012b7983 */ /* 0x0007620000100800 */
[----:B------:R-:W-:Y:S01]  /*eee0*/  ISETP.GE.AND P0, PT, R108, c[0x0][0x27c], PT ;  /* 0x00009f006c007a0c */ /* 0x000fe20003f06270 */
[----:B------:R-:W-:-:S12]  /*eef0*/  BSSY B0, `(.L_x_1641) ;  /* 0x0000062000007945 */ /* 0x000fd80003800000 */
[----:B------:R-:W-:Y:S05]  /*ef00*/  @P0 BRA `(.L_x_1642) ;  /* 0x0000060000000947 */ /* 0x000fea0003800000 */
[----:B------:R-:W4:Y:S01]  /*ef10*/  LDL R42, [R1+0x140] ;  /* 0x00014000012a7983 */ /* 0x000f220000100800 */
        /* <DEDUP_REMOVED lines=15> */
[----:B------:R-:W-:Y:S01]  /*f010*/  SHF.R.U64 R37, R52, 0x10, R53 ;  /* 0x0000001034257819 */ /* 0x000fe20000001235 */
[----:B------:R-:W-:Y:S01]  /*f020*/  HADD2.F32 R24, -RZ, R25.H0_H0 ;  /* 0x20000019ff187230 */ /* 0x000fe20000004100 */
[----:B--2---:R-:W-:Y:S01]  /*f030*/  SHF.L.U32 R26, R0, 0x1, RZ ;  /* 0x00000001001a7819 */ /* 0x004fe200000006ff */
[----:B------:R-:W-:Y:S01]  /*f040*/  HADD2.F32 R0, -RZ, R91.H1_H1 ;  /* 0x3000005bff007230 */ /* 0x000fe20000004100 */
[----:B------:R-:W-:Y:S02]  /*f050*/  SHF.R.U32.HI R28, RZ, 0x10, R51 ;  /* 0x00000010ff1c7819 */ /* 0x000fe40000011633 */
[----:B------:R-:W-:Y:S01]  /*f060*/  SHF.R.U64 R32, R54, 0x10, R55 ;  /* 0x0000001036207819 */ /* 0x000fe20000001237 */
[----:B------:R-:W2:Y:S01]  /*f070*/  LDS.128 R12, [R26+0x6080] ;  /* 0x006080001a0c7984 */ /* 0x000ea20000000c00 */
[----:B------:R-:W-:Y:S01]  /*f080*/  SHF.R.U64 R39, R48, 0x10, R49 ;  /* 0x0000001030277819 */ /* 0x000fe20000001231 */
[----:B------:R-:W-:Y:S01]  /*f090*/  HADD2.F32 R40, -RZ, R28.H0_H0 ;  /* 0x2000001cff287230 */ /* 0x000fe20000004100 */
[----:B------:R-:W-:-:S03]  /*f0a0*/  SHF.R.U64 R38, R50, 0x10, R51 ;  /* 0x0000001032267819 */ /* 0x000fc60000001233 */
[----:B------:R-:W-:Y:S02]  /*f0b0*/  HADD2.F32 R39, -RZ, R39.H0_H0 ;  /* 0x20000027ff277230 */ /* 0x000fe40000004100 */
[--C-:B--2---:R-:W-:Y:S02]  /*f0c0*/  HADD2.F32 R3, -RZ, R13.reuse.H0_H0 ;  /* 0x2000000dff037230 */ /* 0x104fe40000004100 */
[----:B------:R-:W-:Y:S02]  /*f0d0*/  HADD2.F32 R2, -RZ, R13.H1_H1 ;  /* 0x3000000dff027230 */ /* 0x000fe40000004100 */
[----:B------:R-:W-:Y:S01]  /*f0e0*/  HADD2.F32 R13, -RZ, R12.H1_H1 ;  /* 0x3000000cff0d7230 */ /* 0x000fe20000004100 */
[----:B------:R-:W-:Y:S01]  /*f0f0*/  FMUL.FTZ R31, R3, R0 ;  /* 0x00000000031f7220 */ /* 0x000fe20000410000 */
[----:B----4-:R-:W2:Y:S02]  /*f100*/  LDS.128 R8, [R42] ;  /* 0x000000002a087984 */ /* 0x010ea40000000c00 */
[----:B--2---:R-:W-:-:S02]  /*f110*/  HADD2.F32 R22, -RZ, R9.H0_H0 ;  /* 0x20000009ff167230 */ /* 0x004fc40000004100 */
        /* <DEDUP_REMOVED lines=20> */
[----:B------:R-:W-:Y:S01]  /*f260*/  HADD2.F32 R10, -RZ, R15.H0_H0 ;  /* 0x2000000fff0a7230 */ /* 0x000fe20000004100 */
[----:B------:R-:W-:Y:S01]  /*f270*/  FMUL.FTZ R29, R9, R4 ;  /* 0x00000004091d7220 */ /* 0x000fe20000410000 */
[----:B------:R-:W-:Y:S01]  /*f280*/  HADD2.F32 R3, -RZ, R96.H1_H1 ;  /* 0x30000060ff037230 */ /* 0x000fe20000004100 */
[----:B------:R-:W-:Y:S01]  /*f290*/  FMUL.FTZ R9, R17, R0 ;  /* 0x0000000011097220 */ /* 0x000fe20000410000 */
[----:B------:R-:W-:-:S02]  /*f2a0*/  HADD2.F32 R2, -RZ, R94.H0_H0 ;  /* 0x2000005eff027230 */ /* 0x000fc40000004100 */
[----:B------:R-:W-:Y:S01]  /*f2b0*/  HADD2.F32 R23, -RZ, R8.H1_H1 ;  /* 0x30000008ff177230 */ /* 0x000fe20000004100 */
[----:B------:R-:W-:Y:S01]  /*f2c0*/  FFMA.FTZ R25, R10, R3, R9 ;  /* 0x000000030a197223 */ /* 0x000fe20000010009 */
[----:B------:R-:W-:Y:S01]  /*f2d0*/  HADD2.F32 R9, -RZ, R37.H0_H0 ;  /* 0x20000025ff097230 */ /* 0x000fe20000004100 */
[----:B------:R-:W-:Y:S01]  /*f2e0*/  FMUL.FTZ R14, R18, R2 ;  /* 0x00000002120e7220 */ /* 0x000fe20000410000 */
[----:B------:R-:W-:Y:S01]  /*f2f0*/  HADD2.F32 R8, -RZ, R15.H1_H1 ;  /* 0x3000000fff087230 */ /* 0x000fe20000004100 */
[----:B------:R-:W-:Y:S01]  /*f300*/  FMUL.FTZ R15, R10, R0 ;  /* 0x000000000a0f7220 */ /* 0x000fe20000410000 */
[----:B------:R-:W-:Y:S01]  /*f310*/  HADD2.F32 R4, -RZ, R97.H0_H0 ;  /* 0x20000061ff047230 */ /* 0x000fe20000004100 */
[----:B------:R-:W-:Y:S01]  /*f320*/  FMUL.FTZ R0, R16, R24 ;  /* 0x0000001810007220 */ /* 0x000fe20000410000 */
[----:B------:R-:W-:Y:S01]  /*f330*/  HADD2.F32 R10, -RZ, R32.H0_H0 ;  /* 0x20000020ff0a7230 */ /* 0x000fe20000004100 */
[----:B------:R-:W-:Y:S01]  /*f340*/  FMUL.FTZ R27, R12, R2 ;  /* 0x000000020c1b7220 */ /* 0x000fe20000410000 */
[----:B------:R-:W-:Y:S01]  /*f350*/  HADD2.F32 R32, -RZ, R38.H0_H0 ;  /* 0x20000026ff207230 */ /* 0x000fe20000004100 */
[----:B------:R-:W-:-:S02]  /*f360*/  FMUL.FTZ R2, R23, R9 ;  /* 0x0000000917027220 */ /* 0x000fc40000410000 */
[----:B------:R-:W-:Y:S02]  /*f370*/  FFMA.FTZ R34, R12, R4, R14 ;  /* 0x000000040c227223 */ /* 0x000fe4000001000e */
[C---:B------:R-:W-:Y:S02]  /*f380*/  FFMA.FTZ R14, R8.reuse, R40, R0 ;  /* 0x00000028080e7223 */ /* 0x040fe40000010000 */
[----:B------:R-:W-:Y:S02]  /*f390*/  FMUL.FTZ R12, R8, R24 ;  /* 0x00000018080c7220 */ /* 0x000fe40000410000 */
[----:B------:R-:W-:Y:S02]  /*f3a0*/  FMUL.FTZ R0, R21, R10 ;  /* 0x0000000a15007220 */ /* 0x000fe40000410000 */
[C---:B------:R-:W-:Y:S02]  /*f3b0*/  FMUL.FTZ R9, R13.reuse, R9 ;  /* 0x000000090d097220 */ /* 0x040fe40000410000 */
[----:B------:R-:W-:-:S02]  /*f3c0*/  FFMA.FTZ R24, R13, R39, R2 ;  /* 0x000000270d187223 */ /* 0x000fc40000010002 */
[C---:B------:R-:W-:Y:S02]  /*f3d0*/  FMUL.FTZ R8, R11.reuse, R10 ;  /* 0x0000000a0b087220 */ /* 0x040fe40000410000 */
[----:B------:R-:W-:Y:S02]  /*f3e0*/  FFMA.FTZ R13, R22, R6, -R31 ;  /* 0x00000006160d7223 */ /* 0x000fe4000001081f */
[----:B------:R-:W-:Y:S02]  /*f3f0*/  FFMA.FTZ R6, R20, R5, -R29 ;  /* 0x0000000514067223 */ /* 0x000fe4000001081d */
[----:B------:R-:W-:Y:S01]  /*f400*/  FFMA.FTZ R28, R11, R32, R0 ;  /* 0x000000200b1c7223 */ /* 0x000fe20000010000 */
[----:B------:R-:W-:Y:S01]  /*f410*/  F2FP.PACK_AB R11, R14, R25 ;  /* 0x000000190e0b723e */ /* 0x000fe200000000ff */
[----:B------:R-:W-:Y:S02]  /*f420*/  FFMA.FTZ R5, R18, R4, -R27 ;  /* 0x0000000412057223 */ /* 0x000fe4000001081b */
        /* <DEDUP_REMOVED lines=11> */
[----:B------:R-:W-:Y:S01]  /*f4e0*/  F2FP.PACK_AB R10, R28, R34 ;  /* 0x000000221c0a723e */ /* 0x000fe200000000ff */
[----:B------:R2:W-:Y:S04]  /*f4f0*/  STS.128 [R42], R12 ;  /* 0x0000000c2a007388 */ /* 0x0005e80000000c00 */
[----:B------:R2:W-:Y:S02]  /*f500*/  STS.128 [R26+0x6080], R8 ;  /* 0x006080081a007388 */ /* 0x0005e40000000c00 */
.L_x_1642:
[----:B------:R-:W-:Y:S05]  /*f510*/  BSYNC B0 ;  /* 0x0000000000007941 */ /* 0x000fea0003800000 */
.L_x_1641:
[----:B------:R-:W-:Y:S01]  /*f520*/  ISETP.GE.AND P0, PT, R113, c[0x0][0x27c], PT ;  /* 0x00009f0071007a0c */ /* 0x000fe20003f06270 */
[----:B------:R-:W-:-:S12]  /*f530*/  BSSY B0, `(.L_x_1643) ;  /* 0x0000063000007945 */ /* 0x000fd80003800000 */
[----:B------:R-:W-:Y:S05]  /*f540*/  @P0 BRA `(.L_x_1644) ;  /* 0x0000061000000947 */ /* 0x000fea0003800000 */
[----:B------:R-:W4:Y:S04]  /*f550*/  LDL R2, [R1+0x30] ;  /* 0x0000300001027983 */ /* 0x000f280000100800 */
[----:B--2---:R-:W2:Y:S01]  /*f560*/  LDL R42, [R1+0x138] ;  /* 0x00013800012a7983 */ /* 0x004ea20000100800 */
[----:B------:R-:W-:Y:S01]  /*f570*/  MOV R0, c[0x0][0x27c] ;  /* 0x00009f0000007a02 */ /* 0x000fe20000000f00 */
[----:B------:R-:W-:Y:S01]  /*f580*/  HADD2.F32 R6, -RZ, R98.H1_H1 ;  /* 0x30000062ff067230 */ /* 0x000fe20000004100 */
[----:B------:R-:W-:Y:S02]  /*f590*/  SHF.R.U32.HI R4, RZ, 0x10, R69 ;  /* 0x00000010ff047819 */ /* 0x000fe40000011645 */
[----:B------:R-:W-:Y:S02]  /*f5a0*/  SHF.R.U32.HI R24, RZ, 0x10, R65 ;  /* 0x00000010ff187819 */ /* 0x000fe40000011641 */
[----:B------:R-:W-:-:S02]  /*f5b0*/  SHF.R.U32.HI R25, RZ, 0x10, R71 ;  /* 0x00000010ff197819 */ /* 0x000fc40000011647 */
[----:B------:R-:W-:Y:S01]  /*f5c0*/  SHF.R.U64 R32, R68, 0x10, R69 ;  /* 0x0000001044207819 */ /* 0x000fe20000001245 */
[----:B------:R-:W-:Y:S01]  /*f5d0*/  HADD2.F32 R41, -RZ, R24.H0_H0 ;  /* 0x20000018ff297230 */ /* 0x000fe20000004100 */
[----:B------:R-:W-:Y:S01]  /*f5e0*/  SHF.R.U32.HI R28, RZ, 0x10, R67 ;  /* 0x00000010ff1c7819 */ /* 0x000fe20000011643 */
[----:B------:R-:W-:Y:S01]  /*f5f0*/  HADD2.F32 R24, -RZ, R25.H0_H0 ;  /* 0x20000019ff187230 */ /* 0x000fe20000004100 */
[----:B------:R-:W-:Y:S02]  /*f600*/  SHF.R.U64 R33, R70, 0x10, R71 ;  /* 0x0000001046217819 */ /* 0x000fe40000001247 */
[----:B------:R-:W-:Y:S01]  /*f610*/  SHF.R.U64 R36, R64, 0x10, R65 ;  /* 0x0000001040247819 */ /* 0x000fe20000001241 */
[----:B------:R-:W-:Y:S01]  /*f620*/  HADD2.F32 R40, -RZ, R28.H0_H0 ;  /* 0x2000001cff287230 */ /* 0x000fe20000004100 */
[----:B------:R-:W-:Y:S02]  /*f630*/  SHF.R.U64 R38, R66, 0x10, R67 ;  /* 0x0000001042267819 */ /* 0x000fe40000001243 */
        /* <DEDUP_REMOVED lines=33> */
[----:B------:R-:W-:Y:S01]  /*f850*/  FMUL.FTZ R0, R19, R14 ;  /* 0x0000000e13007220 */ /* 0x000fe20000410000 */
[--C-:B------:R-:W-:Y:S01]  /*f860*/  HADD2.F32 R10, -RZ, R15.reuse.H0_H0 ;  /* 0x2000000fff0a7230 */ /* 0x100fe20000004100 */
[-C--:B------:R-:W-:Y:S01]  /*f870*/  FMUL.FTZ R3, R20, R4.reuse ;  /* 0x0000000414037220 */ /* 0x080fe20000410000 */
[----:B------:R-:W-:Y:S01]  /*f880*/  HADD2.F32 R8, -RZ, R15.H1_H1 ;  /* 0x3000000fff087230 */ /* 0x000fe20000004100 */
[----:B------:R-:W-:Y:S01]  /*f890*/  FFMA.FTZ R37, R2, R41, R0 ;  /* 0x0000002902257223 */ /* 0x000fe20000010000 */
[----:B------:R-:W-:Y:S01]  /*f8a0*/  HADD2.F32 R0, -RZ, R99.H1_H1 ;  /* 0x30000063ff007230 */ /* 0x000fe20000004100 */
[C---:B------:R-:W-:Y:S01]  /*f8b0*/  FFMA.FTZ R34, R9.reuse, R5, R3 ;  /* 0x0000000509227223 */ /* 0x040fe20000010003 */
[----:B------:R-:W-:Y:S01]  /*f8c0*/  HADD2.F32 R3, -RZ, R100.H1_H1 ;  /* 0x30000064ff037230 */ /* 0x000fe20000004100 */
[----:B------:R-:W-:Y:S01]  /*f8d0*/  FMUL.FTZ R29, R9, R4 ;  /* 0x00000004091d7220 */ /* 0x000fe20000410000 */
[----:B------:R-:W-:Y:S01]  /*f8e0*/  HADD2.F32 R4, -RZ, R101.H0_H0 ;  /* 0x20000065ff047230 */ /* 0x000fe20000004100 */
        /* <DEDUP_REMOVED lines=9> */
[----:B------:R-:W-:Y:S01]  /*f980*/  FMUL.FTZ R0, R16, R24 ;  /* 0x0000001810007220 */ /* 0x000fe20000410000 */
[----:B------:R-:W-:Y:S01]  /*f990*/  HADD2.F32 R32, -RZ, R38.H0_H0 ;  /* 0x20000026ff207230 */ /* 0x000fe20000004100 */
        /* <DEDUP_REMOVED lines=28> */
.L_x_1644:
[----:B------:R-:W-:Y:S05]  /*fb60*/  BSYNC B0 ;  /* 0x0000000000007941 */ /* 0x000fea0003800000 */
.L_x_1643:
[----:B------:R-:W-:-:S13]  /*fb70*/  ISETP.GE.AND P0, PT, R112, c[0x0][0x27c], PT ;  /* 0x00009f0070007a0c */ /* 0x000fda0003f06270 */
        /* <DEDUP_REMOVED lines=98> */
.L_x_1620:
[----:B------:R-:W-:Y:S05]  /*101a0*/  BSYNC B2 ;  /* 0x0000000000027941 */ /* 0x000fea0003800000 */
.L_x_1602:
[----:B-1----:R-:W-:Y:S01]  /*101b0*/  IMAD R0, R106, c[0x0][0x208], RZ ;  /* 0x000082006a007a24 */ /* 0x002fe200078e02ff */
[----:B------:R-:W-:-:S04]  /*101c0*/  DEPBAR.LE SB0, 0x0 ;  /* 0x000080000000791a */ /* 0x000fc80000000000 */
[C---:B------:R-:W-:Y:S01]  /*101d0*/  IMAD.WIDE.U32 R2, R211.reuse, c[0x0][0x208], RZ ;  /* 0x00008200d3027a25 */ /* 0x040fe200078e00ff */
[----:B------:R-:W-:Y:S01]  /*101e0*/  BAR.SYNC.DEFER_BLOCKING 0x0 ;  /* 0x0000000000007b1d */ /* 0x000fe20000010000 */
[C---:B------:R-:W-:Y:S02]  /*101f0*/  ISETP.GE.AND P3, PT, R122.reuse, c[0x0][0x1d4], PT ;  /* 0x000075007a007a0c */ /* 0x040fe40003f66270 */
[----:B------:R-:W-:Y:S01]  /*10200*/  IMAD R0, R211, c[0x0][0x20c], R0 ;  /* 0x00008300d3007a24 */ /* 0x000fe200078e0200 */
[----:B------:R-:W-:Y:S01]  /*10210*/  SHF.L.U64.HI R228, R122, 0x1, R123 ;  /* 0x000000017ae47819 */ /* 0x000fe2000001027b */
[----:B--2---:R-:W-:Y:S01]  /*10220*/  IMAD.WIDE.U32 R8, R95, c[0x0][0x210], RZ ;  /* 0x000084005f087a25 */ /* 0x004fe200078e00ff */
[----:B------:R-:W-:Y:S01]  /*10230*/  SHF.L.U64.HI R225, R118, 0x1, R119 ;  /* 0x0000000176e17819 */ /* 0x000fe20000010277 */
[----:B------:R-:W1:Y:S01]  /*10240*/  S2R R25, SR_TID.X ;  /* 0x0000000000197919 */ /* 0x000e620000002100 */
[----:B------:R-:W-:Y:S01]  /*10250*/  SHF.L.U64.HI R226, R116, 0x1, R117 ;  /* 0x0000000174e27819 */ /* 0x000fe20000010275 */
[----:B------:R-:W-:Y:S01]  /*10260*/  IMAD.IADD R3, R3, 0x1, R0 ;  /* 0x0000000103037824 */ /* 0x000fe200078e0200 */
[----:B------:R-:W-:Y:S01]  /*10270*/  ISETP.GE.AND P4, PT, R118, c[0x0][0x1d4], PT ;  /* 0x0000750076007a0c */ /* 0x000fe20003f86270 */
[----:B------:R-:W-:Y:S01]  /*10280*/  IMAD R0, R107, c[0x0][0x218], RZ ;  /* 0x000086006b007a24 */ /* 0x000fe200078e02ff */
[----:B------:R-:W-:Y:S01]  /*10290*/  STL.64 [R1+0x20], R8 ;  /* 0x0000200801007387 */ /* 0x000fe20000100a00 */
[C---:B------:R-:W-:Y:S01]  /*102a0*/  IMAD.WIDE.U32 R2, R210.reuse, c[0x0][0x218], R2 ;  /* 0x00008600d2027a25 */ /* 0x040fe200078e0002 */
[----:B------:R-:W-:Y:S03]  /*102b0*/  BSSY B0, `(.L_x_1645) ;  /* 0x000003d000007945 */ /* 0x000fe60003800000 */
[----:B------:R-:W-:Y:S01]  /*102c0*/  IMAD R4, R210, c[0x0][0x21c], R0 ;  /* 0x00008700d2047a24 */ /* 0x000fe200078e0200 */
[----:B------:R-:W-:Y:S01]  /*102d0*/  IADD3 R0, P0, R2, R8, RZ ;  /* 0x0000000802007210 */ /* 0x000fe20007f1e0ff */
[----:B------:R-:W-:-:S02]  /*102e0*/  IMAD R5, R95, c[0x0][0x214], R9 ;  /* 0x000085005f057a24 */ /* 0x000fc400078e0209 */
[----:B------:R-:W-:Y:S02]  /*102f0*/  IMAD.SHL.U32 R229, R122, 0x2, RZ ;  /* 0x000000027ae57824 */ /* 0x000fe400078e00ff */
[----:B------:R-:W-:Y:S01]  /*10300*/  IMAD.SHL.U32 R209, R121, 0x2, RZ ;  /* 0x0000000279d17824 */ /* 0x000fe200078e00ff */
[----:B------:R-:W-:Y:S01]  /*10310*/  IADD3.X R2, R5, R3, R4, P0, !PT ;  /* 0x0000000305027210 */ /* 0x000fe200007fe404 */
[----:B------:R-:W-:Y:S01]  /*10320*/  STL [R1+0x28], R5 ;  /* 0x0000280501007387 */ /* 0x000fe20000100800 */
[----:B------:R-:W-:Y:S01]  /*10330*/  LEA R24, P0, R0, c[0x0][0x1f8], 0x1 ;  /* 0x00007e0000187a11 */ /* 0x000fe200078008ff */
[----:B------:R-:W-:Y:S02]  /*10340*/  IMAD.SHL.U32 R230, R118, 0x2, RZ ;  /* 0x0000000276e67824 */ /* 0x000fe400078e00ff */
[----:B------:R-:W-:Y:S01]  /*10350*/  LDSM.16.M88.4 R16, [R198] ;  /* 0x00000000c610783b */ /* 0x000fe20000000200 */
[----:B------:R-:W-:Y:S01]  /*10360*/  LEA.HI.X R6, R0, c[0x0][0x1fc], R2, 0x1, P0 ;  /* 0x00007f0000067a11 */ /* 0x000fe200000f0c02 */
[----:B------:R-:W-:-:S02]  /*10370*/  IMAD.IADD R0, R110, 0x1, -R120 ;  /* 0x000000016e007824 */ /* 0x000fc400078e0a78 */
[----:B------:R-:W2:Y:S01]  /*10380*/  SHFL.IDX PT, R2, R24, RZ, 0x1c1f ;  /* 0x001c1fff18027589 */ /* 0x000ea200000e0000 */
[----:B------:R-:W-:Y:S02]  /*10390*/  IMAD.SHL.U32 R227, R116, 0x2, RZ ;  /* 0x0000000274e37824 */ /* 0x000fe400078e00ff */
[C---:B------:R-:W-:Y:S01]  /*103a0*/  ISETP.LT.OR P1, PT, R0.reuse, 0x1, P3 ;  /* 0x000000010000780c */ /* 0x040fe20001f21670 */
[----:B------:R-:W4:Y:S01]  /*103b0*/  SHFL.IDX PT, R3, R6, RZ, 0x1c1f ;  /* 0x001c1fff06037589 */ /* 0x000f2200000e0000 */
[----:B------:R-:W-:-:S03]  /*103c0*/  ISETP.LT.OR P2, PT, R0, 0x1, P4 ;  /* 0x000000010000780c */ /* 0x000fc60002741670 */
[----:B------:R3:W1:Y:S04]  /*103d0*/  LDSM.16.M88.4 R12, [R198+0x1000] ;  /* 0x00100000c60c783b */ /* 0x0006680000000200 */
[----:B------:R3:W1:Y:S04]  /*103e0*/  LDSM.16.M88.4 R36, [R171] ;  /* 0x00000000ab24783b */ /* 0x0006680000000200 */
[----:B------:R3:W1:Y:S04]  /*103f0*/  LDSM.16.M88.4 R32, [R171+0x400] ;  /* 0x00040000ab20783b */ /* 0x0006680000000200 */
[----:B------:R3:W1:Y:S01]  /*10400*/  LDSM.16.M88.4 R28, [R171+0x800] ;  /* 0x00080000ab1c783b */ /* 0x0006620000000200 */
[----:B--2---:R-:W-:-:S03]  /*10410*/  IADD3 R4, P0, R2, R229, RZ ;  /* 0x000000e502047210 */ /* 0x004fc60007f1e0ff */
[----:B------:R3:W2:Y:S02]  /*10420*/  LDSM.16.M88.4 R20, [R199] ;  /* 0x00000000c714783b */ /* 0x0006a40000000200 */
[----:B----4-:R-:W-:Y:S02]  /*10430*/  IMAD.X R5, R3, 0x1, R228, P0 ;  /* 0x0000000103057824 */ /* 0x010fe400000e06e4 */
[----:B------:R3:W4:Y:S04]  /*10440*/  LDSM.16.M88.4 R8, [R199+0x1000] ;  /* 0x00100000c708783b */ /* 0x0007280000000200 */
[----:B-----5:R3:W1:Y:S04]  /*10450*/  LDSM.16.M88.4 R40, [R200] ;  /* 0x00000000c828783b */ /* 0x0206680000000200 */
[----:B------:R3:W1:Y:S04]  /*10460*/  LDSM.16.M88.4 R48, [R208] ;  /* 0x00000000d030783b */ /* 0x0006680000000200 */
[----:B------:R3:W1:Y:S04]  /*10470*/  LDSM.16.M88.4 R64, [R207] ;  /* 0x00000000cf40783b */ /* 0x0006680000000200 */
[----:B------:R-:W-:Y:S01]  /*10480*/  @!PT LDS RZ, [RZ] ;  /* 0x00000000fffff984 */ /* 0x000fe20000000800 */
[----:B------:R-:W-:Y:S01]  /*10490*/  @!PT LDS RZ, [RZ] ;  /* 0x00000000fffff984 */ /* 0x000fe20000000800 */
[----:B------:R-:W-:Y:S01]  /*104a0*/  @!PT LDS RZ, [RZ] ;  /* 0x00000000fffff984 */ /* 0x000fe20000000800 */
[----:B------:R2:W-:Y:S01]  /*104b0*/  LDGSTS.E.BYPASS.LTC128B.128 [R209+0x1880], [R4.64], !P1 ;  /* 0x0188000004d17fae */ /* 0x0005e2000c901d48 */
[----:B------:R-:W-:-:S02]  /*104c0*/  ISETP.GE.AND P1, PT, R116, c[0x0][0x1d4], PT ;  /* 0x0000750074007a0c */ /* 0x000fc40003f26270 */
[----:B--2---:R-:W-:-:S05]  /*104d0*/  IADD3 R4, P0, R2, R230, RZ ;  /* 0x000000e602047210 */ /* 0x004fca0007f1e0ff */
[----:B------:R-:W-:Y:S01]  /*104e0*/  IMAD.X R5, R3, 0x1, R225, P0 ;  /* 0x0000000103057824 */ /* 0x000fe200000e06e1 */
[----:B------:R-:W-:-:S04]  /*104f0*/  IADD3 R2, P0, R2, R227, RZ ;  /* 0x000000e302027210 */ /* 0x000fc80007f1e0ff */
[----:B------:R3:W-:Y:S01]  /*10500*/  LDGSTS.E.BYPASS.LTC128B.128 [R209+0x2480], [R4.64], !P2 ;  /* 0x0248000004d17fae */ /* 0x0007e2000d101d48 */
[----:B------:R-:W-:Y:S01]  /*10510*/  IMAD.X R3, R3, 0x1, R226, P0 ;  /* 0x0000000103037824 */ /* 0x000fe200000e06e2 */
[----:B------:R-:W-:-:S13]  /*10520*/  ISETP.LT.OR P0, PT, R0, 0x1, P1 ;  /* 0x000000010000780c */ /* 0x000fda0000f01670 */
[----:B------:R3:W-:Y:S01]  /*10530*/  LDGSTS.E.BYPASS.LTC128B.128 [R209+0x3080], [R2.64], !P0 ;  /* 0x0308000002d17fae */ /* 0x0007e2000c101d48 */
[----:B-1----:R-:W-:-:S13]  /*10540*/  ISETP.GT.AND P0, PT, R25, 0x3f, PT ;  /* 0x0000003f1900780c */ /* 0x002fda0003f04270 */
[----:B------:R-:W-:Y:S05]  /*10550*/  @P0 BRA `(.L_x_1646) ;  /* 0x0000012000000947 */ /* 0x000fea0003800000 */
[----:B----4-:R-:W-:Y:S05]  /*10560*/  BRA.DIV ~URZ, `(.L_x_1647) ;  /* 0x0000e7f27f007947 */ /* 0x010fea000b800000 */
[----:B---3--:R1:W2:Y:S04]  /*10570*/  SHFL.IDX PT, R4, R6, 0x1, 0x1c1f ;  /* 0x003c1f0006047f89 */ /* 0x0082a800000e0000 */
[----:B------:R1:W3:Y:S02]  /*10580*/  SHFL.IDX PT, R2, R24, 0x1, 0x1c1f ;  /* 0x003c1f0018027f89 */ /* 0x0002e400000e0000 */
.L_x_1764:
[----:B---3--:R-:W-:Y:S02]  /*10590*/  IADD3 R26, P0, R2, R229, RZ ;  /* 0x000000e5021a7210 */ /* 0x008fe40007f1e0ff */
[C---:B------:R-:W-:Y:S02]  /*105a0*/  ISETP.LT.OR P3, PT, R0.reuse, 0x21, P3 ;  /* 0x000000210000780c */ /* 0x040fe40001f61670 */
[----:B------:R-:W-:Y:S01]  /*105b0*/  ISETP.LT.OR P2, PT, R0, 0x21, P4 ;  /* 0x000000210000780c */ /* 0x000fe20002741670 */
[----:B--2---:R-:W-:Y:S01]  /*105c0*/  IMAD.X R27, R4, 0x1, R228, P0 ;  /* 0x00000001041b7824 */ /* 0x004fe200000e06e4 */
[----:B-1----:R-:W-:-:S02]  /*105d0*/  IADD3 R24, P0, R2, R230, RZ ;  /* 0x000000e602187210 */ /* 0x002fc40007f1e0ff */
[----:B------:R-:W-:-:S03]  /*105e0*/  ISETP.LT.OR P1, PT, R0, 0x21, P1 ;  /* 0x000000210000780c */ /* 0x000fc60000f21670 */
[----:B------:R-:W-:Y:S01]  /*105f0*/  IMAD.X R25, R4, 0x1, R225, P0 ;  /* 0x0000000104197824 */ /* 0x000fe200000e06e1 */
[----:B------:R-:W-:-:S03]  /*10600*/  IADD3 R2, P0, R2, R227, RZ ;  /* 0x000000e302027210 */ /* 0x000fc60007f1e0ff */
[----:B------:R-:W-:Y:S01]  /*10610*/  @!PT LDS RZ, [RZ] ;  /* 0x00000000fffff984 */ /* 0x000fe20000000800 */
[----:B------:R-:W-:Y:S01]  /*10620*/  @!PT LDS RZ, [RZ] ;  /* 0x00000000fffff984 */ /* 0x000fe20000000800 */
[----:B------:R-:W-:Y:S01]  /*10630*/  @!PT LDS RZ, [RZ] ;  /* 0x00000000fffff984 */ /* 0x000fe20000000800 */
[----:B------:R1:W-:Y:S02]  /*10640*/  LDGSTS.E.BYPASS.LTC128B.128 [R209+0x2080], [R26.64], !P3 ;  /* 0x020800001ad17fae */ /* 0x0003e4000d901d48 */
[----:B------:R-:W-:Y:S02]  /*10650*/  IMAD.X R3, R4, 0x1, R226, P0 ;  /* 0x0000000104037824 */ /* 0x000fe400000e06e2 */
[----:B------:R1:W-:Y:S04]  /*10660*/  LDGSTS.E.BYPASS.LTC128B.128 [R209+0x2c80], [R24.64], !P2 ;  /* 0x02c8000018d17fae */ /* 0x0003e8000d101d48 */
[----:B------:R1:W-:Y:S02]  /*10670*/  LDGSTS.E.BYPASS.LTC128B.128 [R209+0x3880], [R2.64], !P1 ;  /* 0x0388000002d17fae */ /* 0x0003e4000c901d48 */
.L_x_1646:
[----:B----4-:R-:W-:Y:S05]  /*10680*/  BSYNC B0 ;  /* 0x0000000000007941 */ /* 0x010fea0003800000 */
.L_x_1645:
[----:B------:R-:W2:Y:S04]  /*10690*/  LDL R0, [R1+0x14] ;  /* 0x0000140001007983 */ /* 0x000ea80000100800 */
[----:B------:R-:W0:Y:S01]  /*106a0*/  LDGDEPBAR ;  /* 0x00000000000079af */ /* 0x000e220000000000 */
[----:B------:R-:W-:Y:S01]  /*106b0*/  WARPSYNC 0xffffffff ;  /* 0xffffffff00007948 */ /* 0x000fe20003800000 */
[C---:B------:R-:W-:Y:S01]  /*106c0*/  HMMA.16816.F32 R60, R12.reuse, R36, RZ ;  /* 0x000000240c3c723c */ /* 0x040fe200000018ff */
[----:B------:R-:W-:Y:S07]  /*106d0*/  BSSY B1, `(.L_x_1648) ;  /* 0x00000b9000017945 */ /* 0x000fee0003800000 */
[C---:B------:R-:W-:Y:S08]  /*106e0*/  HMMA.16816.F32 R52, R12.reuse, R32, RZ ;  /* 0x000000200c34723c */ /* 0x040ff000000018ff */
[C---:B-1----:R-:W-:Y:S08]  /*106f0*/  HMMA.16816.F32 R24, R12.reuse, R28, RZ ;  /* 0x0000001c0c18723c */ /* 0x042ff000000018ff */
        /* <DEDUP_REMOVED lines=13> */
[----:B------:R-:W-:Y:S07]  /*107d0*/  LDSM.16.M88.4 R60, [R204] ;  /* 0x00000000cc3c783b */ /* 0x000fee0000000200 */
        /* <DEDUP_REMOVED lines=9> */
[----:B------:R-:W4:Y:S03]  /*10870*/  LDSM.16.M88.4 R12, [R198+0x2000] ;  /* 0x00200000c60c783b */ /* 0x000f260000000200 */
[C---:B------:R-:W-:Y:S08]  /*10880*/  HMMA.16816.F32 R72, R20.reuse, R40, R68 ;  /* 0x000000281448723c */ /* 0x040ff00000001844 */
[C---:B------:R-:W-:Y:S08]  /*10890*/  HMMA.16816.F32 R40, R20.reuse, R42, R88 ;  /* 0x0000002a1428723c */ /* 0x040ff00000001858 */
[C---:B------:R-:W-:Y:S08]  /*108a0*/  HMMA.16816.F32 R44, R20.reuse, R48, R76 ;  /* 0x00000030142c723c */ /* 0x040ff0000000184c */
[C---:B------:R-:W-:Y:S08]  /*108b0*/  HMMA.16816.F32 R68, R20.reuse, R64, R84 ;  /* 0x000000401444723c */ /* 0x040ff00000001854 */
[C---:B------:R-:W-:Y:S08]  /*108c0*/  HMMA.16816.F32 R48, R20.reuse, R50, R92 ;  /* 0x000000321430723c */ /* 0x040ff0000000185c */
[----:B------:R-:W-:Y:S01]  /*108d0*/  HMMA.16816.F32 R20, R20, R66, R28 ;  /* 0x000000421414723c */ /* 0x000fe2000000181c */
[----:B------:R-:W5:Y:S07]  /*108e0*/  LDSM.16.M88.4 R28, [R199+0x2000] ;  /* 0x00200000c71c783b */ /* 0x000f6e0000000200 */
[C---:B-1----:R-:W-:Y:S08]  /*108f0*/  HMMA.16816.F32 R64, R8.reuse, R36, R120 ;  /* 0x000000240840723c */ /* 0x042ff00000001878 */
[C---:B------:R-:W-:Y:S08]  /*10900*/  HMMA.16816.F32 R116, R8.reuse, R32, R116 ;  /* 0x000000200874723c */ /* 0x040ff00000001874 */
[----:B------:R-:W-:Y:S08]  /*10910*/  HMMA.16816.F32 R100, R8, R38, R100 ;  /* 0x000000260864723c */ /* 0x000ff00000001864 */
[----:B----4-:R-:W-:Y:S08]  /*10920*/  HMMA.16816.F32 R76, R12, R36, R72 ;  /* 0x000000240c4c723c */ /* 0x010ff00000001848 */
[C---:B------:R-:W-:Y:S08]  /*10930*/  HMMA.16816.F32 R104, R8.reuse, R16, R104 ;  /* 0x000000100868723c */ /* 0x040ff00000001868 */
[----:B------:R-:W-:Y:S08]  /*10940*/  HMMA.16816.F32 R96, R8, R34, R96 ;  /* 0x000000220860723c */ /* 0x000ff00000001860 */
[----:B------:R-:W-:Y:S01]  /*10950*/  HMMA.16816.F32 R72, R12, R38, R40 ;  /* 0x000000260c48723c */ /* 0x000fe20000001828 */
[----:B------:R-:W-:Y:S07]  /*10960*/  LDSM.16.M88.4 R40, [R171+0x2000] ;  /* 0x00200000ab28783b */ /* 0x000fee0000000200 */
        /* <DEDUP_REMOVED lines=8> */
[----:B------:R-:W4:Y:S03]  /*109f0*/  LDSM.16.M88.4 R20, [R198+0x4000] ;  /* 0x00400000c614783b */ /* 0x000f260000000200 */
[----:B------:R-:W-:Y:S01]  /*10a00*/  HMMA.16816.F32 R68, R24, R56, R64 ;  /* 0x000000381844723c */ /* 0x000fe20000001840 */
[----:B--2---:R-:W-:-:S07]  /*10a10*/  ISETP.GT.AND P0, PT, R128, R0, PT ;  /* 0x000000008000720c */ /* 0x004fce0003f04270 */
[C---:B------:R-:W-:Y:S08]  /*10a20*/  HMMA.16816.F32 R64, R24.reuse, R58, R100 ;  /* 0x0000003a1840723c */ /* 0x040ff00000001864 */
[C---:B------:R-:W-:Y:S08]  /*10a30*/  HMMA.16816.F32 R120, R24.reuse, R52, R116 ;  /* 0x000000341878723c */ /* 0x040ff00000001874 */
[C---:B------:R-:W-:Y:S08]  /*10a40*/  HMMA.16816.F32 R116, R24.reuse, R54, R96 ;  /* 0x000000361874723c */ /* 0x040ff00000001860 */
[----:B------:R-:W-:Y:S08]  /*10a50*/  HMMA.16816.F32 R124, R24, R60, R104 ;  /* 0x0000003c187c723c */ /* 0x000ff00000001868 */
[----:B-----5:R-:W-:Y:S08]  /*10a60*/  HMMA.16816.F32 R100, R28, R56, R76 ;  /* 0x000000381c64723c */ /* 0x020ff0000000184c */
[----:B------:R-:W-:Y:S01]  /*10a70*/  HMMA.16816.F32 R104, R24, R62, R80 ;  /* 0x0000003e1868723c */ /* 0x000fe20000001850 */
[----:B------:R-:W-:Y:S07]  /*10a80*/  LDSM.16.M88.4 R24, [R201] ;  /* 0x00000000c918783b */ /* 0x000fee0000000200 */
[C---:B------:R-:W-:Y:S08]  /*10a90*/  HMMA.16816.F32 R96, R28.reuse, R58, R72 ;  /* 0x0000003a1c60723c */ /* 0x040ff00000001848 */
[C---:B------:R-:W-:Y:S01]  /*10aa0*/  HMMA.16816.F32 R92, R28.reuse, R52, R36 ;  /* 0x000000341c5c723c */ /* 0x040fe20000001824 */
[----:B------:R-:W-:Y:S07]  /*10ab0*/  LDSM.16.M88.4 R36, [R203] ;  /* 0x00000000cb24783b */ /* 0x000fee0000000200 */
[C---:B------:R-:W-:Y:S01]  /*10ac0*/  HMMA.16816.F32 R88, R28.reuse, R54, R32 ;  /* 0x000000361c58723c */ /* 0x040fe20000001820 */
[----:B------:R-:W-:Y:S07]  /*10ad0*/  LDSM.16.M88.4 R32, [R202] ;  /* 0x00000000ca20783b */ /* 0x000fee0000000200 */
[C---:B------:R-:W-:Y:S01]  /*10ae0*/  HMMA.16816.F32 R84, R28.reuse, R60, R8 ;  /* 0x0000003c1c54723c */ /* 0x040fe20000001808 */
[----:B------:R-:W2:Y:S07]  /*10af0*/  LDSM.16.M88.4 R8, [R199+0x5000] ;  /* 0x00500000c708783b */ /* 0x000eae0000000200 */
[----:B------:R-:W-:Y:S01]  /*10b00*/  HMMA.16816.F32 R80, R28, R62, R12 ;  /* 0x0000003e1c50723c */ /* 0x000fe2000000180c */
[----:B------:R-:W5:Y:S01]  /*10b10*/  LDSM.16.M88.4 R12, [R199+0x4000] ;  /* 0x00400000c70c783b */ /* 0x000f620000000200 */
[----:B------:R-:W-:-:S06]  /*10b20*/  DEPBAR.LE SB0, 0x0 ;  /* 0x000080000000791a */ /* 0x000fcc0000000000 */
[C---:B-1----:R-:W-:Y:S08]  /*10b30*/  HMMA.16816.F32 R76, R16.reuse, R48, R68 ;  /* 0x00000030104c723c */ /* 0x042ff00000001844 */
        /* <DEDUP_REMOVED lines=10> */
[----:B------:R-:W-:Y:S08]  /*10be0*/  HMMA.16816.F32 R20, R20, R42, R80 ;  /* 0x0000002a1414723c */ /* 0x000ff00000001850 */
[C---:B--2---:R-:W-:Y:S08]  /*10bf0*/  HMMA.16816.F32 R76, R8.reuse, R36, R76 ;  /* 0x00000024084c723c */ /* 0x044ff0000000184c */
[----:B------:R-:W-:Y:S08]  /*10c00*/  HMMA.16816.F32 R72, R8, R38, R72 ;  /* 0x000000260848723c */ /* 0x000ff00000001848 */
[C---:B-----5:R-:W-:Y:S08]  /*10c10*/  HMMA.16816.F32 R52, R12.reuse, R36, R52 ;  /* 0x000000240c34723c */ /* 0x060ff00000001834 */
        /* <DEDUP_REMOVED lines=12> */
[----:B---3--:R-:W2:Y:S04]  /*10ce0*/  LDL R2, [R1+0x60] ;  /* 0x0000600001027983 */ /* 0x008ea80000100800 */
        /* <DEDUP_REMOVED lines=8> */
[----:B--2---:R-:W-:-:S04]  /*10d70*/  IADD3 R2, R0, R111, R2 ;  /* 0x0000006f00027210 */ /* 0x004fc80007ffe002 */
        /* <DEDUP_REMOVED lines=32> */
.L_x_1765:
[----:B------:R-:W-:Y:S05]  /*10f80*/  BRA.DIV ~URZ, `(.L_x_1651) ;  /* 0x0000df127f007947 */ /* 0x000fea000b800000 */
[----:B------:R3:W4:Y:S02]  /*10f90*/  SHFL.IDX PT, R0, R6, RZ, 0x1c1f ;  /* 0x001c1fff06007589 */ /* 0x00072400000e0000 */
.L_x_1766:
[----:B------:R-:W-:Y:S01]  /*10fa0*/  BSSY B0, `(.L_x_1652) ;  /* 0x0000014000007945 */ /* 0x000fe20003800000 */
[----:B------:R-:W-:Y:S05]  /*10fb0*/  @!P0 BRA `(.L_x_1653) ;  /* 0x0000012000008947 */ /* 0x000fea0003800000 */
[----:B------:R-:W5:Y:S04]  /*10fc0*/  LDL.64 R8, [R1] ;  /* 0x0000000001087983 */ /* 0x000f680000100a00 */
[----:B---3--:R-:W3:Y:S04]  /*10fd0*/  LDL R3, [R1+0xc] ;  /* 0x00000c0001037983 */ /* 0x008ee80000100800 */
[----:B----4-:R-:W4:Y:S01]  /*10fe0*/  LDL R2, [R1+0x10] ;  /* 0x0000100001027983 */ /* 0x010f220000100800 */
[----:B------:R-:W-:-:S05]  /*10ff0*/  IADD3 R10, P0, R0, R229, RZ ;  /* 0x000000e5000a7210 */ /* 0x000fca0007f1e0ff */
[----:B--2---:R-:W-:Y:S01]  /*11000*/  IMAD.X R11, R4, 0x1, R228, P0 ;  /* 0x00000001040b7824 */ /* 0x004fe200000e06e4 */
[----:B-----5:R-:W-:Y:S02]  /*11010*/  ISETP.GE.AND P3, PT, R8, c[0x0][0x1d4], PT ;  /* 0x0000750008007a0c */ /* 0x020fe40003f66270 */
[----:B------:R-:W-:Y:S02]  /*11020*/  IADD3 R8, P1, R0, R230, RZ ;  /* 0x000000e600087210 */ /* 0x000fe40007f3e0ff */
[----:B---3--:R-:W-:-:S03]  /*11030*/  ISETP.GE.AND P2, PT, R3, c[0x0][0x1d4], PT ;  /* 0x0000750003007a0c */ /* 0x008fc60003f46270 */
[----:B------:R-:W-:Y:S01]  /*11040*/  IMAD.X R9, R4, 0x1, R225, P1 ;  /* 0x0000000104097824 */ /* 0x000fe200008e06e1 */
[----:B----4-:R-:W-:Y:S02]  /*11050*/  ISETP.GE.AND P0, PT, R2, c[0x0][0x1d4], PT ;  /* 0x0000750002007a0c */ /* 0x010fe40003f06270 */
        /* <DEDUP_REMOVED lines=8> */
.L_x_1653:
[----:B------:R-:W-:Y:S05]  /*110e0*/  BSYNC B0 ;  /* 0x0000000000007941 */ /* 0x000fea0003800000 */
.L_x_1652:
[----:B------:R-:W-:Y:S01]  /*110f0*/  ISETP.GE.AND P0, PT, R12, 0x21, PT ;  /* 0x000000210c00780c */ /* 0x000fe20003f06270 */
[----:B------:R-:W-:Y:S06]  /*11100*/  BRA.DIV ~URZ, `(.L_x_1654) ;  /* 0x0000de027f007947 */ /* 0x000fec000b800000 */
[----:B--2---:R2:W1:Y:S04]  /*11110*/  SHFL.IDX PT, R4, R5, 0x1, 0x1c1f ;  /* 0x003c1f0005047f89 */ /* 0x00446800000e0000 */
[----:B----4-:R2:W4:Y:S02]  /*11120*/  SHFL.IDX PT, R0, R6, 0x1, 0x1c1f ;  /* 0x003c1f0006007f89 */ /* 0x01052400000e0000 */
.L_x_1767:
[----:B------:R-:W-:Y:S05]  /*11130*/  @!P0 BRA `(.L_x_1649) ;  /* 0x0000012000008947 */ /* 0x000fea0003800000 */
[----:B------:R-:W5:Y:S04]  /*11140*/  LDL.64 R8, [R1] ;  /* 0x0000000001087983 */ /* 0x000f680000100a00 */
[----:B--2---:R-:W2:Y:S04]  /*11150*/  LDL R3, [R1+0xc] ;  /* 0x00000c0001037983 */ /* 0x004ea80000100800 */
[----:B---3--:R-:W3:Y:S01]  /*11160*/  LDL R2, [R1+0x10] ;  /* 0x0000100001027983 */ /* 0x008ee20000100800 */
[----:B----4-:R-:W-:-:S05]  /*11170*/  IADD3 R10, P0, R0, R229, RZ ;  /* 0x000000e5000a7210 */ /* 0x010fca0007f1e0ff */
[----:B-1----:R-:W-:Y:S01]  /*11180*/  IMAD.X R11, R4, 0x1, R228, P0 ;  /* 0x00000001040b7824 */ /* 0x002fe200000e06e4 */
[----:B-----5:R-:W-:Y:S02]  /*11190*/  ISETP.GE.AND P3, PT, R8, c[0x0][0x1d4], PT ;  /* 0x0000750008007a0c */ /* 0x020fe40003f66270 */
[----:B------:R-:W-:Y:S02]  /*111a0*/  IADD3 R8, P1, R0, R230, RZ ;  /* 0x000000e600087210 */ /* 0x000fe40007f3e0ff */
[----:B--2---:R-:W-:-:S03]  /*111b0*/  ISETP.GE.AND P2, PT, R3, c[0x0][0x1d4], PT ;  /* 0x0000750003007a0c */ /* 0x004fc60003f46270 */
[----:B------:R-:W-:Y:S01]  /*111c0*/  IMAD.X R9, R4, 0x1, R225, P1 ;  /* 0x0000000104097824 */ /* 0x000fe200008e06e1 */
[----:B---3--:R-:W-:Y:S02]  /*111d0*/  ISETP.GE.AND P0, PT, R2, c[0x0][0x1d4], PT ;  /* 0x0000750002007a0c */ /* 0x008fe40003f06270 */
        /* <DEDUP_REMOVED lines=8> */
.L_x_1649:
[----:B------:R-:W-:Y:S05]  /*11260*/  BSYNC B1 ;  /* 0x0000000000017941 */ /* 0x000fea0003800000 */
.L_x_1648:
[----:B-1-3--:R-:W3:Y:S01]  /*11270*/  LDL R2, [R1+0x64] ;  /* 0x0000640001027983 */ /* 0x00aee20000100800 */
[----:B------:R-:W-:-:S03]  /*11280*/  IMAD.MOV.U32 R3, RZ, RZ, c[0x0][0x2c4] ;  /* 0x0000b100ff037624 */ /* 0x000fc600078e00ff */
[----:B----4-:R-:W3:Y:S04]  /*11290*/  LDL R0, [R1+0x80] ;  /* 0x0000800001007983 */ /* 0x010ee80000100800 */
[----:B------:R-:W4:Y:S01]  /*112a0*/  LDL R4, [R1+0x68] ;  /* 0x0000680001047983 */ /* 0x000f220000100800 */
[----:B------:R-:W-:-:S03]  /*112b0*/  ISETP.NE.AND P0, PT, R3, 0x1, PT ;  /* 0x000000010300780c */ /* 0x000fc60003f05270 */
[----:B------:R-:W0:Y:S01]  /*112c0*/  LDGDEPBAR ;  /* 0x00000000000079af */ /* 0x000e220000000000 */
[----:B---3--:R-:W-:-:S09]  /*112d0*/  IMAD.IADD R0, R0, 0x1, R2 ;  /* 0x0000000100007824 */ /* 0x008fd200078e0202 */
[----:B------:R-:W-:Y:S01]  /*112e0*/  @P0 IMAD.HI.U32 R3, R0, c[0x0][0x2c8], RZ ;  /* 0x0000b20000030a27 */ /* 0x000fe200078e00ff */
[C---:B----4-:R-:W-:Y:S02]  /*112f0*/  IADD3 R2, -R4.reuse, 0x1, R110 ;  /* 0x0000000104027810 */ /* 0x050fe40007ffe16e */
[----:B--2---:R-:W-:Y:S02]  /*11300*/  IADD3 R5, -R4, R110, RZ ;  /* 0x0000006e04057210 */ /* 0x004fe40007ffe1ff */
[----:B------:R-:W-:Y:S01]  /*11310*/  @P0 SHF.R.U32.HI R0, RZ, c[0x0][0x2cc], R3 ;  /* 0x0000b300ff000a19 */ /* 0x000fe20000011603 */
[----:B------:R-:W-:Y:S01]  /*11320*/  IMAD.IADD R4, R2, 0x1, -R246 ;  /* 0x0000000102047824 */ /* 0x000fe200078e0af6 */
[----:B------:R-:W-:Y:S05]  /*11330*/  BRA.DIV ~URZ, `(.L_x_1655) ;  /* 0x0000dca27f007947 */ /* 0x000fea000b800000 */
[----:B------:R1:W2:Y:S02]  /*11340*/  SHFL.IDX PT, R2, R0, RZ, 0x1c1f ;  /* 0x001c1fff00027589 */ /* 0x0002a400000e0000 */
.L_x_1768:
[----:B--2---:R-:W-:-:S05]  /*11350*/  IMAD.IADD R2, R4, 0x1, R2 ;  /* 0x0000000104027824 */ /* 0x004fca00078e0202 */
[----:B------:R-:W-:-:S04]  /*11360*/  IMNMX R2, R5, R2, PT ;  /* 0x0000000205027217 */ /* 0x000fc80003800200 */
[C---:B------:R-:W-:Y:S02]  /*11370*/  ISETP.GT.AND P1, PT, R2.reuse, RZ, PT ;  /* 0x000000ff0200720c */ /* 0x040fe40003f24270 */
[----:B------:R-:W-:Y:S02]  /*11380*/  ISETP.GT.AND P0, PT, R2, 0x1, PT ;  /* 0x000000010200780c */ /* 0x000fe40003f04270 */
[----:B------:R-:W-:Y:S02]  /*11390*/  FSEL R11, R52, -INF , P1 ;  /* 0xff800000340b7808 */ /* 0x000fe40000800000 */
[----:B------:R-:W-:Y:S02]  /*113a0*/  FSEL R12, R53, -INF , P0 ;  /* 0xff800000350c7808 */ /* 0x000fe40000000000 */
[C---:B------:R-:W-:Y:S02]  /*113b0*/  ISETP.GT.AND P3, PT, R2.reuse, 0x8, PT ;  /* 0x000000080200780c */ /* 0x040fe40003f64270 */
[----:B------:R-:W-:-:S02]  /*113c0*/  ISETP.GT.AND P4, PT, R2, 0x9, PT ;  /* 0x000000090200780c */ /* 0x000fc40003f84270 */
[C---:B------:R-:W-:Y:S02]  /*113d0*/  ISETP.GT.AND P2, PT, R2.reuse, 0x10, PT ;  /* 0x000000100200780c */ /* 0x040fe40003f44270 */
[C---:B------:R-:W-:Y:S02]  /*113e0*/  ISETP.GT.AND P1, PT, R2.reuse, 0x11, PT ;  /* 0x000000110200780c */ /* 0x040fe40003f24270 */
[----:B------:R-:W-:Y:S02]  /*113f0*/  ISETP.GT.AND P0, PT, R2, 0x18, PT ;  /* 0x000000180200780c */ /* 0x000fe40003f04270 */
        /* <DEDUP_REMOVED lines=26> */
[C---:B------:R-:W-:Y:S02]  /*115a0*/  ISETP.GT.AND P0, PT, R3.reuse, 0x19, PT ;  /* 0x000000190300780c */ /* 0x040fe40003f04270 */
[----:B------:R-:W-:Y:S02]  /*115b0*/  ISETP.GT.AND P2, PT, R3, 0x1, PT ;  /* 0x000000010300780c */ /* 0x000fe40003f44270 */
[----:B------:R-:W-:-:S02]  /*115c0*/  FSEL R28, R47, -INF , P0 ;  /* 0xff8000002f1c7808 */ /* 0x000fc40000000000 */
[----:B------:R-:W-:Y:S02]  /*115d0*/  ISETP.GT.AND P0, PT, R3, 0x21, PT ;  /* 0x000000210300780c */ /* 0x000fe40003f04270 */
[----:B------:R-:W-:Y:S02]  /*115e0*/  IMNMX R2, R5, R2, PT ;  /* 0x0000000205027217 */ /* 0x000fe40003800200 */
[----:B------:R-:W-:Y:S02]  /*115f0*/  FSEL R18, R50, -INF , P1 ;  /* 0xff80000032127808 */ /* 0x000fe40000800000 */
[----:B------:R-:W-:Y:S02]  /*11600*/  FSEL R14, R55, -INF , P2 ;  /* 0xff800000370e7808 */ /* 0x000fe40001000000 */
[----:B------:R-:W-:Y:S02]  /*11610*/  ISETP.GT.AND P1, PT, R3, 0x18, PT ;  /* 0x000000180300780c */ /* 0x000fe40003f24270 */
[----:B------:R-:W-:-:S02]  /*11620*/  FSEL R82, R35, -INF , P0 ;  /* 0xff80000023527808 */ /* 0x000fc40000000000 */
[----:B------:R-:W-:Y:S02]  /*11630*/  ISETP.GT.AND P2, PT, R3, 0x11, PT ;  /* 0x000000110300780c */ /* 0x000fe40003f44270 */
[----:B------:R-:W-:Y:S02]  /*11640*/  ISETP.GT.AND P0, PT, R2, RZ, PT ;  /* 0x000000ff0200720c */ /* 0x000fe40003f04270 */
[----:B------:R-:W-:Y:S02]  /*11650*/  IMNMX R0, R5, R0, PT ;  /* 0x0000000005007217 */ /* 0x000fe40003800200 */
[----:B------:R-:W-:Y:S02]  /*11660*/  FSEL R27, R46, -INF , P1 ;  /* 0xff8000002e1b7808 */ /* 0x000fe40000800000 */
[----:B------:R-:W-:Y:S02]  /*11670*/  ISETP.GT.AND P3, PT, R3, RZ, PT ;  /* 0x000000ff0300720c */ /* 0x000fe40003f64270 */
[----:B------:R-:W-:-:S02]  /*11680*/  FSEL R23, R39, -INF , P2 ;  /* 0xff80000027177808 */ /* 0x000fc40001000000 */
[C---:B------:R-:W-:Y:S02]  /*11690*/  ISETP.GT.AND P1, PT, R3.reuse, 0x20, PT ;  /* 0x000000200300780c */ /* 0x040fe40003f24270 */
[----:B------:R-:W-:Y:S02]  /*116a0*/  FSEL R24, R76, -INF , P0 ;  /* 0xff8000004c187808 */ /* 0x000fe40000000000 */
[----:B------:R-:W-:Y:S02]  /*116b0*/  ISETP.GT.AND P2, PT, R3, 0x29, PT ;  /* 0x000000290300780c */ /* 0x000fe40003f44270 */
[----:B------:R-:W-:Y:S02]  /*116c0*/  ISETP.GT.AND P0, PT, R0, 0x1, PT ;  /* 0x000000010000780c */ /* 0x000fe40003f04270 */
[----:B------:R-:W-:Y:S02]  /*116d0*/  FSEL R13, R54, -INF , P3 ;  /* 0xff800000360d7808 */ /* 0x000fe40001800000 */
[----:B------:R-:W-:-:S02]  /*116e0*/  FSEL R83, R34, -INF , P1 ;  /* 0xff80000022537808 */ /* 0x000fc40000800000 */
[----:B------:R-:W-:Y:S02]  /*116f0*/  ISETP.GT.AND P3, PT, R3, 0x10, PT ;  /* 0x000000100300780c */ /* 0x000fe40003f64270 */
[----:B------:R-:W-:Y:S02]  /*11700*/  FSEL R80, R31, -INF , P2 ;  /* 0xff8000001f507808 */ /* 0x000fe40001000000 */
[----:B------:R-:W-:Y:S02]  /*11710*/  FSEL R34, R79, -INF , P0 ;  /* 0xff8000004f227808 */ /* 0x000fe40000000000 */
[----:B------:R-:W-:Y:S02]  /*11720*/  ISETP.GT.AND P2, PT, R2, 0x1, PT ;  /* 0x000000010200780c */ /* 0x000fe40003f44270 */
[----:B------:R-:W-:Y:S02]  /*11730*/  ISETP.GT.AND P1, PT, R0, RZ, PT ;  /* 0x000000ff0000720c */ /* 0x000fe40003f24270 */
[----:B------:R-:W-:-:S02]  /*11740*/  ISETP.GT.AND P0, PT, R2, 0x10, PT ;  /* 0x000000100200780c */ /* 0x000fc40003f04270 */
[----:B------:R-:W-:Y:S02]  /*11750*/  FSEL R21, R38, -INF , P3 ;  /* 0xff80000026157808 */ /* 0x000fe40001800000 */
[----:B------:R-:W-:Y:S02]  /*11760*/  ISETP.GT.AND P3, PT, R3, 0x28, PT ;  /* 0x000000280300780c */ /* 0x000fe40003f64270 */
[----:B------:R-:W-:Y:S02]  /*11770*/  FSEL R26, R77, -INF , P2 ;  /* 0xff8000004d1a7808 */ /* 0x000fe40001000000 */
[----:B------:R-:W-:Y:S02]  /*11780*/  FSEL R33, R78, -INF , P1 ;  /* 0xff8000004e217808 */ /* 0x000fe40000800000 */
[----:B------:R-:W-:Y:S02]  /*11790*/  FSEL R31, R40, -INF , P0 ;  /* 0xff800000281f7808 */ /* 0x000fe40000000000 */
[----:B------:R-:W-:-:S02]  /*117a0*/  ISETP.GT.AND P2, PT, R2, 0x8, PT ;  /* 0x000000080200780c */ /* 0x000fc40003f44270 */
[----:B------:R-:W-:Y:S02]  /*117b0*/  ISETP.GT.AND P1, PT, R2, 0x9, PT ;  /* 0x000000090200780c */ /* 0x000fe40003f24270 */
[----:B------:R-:W-:Y:S02]  /*117c0*/  ISETP.GT.AND P0, PT, R0, 0x11, PT ;  /* 0x000000110000780c */ /* 0x000fe40003f04270 */
[----:B------:R-:W-:Y:S02]  /*117d0*/  FSEL R81, R30, -INF , P3 ;  /* 0xff8000001e517808 */ /* 0x000fe40001800000 */
[----:B------:R-:W-:Y:S02]  /*117e0*/  FSEL R29, R72, -INF , P2 ;  /* 0xff800000481d7808 */ /* 0x000fe40001000000 */
[----:B------:R-:W-:Y:S02]  /*117f0*/  FSEL R30, R73, -INF , P1 ;  /* 0xff800000491e7808 */ /* 0x000fe40000800000 */
[----:B------:R-:W-:-:S02]  /*11800*/  FSEL R40, R43, -INF , P0 ;  /* 0xff8000002b287808 */ /* 0x000fc40000000000 */
[C---:B------:R-:W-:Y:S02]  /*11810*/  ISETP.GT.AND P2, PT, R0.reuse, 0x9, PT ;  /* 0x000000090000780c */ /* 0x040fe40003f44270 */
[----:B------:R-:W-:Y:S02]  /*11820*/  ISETP.GT.AND P1, PT, R0, 0x10, PT ;  /* 0x000000100000780c */ /* 0x000fe40003f24270 */
[----:B------:R-:W-:Y:S02]  /*11830*/  ISETP.GT.AND P0, PT, R2, 0x19, PT ;  /* 0x000000190200780c */ /* 0x000fe40003f04270 */
[----:B------:R-:W-:Y:S02]  /*11840*/  FSEL R38, R75, -INF , P2 ;  /* 0xff8000004b267808 */ /* 0x000fe40001000000 */
[----:B------:R-:W-:Y:S02]  /*11850*/  FSEL R39, R42, -INF , P1 ;  /* 0xff8000002a277808 */ /* 0x000fe40000800000 */
[----:B------:R-:W-:-:S02]  /*11860*/  FSEL R37, R65, -INF , P0 ;  /* 0xff80000041257808 */ /* 0x000fc40000000000 */
[C---:B------:R-:W-:Y:S02]  /*11870*/  ISETP.GT.AND P1, PT, R2.reuse, 0x18, PT ;  /* 0x000000180200780c */ /* 0x040fe40003f24270 */
[----:B------:R-:W-:Y:S02]  /*11880*/  ISETP.GT.AND P2, PT, R2, 0x20, PT ;  /* 0x000000200200780c */ /* 0x000fe40003f44270 */
[----:B------:R-:W-:Y:S02]  /*11890*/  ISETP.GT.AND P0, PT, R0, 0x19, PT ;  /* 0x000000190000780c */ /* 0x000fe40003f04270 */
[----:B------:R-:W-:Y:S02]  /*118a0*/  ISETP.GT.AND P4, PT, R2, 0x11, PT ;  /* 0x000000110200780c */ /* 0x000fe40003f84270 */
[----:B------:R-:W-:Y:S02]  /*118b0*/  ISETP.GT.AND P3, PT, R0, 0x8, PT ;  /* 0x000000080000780c */ /* 0x000fe40003f64270 */
[----:B------:R-:W-:-:S02]  /*118c0*/  FMNMX.FTZ R3, R11, R12, !PT ;  /* 0x0000000c0b037209 */ /* 0x000fc40007810000 */
[----:B------:R-:W-:Y:S02]  /*118d0*/  FSEL R35, R64, -INF , P1 ;  /* 0xff80000040237808 */ /* 0x000fe40000800000 */
[----:B------:R-:W-:Y:S02]  /*118e0*/  FSEL R71, R60, -INF , P2 ;  /* 0xff8000003c477808 */ /* 0x000fe40001000000 */
[----:B------:R-:W-:Y:S02]  /*118f0*/  FSEL R49, R67, -INF , P0 ;  /* 0xff80000043317808 */ /* 0x000fe40000000000 */
[----:B------:R-:W-:Y:S02]  /*11900*/  FSEL R36, R74, -INF , P3 ;  /* 0xff8000004a247808 */ /* 0x000fe40001800000 */
[----:B------:R-:W-:Y:S02]  /*11910*/  FSEL R32, R41, -INF , P4 ;  /* 0xff80000029207808 */ /* 0x000fe40002000000 */
[----:B------:R-:W-:-:S02]  /*11920*/  ISETP.GT.AND P1, PT, R0, 0x18, PT ;  /* 0x000000180000780c */ /* 0x000fc40003f24270 */
[----:B------:R-:W-:Y:S02]  /*11930*/  ISETP.GT.AND P2, PT, R2, 0x28, PT ;  /* 0x000000280200780c */ /* 0x000fe40003f44270 */
[----:B------:R-:W-:Y:S02]  /*11940*/  ISETP.GT.AND P0, PT, R0, 0x20, PT ;  /* 0x000000200000780c */ /* 0x000fe40003f04270 */
[C---:B------:R-:W-:Y:S02]  /*11950*/  ISETP.GT.AND P3, PT, R2.reuse, 0x21, PT ;  /* 0x000000210200780c */ /* 0x040fe40003f64270 */
[----:B------:R-:W-:Y:S02]  /*11960*/  ISETP.GT.AND P4, PT, R2, 0x29, PT ;  /* 0x000000290200780c */ /* 0x000fe40003f84270 */
[----:B------:R-:W-:Y:S02]  /*11970*/  FMNMX.FTZ R2, R15, R3, !PT ;  /* 0x000000030f027209 */ /* 0x000fe40007810000 */
[----:B------:R-:W-:-:S02]  /*11980*/  FSEL R48, R66, -INF , P1 ;  /* 0xff80000042307808 */ /* 0x000fc40000800000 */
[----:B------:R-:W-:Y:S02]  /*11990*/  FSEL R70, R56, -INF , P2 ;  /* 0xff80000038467808 */ /* 0x000fe40001000000 */
[----:B------:R-:W-:Y:S02]  /*119a0*/  FSEL R67, R62, -INF , P0 ;  /* 0xff8000003e437808 */ /* 0x000fe40000000000 */
[C---:B------:R-:W-:Y:S02]  /*119b0*/  ISETP.GT.AND P2, PT, R0.reuse, 0x21, PT ;  /* 0x000000210000780c */ /* 0x040fe40003f44270 */
[C---:B------:R-:W-:Y:S02]  /*119c0*/  ISETP.GT.AND P1, PT, R0.reuse, 0x28, PT ;  /* 0x000000280000780c */ /* 0x040fe40003f24270 */
[----:B------:R-:W-:Y:S02]  /*119d0*/  ISETP.GT.AND P0, PT, R0, 0x29, PT ;  /* 0x000000290000780c */ /* 0x000fe40003f04270 */
        /* <DEDUP_REMOVED lines=62> */
.L_x_1769:
[C---:B------:R-:W-:Y:S01]  /*11dc0*/  FMUL.FTZ R0, R106.reuse, c[0x0][0x2d0] ;  /* 0x0000b4006a007a20 */ /* 0x040fe20000410000 */
[----:B------:R-:W-:Y:S01]  /*11dd0*/  FSETP.NEU.FTZ.AND P0, PT, R106, -INF , PT ;  /* 0xff8000006a00780b */ /* 0x000fe20003f1d000 */
[----:B------:R-:W2:Y:S03]  /*11de0*/  LDL R221, [R1+0x64] ;  /* 0x0000640001dd7983 */ /* 0x000ea60000100800 */
[----:B------:R-:W-:Y:S01]  /*11df0*/  FSEL R4, R0, RZ, P0 ;  /* 0x000000ff00047208 */ /* 0x000fe20000000000 */
[----:B------:R-:W3:Y:S04]  /*11e00*/  LDL R220, [R1+0x6c] ;  /* 0x00006c0001dc7983 */ /* 0x000ee80000100800 */
[--C-:B------:R-:W-:Y:S01]  /*11e10*/  FFMA.FTZ R0, R11, c[0x0][0x2d0], -R4.reuse ;  /* 0x0000b4000b007a23 */ /* 0x100fe20000010804 */
[----:B------:R-:W5:Y:S01]  /*11e20*/  LDL R215, [R1+0x14] ;  /* 0x0000140001d77983 */ /* 0x000f620000100800 */
[C---:B------:R-:W-:Y:S01]  /*11e30*/  FMUL.FTZ R3, R105.reuse, c[0x0][0x2d0] ;  /* 0x0000b40069037a20 */ /* 0x040fe20000410000 */
[----:B------:R-:W-:Y:S01]  /*11e40*/  FSETP.NEU.FTZ.AND P0, PT, R105, -INF , PT ;  /* 0xff8000006900780b */ /* 0x000fe20003f1d000 */
[----:B------:R1:W-:Y:S01]  /*11e50*/  MUFU.EX2 R102, R0 ;  /* 0x0000000000667308 */ /* 0x0003e20000000800 */
[----:B------:R-:W-:Y:S01]  /*11e60*/  FFMA.FTZ R2, R22, c[0x0][0x2d0], -R4 ;  /* 0x0000b40016027a23 */ /* 0x000fe20000010804 */
[----:B------:R-:W-:Y:S01]  /*11e70*/  WARPSYNC 0xffffffff ;  /* 0xffffffff00007948 */ /* 0x000fe20003800000 */
[----:B------:R-:W-:Y:S01]  /*11e80*/  FSEL R3, R3, RZ, P0 ;  /* 0x000000ff03037208 */ /* 0x000fe20000000000 */
[----:B------:R-:W-:Y:S01]  /*11e90*/  LDSM.16.MT88.4 R56, [R197] ;  /* 0x00000000c538783b */ /* 0x000fe20000004200 */
[----:B------:R-:W-:-:S02]  /*11ea0*/  FSETP.NEU.FTZ.AND P0, PT, R104, -INF , PT ;  /* 0xff8000006800780b */ /* 0x000fc40003f1d000 */
[----:B------:R-:W-:Y:S01]  /*11eb0*/  MOV R222, c[0x0][0x2c4] ;  /* 0x0000b10000de7a02 */ /* 0x000fe20000000f00 */
[----:B------:R4:W-:Y:S01]  /*11ec0*/  MUFU.EX2 R135, R2 ;  /* 0x0000000200877308 */ /* 0x0009e20000000800 */
[----:B------:R-:W-:Y:S01]  /*11ed0*/  FFMA.FTZ R5, R27, c[0x0][0x2d0], -R3 ;  /* 0x0000b4001b057a23 */ /* 0x000fe20000010803 */
[----:B------:R-:W4:Y:S01]  /*11ee0*/  LDSM.16.MT88.4 R60, [R196] ;  /* 0x00000000c43c783b */ /* 0x000f220000004200 */
[----:B------:R-:W-:Y:S02]  /*11ef0*/  ISETP.NE.AND P1, PT, R222, 0x1, PT ;  /* 0x00000001de00780c */ /* 0x000fe40003f25270 */
[----:B------:R-:W-:Y:S01]  /*11f00*/  IADD3 R212, R212, -0x2, RZ ;  /* 0xfffffffed4d47810 */ /* 0x000fe20007ffe0ff */
[----:B------:R-:W-:Y:S01]  /*11f10*/  LDSM.16.MT88.4 R52, [R196+0xc00] ;  /* 0x000c0000c434783b */ /* 0x000fe20000004200 */
[----:B-1----:R-:W-:Y:S01]  /*11f20*/  FFMA.FTZ R0, R12, c[0x0][0x2d0], -R4 ;  /* 0x0000b4000c007a23 */ /* 0x002fe20000010804 */
[----:B------:R1:W-:Y:S02]  /*11f30*/  MUFU.EX2 R133, R5 ;  /* 0x0000000500857308 */ /* 0x0003e40000000800 */
[----:B------:R-:W-:Y:S04]  /*11f40*/  LDSM.16.MT88.4 R72, [R197+0x400] ;  /* 0x00040000c548783b */ /* 0x000fe80000004200 */
[----:B------:R-:W2:Y:S01]  /*11f50*/  LDSM.16.MT88.4 R44, [R196+0x400] ;  /* 0x00040000c42c783b */ /* 0x000ea20000004200 */
[----:B----4-:R-:W-:Y:S01]  /*11f60*/  FMUL.FTZ R2, R104, c[0x0][0x2d0] ;  /* 0x0000b40068027a20 */ /* 0x010fe20000410000 */
[----:B------:R4:W-:Y:S02]  /*11f70*/  MUFU.EX2 R101, R0 ;  /* 0x0000000000657308 */ /* 0x0009e40000000800 */
[----:B------:R-:W2:Y:S02]  /*11f80*/  LDSM.16.MT88.4 R76, [R196+0x1000] ;  /* 0x00100000c44c783b */ /* 0x000ea40000004200 */
[----:B------:R-:W-:-:S02]  /*11f90*/  FSEL R2, R2, RZ, P0 ;  /* 0x000000ff02027208 */ /* 0x000fc40000000000 */
[----:B-1----:R-:W-:-:S03]  /*11fa0*/  FMNMX.FTZ R5, R10, R9, !PT ;  /* 0x000000090a057209 */ /* 0x002fc60007810000 */
[----:B------:R-:W-:Y:S01]  /*11fb0*/  FFMA.FTZ R6, R35, c[0x0][0x2d0], -R2 ;  /* 0x0000b40023067a23 */ /* 0x000fe20000010802 */
[----:B------:R-:W-:-:S03]  /*11fc0*/  FSETP.NEU.FTZ.AND P0, PT, R5, -INF , PT ;  /* 0xff8000000500780b */ /* 0x000fc60003f1d000 */
[----:B------:R1:W-:Y:S01]  /*11fd0*/  MUFU.EX2 R126, R6 ;  /* 0x00000006007e7308 */ /* 0x0003e20000000800 */
[----:B----4-:R-:W-:-:S07]  /*11fe0*/  FFMA.FTZ R0, R15, c[0x0][0x2d0], -R4 ;  /* 0x0000b4000f007a23 */ /* 0x010fce0000010804 */
[----:B------:R4:W-:Y:S01]  /*11ff0*/  MUFU.EX2 R107, R0 ;  /* 0x00000000006b7308 */ /* 0x0009e20000000800 */
[----:B-1----:R-:W-:-:S07]  /*12000*/  FFMA.FTZ R6, R37, c[0x0][0x2d0], -R2 ;  /* 0x0000b40025067a23 */ /* 0x002fce0000010802 */
[----:B------:R-:W-:Y:S01]  /*12010*/  MUFU.EX2 R127, R6 ;  /* 0x00000006007f7308 */ /* 0x000fe20000000800 */
[----:B----4-:R-:W-:-:S07]  /*12020*/  FFMA.FTZ R0, R16, c[0x0][0x2d0], -R4 ;  /* 0x0000b40010007a23 */ /* 0x010fce0000010804 */
        /* <DEDUP_REMOVED lines=8> */
[----:B------:R1:W4:Y:S02]  /*120b0*/  MUFU.EX2 R144, R0 ;  /* 0x0000000000907308 */ /* 0x0003240000000800 */
[----:B-1----:R-:W-:-:S06]  /*120c0*/  FFMA.FTZ R0, R13, c[0x0][0x2d0], -R3 ;  /* 0x0000b4000d007a23 */ /* 0x002fcc0000010803 */
[----:B------:R1:W-:Y:S02]  /*120d0*/  MUFU.EX2 R97, R0 ;  /* 0x0000000000617308 */ /* 0x0003e40000000800 */
[----:B-1----:R-:W-:Y:S01]  /*120e0*/  FFMA.FTZ R0, R14, c[0x0][0x2d0], -R3 ;  /* 0x0000b4000e007a23 */ /* 0x002fe20000010803 */
[----:B----4-:R-:W-:-:S05]  /*120f0*/  F2FP.PACK_AB R14, R144, R135 ;  /* 0x00000087900e723e */ /* 0x010fca00000000ff */
[----:B------:R1:W4:Y:S02]  /*12100*/  MUFU.EX2 R96, R0 ;  /* 0x0000000000607308 */ /* 0x0003240000000800 */
[----:B-1----:R-:W-:-:S06]  /*12110*/  FFMA.FTZ R0, R18, c[0x0][0x2d0], -R3 ;  /* 0x0000b40012007a23 */ /* 0x002fcc0000010803 */
[----:B------:R1:W-:Y:S02]  /*12120*/  MUFU.EX2 R99, R0 ;  /* 0x0000000000637308 */ /* 0x0003e40000000800 */
[----:B-1----:R-:W-:Y:S01]  /*12130*/  FFMA.FTZ R0, R20, c[0x0][0x2d0], -R3 ;  /* 0x0000b40014007a23 */ /* 0x002fe20000010803 */
[----:B------:R-:W-:-:S05]  /*12140*/  F2FP.PACK_AB R20, R101, R102 ;  /* 0x000000666514723e */ /* 0x000fca00000000ff */
[----:B------:R1:W1:Y:S02]  /*12150*/  MUFU.EX2 R110, R0 ;  /* 0x00000000006e7308 */ /* 0x0002640000000800 */
[----:B-1----:R-:W-:Y:S01]  /*12160*/  FFMA.FTZ R0, R21, c[0x0][0x2d0], -R3 ;  /* 0x0000b40015007a23 */ /* 0x002fe20000010803 */
[----:B----4-:R-:W-:-:S05]  /*12170*/  F2FP.PACK_AB R21, R96, R97 ;  /* 0x000000616015723e */ /* 0x010fca00000000ff */
[----:B------:R1:W-:Y:S02]  /*12180*/  MUFU.EX2 R111, R0 ;  /* 0x00000000006f7308 */ /* 0x0003e40000000800 */
[----:B-1----:R-:W-:Y:S01]  /*12190*/  FFMA.FTZ R0, R23, c[0x0][0x2d0], -R3 ;  /* 0x0000b40017007a23 */ /* 0x002fe20000010803 */
[----:B------:R-:W-:-:S05]  /*121a0*/  F2FP.PACK_AB R23, R110, R99 ;  /* 0x000000636e17723e */ /* 0x000fca00000000ff */
[----:B------:R1:W4:Y:S02]  /*121b0*/  MUFU.EX2 R119, R0 ;  /* 0x0000000000777308 */ /* 0x0003240000000800 */
[----:B------:R-:W-:Y:S01]  /*121c0*/  HMMA.16816.F32 R8, R20, R60, RZ ;  /* 0x0000003c1408723c */ /* 0x000fe200000018ff */
[----:B-1----:R-:W-:Y:S01]  /*121d0*/  FFMA.FTZ R0, R28, c[0x0][0x2d0], -R3 ;  /* 0x0000b4001c007a23 */ /* 0x002fe20000010803 */
[----:B----4-:R-:W-:-:S04]  /*121e0*/  F2FP.PACK_AB R13, R119, R111 ;  /* 0x0000006f770d723e */ /* 0x010fc800000000ff */
[----:B------:R1:W4:Y:S02]  /*121f0*/  MUFU.EX2 R134, R0 ;  /* 0x0000000000867308 */ /* 0x0003240000000800 */
[----:B-1----:R-:W-:Y:S01]  /*12200*/  FFMA.FTZ R0, R24, c[0x0][0x2d0], -R2 ;  /* 0x0000b40018007a23 */ /* 0x002fe20000010802 */
[----:B----4-:R-:W-:-:S05]  /*12210*/  F2FP.PACK_AB R15, R134, R133 ;  /* 0x00000085860f723e */ /* 0x010fca00000000ff */
[----:B------:R1:W-:Y:S10]  /*12220*/  MUFU.EX2 R92, R0 ;  /* 0x00000000005c7308 */ /* 0x0003f40000000800 */
[----:B--2---:R-:W-:Y:S07]  /*12230*/  HMMA.16816.F32 R140, R12, R44, R8 ;  /* 0x0000002c0c8c723c */ /* 0x004fee0000001808 */
[----:B------:R-:W-:Y:S01]  /*12240*/  F2FP.PACK_AB R10, R127, R126 ;  /* 0x0000007e7f0a723e */ /* 0x000fe200000000ff */
        /* <DEDUP_REMOVED lines=12> */
[----:B-1----:R-:W-:Y:S01]  /*12310*/  FMUL.FTZ R0, R5, c[0x0][0x2d0] ;  /* 0x0000b40005007a20 */ /* 0x002fe20000410000 */
[----:B--2---:R-:W-:-:S04]  /*12320*/  F2FP.PACK_AB R8, R103, R100 ;  /* 0x000000646708723e */ /* 0x004fc800000000ff */
[----:B------:R-:W-:-:S05]  /*12330*/  FSEL R0, R0, RZ, P0 ;  /* 0x000000ff00007208 */ /* 0x000fca0000000000 */
        /* <DEDUP_REMOVED lines=9> */
[--C-:B-1----:R-:W-:Y:S01]  /*123d0*/  FFMA.FTZ R6, R39, c[0x0][0x2d0], -R0.reuse ;  /* 0x0000b40027067a23 */ /* 0x102fe20000010800 */
[----:B--2---:R-:W-:Y:S01]  /*123e0*/  F2FP.PACK_AB R19, R93, R90 ;  /* 0x0000005a5d13723e */ /* 0x004fe200000000ff */
[----:B------:R-:W-:Y:S04]  /*123f0*/  HMMA.16816.F32 R36, R20, R52, RZ ;  /* 0x000000341424723c */ /* 0x000fe800000018ff */
[----:B------:R1:W-:Y:S04]  /*12400*/  MUFU.EX2 R95, R6 ;  /* 0x00000006005f7308 */ /* 0x0003e80000000800 */
[C---:B------:R-:W-:Y:S08]  /*12410*/  HMMA.16816.F32 R28, R16.reuse, R56, RZ ;  /* 0x00000038101c723c */ /* 0x040ff000000018ff */
[----:B------:R-:W-:Y:S01]  /*12420*/  HMMA.16816.F32 R32, R16, R60, RZ ;  /* 0x0000003c1020723c */ /* 0x000fe200000018ff */
[----:B-1----:R-:W-:-:S04]  /*12430*/  FFMA.FTZ R6, R40, c[0x0][0x2d0], -R0 ;  /* 0x0000b40028067a23 */ /* 0x002fc80000010800 */
[----:B------:R1:W2:Y:S02]  /*12440*/  MUFU.EX2 R117, R6 ;  /* 0x0000000600757308 */ /* 0x0002a40000000800 */
[--C-:B------:R-:W-:Y:S01]  /*12450*/  FFMA.FTZ R61, R87, c[0x0][0x2d0], -R4.reuse ;  /* 0x0000b400573d7a23 */ /* 0x100fe20000010804 */
[----:B------:R-:W-:Y:S01]  /*12460*/  HMMA.16816.F32 R40, R20, R56, RZ ;  /* 0x000000381428723c */ /* 0x000fe200000018ff */
[----:B------:R-:W-:-:S06]  /*12470*/  FFMA.FTZ R60, R86, c[0x0][0x2d0], -R4 ;  /* 0x0000b400563c7a23 */ /* 0x000fcc0000010804 */
[--C-:B------:R-:W-:Y:S01]  /*12480*/  FFMA.FTZ R57, R85, c[0x0][0x2d0], -R4.reuse ;  /* 0x0000b40055397a23 */ /* 0x100fe20000010804 */
[----:B------:R-:W-:Y:S01]  /*12490*/  HMMA.16816.F32 R156, R12, R76, R36 ;  /* 0x0000004c0c9c723c */ /* 0x000fe20000001824 */
[----:B------:R-:W-:Y:S01]  /*124a0*/  LDSM.16.MT88.4 R36, [R196+0x1800] ;  /* 0x00180000c424783b */ /* 0x000fe20000004200 */
[----:B------:R-:W-:Y:S02]  /*124b0*/  FFMA.FTZ R56, R84, c[0x0][0x2d0], -R4 ;  /* 0x0000b40054387a23 */ /* 0x000fe40000010804 */
[----:B------:R-:W-:Y:S01]  /*124c0*/  FADD.FTZ R4, R89, R88 ;  /* 0x0000005859047221 */ /* 0x000fe20000010000 */
[----:B------:R-:W-:Y:S01]  /*124d0*/  MUFU.EX2 R57, R57 ;  /* 0x0000003900397308 */ /* 0x000fe20000000800 */
[----:B-1----:R-:W-:Y:S01]  /*124e0*/  FFMA.FTZ R6, R48, c[0x0][0x2d0], -R0 ;  /* 0x0000b40030067a23 */ /* 0x002fe20000010800 */
[----:B--2---:R-:W-:Y:S01]  /*124f0*/  F2FP.PACK_AB R9, R117, R95 ;  /* 0x0000005f7509723e */ /* 0x004fe200000000ff */
[----:B------:R-:W-:Y:S01]  /*12500*/  HMMA.16816.F32 R24, R16, R52, RZ ;  /* 0x000000341018723c */ /* 0x000fe200000018ff */
[----:B------:R-:W-:-:S04]  /*12510*/  FADD.FTZ R4, R90, R4 ;  /* 0x000000045a047221 */ /* 0x000fc80000010000 */
[----:B------:R1:W-:Y:S02]  /*12520*/  MUFU.EX2 R116, R6 ;  /* 0x0000000600747308 */ /* 0x0003e40000000800 */
[--C-:B------:R-:W-:Y:S01]  /*12530*/  FFMA.FTZ R53, R83, c[0x0][0x2d0], -R3.reuse ;  /* 0x0000b40053357a23 */ /* 0x100fe20000010803 */
[----:B------:R-:W-:Y:S01]  /*12540*/  HMMA.16816.F32 R148, R12, R72, R40 ;  /* 0x000000480c94723c */ /* 0x000fe20000001828 */
[----:B------:R-:W-:Y:S01]  /*12550*/  LDSM.16.MT88.4 R40, [R197+0x1000] ;  /* 0x00100000c528783b */ /* 0x000fe20000004200 */
[----:B------:R-:W-:-:S03]  /*12560*/  FFMA.FTZ R52, R82, c[0x0][0x2d0], -R3 ;  /* 0x0000b40052347a23 */ /* 0x000fc60000010803 */
[----:B------:R-:W-:Y:S03]  /*12570*/  MUFU.EX2 R56, R56 ;  /* 0x0000003800387308 */ /* 0x000fe60000000800 */
[----:B------:R-:W-:Y:S01]  /*12580*/  HMMA.16816.F32 R84, R16, R58, RZ ;  /* 0x0000003a1054723c */ /* 0x000fe200000018ff */
[----:B-1----:R-:W-:Y:S02]  /*12590*/  FFMA.FTZ R6, R49, c[0x0][0x2d0], -R0 ;  /* 0x0000b40031067a23 */ /* 0x002fe40000010800 */
[----:B------:R-:W1:Y:S02]  /*125a0*/  LDSM.16.MT88.4 R48, [R197+0xc00] ;  /* 0x000c0000c530783b */ /* 0x000e640000004200 */
[----:B------:R-:W2:Y:S02]  /*125b0*/  MUFU.EX2 R118, R6 ;  /* 0x0000000600767308 */ /* 0x000ea40000000800 */
[----:B--2---:R-:W-:-:S07]  /*125c0*/  F2FP.PACK_AB R11, R118, R116 ;  /* 0x00000074760b723e */ /* 0x004fce00000000ff */
[C---:B------:R-:W-:Y:S07]  /*125d0*/  HMMA.16816.F32 R128, R8.reuse, R72, R28 ;  /* 0x000000480880723c */ /* 0x040fee000000181c */
[--C-:B------:R-:W-:Y:S01]  /*125e0*/  FFMA.FTZ R72, R67, c[0x0][0x2d0], -R0.reuse ;  /* 0x0000b40043487a23 */ /* 0x100fe20000010800 */
[----:B------:R-:W-:Y:S01]  /*125f0*/  HMMA.16816.F32 R136, R8, R44, R32 ;  /* 0x0000002c0888723c */ /* 0x000fe20000001820 */
[----:B------:R-:W-:-:S06]  /*12600*/  FFMA.FTZ R73, R66, c[0x0][0x2d0], -R0 ;  /* 0x0000b40042497a23 */ /* 0x000fcc0000010800 */
[--C-:B------:R-:W-:Y:S01]  /*12610*/  FFMA.FTZ R45, R71, c[0x0][0x2d0], -R2.reuse ;  /* 0x0000b400472d7a23 */ /* 0x100fe20000010802 */
[----:B-1----:R-:W-:Y:S01]  /*12620*/  HMMA.16816.F32 R28, R20, R48, RZ ;  /* 0x00000030141c723c */ /* 0x002fe200000018ff */
[----:B------:R-:W-:-:S04]  /*12630*/  FFMA.FTZ R44, R69, c[0x0][0x2d0], -R2 ;  /* 0x0000b400452c7a23 */ /* 0x000fc80000010802 */
[----:B------:R-:W-:Y:S03]  /*12640*/  MUFU.EX2 R45, R45 ;  /* 0x0000002d002d7308 */ /* 0x000fe60000000800 */
[----:B------:R-:W-:Y:S05]  /*12650*/  HMMA.16816.F32 R120, R8, R76, R24 ;  /* 0x0000004c0878723c */ /* 0x000fea0000001818 */
[----:B------:R-:W1:Y:S02]  /*12660*/  MUFU.EX2 R44, R44 ;  /* 0x0000002c002c7308 */ /* 0x000e640000000800 */
[--C-:B------:R-:W-:Y:S01]  /*12670*/  FFMA.FTZ R76, R65, c[0x0][0x2d0], -R0.reuse ;  /* 0x0000b400414c7a23 */ /* 0x100fe20000010800 */
[----:B------:R-:W-:Y:S01]  /*12680*/  HMMA.16816.F32 R24, R16, R48, RZ ;  /* 0x000000301018723c */ /* 0x000fe200000018ff */
[----:B------:R-:W-:-:S02]  /*12690*/  FFMA.FTZ R77, R64, c[0x0][0x2d0], -R0 ;  /* 0x0000b400404d7a23 */ /* 0x000fc40000010800 */
[----:B------:R-:W-:-:S04]  /*126a0*/  FADD.FTZ R0, R92, R91 ;  /* 0x0000005b5c007221 */ /* 0x000fc80000010000 */
[--C-:B------:R-:W-:Y:S01]  /*126b0*/  FFMA.FTZ R49, R81, c[0x0][0x2d0], -R3.reuse ;  /* 0x0000b40051317a23 */ /* 0x100fe20000010803 */
[----:B------:R-:W-:Y:S01]  /*126c0*/  HMMA.16816.F32 R216, R12, R40, R28 ;  /* 0x000000280cd8723c */ /* 0x000fe2000000181c */
[----:B------:R-:W2:Y:S01]  /*126d0*/  LDSM.16.MT88.4 R28, [R196+0x1c00] ;  /* 0x001c0000c41c783b */ /* 0x000ea20000004200 */
[----:B------:R-:W-:Y:S02]  /*126e0*/  FFMA.FTZ R48, R80, c[0x0][0x2d0], -R3 ;  /* 0x0000b40050307a23 */ /* 0x000fe40000010803 */
[----:B------:R-:W-:Y:S01]  /*126f0*/  FADD.FTZ R3, R102, R101 ;  /* 0x0000006566037221 */ /* 0x000fe20000010000 */
[----:B------:R-:W-:Y:S01]  /*12700*/  MUFU.EX2 R49, R49 ;  /* 0x0000003100317308 */ /* 0x000fe20000000800 */
[----:B------:R-:W-:Y:S01]  /*12710*/  FADD.FTZ R0, R94, R0 ;  /* 0x000000005e007221 */ /* 0x000fe20000010000 */
[----:B------:R-:W-:Y:S01]  /*12720*/  F2FP.PACK_AB R102, R56, R57 ;  /* 0x000000393866723e */ /* 0x000fe200000000ff */
[----:B------:R-:W-:Y:S01]  /*12730*/  HMMA.16816.F32 R32, R20, R36, RZ ;  /* 0x000000241420723c */ /* 0x000fe200000018ff */
[----:B------:R-:W-:-:S02]  /*12740*/  FADD.FTZ R3, R107, R3 ;  /* 0x000000036b037221 */ /* 0x000fc40000010000 */
[----:B------:R-:W-:Y:S02]  /*12750*/  FADD.FTZ R0, R98, R0 ;  /* 0x0000000062007221 */ /* 0x000fe40000010000 */
[----:B------:R-:W-:Y:S01]  /*12760*/  FADD.FTZ R3, R124, R3 ;  /* 0x000000037c037221 */ /* 0x000fe20000010000 */
[----:B------:R-:W4:Y:S01]  /*12770*/  MUFU.EX2 R48, R48 ;  /* 0x0000003000307308 */ /* 0x000f220000000800 */
[----:B------:R-:W-:Y:S01]  /*12780*/  FADD.FTZ R0, R100, R0 ;  /* 0x0000000064007221 */ /* 0x000fe20000010000 */
[----:B------:R-:W-:Y:S01]  /*12790*/  HMMA.16816.F32 R192, R8, R40, R24 ;  /* 0x0000002808c0723c */ /* 0x000fe20000001818 */
[----:B------:R-:W-:-:S04]  /*127a0*/  FADD.FTZ R3, R125, R3 ;  /* 0x000000037d037221 */ /* 0x000fc80000010000 */
[----:B------:R-:W-:Y:S02]  /*127b0*/  FADD.FTZ R6, R132, R3 ;  /* 0x0000000384067221 */ /* 0x000fe40000010000 */
[--C-:B------:R-:W-:Y:S01]  /*127c0*/  FFMA.FTZ R41, R70, c[0x0][0x2d0], -R2.reuse ;  /* 0x0000b40046297a23 */ /* 0x100fe20000010802 */
[C---:B------:R-:W-:Y:S01]  /*127d0*/  HMMA.16816.F32 R24, R16.reuse, R36, RZ ;  /* 0x000000241018723c */ /* 0x040fe200000018ff */
[----:B------:R-:W-:Y:S01]  /*127e0*/  FFMA.FTZ R40, R68, c[0x0][0x2d0], -R2 ;  /* 0x0000b40044287a23 */ /* 0x000fe20000010802 */
[----:B------:R-:W2:Y:S01]  /*127f0*/  MUFU.EX2 R37, R61 ;  /* 0x0000003d00257308 */ /* 0x000ea20000000800 */
[----:B------:R-:W-:Y:S01]  /*12800*/  FADD.FTZ R2, R97, R96 ;  /* 0x0000006061027221 */ /* 0x000fe20000010000 */
[----:B-1----:R-:W-:Y:S01]  /*12810*/  F2FP.PACK_AB R96, R44, R45 ;  /* 0x0000002d2c60723e */ /* 0x002fe200000000ff */
[----:B------:R-:W-:Y:S01]  /*12820*/  FADD.FTZ R3, R103, R0 ;  /* 0x0000000067037221 */ /* 0x000fe20000010000 */
[----:B----4-:R-:W-:Y:S01]  /*12830*/  F2FP.PACK_AB R103, R48, R49 ;  /* 0x000000313067723e */ /* 0x010fe200000000ff */
[----:B------:R-:W-:Y:S01]  /*12840*/  FADD.FTZ R2, R99, R2 ;  /* 0x0000000263027221 */ /* 0x000fe20000010000 */
[----:B------:R-:W-:Y:S01]  /*12850*/  HMMA.16816.F32 R80, R16, R54, RZ ;  /* 0x000000361050723c */ /* 0x000fe200000018ff */
[----:B------:R-:W-:Y:S01]  /*12860*/  FADD.FTZ R0, R135, R6 ;  /* 0x0000000687007221 */ /* 0x000fe20000010000 */
[----:B------:R-:W1:Y:S01]  /*12870*/  MUFU.EX2 R36, R60 ;  /* 0x0000003c00247308 */ /* 0x000e620000000800 */
[----:B------:R-:W-:-:S02]  /*12880*/  FADD.FTZ R2, R110, R2 ;  /* 0x000000026e027221 */ /* 0x000fc40000010000 */
[----:B------:R-:W-:Y:S02]  /*12890*/  FADD.FTZ R6, R126, R3 ;  /* 0x000000037e067221 */ /* 0x000fe40000010000 */
[----:B------:R-:W-:Y:S01]  /*128a0*/  FADD.FTZ R2, R111, R2 ;  /* 0x000000026f027221 */ /* 0x000fe20000010000 */
[----:B------:R-:W-:Y:S01]  /*128b0*/  HMMA.16816.F32 R88, R16, R62, RZ ;  /* 0x0000003e1058723c */ /* 0x000fe200000018ff */
[----:B------:R-:W-:Y:S01]  /*128c0*/  FADD.FTZ R0, R144, R0 ;  /* 0x0000000090007221 */ /* 0x000fe20000010000 */
[----:B------:R-:W-:Y:S01]  /*128d0*/  MUFU.EX2 R41, R41 ;  /* 0x0000002900297308 */ /* 0x000fe20000000800 */
[----:B------:R-:W-:Y:S02]  /*128e0*/  FADD.FTZ R6, R127, R6 ;  /* 0x000000067f067221 */ /* 0x000fe40000010000 */
[----:B--2---:R-:W-:Y:S01]  /*128f0*/  FADD.FTZ R0, R37, R0 ;  /* 0x0000000025007221 */ /* 0x004fe20000010000 */
[----:B------:R-:W-:Y:S02]  /*12900*/  LDSM.16.MT88.4 R124, [R197+0x800] ;  /* 0x00080000c57c783b */ /* 0x000fe40000004200 */
[----:B------:R-:W-:Y:S02]  /*12910*/  HMMA.16816.F32 R184, R12, R28, R32 ;  /* 0x0000001c0cb8723c */ /* 0x000fe40000001820 */
[----:B------:R-:W2:Y:S01]  /*12920*/  LDSM.16.MT88.4 R32, [R197+0x1800] ;  /* 0x00180000c520783b */ /* 0x000ea20000004200 */
[C---:B-1----:R-:W-:Y:S01]  /*12930*/  FADD.FTZ R0, R36.reuse, R0 ;  /* 0x0000000024007221 */ /* 0x042fe20000010000 */
[----:B------:R-:W-:-:S03]  /*12940*/  F2FP.PACK_AB R100, R36, R37 ;  /* 0x000000252464723e */ /* 0x000fc600000000ff */
[----:B------:R-:W-:Y:S01]  /*12950*/  FADD.FTZ R0, R57, R0 ;  /* 0x0000000039007221 */ /* 0x000fe20000010000 */
[C---:B------:R-:W-:Y:S01]  /*12960*/  HMMA.16816.F32 R188, R8.reuse, R28, R24 ;  /* 0x0000001c08bc723c */ /* 0x040fe20000001818 */
[----:B------:R-:W1:Y:S01]  /*12970*/  LDSM.16.MT88.4 R24, [R197+0x1c00] ;  /* 0x001c0000c518783b */ /* 0x000e620000004200 */
[----:B------:R-:W4:Y:S01]  /*12980*/  MUFU.EX2 R29, R40 ;  /* 0x00000028001d7308 */ /* 0x000f220000000800 */
[----:B------:R-:W-:Y:S02]  /*12990*/  FADD.FTZ R214, R56, R0 ;  /* 0x0000000038d67221 */ /* 0x000fe40000010000 */
[----:B------:R-:W-:Y:S02]  /*129a0*/  FADD.FTZ R0, R45, R6 ;  /* 0x000000062d007221 */ /* 0x000fe40000010000 */
[----:B------:R-:W-:Y:S01]  /*129b0*/  FADD.FTZ R28, R93, R4 ;  /* 0x000000045d1c7221 */ /* 0x000fe20000010000 */
[----:B------:R-:W-:Y:S01]  /*129c0*/  HMMA.16816.F32 R80, R8, R78, R80 ;  /* 0x0000004e0850723c */ /* 0x000fe20000001850 */
[----:B------:R-:W-:-:S02]  /*129d0*/  FADD.FTZ R4, R119, R2 ;  /* 0x0000000277047221 */ /* 0x000fc40000010000 */
[----:B------:R-:W-:Y:S02]  /*129e0*/  FADD.FTZ R2, R95, R28 ;  /* 0x0000001c5f027221 */ /* 0x000fe40000010000 */
[----:B------:R-:W-:Y:S01]  /*129f0*/  FADD.FTZ R4, R133, R4 ;  /* 0x0000000485047221 */ /* 0x000fe20000010000 */
[----:B------:R-:W-:Y:S01]  /*12a00*/  MUFU.EX2 R28, R72 ;  /* 0x00000048001c7308 */ /* 0x000fe20000000800 */
[----:B------:R-:W-:Y:S01]  /*12a10*/  FADD.FTZ R2, R117, R2 ;  /* 0x0000000275027221 */ /* 0x000fe20000010000 */
[----:B------:R-:W-:Y:S01]  /*12a20*/  HMMA.16816.F32 R60, R20, R62, RZ ;  /* 0x0000003e143c723c */ /* 0x000fe200000018ff */
[----:B------:R-:W-:Y:S01]  /*12a30*/  FADD.FTZ R0, R44, R0 ;  /* 0x000000002c007221 */ /* 0x000fe20000010000 */
[----:B----4-:R-:W-:Y:S01]  /*12a40*/  F2FP.PACK_AB R98, R29, R41 ;  /* 0x000000291d62723e */ /* 0x010fe200000000ff */
[----:B------:R-:W-:Y:S02]  /*12a50*/  FADD.FTZ R3, R116, R2 ;  /* 0x0000000274037221 */ /* 0x000fe40000010000 */
[----:B------:R-:W-:-:S02]  /*12a60*/  FADD.FTZ R2, R134, R4 ;  /* 0x0000000486027221 */ /* 0x000fc40000010000 */
[----:B------:R-:W-:Y:S01]  /*12a70*/  FADD.FTZ R3, R118, R3 ;  /* 0x0000000376037221 */ /* 0x000fe20000010000 */
[----:B------:R-:W-:Y:S01]  /*12a80*/  MUFU.EX2 R4, R77 ;  /* 0x0000004d00047308 */ /* 0x000fe20000000800 */
[----:B------:R-:W4:Y:S01]  /*12a90*/  LDSM.16.MT88.4 R116, [R196+0x1400] ;  /* 0x00140000c474783b */ /* 0x000f220000004200 */
[----:B------:R-:W-:Y:S01]  /*12aa0*/  HMMA.16816.F32 R56, R20, R58, RZ ;  /* 0x0000003a1438723c */ /* 0x000fe200000018ff */
[----:B------:R-:W-:Y:S02]  /*12ab0*/  FADD.FTZ R0, R41, R0 ;  /* 0x0000000029007221 */ /* 0x000fe40000010000 */
[----:B------:R-:W3:Y:S02]  /*12ac0*/  LDSM.16.MT88.4 R132, [R196+0x800] ;  /* 0x00080000c484783b */ /* 0x000ee40000004200 */
[----:B------:R-:W-:-:S03]  /*12ad0*/  FADD.FTZ R231, R29, R0 ;  /* 0x000000001de77221 */ /* 0x000fc60000010000 */
[-C--:B--2---:R-:W-:Y:S08]  /*12ae0*/  HMMA.16816.F32 R68, R20, R32.reuse, RZ ;  /* 0x000000201444723c */ /* 0x084ff000000018ff */
[----:B------:R-:W-:Y:S01]  /*12af0*/  HMMA.16816.F32 R64, R16, R32, RZ ;  /* 0x000000201040723c */ /* 0x000fe200000018ff */
[----:B------:R-:W2:Y:S07]  /*12b00*/  MUFU.EX2 R33, R53 ;  /* 0x0000003500217308 */ /* 0x000eae0000000800 */
[----:B------:R-:W-:Y:S01]  /*12b10*/  HMMA.16816.F32 R88, R8, R46, R88 ;  /* 0x0000002e0858723c */ /* 0x000fe20000001858 */
[----:B------:R-:W4:Y:S07]  /*12b20*/  MUFU.EX2 R32, R52 ;  /* 0x0000003400207308 */ /* 0x000f2e0000000800 */
[----:B-1----:R-:W-:Y:S01]  /*12b30*/  HMMA.16816.F32 R176, R12, R24, R68 ;  /* 0x000000180cb0723c */ /* 0x002fe20000001844 */
[----:B--2---:R-:W-:-:S07]  /*12b40*/  FADD.FTZ R2, R33, R2 ;  /* 0x0000000221027221 */ /* 0x004fce0000010000 */
[----:B------:R-:W-:Y:S01]  /*12b50*/  HMMA.16816.F32 R180, R8, R24, R64 ;  /* 0x0000001808b4723c */ /* 0x000fe20000001840 */
[----:B------:R-:W1:Y:S01]  /*12b60*/  MUFU.EX2 R25, R73 ;  /* 0x0000004900197308 */ /* 0x000e620000000800 */
[C---:B----4-:R-:W-:Y:S01]  /*12b70*/  FADD.FTZ R2, R32.reuse, R2 ;  /* 0x0000000220027221 */ /* 0x050fe20000010000 */
[----:B------:R-:W-:-:S03]  /*12b80*/  F2FP.PACK_AB R101, R32, R33 ;  /* 0x000000212065723e */ /* 0x000fc600000000ff */
[----:B------:R-:W-:Y:S02]  /*12b90*/  FADD.FTZ R2, R49, R2 ;  /* 0x0000000231027221 */ /* 0x000fe40000010000 */
[----:B------:R-:W-:Y:S01]  /*12ba0*/  HMMA.16816.F32 R52, R20, R54, RZ ;  /* 0x000000361434723c */ /* 0x000fe200000018ff */
[----:B------:R-:W2:Y:S01]  /*12bb0*/  MUFU.EX2 R24, R76 ;  /* 0x0000004c00187308 */ /* 0x000ea20000000800 */
[----:B------:R-:W-:Y:S02]  /*12bc0*/  FADD.FTZ R213, R48, R2 ;  /* 0x0000000230d57221 */ /* 0x000fe40000010000 */
[----:B------:R-:W-:-:S04]  /*12bd0*/  FADD.FTZ R2, R28, R3 ;  /* 0x000000031c027221 */ /* 0x000fc80000010000 */
[----:B------:R-:W-:Y:S01]  /*12be0*/  HMMA.16816.F32 R64, R16, R38, RZ ;  /* 0x000000261040723c */ /* 0x000fe200000018ff */
[C---:B-1----:R-:W-:Y:S01]  /*12bf0*/  F2FP.PACK_AB R97, R25.reuse, R28 ;  /* 0x0000001c1961723e */ /* 0x042fe200000000ff */
[----:B------:R-:W-:-:S06]  /*12c00*/  FADD.FTZ R2, R25, R2 ;  /* 0x0000000219027221 */ /* 0x000fcc0000010000 */
[----:B------:R-:W-:Y:S01]  /*12c10*/  HMMA.16816.F32 R68, R16, R50, RZ ;  /* 0x000000321044723c */ /* 0x000fe200000018ff */
[----:B--2---:R-:W-:Y:S01]  /*12c20*/  F2FP.PACK_AB R99, R4, R24 ;  /* 0x000000180463723e */ /* 0x004fe200000000ff */
[----:B------:R-:W-:Y:S02]  /*12c30*/  FADD.FTZ R0, R24, R2 ;  /* 0x0000000218007221 */ /* 0x000fe40000010000 */
[----:B------:R-:W-:-:S04]  /*12c40*/  @P1 IMAD.HI.U32 R2, R221, c[0x0][0x2c8], RZ ;  /* 0x0000b200dd021a27 */ /* 0x000fc800078e00ff */
[----:B------:R-:W-:Y:S01]  /*12c50*/  HMMA.16816.F32 R52, R12, R78, R52 ;  /* 0x0000004e0c34723c */ /* 0x000fe20000001834 */
[----:B------:R-:W-:Y:S01]  /*12c60*/  FADD.FTZ R232, R4, R0 ;  /* 0x0000000004e87221 */ /* 0x000fe20000010000 */
[----:B------:R-:W-:Y:S02]  /*12c70*/  MOV R0, R221 ;  /* 0x000000dd00007202 */ /* 0x000fe40000000f00 */
[----:B------:R-:W-:-:S04]  /*12c80*/  @P1 SHF.R.U32.HI R0, RZ, c[0x0][0x2cc], R2 ;  /* 0x0000b300ff001a19 */ /* 0x000fc80000011602 */
[----:B------:R-:W-:Y:S01]  /*12c90*/  HMMA.16816.F32 R16, R16, R34, RZ ;  /* 0x000000221010723c */ /* 0x000fe200000018ff */
[----:B---3--:R-:W-:-:S05]  /*12ca0*/  IADD3 R0, R0, R220, -R246 ;  /* 0x000000dc00007210 */ /* 0x008fca0007ffe8f6 */
[----:B------:R-:W-:Y:S02]  /*12cb0*/  IMAD.HI R0, R0, 0x2aaaaaab, RZ ;  /* 0x2aaaaaab00007827 */ /* 0x000fe400078e02ff */
[----:B------:R-:W-:Y:S03]  /*12cc0*/  HMMA.16816.F32 R48, R20, R50, RZ ;  /* 0x000000321430723c */ /* 0x000fe600000018ff */
[----:B------:R-:W-:-:S04]  /*12cd0*/  SHF.R.U32.HI R2, RZ, 0x1f, R0 ;  /* 0x0000001fff027819 */ /* 0x000fc80000011600 */
[----:B------:R-:W-:Y:S01]  /*12ce0*/  LEA.HI.SX32 R0, R0, R2, 0x1d ;  /* 0x0000000200007211 */ /* 0x000fe200078feaff */
[----:B------:R-:W-:Y:S03]  /*12cf0*/  HMMA.16816.F32 R36, R20, R38, RZ ;  /* 0x000000261424723c */ /* 0x000fe600000018ff */
[----:B-----5:R-:W-:-:S04]  /*12d00*/  IMNMX R245, R215, R0, !PT ;  /* 0x00000000d7f57217 */ /* 0x020fc80007800200 */
[----:B------:R-:W-:Y:S01]  /*12d10*/  ISETP.GE.AND P0, PT, R212, R245, PT ;  /* 0x000000f5d400720c */ /* 0x000fe20003f06270 */
[----:B------:R-:W-:Y:S08]  /*12d20*/  HMMA.16816.F32 R20, R20, R34, RZ ;  /* 0x000000221414723c */ /* 0x000ff000000018ff */
[----:B------:R-:W-:Y:S01]  /*12d30*/  HMMA.16816.F32 R172, R8, R30, R64 ;  /* 0x0000001e08ac723c */ /* 0x000fe20000001840 */
        /* <DEDUP_REMOVED lines=8> */
[----:B------:R-:W-:Y:S01]  /*12dc0*/  HMMA.16816.F32 R16, R8, R26, R16 ;  /* 0x0000001a0810723c */ /* 0x000fe20000001810 */
[----:B------:R-:W3:Y:S07]  /*12dd0*/  LDSM.16.MT88.4 R8, [R197+0x2000] ;  /* 0x00200000c508783b */ /* 0x000eee0000004200 */
[C---:B------:R-:W-:Y:S08]  /*12de0*/  HMMA.16816.F32 R60, R12.reuse, R46, R60 ;  /* 0x0000002e0c3c723c */ /* 0x040ff0000000183c */
[C---:B------:R-:W-:Y:S08]  /*12df0*/  HMMA.16816.F32 R56, R12.reuse, R74, R56 ;  /* 0x0000004a0c38723c */ /* 0x040ff00000001838 */
[C---:B------:R-:W-:Y:S08]  /*12e00*/  HMMA.16816.F32 R48, R12.reuse, R42, R48 ;  /* 0x0000002a0c30723c */ /* 0x040ff00000001830 */
[C---:B------:R-:W-:Y:S08]  /*12e10*/  HMMA.16816.F32 R36, R12.reuse, R30, R36 ;  /* 0x0000001e0c24723c */ /* 0x040ff00000001824 */
[----:B------:R-:W-:Y:S08]  /*12e20*/  HMMA.16816.F32 R20, R12, R26, R20 ;  /* 0x0000001a0c14723c */ /* 0x000ff00000001814 */
[C---:B------:R-:W-:Y:S08]  /*12e30*/  HMMA.16816.F32 R144, R100.reuse, R134, R60 ;  /* 0x000000866490723c */ /* 0x040ff0000000183c */
[-C--:B------:R-:W-:Y:S08]  /*12e40*/  HMMA.16816.F32 R148, R100, R124.reuse, R148 ;  /* 0x0000007c6494723c */ /* 0x080ff00000001894 */
[----:B------:R-:W-:Y:S08]  /*12e50*/  HMMA.16816.F32 R128, R96, R124, R128 ;  /* 0x0000007c6080723c */ /* 0x000ff00000001880 */
[C---:B------:R-:W-:Y:S08]  /*12e60*/  HMMA.16816.F32 R152, R100.reuse, R126, R56 ;  /* 0x0000007e6498723c */ /* 0x040ff00000001838 */
[-C--:B------:R-:W-:Y:S08]  /*12e70*/  HMMA.16816.F32 R140, R100, R132.reuse, R140 ;  /* 0x00000084648c723c */ /* 0x080ff0000000188c */
[C---:B------:R-:W-:Y:S08]  /*12e80*/  HMMA.16816.F32 R136, R96.reuse, R132, R136 ;  /* 0x000000846088723c */ /* 0x040ff00000001888 */
[----:B------:R-:W-:Y:S08]  /*12e90*/  HMMA.16816.F32 R124, R96, R126, R84 ;  /* 0x0000007e607c723c */ /* 0x000ff00000001854 */
[-C--:B-1----:R-:W-:Y:S08]  /*12ea0*/  HMMA.16816.F32 R56, R100, R64.reuse, R216 ;  /* 0x000000406438723c */ /* 0x082ff000000018d8 */
[----:B------:R-:W-:Y:S08]  /*12eb0*/  HMMA.16816.F32 R60, R96, R64, R192 ;  /* 0x00000040603c723c */ /* 0x000ff000000018c0 */
[----:B------:R-:W-:Y:S08]  /*12ec0*/  HMMA.16816.F32 R68, R100, R66, R48 ;  /* 0x000000426444723c */ /* 0x000ff00000001830 */
[C---:B------:R-:W-:Y:S08]  /*12ed0*/  HMMA.16816.F32 R132, R96.reuse, R134, R88 ;  /* 0x000000866084723c */ /* 0x040ff00000001858 */
[----:B------:R-:W-:Y:S08]  /*12ee0*/  HMMA.16816.F32 R64, R96, R66, R92 ;  /* 0x000000426040723c */ /* 0x000ff0000000185c */
[C---:B--2---:R-:W-:Y:S08]  /*12ef0*/  HMMA.16816.F32 R72, R100.reuse, R80, R184 ;  /* 0x000000506448723c */ /* 0x044ff000000018b8 */
[----:B------:R-:W-:Y:S08]  /*12f00*/  HMMA.16816.F32 R84, R100, R82, R36 ;  /* 0x000000526454723c */ /* 0x000ff00000001824 */
[----:B------:R-:W-:Y:S08]  /*12f10*/  HMMA.16816.F32 R76, R96, R80, R188 ;  /* 0x00000050604c723c */ /* 0x000ff000000018bc */
[----:B---3--:R-:W-:Y:S08]  /*12f20*/  HMMA.16816.F32 R88, R100, R8, R176 ;  /* 0x000000086458723c */ /* 0x008ff000000018b0 */
[C---:B------:R-:W-:Y:S08]  /*12f30*/  HMMA.16816.F32 R80, R96.reuse, R82, R172 ;  /* 0x000000526050723c */ /* 0x040ff000000018ac */
[----:B------:R-:W-:Y:S08]  /*12f40*/  HMMA.16816.F32 R92, R96, R8, R180 ;  /* 0x00000008605c723c */ /* 0x000ff000000018b4 */
[-C--:B------:R-:W-:Y:S08]  /*12f50*/  HMMA.16816.F32 R100, R100, R10.reuse, R20 ;  /* 0x0000000a6464723c */ /* 0x080ff00000001814 */
[----:B------:R-:W-:Y:S01]  /*12f60*/  HMMA.16816.F32 R96, R96, R10, R16 ;  /* 0x0000000a6060723c */ /* 0x000fe20000001810 */
[----:B------:R-:W-:Y:S02]  /*12f70*/  @!UPT UIADD3 URZ, URZ, URZ, URZ ;  /* 0x0000003f3f3ff290 */ /* 0x000fe4000fffe03f */
[----:B------:R-:W-:Y:S11]  /*12f80*/  @!P0 BRA `(.L_x_1657) ;  /* 0x0000345000008947 */ /* 0x000ff60003800000 */
[----:B------:R-:W-:Y:S01]  /*12f90*/  IMAD.MOV.U32 R107, RZ, RZ, R105 ;  /* 0x000000ffff6b7224 */ /* 0x000fe200078e0069 */
[----:B------:R-:W-:Y:S01]  /*12fa0*/  MOV R111, R5 ;  /* 0x00000005006f7202 */ /* 0x000fe20000000f00 */
[----:B------:R-:W-:Y:S01]  /*12fb0*/  IMAD.MOV.U32 R6, RZ, RZ, R106 ;  /* 0x000000ffff067224 */ /* 0x000fe200078e006a */
[----:B------:R-:W-:-:S07]  /*12fc0*/  MOV R110, R104 ;  /* 0x00000068006e7202 */ /* 0x000fce0000000f00 */
.L_x_1670:
        /* <DEDUP_REMOVED lines=26> */
[----:B------:R-:W-:Y:S04]  /*13170*/  IMAD.WIDE.U32 R2, R210, c[0x0][0x218], R2 ;  /* 0x00008600d2027a25 */ /* 0x000fe800078e0002 */
        /* <DEDUP_REMOVED lines=8> */
.L_x_1770:
[----:B------:R-:W-:-:S05]  /*13200*/  BRA.DIV ~URZ, `(.L_x_1661) ;  /* 0x0000c9d27f007947 */ /* 0x000fca000b800000 */
[----:B------:R3:W4:Y:S02]  /*13210*/  SHFL.IDX PT, R0, R10, RZ, 0x1c1f ;  /* 0x001c1fff0a007589 */ /* 0x00072400000e0000 */
.L_x_1771:
[----:B------:R-:W5:Y:S04]  /*13220*/  LDL.64 R2, [R1] ;  /* 0x0000000001027983 */ /* 0x000f680000100a00 */
[----:B---3--:R-:W3:Y:S04]  /*13230*/  LDL R11, [R1+0x10] ;  /* 0x00001000010b7983 */ /* 0x008ee80000100800 */
[----:B----4-:R-:W4:Y:S02]  /*13240*/  LDL R8, [R1+0xc] ;  /* 0x00000c0001087983 */ /* 0x010f240000100800 */
[----:B----4-:R-:W-:Y:S02]  /*13250*/  ISETP.GE.AND P3, PT, R8, c[0x0][0x1d4], PT ;  /* 0x0000750008007a0c */ /* 0x010fe40003f66270 */
[----:B-----5:R-:W-:Y:S02]  /*13260*/  ISETP.GE.AND P1, PT, R2, c[0x0][0x1d4], PT ;  /* 0x0000750002007a0c */ /* 0x020fe40003f26270 */
[----:B------:R-:W-:Y:S02]  /*13270*/  IADD3 R2, P0, R0, R229, RZ ;  /* 0x000000e500027210 */ /* 0x000fe40007f1e0ff */
[----:B---3--:R-:W-:Y:S02]  /*13280*/  ISETP.GE.AND P2, PT, R11, c[0x0][0x1d4], PT ;  /* 0x000075000b007a0c */ /* 0x008fe40003f46270 */
[----:B------:R-:W3:Y:S01]  /*13290*/  S2R R11, SR_TID.X ;  /* 0x00000000000b7919 */ /* 0x000ee20000002100 */
[----:B--2---:R-:W-:Y:S01]  /*132a0*/  IMAD.X R3, R4, 0x1, R228, P0 ;  /* 0x0000000104037824 */ /* 0x004fe200000e06e4 */
[----:B------:R-:W-:Y:S05]  /*132b0*/  IADD3 R8, P0, R0, R230, RZ ;  /* 0x000000e600087210 */ /* 0x000fea0007f1e0ff */
[----:B------:R-:W-:Y:S01]  /*132c0*/  @!PT LDS RZ, [RZ] ;  /* 0x00000000fffff984 */ /* 0x000fe20000000800 */
[----:B------:R-:W-:Y:S01]  /*132d0*/  @!PT LDS RZ, [RZ] ;  /* 0x00000000fffff984 */ /* 0x000fe20000000800 */
[----:B------:R-:W-:Y:S01]  /*132e0*/  @!PT LDS RZ, [RZ] ;  /* 0x00000000fffff984 */ /* 0x000fe20000000800 */
[----:B------:R2:W-:Y:S01]  /*132f0*/  LDGSTS.E.BYPASS.LTC128B.128 [R209+0x1880], [R2.64], !P1 ;  /* 0x0188000002d17fae */ /* 0x0005e2000c901d48 */
[----:B------:R-:W-:Y:S05]  /*13300*/  IMAD.X R9, R4, 0x1, R225, P0 ;  /* 0x0000000104097824 */ /* 0x000fea00000e06e1 */
[----:B------:R4:W-:Y:S01]  /*13310*/  LDGSTS.E.BYPASS.LTC128B.128 [R209+0x2480], [R8.64], !P3 ;  /* 0x0248000008d17fae */ /* 0x0009e2000d901d48 */
[----:B--2---:R-:W-:Y:S05]  /*13320*/  IADD3 R2, P0, R0, R227, RZ ;  /* 0x000000e300027210 */ /* 0x004fea0007f1e0ff */
[----:B------:R-:W-:Y:S01]  /*13330*/  IMAD.X R3, R4, 0x1, R226, P0 ;  /* 0x0000000104037824 */ /* 0x000fe200000e06e2 */
[----:B---3--:R-:W-:Y:S04]  /*13340*/  ISETP.GT.AND P0, PT, R11, 0x3f, PT ;  /* 0x0000003f0b00780c */ /* 0x008fe80003f04270 */
[----:B------:R4:W-:Y:S09]  /*13350*/  LDGSTS.E.BYPASS.LTC128B.128 [R209+0x3080], [R2.64], !P2 ;  /* 0x0308000002d17fae */ /* 0x0009f2000d101d48 */
[----:B------:R-:W-:-:S05]  /*13360*/  @P0 BRA `(.L_x_1659) ;  /* 0x000000f000000947 */ /* 0x000fca0003800000 */
[----:B------:R-:W-:-:S05]  /*13370*/  BRA.DIV ~URZ, `(.L_x_1662) ;  /* 0x0000c8d27f007947 */ /* 0x000fca000b800000 */
[----:B------:R2:W3:Y:S04]  /*13380*/  SHFL.IDX PT, R4, R5, 0x1, 0x1c1f ;  /* 0x003c1f0005047f89 */ /* 0x0004e800000e0000 */
[----:B------:R2:W1:Y:S02]  /*13390*/  SHFL.IDX PT, R0, R10, 0x1, 0x1c1f ;  /* 0x003c1f000a007f89 */ /* 0x00046400000e0000 */
.L_x_1772:
[----:B-1--4-:R-:W-:Y:S05]  /*133a0*/  IADD3 R2, P0, R0, R229, RZ ;  /* 0x000000e500027210 */ /* 0x012fea0007f1e0ff */
[----:B---3--:R-:W-:Y:S01]  /*133b0*/  IMAD.X R3, R4, 0x1, R228, P0 ;  /* 0x0000000104037824 */ /* 0x008fe200000e06e4 */
[----:B------:R-:W-:Y:S04]  /*133c0*/  IADD3 R8, P0, R0, R230, RZ ;  /* 0x000000e600087210 */ /* 0x000fe80007f1e0ff */
[----:B------:R-:W-:Y:S01]  /*133d0*/  @!PT LDS RZ, [RZ] ;  /* 0x00000000fffff984 */ /* 0x000fe20000000800 */
[----:B------:R-:W-:Y:S01]  /*133e0*/  @!PT LDS RZ, [RZ] ;  /* 0x00000000fffff984 */ /* 0x000fe20000000800 */
[----:B------:R-:W-:Y:S01]  /*133f0*/  @!PT LDS RZ, [RZ] ;  /* 0x00000000fffff984 */ /* 0x000fe20000000800 */
[----:B------:R1:W-:Y:S01]  /*13400*/  LDGSTS.E.BYPASS.LTC128B.128 [R209+0x2080], [R2.64], !P1 ;  /* 0x0208000002d17fae */ /* 0x0003e2000c901d48 */
[----:B------:R-:W-:Y:S05]  /*13410*/  IMAD.X R9, R4, 0x1, R225, P0 ;  /* 0x0000000104097824 */ /* 0x000fea00000e06e1 */
[----:B------:R3:W-:Y:S01]  /*13420*/  LDGSTS.E.BYPASS.LTC128B.128 [R209+0x2c80], [R8.64], !P3 ;  /* 0x02c8000008d17fae */ /* 0x0007e2000d901d48 */
[----:B-1----:R-:W-:Y:S05]  /*13430*/  IADD3 R2, P0, R0, R227, RZ ;  /* 0x000000e300027210 */ /* 0x002fea0007f1e0ff */
[----:B------:R-:W-:Y:S05]  /*13440*/  IMAD.X R3, R4, 0x1, R226, P0 ;  /* 0x0000000104037824 */ /* 0x000fea00000e06e2 */
[----:B------:R3:W-:Y:S03]  /*13450*/  LDGSTS.E.BYPASS.LTC128B.128 [R209+0x3880], [R2.64], !P2 ;  /* 0x0388000002d17fae */ /* 0x0007e6000d101d48 */
.L_x_1659:
[----:B-1-34-:R-:W-:Y:S05]  /*13460*/  BSYNC B0 ;  /* 0x0000000000007941 */ /* 0x01afea0003800000 */
.L_x_1658:
        /* <DEDUP_REMOVED lines=109> */
[----:B------:R-:W5:Y:S04]  /*13b40*/  LDL R104, [R1+0x3c] ;  /* 0x00003c0001687983 */ /* 0x000f680000100800 */
[----:B------:R-:W1:Y:S01]  /*13b50*/  S2R R105, SR_TID.X ;  /* 0x0000000000697919 */ /* 0x000e620000002100 */
[----:B--2---:R-:W-:Y:S05]  /*13b60*/  IMAD R2, R212, 0x30, R2 ;  /* 0x00000030d4027824 */ /* 0x004fea00078e0202 */
[----:B---3--:R-:W-:Y:S05]  /*13b70*/  IADD3 R2, R2, -0x30, R0 ;  /* 0xffffffd002027810 */ /* 0x008fea0007ffe000 */
        /* <DEDUP_REMOVED lines=15> */
[----:B------:R-:W-:Y:S01]  /*13c70*/  IMAD R0, R211, c[0x0][0x1e4], R0 ;  /* 0x00007900d3007a24 */ /* 0x000fe200078e0200 */
[----:B------:R-:W-:Y:S01]  /*13c80*/  IADD3 R5, -R5, 0x30, RZ ;  /* 0x0000003005057810 */ /* 0x000fe20007ffe1ff */
        /* <DEDUP_REMOVED lines=13> */
.L_x_1773:
[----:B------:R-:W-:-:S05]  /*13d60*/  BRA.DIV ~URZ, `(.L_x_1666) ;  /* 0x0000c0227f007947 */ /* 0x000fca000b800000 */
[----:B------:R3:W4:Y:S02]  /*13d70*/  SHFL.IDX PT, R0, R172, RZ, 0x1c1f ;  /* 0x001c1fffac007589 */ /* 0x00072400000e0000 */
.L_x_1774:
[----:B------:R-:W5:Y:S04]  /*13d80*/  LDL.64 R2, [R1] ;  /* 0x0000000001027983 */ /* 0x000f680000100a00 */
[----:B---3--:R-:W3:Y:S04]  /*13d90*/  LDL R104, [R1+0xc] ;  /* 0x00000c0001687983 */ /* 0x008ee80000100800 */
[----:B----4-:R-:W4:Y:S01]  /*13da0*/  LDL R173, [R1+0x10] ;  /* 0x0000100001ad7983 */ /* 0x010f220000100800 */
[----:B-----5:R-:W-:Y:S02]  /*13db0*/  @P0 ISETP.GE.AND P1, PT, R2, c[0x0][0x1d4], PT ;  /* 0x0000750002000a0c */ /* 0x020fe40003f26270 */
[----:B------:R-:W-:Y:S02]  /*13dc0*/  @P0 IADD3 R2, P2, R0, R229, RZ ;  /* 0x000000e500020210 */ /* 0x000fe40007f5e0ff */
[----:B---3--:R-:W-:Y:S03]  /*13dd0*/  @P0 ISETP.GE.AND P3, PT, R104, c[0x0][0x1d4], PT ;  /* 0x0000750068000a0c */ /* 0x008fe60003f66270 */
[----:B--2---:R-:W-:Y:S01]  /*13de0*/  @P0 IMAD.X R3, R4, 0x1, R228, P2 ;  /* 0x0000000104030824 */ /* 0x004fe200010e06e4 */
[----:B----4-:R-:W-:Y:S05]  /*13df0*/  @P0 ISETP.GE.AND P2, PT, R173, c[0x0][0x1d4], PT ;  /* 0x00007500ad000a0c */ /* 0x010fea0003f46270 */
[----:B------:R-:W-:Y:S01]  /*13e00*/  @!PT LDS RZ, [RZ] ;  /* 0x00000000fffff984 */ /* 0x000fe20000000800 */
[----:B------:R-:W-:Y:S01]  /*13e10*/  @!PT LDS RZ, [RZ] ;  /* 0x00000000fffff984 */ /* 0x000fe20000000800 */
[----:B------:R-:W-:Y:S01]  /*13e20*/  @!PT LDS RZ, [RZ] ;  /* 0x00000000fffff984 */ /* 0x000fe20000000800 */
[----:B------:R2:W-:Y:S01]  /*13e30*/  @P0 LDGSTS.E.BYPASS.LTC128B.128 [R209+0x3c80], [R2.64], !P1 ;  /* 0x03c8000002d10fae */ /* 0x0005e2000c901d48 */
[----:B------:R-:W-:Y:S05]  /*13e40*/  @P0 IADD3 R104, P1, R0, R230, RZ ;  /* 0x000000e600680210 */ /* 0x000fea0007f3e0ff */
[----:B------:R-:W-:Y:S05]  /*13e50*/  @P0 IMAD.X R105, R4, 0x1, R225, P1 ;  /* 0x0000000104690824 */ /* 0x000fea00008e06e1 */
[----:B------:R3:W-:Y:S01]  /*13e60*/  @P0 LDGSTS.E.BYPASS.LTC128B.128 [R209+0x4880], [R104.64], !P3 ;  /* 0x0488000068d10fae */ /* 0x0007e2000d901d48 */
[----:B--2---:R-:W-:Y:S05]  /*13e70*/  @P0 IADD3 R2, P1, R0, R227, RZ ;  /* 0x000000e300020210 */ /* 0x004fea0007f3e0ff */
[----:B------:R-:W-:Y:S05]  /*13e80*/  @P0 IMAD.X R3, R4, 0x1, R226, P1 ;  /* 0x0000000104030824 */ /* 0x000fea00008e06e2 */
[----:B------:R3:W-:Y:S01]  /*13e90*/  @P0 LDGSTS.E.BYPASS.LTC128B.128 [R209+0x5480], [R2.64], !P2 ;  /* 0x0548000002d10fae */ /* 0x0007e2000d101d48 */
[----:B------:R-:W-:Y:S01]  /*13ea0*/  ISETP.GE.AND P0, PT, R5, 0x21, PT ;  /* 0x000000210500780c */ /* 0x000fe20003f06270 */
[----:B------:R-:W-:-:S06]  /*13eb0*/  BRA.DIV ~URZ, `(.L_x_1667) ;  /* 0x0000bf427f007947 */ /* 0x000fcc000b800000 */
[----:B------:R2:W4:Y:S04]  /*13ec0*/  SHFL.IDX PT, R4, R106, 0x1, 0x1c1f ;  /* 0x003c1f006a047f89 */ /* 0x00052800000e0000 */
[----:B------:R2:W1:Y:S02]  /*13ed0*/  SHFL.IDX PT, R0, R172, 0x1, 0x1c1f ;  /* 0x003c1f00ac007f89 */ /* 0x00046400000e0000 */
.L_x_1775:
[----:B---3--:R-:W3:Y:S04]  /*13ee0*/  LDL.64 R2, [R1] ;  /* 0x0000000001027983 */ /* 0x008ee80000100a00 */
[----:B------:R-:W5:Y:S04]  /*13ef0*/  LDL R104, [R1+0xc] ;  /* 0x00000c0001687983 */ /* 0x000f680000100800 */
[----:B--2---:R-:W2:Y:S01]  /*13f00*/  LDL R5, [R1+0x10] ;  /* 0x0000100001057983 */ /* 0x004ea20000100800 */
[----:B---3--:R-:W-:Y:S02]  /*13f10*/  @P0 ISETP.GE.AND P1, PT, R2, c[0x0][0x1d4], PT ;  /* 0x0000750002000a0c */ /* 0x008fe40003f26270 */
[----:B-1----:R-:W-:Y:S02]  /*13f20*/  @P0 IADD3 R2, P2, R0, R229, RZ ;  /* 0x000000e500020210 */ /* 0x002fe40007f5e0ff */
[----:B-----5:R-:W-:Y:S03]  /*13f30*/  @P0 ISETP.GE.AND P3, PT, R104, c[0x0][0x1d4], PT ;  /* 0x0000750068000a0c */ /* 0x020fe60003f66270 */
[----:B----4-:R-:W-:Y:S01]  /*13f40*/  @P0 IMAD.X R3, R4, 0x1, R228, P2 ;  /* 0x0000000104030824 */ /* 0x010fe200010e06e4 */
[----:B--2---:R-:W-:Y:S05]  /*13f50*/  @P0 ISETP.GE.AND P2, PT, R5, c[0x0][0x1d4], PT ;  /* 0x0000750005000a0c */ /* 0x004fea0003f46270 */
[----:B------:R-:W-:Y:S01]  /*13f60*/  @!PT LDS RZ, [RZ] ;  /* 0x00000000fffff984 */ /* 0x000fe20000000800 */
[----:B------:R-:W-:Y:S01]  /*13f70*/  @!PT LDS RZ, [RZ] ;  /* 0x00000000fffff984 */ /* 0x000fe20000000800 */
[----:B------:R-:W-:Y:S01]  /*13f80*/  @!PT LDS RZ, [RZ] ;  /* 0x00000000fffff984 */ /* 0x000fe20000000800 */
[----:B------:R1:W-:Y:S01]  /*13f90*/  @P0 LDGSTS.E.BYPASS.LTC128B.128 [R209+0x4480], [R2.64], !P1 ;  /* 0x0448000002d10fae */ /* 0x0003e2000c901d48 */
[----:B------:R-:W-:Y:S05]  /*13fa0*/  @P0 IADD3 R104, P1, R0, R230, RZ ;  /* 0x000000e600680210 */ /* 0x000fea0007f3e0ff */
[----:B------:R-:W-:Y:S05]  /*13fb0*/  @P0 IMAD.X R105, R4, 0x1, R225, P1 ;  /* 0x0000000104690824 */ /* 0x000fea00008e06e1 */
[----:B------:R2:W-:Y:S01]  /*13fc0*/  @P0 LDGSTS.E.BYPASS.LTC128B.128 [R209+0x5080], [R104.64], !P3 ;  /* 0x0508000068d10fae */ /* 0x0005e2000d901d48 */
[----:B-1----:R-:W-:Y:S05]  /*13fd0*/  @P0 IADD3 R2, P1, R0, R227, RZ ;  /* 0x000000e300020210 */ /* 0x002fea0007f3e0ff */
[----:B------:R-:W-:Y:S05]  /*13fe0*/  @P0 IMAD.X R3, R4, 0x1, R226, P1 ;  /* 0x0000000104030824 */ /* 0x000fea00008e06e2 */
[----:B------:R2:W-:Y:S03]  /*13ff0*/  @P0 LDGSTS.E.BYPASS.LTC128B.128 [R209+0x5c80], [R2.64], !P2 ;  /* 0x05c8000002d10fae */ /* 0x0005e6000d101d48 */
.L_x_1664:
[----:B------:R-:W-:Y:S05]  /*14000*/  BSYNC B0 ;  /* 0x0000000000007941 */ /* 0x000fea0003800000 */
.L_x_1663:
[----:B------:R-:W3:Y:S01]  /*14010*/  LDL R4, [R1+0x64] ;  /* 0x0000640001047983 */ /* 0x000ee20000100800 */
[----:B------:R-:W-:Y:S03]  /*14020*/  IMAD.MOV.U32 R5, RZ, RZ, c[0x0][0x2c4] ;  /* 0x0000b100ff057624 */ /* 0x000fe600078e00ff */
[----:B------:R-:W3:Y:S02]  /*14030*/  LDL R0, [R1+0x80] ;  /* 0x0000800001007983 */ /* 0x000ee40000100800 */
[----:B------:R-:W-:Y:S02]  /*14040*/  ISETP.NE.AND P0, PT, R5, 0x1, PT ;  /* 0x000000010500780c */ /* 0x000fe40003f05270 */
[----:B--2---:R-:W2:Y:S04]  /*14050*/  LDL R3, [R1+0x68] ;  /* 0x0000680001037983 */ /* 0x004ea80000100800 */
[----:B------:R-:W4:Y:S04]  /*14060*/  LDL R2, [R1+0x6c] ;  /* 0x00006c0001027983 */ /* 0x000f280000100800 */
[----:B------:R-:W0:Y:S01]  /*14070*/  LDGDEPBAR ;  /* 0x00000000000079af */ /* 0x000e220000000000 */
[----:B---3--:R-:W-:Y:S04]  /*14080*/  IMAD.IADD R4, R0, 0x1, R4 ;  /* 0x0000000100047824 */ /* 0x008fe800078e0204 */
[----:B------:R-:W-:Y:S05]  /*14090*/  @P0 IMAD.HI.U32 R0, R4, c[0x0][0x2c8], RZ ;  /* 0x0000b20004000a27 */ /* 0x000fea00078e00ff */
[----:B------:R-:W-:Y:S01]  /*140a0*/  @P0 SHF.R.U32.HI R4, RZ, c[0x0][0x2cc], R0 ;  /* 0x0000b300ff040a19 */ /* 0x000fe20000011600 */
[----:B------:R-:W-:Y:S05]  /*140b0*/  IMAD R0, R212, -0x30, RZ ;  /* 0xffffffd0d4007824 */ /* 0x000fea00078e02ff */
[----:B--2---:R-:W-:Y:S04]  /*140c0*/  IADD3 R0, -R3, 0x1, R0 ;  /* 0x0000000103007810 */ /* 0x004fe80007ffe100 */
[----:B----4-:R-:W-:Y:S01]  /*140d0*/  IADD3 R5, -R246, R0, R2 ;  /* 0x00000000f6057210 */ /* 0x010fe20007ffe102 */
[----:B------:R-:W-:-:S05]  /*140e0*/  BRA.DIV ~URZ, `(.L_x_1668) ;  /* 0x0000bde27f007947 */ /* 0x000fca000b800000 */
[----:B------:R1:W2:Y:S02]  /*140f0*/  SHFL.IDX PT, R0, R4, RZ, 0x1c1f ;  /* 0x001c1fff04007589 */ /* 0x0002a400000e0000 */
.L_x_1776:
        /* <DEDUP_REMOVED lines=8> */
[C---:B------:R-:W-:Y:S02]  /*14180*/  ISETP.GT.AND P1, PT, R0.reuse, 0x11, PT ;  /* 0x000000110000780c */ /* 0x040fe40003f24270 */
[----:B------:R-:W-:Y:S02]  /*14190*/  ISETP.GT.AND P0, PT, R0, 0x18, PT ;  /* 0x000000180000780c */ /* 0x000fe40003f04270 */
[----:B------:R-:W-:Y:S02]  /*141a0*/  FSEL R186, R20, -INF , P3 ;  /* 0xff80000014ba7808 */ /* 0x000fe40001800000 */
        /* <DEDUP_REMOVED lines=8> */
[----:B------:R-:W-:Y:S02]  /*14230*/  ISETP.GT.AND P0, PT, R0, 0x29, PT ;  /* 0x000000290000780c */ /* 0x000fe40003f04270 */
[----:B------:R-:W-:Y:S02]  /*14240*/  FSEL R181, R37, -INF , P4 ;  /* 0xff80000025b57808 */ /* 0x000fe40002000000 */
[----:B------:R-:W-:Y:S02]  /*14250*/  FSEL R175, R40, -INF , P3 ;  /* 0xff80000028af7808 */ /* 0x000fe40001800000 */
[----:B------:R-:W-:Y:S02]  /*14260*/  FSEL R173, R41, -INF , P2 ;  /* 0xff80000029ad7808 */ /* 0x000fe40001000000 */
[----:B------:R-:W-:Y:S02]  /*14270*/  FSEL R172, R52, -INF , P1 ;  /* 0xff80000034ac7808 */ /* 0x000fe40000800000 */
[----:B------:R-:W-:Y:S01]  /*14280*/  FSEL R41, R53, -INF , P0 ;  /* 0xff80000035297808 */ /* 0x000fe20000000000 */
[----:B------:R-:W-:-:S05]  /*14290*/  BRA.DIV ~URZ, `(.L_x_1669) ;  /* 0x0000bca27f007947 */ /* 0x000fca000b800000 */
[----:B------:R-:W-:Y:S08]  /*142a0*/  SHFL.IDX PT, R3, R4, 0x1, 0x1c1f ;  /* 0x003c1f0004037f89 */ /* 0x000ff000000e0000 */
[----:B------:R-:W-:Y:S08]  /*142b0*/  SHFL.IDX PT, R0, R4, 0x2, 0x1c1f ;  /* 0x005c1f0004007f89 */ /* 0x000ff000000e0000 */
[----:B------:R-:W2:Y:S02]  /*142c0*/  SHFL.IDX PT, R2, R4, 0x3, 0x1c1f ;  /* 0x007c1f0004027f89 */ /* 0x000ea400000e0000 */
[C---:B--2---:R-:W-:Y:S02]  /*142d0*/  IMAD.IADD R2, R5.reuse, 0x1, R2 ;  /* 0x0000000105027824 */ /* 0x044fe400078e0202 */
[C---:B------:R-:W-:Y:S02]  /*142e0*/  IMAD.IADD R3, R5.reuse, 0x1, R3 ;  /* 0x0000000105037824 */ /* 0x040fe400078e0203 */
[----:B------:R-:W-:Y:S01]  /*142f0*/  IMAD.IADD R0, R5, 0x1, R0 ;  /* 0x0000000105007824 */ /* 0x000fe200078e0200 */
[----:B------:R-:W-:Y:S02]  /*14300*/  ISETP.GT.AND P4, PT, R2, 0x20, PT ;  /* 0x000000200200780c */ /* 0x000fe40003f84270 */
[C---:B------:R-:W-:Y:S02]  /*14310*/  ISETP.GT.AND P3, PT, R3.reuse, RZ, PT ;  /* 0x000000ff0300720c */ /* 0x040fe40003f64270 */
[C---:B------:R-:W-:Y:S02]  /*14320*/  ISETP.GT.AND P1, PT, R3.reuse, 0x8, PT ;  /* 0x000000080300780c */ /* 0x040fe40003f24270 */
[C---:B------:R-:W-:Y:S02]  /*14330*/  ISETP.GT.AND P0, PT, R3.reuse, 0x9, PT ;  /* 0x000000090300780c */ /* 0x040fe40003f04270 */
[----:B------:R-:W-:Y:S02]  /*14340*/  ISETP.GT.AND P2, PT, R3, 0x1, PT ;  /* 0x000000010300780c */ /* 0x000fe40003f44270 */
[----:B------:R-:W-:Y:S02]  /*14350*/  FSEL R37, R10, -INF , P3 ;  /* 0xff8000000a257808 */ /* 0x000fe40001800000 */
[----:B------:R-:W-:Y:S02]  /*14360*/  FSEL R179, R22, -INF , P1 ;  /* 0xff80000016b37808 */ /* 0x000fe40000800000 */
[----:B------:R-:W-:Y:S02]  /*14370*/  FSEL R178, R23, -INF , P0 ;  /* 0xff80000017b27808 */ /* 0x000fe40000000000 */
[C---:B------:R-:W-:Y:S02]  /*14380*/  ISETP.GT.AND P3, PT, R3.reuse, 0x10, PT ;  /* 0x000000100300780c */ /* 0x040fe40003f64270 */
[C---:B------:R-:W-:Y:S02]  /*14390*/  ISETP.GT.AND P1, PT, R3.reuse, 0x18, PT ;  /* 0x000000180300780c */ /* 0x040fe40003f24270 */
[----:B------:R-:W-:Y:S02]  /*143a0*/  ISETP.GT.AND P0, PT, R3, 0x19, PT ;  /* 0x000000190300780c */ /* 0x000fe40003f04270 */
[----:B------:R-:W-:Y:S02]  /*143b0*/  FSEL R180, R11, -INF , P2 ;  /* 0xff8000000bb47808 */ /* 0x000fe40001000000 */
        /* <DEDUP_REMOVED lines=12> */
[----:B------:R-:W-:Y:S02]  /*14480*/  ISETP.GT.AND P3, PT, R0, RZ, PT ;  /* 0x000000ff0000720c */ /* 0x000fe40003f64270 */
[C---:B------:R-:W-:Y:S02]  /*14490*/  ISETP.GT.AND P1, PT, R2.reuse, RZ, PT ;  /* 0x000000ff0200720c */ /* 0x040fe40003f24270 */
[----:B------:R-:W-:Y:S02]  /*144a0*/  ISETP.GT.AND P0, PT, R2, 0x1, PT ;  /* 0x000000010200780c */ /* 0x000fe40003f04270 */
[----:B------:R-:W-:Y:S02]  /*144b0*/  FSEL R25, R43, -INF , P2 ;  /* 0xff8000002b197808 */ /* 0x000fe40001000000 */
[----:B------:R-:W-:Y:S02]  /*144c0*/  ISETP.GT.AND P2, PT, R0, 0x1, PT ;  /* 0x000000010000780c */ /* 0x000fe40003f44270 */
[----:B------:R-:W-:Y:S02]  /*144d0*/  FSEL R12, R12, -INF , P3 ;  /* 0xff8000000c0c7808 */ /* 0x000fe40001800000 */
[----:B------:R-:W-:Y:S02]  /*144e0*/  FSEL R26, R14, -INF , P1 ;  /* 0xff8000000e1a7808 */ /* 0x000fe40000800000 */
[----:B------:R-:W-:Y:S02]  /*144f0*/  FSEL R54, R15, -INF , P0 ;  /* 0xff8000000f367808 */ /* 0x000fe40000000000 */
[----:B------:R-:W-:Y:S02]  /*14500*/  ISETP.GT.AND P3, PT, R0, 0x8, PT ;  /* 0x000000080000780c */ /* 0x000fe40003f64270 */
[C---:B------:R-:W-:Y:S02]  /*14510*/  ISETP.GT.AND P1, PT, R2.reuse, 0x8, PT ;  /* 0x000000080200780c */ /* 0x040fe40003f24270 */
        /* <DEDUP_REMOVED lines=101> */
.L_x_1777:
        /* <DEDUP_REMOVED lines=61> */
[----:B------:R-:W3:Y:S01]  /*14f40*/  MUFU.EX2 R25, R32 ;  /* 0x0000002000197308 */ /* 0x000ee20000000800 */
[C---:B------:R-:W-:Y:S02]  /*14f50*/  FMUL.FTZ R88, R4.reuse, R88 ;  /* 0x0000005804587220 */ /* 0x040fe40000410000 */
[----:B------:R-:W-:Y:S02]  /*14f60*/  FMUL.FTZ R89, R4, R89 ;  /* 0x0000005904597220 */ /* 0x000fe40000410000 */
[C---:B-1----:R-:W-:Y:S02]  /*14f70*/  FFMA.FTZ R0, R3.reuse, R213, R22 ;  /* 0x000000d503007223 */ /* 0x042fe40000010016 */
[C---:B------:R-:W-:Y:S02]  /*14f80*/  FMUL.FTZ R55, R3.reuse, R163 ;  /* 0x000000a303377220 */ /* 0x040fe40000410000 */
[C---:B------:R-:W-:Y:S01]  /*14f90*/  FMUL.FTZ R58, R3.reuse, R58 ;  /* 0x0000003a033a7220 */ /* 0x040fe20000410000 */
[----:B------:R-:W-:Y:S01]  /*14fa0*/  MUFU.EX2 R234, R41 ;  /* 0x0000002900ea7308 */ /* 0x000fe20000000800 */
[C---:B------:R-:W-:Y:S02]  /*14fb0*/  FMUL.FTZ R59, R3.reuse, R59 ;  /* 0x0000003b033b7220 */ /* 0x040fe40000410000 */
[C---:B------:R-:W-:Y:S01]  /*14fc0*/  FMUL.FTZ R70, R3.reuse, R70 ;  /* 0x0000004603467220 */ /* 0x040fe20000410000 */
[C---:B--2---:R-:W-:Y:S01]  /*14fd0*/  F2FP.PACK_AB R173, R2.reuse, R22 ;  /* 0x0000001602ad723e */ /* 0x044fe200000000ff */
[----:B------:R-:W-:Y:S01]  /*14fe0*/  FADD.FTZ R40, R2, R0 ;  /* 0x0000000002287221 */ /* 0x000fe20000010000 */
[C---:B------:R-:W-:Y:S01]  /*14ff0*/  FSEL R0, R104.reuse, RZ, P0 ;  /* 0x000000ff68007208 */ /* 0x040fe20000000000 */
[----:B------:R-:W-:Y:S02]  /*15000*/  FMUL.FTZ R2, R104, c[0x0][0x2d0] ;  /* 0x0000b40068027a20 */ /* 0x000fe40000410000 */
[C---:B------:R-:W-:Y:S01]  /*15010*/  FMUL.FTZ R71, R3.reuse, R71 ;  /* 0x0000004703477220 */ /* 0x040fe20000410000 */
[----:B------:R-:W-:Y:S01]  /*15020*/  MUFU.EX2 R237, R187 ;  /* 0x000000bb00ed7308 */ /* 0x000fe20000000800 */
[----:B------:R-:W-:Y:S01]  /*15030*/  FADD.FTZ R0, -R0, R110 ;  /* 0x0000006e00007221 */ /* 0x000fe20000010100 */
[----:B------:R-:W-:Y:S01]  /*15040*/  FSEL R2, R2, RZ, P0 ;  /* 0x000000ff02027208 */ /* 0x000fe20000000000 */
[----:B------:R-:W-:Y:S01]  /*15050*/  FMUL.FTZ R74, R3, R74 ;  /* 0x0000004a034a7220 */ /* 0x000fe20000410000 */
[----:B------:R-:W-:Y:S01]  /*15060*/  FSETP.NEU.FTZ.AND P0, PT, R5, -INF , PT ;  /* 0xff8000000500780b */ /* 0x000fe20003f1d000 */
[----:B------:R-:W-:Y:S01]  /*15070*/  FMUL.FTZ R0, R0, c[0x0][0x2d0] ;  /* 0x0000b40000007a20 */ /* 0x000fe20000410000 */
[----:B---3--:R-:W-:Y:S01]  /*15080*/  F2FP.PACK_AB R174, R25, R31 ;  /* 0x0000001f19ae723e */ /* 0x008fe200000000ff */
        /* <DEDUP_REMOVED lines=14> */
[----:B------:R-:W-:Y:S01]  /*15170*/  FSEL R2, R5, RZ, P0 ;  /* 0x000000ff05027208 */ /* 0x000fe20000000000 */
[----:B------:R-:W-:Y:S01]  /*15180*/  MUFU.EX2 R24, R12 ;  /* 0x0000000c00187308 */ /* 0x000fe20000000800 */
[----:B------:R-:W-:Y:S02]  /*15190*/  FMUL.FTZ R53, R4, R161 ;  /* 0x000000a104357220 */ /* 0x000fe40000410000 */
[C---:B------:R-:W-:Y:S02]  /*151a0*/  FMUL.FTZ R75, R3.reuse, R75 ;  /* 0x0000004b034b7220 */ /* 0x040fe40000410000 */
[----:B------:R-:W-:Y:S02]  /*151b0*/  FADD.FTZ R2, -R2, R111 ;  /* 0x0000006f02027221 */ /* 0x000fe40000010100 */
[C---:B------:R-:W-:Y:S02]  /*151c0*/  FMUL.FTZ R86, R3.reuse, R86 ;  /* 0x0000005603567220 */ /* 0x040fe40000410000 */
[----:B------:R-:W-:Y:S01]  /*151d0*/  FMUL.FTZ R2, R2, c[0x0][0x2d0] ;  /* 0x0000b40002027a20 */ /* 0x000fe20000410000 */
[----:B------:R-:W2:Y:S01]  /*151e0*/  MUFU.EX2 R0, R0 ;  /* 0x0000000000007308 */ /* 0x000ea20000000800 */
[----:B------:R-:W-:Y:S02]  /*151f0*/  FMUL.FTZ R87, R3, R87 ;  /* 0x0000005703577220 */ /* 0x000fe40000410000 */
[----:B-1----:R-:W-:Y:S02]  /*15200*/  FMUL.FTZ R6, R5, c[0x0][0x2d0] ;  /* 0x0000b40005067a20 */ /* 0x002fe40000410000 */
[C---:B------:R-:W-:Y:S02]  /*15210*/  FMUL.FTZ R90, R3.reuse, R90 ;  /* 0x0000005a035a7220 */ /* 0x040fe40000410000 */
[C---:B------:R-:W-:Y:S01]  /*15220*/  FMUL.FTZ R91, R3.reuse, R91 ;  /* 0x0000005b035b7220 */ /* 0x040fe20000410000 */
[----:B------:R-:W-:Y:S01]  /*15230*/  FSEL R6, R6, RZ, P0 ;  /* 0x000000ff06067208 */ /* 0x000fe20000000000 */
[C---:B------:R-:W-:Y:S01]  /*15240*/  FMUL.FTZ R102, R3.reuse, R102 ;  /* 0x0000006603667220 */ /* 0x040fe20000410000 */
[----:B------:R-:W-:Y:S01]  /*15250*/  MUFU.EX2 R2, R2 ;  /* 0x0000000200027308 */ /* 0x000fe20000000800 */
[----:B------:R-:W-:Y:S01]  /*15260*/  FMUL.FTZ R103, R3, R103 ;  /* 0x0000006703677220 */ /* 0x000fe20000410000 */
[----:B------:R-:W-:Y:S01]  /*15270*/  ISETP.GT.AND P0, PT, R212, R245, PT ;  /* 0x000000f5d400720c */ /* 0x000fe20003f04270 */
[--C-:B------:R-:W-:Y:S01]  /*15280*/  FFMA.FTZ R22, R38, c[0x0][0x2d0], -R6.reuse ;  /* 0x0000b40026167a23 */ /* 0x100fe20000010806 */
[----:B------:R-:W-:Y:S01]  /*15290*/  IADD3 R212, R212, -0x1, RZ ;  /* 0xffffffffd4d47810 */ /* 0x000fe20007ffe0ff */
        /* <DEDUP_REMOVED lines=9> */
[----:B------:R2:W-:Y:S01]  /*15330*/  MUFU.EX2 R233, R43 ;  /* 0x0000002b00e97308 */ /* 0x0005e20000000800 */
[C---:B------:R-:W-:Y:S02]  /*15340*/  FMUL.FTZ R29, R0.reuse, R129 ;  /* 0x00000081001d7220 */ /* 0x040fe40000410000 */
[C---:B------:R-:W-:Y:S02]  /*15350*/  FMUL.FTZ R32, R0.reuse, R124 ;  /* 0x0000007c00207220 */ /* 0x040fe40000410000 */
[C---:B------:R-:W-:Y:S02]  /*15360*/  FMUL.FTZ R33, R0.reuse, R125 ;  /* 0x0000007d00217220 */ /* 0x040fe40000410000 */
[C---:B------:R-:W-:Y:S02]  /*15370*/  FMUL.FTZ R44, R0.reuse, R120 ;  /* 0x00000078002c7220 */ /* 0x040fe40000410000 */
[----:B------:R-:W-:Y:S01]  /*15380*/  FMUL.FTZ R45, R0, R121 ;  /* 0x00000079002d7220 */ /* 0x000fe20000410000 */
[----:B------:R-:W-:Y:S01]  /*15390*/  MUFU.EX2 R243, R37 ;  /* 0x0000002500f37308 */ /* 0x000fe20000000800 */
[--C-:B------:R-:W-:Y:S02]  /*153a0*/  FFMA.FTZ R183, R18, c[0x0][0x2d0], -R6.reuse ;  /* 0x0000b40012b77a23 */ /* 0x100fe40000010806 */
[----:B------:R-:W-:Y:S01]  /*153b0*/  FMUL.FTZ R12, R0, R136 ;  /* 0x00000088000c7220 */ /* 0x000fe20000410000 */
[----:B-1----:R-:W-:Y:S01]  /*153c0*/  F2FP.PACK_AB R175, R234, R38 ;  /* 0x00000026eaaf723e */ /* 0x002fe200000000ff */
[----:B------:R-:W-:Y:S01]  /*153d0*/  FMUL.FTZ R48, R0, R116 ;  /* 0x0000007400307220 */ /* 0x000fe20000410000 */
[----:B------:R-:W-:Y:S01]  /*153e0*/  F2FP.PACK_AB R116, R24, R27 ;  /* 0x0000001b1874723e */ /* 0x000fe200000000ff */
        /* <DEDUP_REMOVED lines=11> */
[--C-:B------:R-:W-:Y:S02]  /*154a0*/  FFMA.FTZ R184, R15, c[0x0][0x2d0], -R6.reuse ;  /* 0x0000b4000fb87a23 */ /* 0x100fe40000010806 */
[--C-:B------:R-:W-:Y:S02]  /*154b0*/  FFMA.FTZ R194, R11, c[0x0][0x2d0], -R6.reuse ;  /* 0x0000b4000bc27a23 */ /* 0x100fe40000010806 */
[--C-:B------:R-:W-:Y:S01]  /*154c0*/  FFMA.FTZ R214, R10, c[0x0][0x2d0], -R6.reuse ;  /* 0x0000b4000ad67a23 */ /* 0x100fe20000010806 */
[----:B------:R-:W-:Y:S01]  /*154d0*/  MUFU.EX2 R240, R186 ;  /* 0x000000ba00f07308 */ /* 0x000fe20000000800 */
[--C-:B------:R-:W-:Y:S02]  /*154e0*/  FFMA.FTZ R216, R9, c[0x0][0x2d0], -R6.reuse ;  /* 0x0000b40009d87a23 */ /* 0x100fe40000010806 */
[----:B------:R-:W-:Y:S02]  /*154f0*/  FFMA.FTZ R6, R8, c[0x0][0x2d0], -R6 ;  /* 0x0000b40008067a23 */ /* 0x000fe40000010806 */
[C---:B------:R-:W-:Y:S02]  /*15500*/  FFMA.FTZ R8, R0.reuse, R231, R27 ;  /* 0x000000e700087223 */ /* 0x040fe4000001001b */
[C---:B------:R-:W-:Y:S02]  /*15510*/  FMUL.FTZ R13, R0.reuse, R137 ;  /* 0x00000089000d7220 */ /* 0x040fe40000410000 */
[C---:B------:R-:W-:Y:S01]  /*15520*/  FMUL.FTZ R92, R0.reuse, R92 ;  /* 0x0000005c005c7220 */ /* 0x040fe20000410000 */
[----:B------:R-:W-:Y:S01]  /*15530*/  MUFU.EX2 R231, R36 ;  /* 0x0000002400e77308 */ /* 0x000fe20000000800 */
[C---:B------:R-:W-:Y:S02]  /*15540*/  FMUL.FTZ R93, R0.reuse, R93 ;  /* 0x0000005d005d7220 */ /* 0x040fe40000410000 */
[C---:B------:R-:W-:Y:S02]  /*15550*/  FMUL.FTZ R96, R0.reuse, R96 ;  /* 0x0000006000607220 */ /* 0x040fe40000410000 */
[----:B------:R-:W-:Y:S02]  /*15560*/  FMUL.FTZ R97, R0, R97 ;  /* 0x0000006100617220 */ /* 0x000fe40000410000 */
[----:B------:R-:W-:Y:S02]  /*15570*/  FADD.FTZ R10, R31, R30 ;  /* 0x0000001e1f0a7221 */ /* 0x000fe40000010000 */
[----:B------:R-:W-:Y:S01]  /*15580*/  FMUL.FTZ R14, R2, R138 ;  /* 0x0000008a020e7220 */ /* 0x000fe20000410000 */
[----:B------:R-:W3:Y:S01]  /*15590*/  MUFU.EX2 R0, R20 ;  /* 0x0000001400007308 */ /* 0x000ee20000000800 */
[----:B------:R-:W-:Y:S02]  /*155a0*/  FADD.FTZ R181, R25, R10 ;  /* 0x0000000a19b57221 */ /* 0x000fe40000010000 */
[----:B------:R-:W-:Y:S02]  /*155b0*/  FADD.FTZ R138, R24, R8 ;  /* 0x00000008188a7221 */ /* 0x000fe40000010000 */
[----:B------:R-:W4:Y:S01]  /*155c0*/  LDSM.16.MT88.4 R24, [R196] ;  /* 0x00000000c418783b */ /* 0x000f220000004200 */
[C---:B------:R-:W-:Y:S02]  /*155d0*/  FMUL.FTZ R9, R4.reuse, R141 ;  /* 0x0000008d04097220 */ /* 0x040fe40000410000 */
[C---:B------:R-:W-:Y:S02]  /*155e0*/  FMUL.FTZ R10, R3.reuse, R142 ;  /* 0x0000008e030a7220 */ /* 0x040fe40000410000 */
[C---:B------:R-:W-:Y:S01]  /*155f0*/  FMUL.FTZ R11, R3.reuse, R143 ;  /* 0x0000008f030b7220 */ /* 0x040fe20000410000 */
[----:B------:R-:W-:Y:S01]  /*15600*/  MUFU.EX2 R241, R185 ;  /* 0x000000b900f17308 */ /* 0x000fe20000000800 */
[----:B------:R-:W-:Y:S02]  /*15610*/  FMUL.FTZ R8, R4, R140 ;  /* 0x0000008c04087220 */ /* 0x000fe40000410000 */
[----:B------:R-:W-:Y:S02]  /*15620*/  FADD.FTZ R136, R38, R40 ;  /* 0x0000002826887221 */ /* 0x000fe40000010000 */
[----:B--2---:R-:W2:Y:S01]  /*15630*/  LDSM.16.MT88.4 R40, [R197] ;  /* 0x00000000c528783b */ /* 0x004ea20000004200 */
[C---:B------:R-:W-:Y:S02]  /*15640*/  FMUL.FTZ R18, R2.reuse, R134 ;  /* 0x0000008602127220 */ /* 0x040fe40000410000 */
[----:B------:R-:W-:Y:S02]  /*15650*/  FMUL.FTZ R19, R2, R135 ;  /* 0x0000008702137220 */ /* 0x000fe40000410000 */
[----:B------:R-:W-:Y:S01]  /*15660*/  FMUL.FTZ R21, R4, R145 ;  /* 0x0000009104157220 */ /* 0x000fe20000410000 */
[----:B------:R-:W-:Y:S01]  /*15670*/  MUFU.EX2 R140, R188 ;  /* 0x000000bc008c7308 */ /* 0x000fe20000000800 */
[----:B-1----:R-:W-:Y:S01]  /*15680*/  FMUL.FTZ R22, R3, R146 ;  /* 0x0000009203167220 */ /* 0x002fe20000410000 */
[----:B------:R-:W-:Y:S01]  /*15690*/  LDSM.16.MT88.4 R132, [R196+0x1000] ;  /* 0x00100000c484783b */ /* 0x000fe20000004200 */
[----:B---3--:R-:W-:Y:S01]  /*156a0*/  FFMA.FTZ R137, R2, R232, R0 ;  /* 0x000000e802897223 */ /* 0x008fe20000010000 */
[----:B------:R-:W-:Y:S01]  /*156b0*/  F2FP.PACK_AB R117, R231, R0 ;  /* 0x00000000e775723e */ /* 0x000fe200000000ff */
[----:B------:R-:W-:Y:S02]  /*156c0*/  FMUL.FTZ R20, R4, R144 ;  /* 0x0000009004147220 */ /* 0x000fe40000410000 */
[C---:B------:R-:W-:Y:S02]  /*156d0*/  FMUL.FTZ R46, R2.reuse, R122 ;  /* 0x0000007a022e7220 */ /* 0x040fe40000410000 */
[C---:B------:R-:W-:Y:S01]  /*156e0*/  FMUL.FTZ R47, R2.reuse, R123 ;  /* 0x0000007b022f7220 */ /* 0x040fe20000410000 */
[----:B------:R-:W1:Y:S01]  /*156f0*/  MUFU.EX2 R232, R23 ;  /* 0x0000001700e87308 */ /* 0x000e620000000800 */
        /* <DEDUP_REMOVED lines=9> */
[-C--:B----4-:R-:W-:Y:S04]  /*15790*/  HMMA.16816.F32 R8, R172, R24.reuse, R8 ;  /* 0x00000018ac08723c */ /* 0x090fe80000001808 */
[----:B------:R-:W-:Y:S01]  /*157a0*/  LDSM.16.MT88.4 R124, [R196+0x400] ;  /* 0x00040000c47c783b */ /* 0x000fe20000004200 */
[C---:B------:R-:W-:Y:S01]  /*157b0*/  FMUL.FTZ R50, R2.reuse, R118 ;  /* 0x0000007602327220 */ /* 0x040fe20000410000 */
[----:B------:R-:W-:Y:S01]  /*157c0*/  F2FP.PACK_AB R118, R243, R233 ;  /* 0x000000e9f376723e */ /* 0x000fe200000000ff */
[C---:B------:R-:W-:Y:S01]  /*157d0*/  FMUL.FTZ R51, R2.reuse, R119 ;  /* 0x0000007702337220 */ /* 0x040fe20000410000 */
[----:B------:R-:W-:Y:S01]  /*157e0*/  MUFU.EX2 R239, R179 ;  /* 0x000000b300ef7308 */ /* 0x000fe20000000800 */
[----:B------:R-:W-:Y:S03]  /*157f0*/  FMUL.FTZ R15, R2, R139 ;  /* 0x0000008b020f7220 */ /* 0x000fe60000410000 */
[----:B-1----:R-:W-:Y:S01]  /*15800*/  F2FP.PACK_AB R119, R244, R232 ;  /* 0x000000e8f477723e */ /* 0x002fe200000000ff */
[C---:B------:R-:W-:Y:S02]  /*15810*/  FMUL.FTZ R23, R3.reuse, R147 ;  /* 0x0000009303177220 */ /* 0x040fe40000410000 */
[----:B------:R-:W-:Y:S01]  /*15820*/  LDSM.16.MT88.4 R144, [R196+0x800] ;  /* 0x00080000c490783b */ /* 0x000fe20000004200 */
[C---:B------:R-:W-:Y:S02]  /*15830*/  FMUL.FTZ R38, R3.reuse, R154 ;  /* 0x0000009a03267220 */ /* 0x040fe40000410000 */
[C---:B------:R-:W-:Y:S01]  /*15840*/  FMUL.FTZ R39, R3.reuse, R155 ;  /* 0x0000009b03277220 */ /* 0x040fe20000410000 */
[C---:B------:R-:W-:Y:S01]  /*15850*/  HMMA.16816.F32 R12, R116.reuse, R24, R12 ;  /* 0x00000018740c723c */ /* 0x040fe2000000180c */
[----:B------:R-:W-:Y:S03]  /*15860*/  MUFU.EX2 R139, R182 ;  /* 0x000000b6008b7308 */ /* 0x000fe60000000800 */
[----:B------:R-:W-:Y:S01]  /*15870*/  LDSM.16.MT88.4 R152, [R197+0x800] ;  /* 0x00080000c598783b */ /* 0x000fe20000004200 */
[C---:B------:R-:W-:Y:S02]  /*15880*/  FMUL.FTZ R54, R3.reuse, R162 ;  /* 0x000000a203367220 */ /* 0x040fe40000410000 */
[C---:B------:R-:W-:Y:S01]  /*15890*/  FMUL.FTZ R62, R2.reuse, R62 ;  /* 0x0000003e023e7220 */ /* 0x040fe20000410000 */
[-C--:B------:R-:W-:Y:S03]  /*158a0*/  HMMA.16816.F32 R16, R116, R26.reuse, R16 ;  /* 0x0000001a7410723c */ /* 0x080fe60000001810 */
[----:B------:R-:W-:Y:S01]  /*158b0*/  MUFU.EX2 R242, R177 ;  /* 0x000000b100f27308 */ /* 0x000fe20000000800 */
[----:B------:R-:W-:Y:S01]  /*158c0*/  LDSM.16.MT88.4 R160, [R196+0x1400] ;  /* 0x00140000c4a0783b */ /* 0x000fe20000004200 */
[C---:B------:R-:W-:Y:S02]  /*158d0*/  FMUL.FTZ R63, R2.reuse, R63 ;  /* 0x0000003f023f7220 */ /* 0x040fe40000410000 */
[----:B------:R-:W-:Y:S01]  /*158e0*/  FMUL.FTZ R66, R2, R66 ;  /* 0x0000004202427220 */ /* 0x000fe20000410000 */
[C---:B------:R-:W-:Y:S04]  /*158f0*/  HMMA.16816.F32 R20, R172.reuse, R26, R20 ;  /* 0x0000001aac14723c */ /* 0x040fe80000001814 */
        /* <DEDUP_REMOVED lines=9> */
[-C--:B--2---:R-:W-:Y:S03]  /*15990*/  HMMA.16816.F32 R24, R172, R40.reuse, R24 ;  /* 0x00000028ac18723c */ /* 0x084fe60000001818 */
        /* <DEDUP_REMOVED lines=13> */
[----:B------:R-:W-:Y:S02]  /*15a70*/  FADD.FTZ R4, R234, R136 ;  /* 0x00000088ea047221 */ /* 0x000fe40000010000 */
[----:B------:R-:W-:Y:S02]  /*15a80*/  FMUL.FTZ R99, R2, R99 ;  /* 0x0000006302637220 */ /* 0x000fe40000410000 */
[C---:B------:R-:W-:Y:S04]  /*15a90*/  FMUL.FTZ R42, R3.reuse, R158 ;  /* 0x0000009e032a7220 */ /* 0x040fe80000410000 */
[----:B------:R-:W-:Y:S01]  /*15aa0*/  FMUL.FTZ R43, R3, R159 ;  /* 0x0000009f032b7220 */ /* 0x000fe20000410000 */
[----:B------:R-:W-:Y:S01]  /*15ab0*/  MUFU.EX2 R136, R221 ;  /* 0x000000dd00887308 */ /* 0x000fe20000000800 */
[----:B------:R-:W-:Y:S02]  /*15ac0*/  FADD.FTZ R3, R233, R138 ;  /* 0x0000008ae9037221 */ /* 0x000fe40000010000 */
[----:B------:R-:W-:Y:S03]  /*15ad0*/  FADD.FTZ R0, R107, R181 ;  /* 0x000000b56b007221 */ /* 0x000fe60000010000 */
[-C--:B---3--:R-:W-:Y:S04]  /*15ae0*/  HMMA.16816.F32 R40, R172, R120.reuse, R40 ;  /* 0x00000078ac28723c */ /* 0x088fe80000001828 */
[----:B------:R-:W1:Y:S04]  /*15af0*/  MUFU.EX2 R2, R191 ;  /* 0x000000bf00027308 */ /* 0x000e680000000800 */
[C---:B------:R-:W-:Y:S06]  /*15b00*/  HMMA.16816.F32 R44, R116.reuse, R120, R44 ;  /* 0x00000078742c723c */ /* 0x040fec000000182c */
[----:B------:R-:W-:Y:S02]  /*15b10*/  MUFU.EX2 R191, R184 ;  /* 0x000000b800bf7308 */ /* 0x000fe40000000800 */
[-C--:B------:R-:W-:Y:S08]  /*15b20*/  HMMA.16816.F32 R48, R116, R122.reuse, R48 ;  /* 0x0000007a7430723c */ /* 0x080ff00000001830 */
[C---:B------:R-:W-:Y:S01]  /*15b30*/  HMMA.16816.F32 R52, R172.reuse, R122, R52 ;  /* 0x0000007aac34723c */ /* 0x040fe20000001834 */
[----:B------:R-:W2:Y:S01]  /*15b40*/  LDSM.16.MT88.4 R120, [R197+0xc00] ;  /* 0x000c0000c578783b */ /* 0x000ea20000004200 */
[----:B------:R-:W-:Y:S02]  /*15b50*/  MUFU.EX2 R189, R218 ;  /* 0x000000da00bd7308 */ /* 0x000fe40000000800 */
[----:B-1----:R-:W-:Y:S04]  /*15b60*/  FADD.FTZ R0, R2, R0 ;  /* 0x0000000002007221 */ /* 0x002fe80000010000 */
[----:B------:R-:W-:Y:S04]  /*15b70*/  FADD.FTZ R0, R111, R0 ;  /* 0x000000006f007221 */ /* 0x000fe80000010000 */
[----:B------:R-:W-:Y:S10]  /*15b80*/  MUFU.EX2 R190, R217 ;  /* 0x000000d900be7308 */ /* 0x000ff40000000800 */
[----:B------:R-:W-:Y:S10]  /*15b90*/  MUFU.EX2 R181, R214 ;  /* 0x000000d600b57308 */ /* 0x000ff40000000800 */
[----:B------:R-:W-:Y:S01]  /*15ba0*/  MUFU.EX2 R184, R213 ;  /* 0x000000d500b87308 */ /* 0x000fe20000000800 */
[-C--:B--2---:R-:W-:Y:S09]  /*15bb0*/  HMMA.16816.F32 R56, R172, R120.reuse, R56 ;  /* 0x00000078ac38723c */ /* 0x084ff20000001838 */
[----:B------:R-:W1:Y:S01]  /*15bc0*/  MUFU.EX2 R187, R195 ;  /* 0x000000c300bb7308 */ /* 0x000e620000000800 */
[C---:B------:R-:W-:Y:S09]  /*15bd0*/  HMMA.16816.F32 R60, R116.reuse, R120, R60 ;  /* 0x00000078743c723c */ /* 0x040ff2000000183c */
[----:B------:R-:W-:Y:S01]  /*15be0*/  MUFU.EX2 R188, R193 ;  /* 0x000000c100bc7308 */ /* 0x000fe20000000800 */
[-C--:B------:R-:W-:Y:S09]  /*15bf0*/  HMMA.16816.F32 R64, R116, R122.reuse, R64 ;  /* 0x0000007a7440723c */ /* 0x080ff20000001840 */
[----:B------:R-:W2:Y:S01]  /*15c00*/  MUFU.EX2 R183, R215 ;  /* 0x000000d700b77308 */ /* 0x000ea20000000800 */
[C---:B------:R-:W-:Y:S01]  /*15c10*/  HMMA.16816.F32 R68, R172.reuse, R122, R68 ;  /* 0x0000007aac44723c */ /* 0x040fe20000001844 */
[----:B------:R-:W3:Y:S03]  /*15c20*/  LDSM.16.MT88.4 R120, [R196+0x1800] ;  /* 0x00180000c478783b */ /* 0x000ee60000004200 */
[----:B-1----:R-:W-:Y:S05]  /*15c30*/  F2FP.PACK_AB R176, R187, R184 ;  /* 0x000000b8bbb0723e */ /* 0x002fea00000000ff */
[----:B------:R-:W1:Y:S10]  /*15c40*/  MUFU.EX2 R182, R194 ;  /* 0x000000c200b67308 */ /* 0x000e740000000800 */
[----:B------:R-:W-:Y:S01]  /*15c50*/  MUFU.EX2 R180, R216 ;  /* 0x000000d800b47308 */ /* 0x000fe20000000800 */
[----:B--2---:R-:W-:Y:S09]  /*15c60*/  F2FP.PACK_AB R178, R183, R188 ;  /* 0x000000bcb7b2723e */ /* 0x004ff200000000ff */
[----:B------:R-:W2:Y:S01]  /*15c70*/  MUFU.EX2 R6, R6 ;  /* 0x0000000600067308 */ /* 0x000ea20000000800 */
[----:B-1----:R-:W-:Y:S01]  /*15c80*/  F2FP.PACK_AB R177, R181, R182 ;  /* 0x000000b6b5b1723e */ /* 0x002fe200000000ff */
[-C--:B---3--:R-:W-:Y:S08]  /*15c90*/  HMMA.16816.F32 R72, R172, R120.reuse, R72 ;  /* 0x00000078ac48723c */ /* 0x088ff00000001848 */
        /* <DEDUP_REMOVED lines=45> */
[----:B------:R-:W-:Y:S02]  /*15f70*/  FADD.FTZ R214, R136, R0 ;  /* 0x0000000088d67221 */ /* 0x000fe40000010000 */
        /* <DEDUP_REMOVED lines=34> */
[----:B------:R-:W-:Y:S01]  /*161a0*/  FADD.FTZ R232, R6, R0 ;  /* 0x0000000006e87221 */ /* 0x000fe20000010000 */
[----:B------:R-:W-:Y:S03]  /*161b0*/  MOV R6, R106 ;  /* 0x0000006a00067202 */ /* 0x000fe60000000f00 */
        /* <DEDUP_REMOVED lines=34> */
.L_x_1657:
[----:B------:R-:W2:Y:S02]  /*163e0*/  LDL R0, [R1+0x14] ;  /* 0x0000140001007983 */ /* 0x000ea40000100800 */
[----:B--2---:R-:W-:-:S13]  /*163f0*/  ISETP.GE.AND P0, PT, R212, R0, PT ;  /* 0x00000000d400720c */ /* 0x004fda0003f06270 */
[----:B------:R-:W-:Y:S05]  /*16400*/  @!P0 BRA `(.L_x_1671) ;  /* 0x00002b2000008947 */ /* 0x000fea0003800000 */
.L_x_1683:
[----:B------:R-:W2:Y:S01]  /*16410*/  LDL.64 R8, [R1+0x20] ;  /* 0x0000200001087983 */ /* 0x000ea20000100a00 */
[----:B------:R-:W-:Y:S04]  /*16420*/  DEPBAR.LE SB0, 0x0 ;  /* 0x000080000000791a */ /* 0x000fe80000000000 */
[----:B------:R-:W3:Y:S01]  /*16430*/  LDL R6, [R1+0x28] ;  /* 0x0000280001067983 */ /* 0x000ee20000100800 */
[----:B------:R-:W-:Y:S01]  /*16440*/  WARPSYNC 0xffffffff ;  /* 0xffffffff00007948 */ /* 0x000fe20003800000 */
[----:B------:R-:W-:Y:S01]  /*16450*/  SHF.R.S32.HI R0, RZ, 0x1f, R211 ;  /* 0x0000001fff007819 */ /* 0x000fe200000114d3 */
[C---:B------:R-:W-:Y:S01]  /*16460*/  IMAD.WIDE.U32 R2, R211.reuse, c[0x0][0x208], RZ ;  /* 0x00008200d3027a25 */ /* 0x040fe200078e00ff */
[----:B------:R-:W-:Y:S01]  /*16470*/  BAR.SYNC.DEFER_BLOCKING 0x0 ;  /* 0x0000000000007b1d */ /* 0x000fe20000010000 */
[----:B------:R-:W-:Y:S02]  /*16480*/  SHF.R.S32.HI R4, RZ, 0x1f, R210 ;  /* 0x0000001fff047819 */ /* 0x000fe400000114d2 */
[----:B------:R-:W-:Y:S01]  /*16490*/  IMAD R0, R0, c[0x0][0x208], RZ ;  /* 0x0000820000007a24 */ /* 0x000fe200078e02ff */
[----:B------:R-:W-:Y:S01]  /*164a0*/  MOV R110, R105 ;  /* 0x00000069006e7202 */ /* 0x000fe20000000f00 */
[----:B------:R-:W-:Y:S01]  /*164b0*/  IMAD.MOV.U32 R107, RZ, RZ, R106 ;  /* 0x000000ffff6b7224 */ /* 0x000fe200078e006a */
[----:B------:R-:W-:Y:S01]  /*164c0*/  MOV R111, R104 ;  /* 0x00000068006f7202 */ /* 0x000fe20000000f00 */
[----:B------:R-:W-:Y:S02]  /*164d0*/  IMAD R0, R211, c[0x0][0x20c], R0 ;  /* 0x00008300d3007a24 */ /* 0x000fe400078e0200 */
        /* <DEDUP_REMOVED lines=20> */
.L_x_1778:
[----:B------:R-:W3:Y:S01]  /*16620*/  LDL.64 R8, [R1] ;  /* 0x0000000001087983 */ /* 0x000ee20000100a00 */
[----:B------:R-:W-:Y:S03]  /*16630*/  BSSY B0, `(.L_x_1673) ;  /* 0x0000024000007945 */ /* 0x000fe60003800000 */
[----:B------:R-:W4:Y:S04]  /*16640*/  LDL R10, [R1+0xc] ;  /* 0x00000c00010a7983 */ /* 0x000f280000100800 */
[----:B------:R-:W5:Y:S04]  /*16650*/  LDL R3, [R1+0x10] ;  /* 0x0000100001037983 */ /* 0x000f680000100800 */
[----:B------:R-:W1:Y:S01]  /*16660*/  SHFL.IDX PT, R2, R6, RZ, 0x1c1f ;  /* 0x001c1fff06027589 */ /* 0x000e6200000e0000 */
[----:B-----5:R-:W-:Y:S02]  /*16670*/  ISETP.GE.AND P3, PT, R3, c[0x0][0x1d4], PT ;  /* 0x0000750003007a0c */ /* 0x020fe40003f66270 */
[----:B---3--:R-:W-:Y:S02]  /*16680*/  ISETP.GE.AND P2, PT, R8, c[0x0][0x1d4], PT ;  /* 0x0000750008007a0c */ /* 0x008fe40003f46270 */
[----:B-1----:R-:W-:Y:S02]  /*16690*/  IADD3 R8, P0, R2, R229, RZ ;  /* 0x000000e502087210 */ /* 0x002fe40007f1e0ff */
[----:B----4-:R-:W-:Y:S02]  /*166a0*/  ISETP.GE.AND P4, PT, R10, c[0x0][0x1d4], PT ;  /* 0x000075000a007a0c */ /* 0x010fe40003f86270 */
[----:B------:R-:W1:Y:S01]  /*166b0*/  S2R R10, SR_TID.X ;  /* 0x00000000000a7919 */ /* 0x000e620000002100 */
[----:B--2---:R-:W-:Y:S06]  /*166c0*/  IMAD.X R9, R0, 0x1, R228, P0 ;  /* 0x0000000100097824 */ /* 0x004fec00000e06e4 */
[----:B------:R-:W-:Y:S01]  /*166d0*/  @!PT LDS RZ, [RZ] ;  /* 0x00000000fffff984 */ /* 0x000fe20000000800 */
[----:B------:R-:W-:Y:S01]  /*166e0*/  @!PT LDS RZ, [RZ] ;  /* 0x00000000fffff984 */ /* 0x000fe20000000800 */
[----:B------:R2:W-:Y:S02]  /*166f0*/  LDGSTS.E.BYPASS.LTC128B.128 [R209+0x1880], [R8.64], !P2 ;  /* 0x0188000008d17fae */ /* 0x0005e4000d101d48 */
[----:B--2---:R-:W-:Y:S05]  /*16700*/  IADD3 R8, P0, R2, R230, RZ ;  /* 0x000000e602087210 */ /* 0x004fea0007f1e0ff */
[----:B------:R-:W-:Y:S01]  /*16710*/  IMAD.X R9, R0, 0x1, R225, P0 ;  /* 0x0000000100097824 */ /* 0x000fe200000e06e1 */
[----:B------:R-:W-:Y:S04]  /*16720*/  IADD3 R2, P0, R2, R227, RZ ;  /* 0x000000e302027210 */ /* 0x000fe80007f1e0ff */
[----:B------:R2:W-:Y:S01]  /*16730*/  LDGSTS.E.BYPASS.LTC128B.128 [R209+0x2480], [R8.64], !P4 ;  /* 0x0248000008d17fae */ /* 0x0005e2000e101d48 */
[----:B------:R-:W-:Y:S01]  /*16740*/  IMAD.X R3, R0, 0x1, R226, P0 ;  /* 0x0000000100037824 */ /* 0x000fe200000e06e2 */
[----:B-1----:R-:W-:Y:S04]  /*16750*/  ISETP.GT.AND P0, PT, R10, 0x3f, PT ;  /* 0x0000003f0a00780c */ /* 0x002fe80003f04270 */
[----:B------:R2:W-:Y:S09]  /*16760*/  LDGSTS.E.BYPASS.LTC128B.128 [R209+0x3080], [R2.64], !P3 ;  /* 0x0308000002d17fae */ /* 0x0005f2000d901d48 */
[----:B------:R-:W-:-:S05]  /*16770*/  @P0 BRA `(.L_x_1674) ;  /* 0x000000f000000947 */ /* 0x000fca0003800000 */
[----:B------:R-:W-:-:S05]  /*16780*/  BRA.DIV ~URZ, `(.L_x_1675) ;  /* 0x0000a2f27f007947 */ /* 0x000fca000b800000 */
[----:B------:R-:W1:Y:S04]  /*16790*/  SHFL.IDX PT, R4, R4, 0x1, 0x1c1f ;  /* 0x003c1f0004047f89 */ /* 0x000e6800000e0000 */
[----:B------:R3:W4:Y:S02]  /*167a0*/  SHFL.IDX PT, R0, R6, 0x1, 0x1c1f ;  /* 0x003c1f0006007f89 */ /* 0x00072400000e0000 */
.L_x_1779:
[----:B--2-4-:R-:W-:Y:S05]  /*167b0*/  IADD3 R2, P0, R0, R229, RZ ;  /* 0x000000e500027210 */ /* 0x014fea0007f1e0ff */
[----:B-1----:R-:W-:Y:S01]  /*167c0*/  IMAD.X R3, R4, 0x1, R228, P0 ;  /* 0x0000000104037824 */ /* 0x002fe200000e06e4 */
        /* <DEDUP_REMOVED lines=10> */
.L_x_1674:
[----:B------:R-:W-:Y:S05]  /*16870*/  BSYNC B0 ;  /* 0x0000000000007941 */ /* 0x000fea0003800000 */
.L_x_1673:
        /* <DEDUP_REMOVED lines=51> */
[----:B--2---:R-:W-:Y:S03]  /*16bb0*/  ISETP.GT.AND P0, PT, R212, R0, PT ;  /* 0x00000000d400720c */ /* 0x004fe60003f04270 */
        /* <DEDUP_REMOVED lines=14> */
[----:B------:R-:W4:Y:S07]  /*16ca0*/  LDSM.16.M88.4 R176, [R171+0x1c00] ;  /* 0x001c0000abb0783b */ /* 0x000f2e0000000200 */
[-C--:B--2---:R-:W-:Y:S01]  /*16cb0*/  HMMA.16816.F32 R8, R172, R180.reuse, R8 ;  /* 0x000000b4ac08723c */ /* 0x084fe20000001808 */
[----:B------:R-:W2:Y:S07]  /*16cc0*/  LDSM.16.M88.4 R188, [R171+0x2000] ;  /* 0x00200000abbc783b */ /* 0x000eae0000000200 */
        /* <DEDUP_REMOVED lines=14> */
[----:B------:R-:W4:Y:S07]  /*16db0*/  LDSM.16.M88.4 R172, [R202] ;  /* 0x00000000caac783b */ /* 0x000f2e0000000200 */
[-C--:B-1----:R-:W-:Y:S01]  /*16dc0*/  HMMA.16816.F32 R8, R176, R180.reuse, R8 ;  /* 0x000000b4b008723c */ /* 0x082fe20000001808 */
[----:B------:R-:W1:Y:S01]  /*16dd0*/  LDSM.16.M88.4 R188, [R201] ;  /* 0x00000000c9bc783b */ /* 0x000e620000000200 */
[----:B------:R-:W-:Y:S07]  /*16de0*/  DEPBAR.LE SB0, 0x0 ;  /* 0x000080000000791a */ /* 0x000fee0000000000 */
[----:B------:R-:W-:Y:S01]  /*16df0*/  BAR.SYNC.DEFER_BLOCKING 0x0 ;  /* 0x0000000000007b1d */ /* 0x000fe20000010000 */
[C---:B--2---:R-:W-:Y:S08]  /*16e00*/  HMMA.16816.F32 R12, R184.reuse, R180, R12 ;  /* 0x000000b4b80c723c */ /* 0x044ff0000000180c */
        /* <DEDUP_REMOVED lines=15> */
[----:B------:R-:W4:Y:S02]  /*16f00*/  LDL R0, [R1+0x8] ;  /* 0x0000080001007983 */ /* 0x000f240000100800 */
[----:B------:R-:W-:Y:S02]  /*16f10*/  ISETP.NE.AND P1, PT, R3, 0x1, PT ;  /* 0x000000010300780c */ /* 0x000fe40003f25270 */
[----:B------:R-:W5:Y:S04]  /*16f20*/  LDL.64 R218, [R1+0x48] ;  /* 0x0000480001da7983 */ /* 0x000f680000100a00 */
[----:B---3--:R-:W3:Y:S04]  /*16f30*/  LDL R6, [R1+0x50] ;  /* 0x0000500001067983 */ /* 0x008ee80000100800 */
[----:B------:R-:W3:Y:S04]  /*16f40*/  LDL.64 R216, [R1+0x40] ;  /* 0x0000400001d87983 */ /* 0x000ee80000100a00 */
[----:B------:R-:W3:Y:S04]  /*16f50*/  LDL R172, [R1+0x3c] ;  /* 0x00003c0001ac7983 */ /* 0x000ee80000100800 */
[----:B------:R-:W1:Y:S01]  /*16f60*/  S2R R215, SR_TID.X ;  /* 0x0000000000d77919 */ /* 0x000e620000002100 */
[----:B--2---:R-:W-:Y:S05]  /*16f70*/  IMAD R2, R212, 0x30, R2 ;  /* 0x00000030d4027824 */ /* 0x004fea00078e0202 */
[----:B----4-:R-:W-:Y:S05]  /*16f80*/  IADD3 R2, R2, -0x30, R0 ;  /* 0xffffffd002027810 */ /* 0x010fea0007ffe000 */
[----:B------:R-:W-:Y:S04]  /*16f90*/  @P1 IMAD.HI.U32 R3, R2, c[0x0][0x2bc], RZ ;  /* 0x0000af0002031a27 */ /* 0x000fe800078e00ff */
[----:B------:R-:W-:Y:S01]  /*16fa0*/  IMAD.MOV.U32 R0, RZ, RZ, R2 ;  /* 0x000000ffff007224 */ /* 0x000fe200078e0002 */
[----:B------:R-:W-:Y:S04]  /*16fb0*/  @P1 SHF.R.U32.HI R0, RZ, c[0x0][0x2c0], R3 ;  /* 0x0000b000ff001a19 */ /* 0x000fe80000011603 */
[C---:B-----5:R-:W-:Y:S01]  /*16fc0*/  @!P6 IADD3 R3, P0, R0.reuse, R218, RZ ;  /* 0x000000da0003e210 */ /* 0x060fe20007f1e0ff */
[----:B------:R-:W-:Y:S03]  /*16fd0*/  IMAD.MOV R4, RZ, RZ, -R0 ;  /* 0x000000ffff047224 */ /* 0x000fe600078e0a00 */
[----:B---3--:R-:W-:Y:S01]  /*16fe0*/  @!P6 LEA.HI.X.SX32 R0, R0, R6, 0x1, P0 ;  /* 0x000000060000e211 */ /* 0x008fe200000f0eff */
        /* <DEDUP_REMOVED lines=24> */
.L_x_1780:
[----:B------:R-:W-:-:S05]  /*17170*/  BRA.DIV ~URZ, `(.L_x_1679) ;  /* 0x00009a427f007947 */ /* 0x000fca000b800000 */
[----:B------:R3:W4:Y:S02]  /*17180*/  SHFL.IDX PT, R0, R175, RZ, 0x1c1f ;  /* 0x001c1fffaf007589 */ /* 0x00072400000e0000 */
.L_x_1781:
        /* <DEDUP_REMOVED lines=16> */
.L_x_1782:
[----:B---34-:R-:W-:Y:S05]  /*17290*/  @P0 IADD3 R2, P1, R0, R229, RZ ;  /* 0x000000e500020210 */ /* 0x018fea0007f3e0ff */
[----:B-1----:R-:W-:Y:S01]  /*172a0*/  @P0 IMAD.X R3, R4, 0x1, R228, P1 ;  /* 0x0000000104030824 */ /* 0x002fe200008e06e4 */
[----:B------:R-:W-:Y:S04]  /*172b0*/  @P0 IADD3 R172, P1, R0, R230, RZ ;  /* 0x000000e600ac0210 */ /* 0x000fe80007f3e0ff */
[----:B------:R-:W-:Y:S01]  /*172c0*/  @!PT LDS RZ, [RZ] ;  /* 0x00000000fffff984 */ /* 0x000fe20000000800 */
[----:B------:R-:W-:Y:S01]  /*172d0*/  @!PT LDS RZ, [RZ] ;  /* 0x00000000fffff984 */ /* 0x000fe20000000800 */
[----:B------:R-:W-:Y:S01]  /*172e0*/  @!PT LDS RZ, [RZ] ;  /* 0x00000000fffff984 */ /* 0x000fe20000000800 */
[----:B------:R1:W-:Y:S01]  /*172f0*/  @P0 LDGSTS.E.BYPASS.LTC128B.128 [R209+0x4480], [R2.64], !P2 ;  /* 0x0448000002d10fae */ /* 0x0003e2000d101d48 */
[----:B------:R-:W-:Y:S05]  /*17300*/  @P0 IMAD.X R173, R4, 0x1, R225, P1 ;  /* 0x0000000104ad0824 */ /* 0x000fea00008e06e1 */
[----:B------:R3:W-:Y:S01]  /*17310*/  @P0 LDGSTS.E.BYPASS.LTC128B.128 [R209+0x5080], [R172.64], !P4 ;  /* 0x05080000acd10fae */ /* 0x0007e2000e101d48 */
[----:B-1----:R-:W-:Y:S05]  /*17320*/  @P0 IADD3 R2, P1, R0, R227, RZ ;  /* 0x000000e300020210 */ /* 0x002fea0007f3e0ff */
[----:B------:R-:W-:Y:S05]  /*17330*/  @P0 IMAD.X R3, R4, 0x1, R226, P1 ;  /* 0x0000000104030824 */ /* 0x000fea00008e06e2 */
[----:B------:R3:W-:Y:S03]  /*17340*/  @P0 LDGSTS.E.BYPASS.LTC128B.128 [R209+0x5c80], [R2.64], !P3 ;  /* 0x05c8000002d10fae */ /* 0x0007e6000d901d48 */
.L_x_1677:
[----:B------:R-:W-:Y:S05]  /*17350*/  BSYNC B0 ;  /* 0x0000000000007941 */ /* 0x000fea0003800000 */
.L_x_1676:
        /* <DEDUP_REMOVED lines=51> */
.L_x_1783:
        /* <DEDUP_REMOVED lines=15> */
.L_x_1784:
        /* <DEDUP_REMOVED lines=62> */
[----:B---3--:R-:W-:Y:S02]  /*17b60*/  FFMA.FTZ R0, R3, R213, R10 ;  /* 0x000000d503007223 */ /* 0x008fe4000001000a */
[----:B------:R-:W-:Y:S02]  /*17b70*/  FFMA.FTZ R213, R49, c[0x0][0x2d0], -R8 ;  /* 0x0000b40031d57a23 */ /* 0x000fe40000010808 */
[C---:B------:R-:W-:Y:S02]  /*17b80*/  FMUL.FTZ R56, R4.reuse, R56 ;  /* 0x0000003804387220 */ /* 0x040fe40000410000 */
[----:B------:R-:W3:Y:S01]  /*17b90*/  MUFU.EX2 R27, R20 ;  /* 0x00000014001b7308 */ /* 0x000ee20000000800 */
[----:B------:R-:W-:Y:S02]  /*17ba0*/  FMUL.FTZ R57, R4, R57 ;  /* 0x0000003904397220 */ /* 0x000fe40000410000 */
[C---:B------:R-:W-:Y:S01]  /*17bb0*/  FMUL.FTZ R58, R3.reuse, R58 ;  /* 0x0000003a033a7220 */ /* 0x040fe20000410000 */
[C---:B----4-:R-:W-:Y:S01]  /*17bc0*/  F2FP.PACK_AB R173, R2.reuse, R10 ;  /* 0x0000000a02ad723e */ /* 0x050fe200000000ff */
        /* <DEDUP_REMOVED lines=23> */
[--C-:B------:R-:W-:Y:S02]  /*17d40*/  FFMA.FTZ R220, R51, c[0x0][0x2d0], -R8.reuse ;  /* 0x0000b40033dc7a23 */ /* 0x100fe40000010808 */
        /* <DEDUP_REMOVED lines=92> */
[C---:B------:R-:W-:Y:S01]  /*18310*/  FMUL.FTZ R75, R3.reuse, R75 ;  /* 0x0000004b034b7220 */ /* 0x040fe20000410000 */
[----:B-1----:R-:W1:Y:S01]  /*18320*/  LDSM.16.MT88.4 R24, [R196] ;  /* 0x00000000c418783b */ /* 0x002e620000004200 */
[----:B--2---:R-:W-:Y:S01]  /*18330*/  F2FP.PACK_AB R175, R234, R0 ;  /* 0x00000000eaaf723e */ /* 0x004fe200000000ff */
[----:B------:R-:W-:Y:S02]  /*18340*/  FADD.FTZ R136, R0, R37 ;  /* 0x0000002500887221 */ /* 0x000fe40000010000 */
[C---:B------:R-:W-:Y:S02]  /*18350*/  FMUL.FTZ R37, R4.reuse, R153 ;  /* 0x0000009904257220 */ /* 0x040fe40000410000 */
[C---:B------:R-:W-:Y:S01]  /*18360*/  FMUL.FTZ R84, R4.reuse, R84 ;  /* 0x0000005404547220 */ /* 0x040fe20000410000 */
[----:B------:R-:W2:Y:S01]  /*18370*/  MUFU.EX2 R2, R190 ;  /* 0x000000be00027308 */ /* 0x000ea20000000800 */
[----:B------:R-:W-:Y:S01]  /*18380*/  LDSM.16.MT88.4 R152, [R197+0x800] ;  /* 0x00080000c598783b */ /* 0x000fe20000004200 */
[----:B------:R-:W-:Y:S01]  /*18390*/  FMUL.FTZ R85, R4, R85 ;  /* 0x0000005504557220 */ /* 0x000fe20000410000 */
        /* <DEDUP_REMOVED lines=185> */
.L_x_1671:
[----:B------:R-:W-:Y:S05]  /*18f30*/  BRA.DIV ~URZ, `(.L_x_1684) ;  /* 0x00007ff27f007947 */ /* 0x000fea000b800000 */
[----:B------:R1:W2:Y:S02]  /*18f40*/  SHFL.BFLY PT, R0, R214, 0x2, 0x1f ;  /* 0x0c401f00d6007f89 */ /* 0x0002a400000e0000 */
.L_x_1785:
        /* <DEDUP_REMOVED lines=15> */
.L_x_1786:
[----:B------:R-:W-:Y:S01]  /*19040*/  FSETP.NE.FTZ.AND P3, PT, R9, RZ, PT ;  /* 0x000000ff0900720b */ /* 0x000fe20003f75000 */
[----:B------:R-:W-:Y:S01]  /*19050*/  CS2R R2, SRZ ;  /* 0x0000000000027805 */ /* 0x000fe2000001ff00 */
[----:B------:R-:W-:Y:S01]  /*19060*/  MOV R0, RZ ;  /* 0x000000ff00007202 */ /* 0x000fe20000000f00 */
[----:B-1----:R-:W-:Y:S01]  /*19070*/  FADD.FTZ R4, R12, R10 ;  /* 0x0000000a0c047221 */ /* 0x002fe20000010000 */
        /* <DEDUP_REMOVED lines=38> */
[----:B-1--4-:R-:W-:-:S02]  /*192e0*/  @P2 FMUL.FTZ R10, R8, 0.69314718246459960938 ;  /* 0x3f317218080a2820 */ /* 0x012fc40000410000 */
        /* <DEDUP_REMOVED lines=91> */
.L_x_1588:
[----:B------:R2:W5:Y:S04]  /*198a0*/  LDL R6, [R1+0x70] ;  /* 0x0000700001067983 */ /* 0x0005680000100800 */
[----:B------:R-:W3:Y:S01]  /*198b0*/  S2R R2, SR_TID.X ;  /* 0x0000000000027919 */ /* 0x000ee20000002100 */
[----:B------:R-:W-:Y:S01]  /*198c0*/  BSSY B0, `(.L_x_1686) ;  /* 0x0000011000007945 */ /* 0x000fe20003800000 */
[----:B---3--:R-:W-:-:S13]  /*198d0*/  LOP3.LUT P0, RZ, R2, 0x7f, RZ, 0xc0, !PT ;  /* 0x0000007f02ff7812 */ /* 0x008fda000780c0ff */
[----:B------:R-:W-:Y:S05]  /*198e0*/  @P0 BRA `(.L_x_1687) ;  /* 0x000000e000000947 */ /* 0x000fea0003800000 */
[----:B--2---:R-:W2:Y:S01]  /*198f0*/  S2R R4, SR_LANEID ;  /* 0x0000000000047919 */ /* 0x004ea20000000000 */
[----:B------:R-:W-:Y:S01]  /*19900*/  VOTEU.ANY UR4, UPT, PT ;  /* 0x0000000000047886 */ /* 0x000fe200038e0100 */
[----:B------:R-:W-:Y:S01]  /*19910*/  IMAD.MOV.U32 R5, RZ, RZ, c[0x0][0x564] ;  /* 0x00015900ff057624 */ /* 0x000fe200078e00ff */
        /* <DEDUP_REMOVED lines=11> */
.L_x_1687:
[----:B--2---:R-:W-:Y:S05]  /*199d0*/  BSYNC B0 ;  /* 0x0000000000007941 */ /* 0x004fea0003800000 */
.L_x_1686:
[----:B------:R-:W-:Y:S01]  /*199e0*/  PRMT R0, R0, 0x9910, RZ ;  /* 0x0000991000007816 */ /* 0x000fe200000000ff */
[----:B------:R-:W-:Y:S01]  /*199f0*/  BSSY B1, `(.L_x_1688) ;  /* 0x00003b1000017945 */ /* 0x000fe20003800000 */
[----:B-----5:R-:W-:Y:S02]  /*19a00*/  IMAD.MOV.U32 R76, RZ, RZ, R6 ;  /* 0x000000ffff4c7224 */ /* 0x020fe400078e0006 */
[----:B------:R-:W-:-:S13]  /*19a10*/  ISETP.NE.AND P0, PT, R0, RZ, PT ;  /* 0x000000ff0000720c */ /* 0x000fda0003f05270 */
[----:B------:R-:W-:Y:S05]  /*19a20*/  @!P0 BRA `(.L_x_1689) ;  /* 0x00002ce000008947 */ /* 0x000fea0003800000 */
[----:B-1----:R-:W2:Y:S04]  /*19a30*/  LDL R6, [R1+0x98] ;  /* 0x0000980001067983 */ /* 0x002ea80000100800 */
[----:B------:R-:W3:Y:S04]  /*19a40*/  LDL R8, [R1+0x9c] ;  /* 0x00009c0001087983 */ /* 0x000ee80000100800 */
[----:B------:R-:W4:Y:S04]  /*19a50*/  LDL R13, [R1+0xd0] ;  /* 0x0000d000010d7983 */ /* 0x000f280000100800 */
[----:B------:R-:W4:Y:S04]  /*19a60*/  LDL.LU R12, [R1+0x8c] ;  /* 0x00008c00010c7983 */ /* 0x000f280000300800 */
[----:B------:R-:W4:Y:S04]  /*19a70*/  LDL R11, [R1+0xcc] ;  /* 0x0000cc00010b7983 */ /* 0x000f280000100800 */
[----:B------:R-:W4:Y:S01]  /*19a80*/  LDL.LU R10, [R1+0x90] ;  /* 0x00009000010a7983 */ /* 0x000f220000300800 */
        /* <DEDUP_REMOVED lines=11> */
[----:B--2---:R1:W-:Y:S04]  /*19b40*/  STS [R6+0x80], R0 ;  /* 0x0000800006007388 */ /* 0x0043e80000000800 */
[----:B------:R2:W-:Y:S04]  /*19b50*/  STS [R6+0x280], R3 ;  /* 0x0002800306007388 */ /* 0x0005e80000000800 */
[----:B---3--:R3:W-:Y:S01]  /*19b60*/  STS [R8], R2 ;  /* 0x0000000208007388 */ /* 0x0087e20000000800 */
[----:B-1----:R-:W-:-:S02]  /*19b70*/  F2FP.PACK_AB R0, R147, R146 ;  /* 0x000000929300723e */ /* 0x002fc400000000ff */
[----:B--2---:R-:W-:-:S03]  /*19b80*/  F2FP.PACK_AB R3, R35, R34 ;  /* 0x000000222303723e */ /* 0x004fc600000000ff */
[----:B------:R1:W-:Y:S01]  /*19b90*/  STS [R8+0x200], R0 ;  /* 0x0002000008007388 */ /* 0x0003e20000000800 */
[----:B---3--:R-:W-:-:S03]  /*19ba0*/  F2FP.PACK_AB R2, R53, R52 ;  /* 0x000000343502723e */ /* 0x008fc600000000ff */
[----:B------:R2:W-:Y:S04]  /*19bb0*/  STS [R6+0x1080], R3 ;  /* 0x0010800306007388 */ /* 0x0005e80000000800 */
[----:B------:R3:W-:Y:S01]  /*19bc0*/  STS [R6+0x1280], R2 ;  /* 0x0012800206007388 */ /* 0x0007e20000000800 */
[----:B-1----:R-:W-:Y:S02]  /*19bd0*/  F2FP.PACK_AB R0, R37, R36 ;  /* 0x000000242500723e */ /* 0x002fe400000000ff */
[----:B--2---:R-:W-:-:S03]  /*19be0*/  F2FP.PACK_AB R3, R177, R176 ;  /* 0x000000b0b103723e */ /* 0x004fc600000000ff */
[----:B------:R1:W-:Y:S01]  /*19bf0*/  STS [R8+0x1000], R0 ;  /* 0x0010000008007388 */ /* 0x0003e20000000800 */
[----:B---3--:R-:W-:-:S03]  /*19c00*/  F2FP.PACK_AB R2, R151, R150 ;  /* 0x000000969702723e */ /* 0x008fc600000000ff */
[----:B------:R2:W-:Y:S04]  /*19c10*/  STS [R8+0x1200], R4 ;  /* 0x0012000408007388 */ /* 0x0005e80000000800 */
[----:B----4-:R3:W-:Y:S04]  /*19c20*/  STS [R13+0x80], R3 ;  /* 0x000080030d007388 */ /* 0x0107e80000000800 */
        /* <DEDUP_REMOVED lines=93> */
.L_x_1690:
        /* <DEDUP_REMOVED lines=25> */
[----:B------:R-:W-:Y:S02]  /*1a390*/  IMAD R14, R8, R6, R0 ;  /* 0x00000006080e7224 */ /* 0x000fe400078e0200 */
[----:B------:R-:W-:Y:S02]  /*1a3a0*/  IMAD.IADD R4, R4, 0x1, R77 ;  /* 0x0000000104047824 */ /* 0x000fe400078e024d */
        /* <DEDUP_REMOVED lines=99> */
[----:B------:R1:W1:Y:S01]  /*1a9e0*/  LDS.128 R32, [R9+0x2880] ;  /* 0x0028800009207984 */ /* 0x0002620000000c00 */
[----:B------:R-:W-:Y:S02]  /*1a9f0*/  IADD3 R5, R13, R77, RZ ;  /* 0x0000004d0d057210 */ /* 0x000fe40007ffe0ff */
[----:B------:R-:W-:Y:S01]  /*1aa00*/  IADD3 R3, R3, R8, RZ ;  /* 0x0000000803037210 */ /* 0x000fe20007ffe0ff */
[----:B------:R1:W1:Y:S01]  /*1aa10*/  LDS.128 R44, [R9+0x3080] ;  /* 0x00308000092c7984 */ /* 0x0002620000000c00 */
[----:B------:R-:W-:-:S03]  /*1aa20*/  IMAD R4, R4, c[0x0][0x3d8], RZ ;  /* 0x0000f60004047a24 */ /* 0x000fc600078e02ff */
[----:B------:R1:W1:Y:S01]  /*1aa30*/  LDS.128 R56, [R9+0x3880] ;  /* 0x0038800009387984 */ /* 0x0002620000000c00 */
[----:B------:R-:W-:-:S03]  /*1aa40*/  IMAD.WIDE.U32 R2, R6, c[0x0][0x3d8], R2 ;  /* 0x0000f60006027a25 */ /* 0x000fc600078e0002 */
[----:B------:R1:W1:Y:S01]  /*1aa50*/  LDS.128 R16, [R9+0x4080] ;  /* 0x0040800009107984 */ /* 0x0002620000000c00 */
[----:B------:R-:W-:Y:S01]  /*1aa60*/  IMAD R6, R6, c[0x0][0x3dc], R4 ;  /* 0x0000f70006067a24 */ /* 0x000fe200078e0204 */
[C---:B------:R-:W-:Y:S02]  /*1aa70*/  LEA R12, P0, R2.reuse, c[0x0][0x380], 0x1 ;  /* 0x0000e000020c7a11 */ /* 0x040fe400078008ff */
[----:B------:R1:W1:Y:S02]  /*1aa80*/  LDS.128 R28, [R9+0x4880] ;  /* 0x00488000091c7984 */ /* 0x0002640000000c00 */
[----:B------:R-:W-:Y:S02]  /*1aa90*/  IADD3 R3, R3, R6, RZ ;  /* 0x0000000603037210 */ /* 0x000fe40007ffe0ff */
[----:B------:R1:W1:Y:S02]  /*1aaa0*/  LDS.128 R40, [R9+0x5080] ;  /* 0x0050800009287984 */ /* 0x0002640000000c00 */
[----:B------:R-:W-:-:S02]  /*1aab0*/  LEA.HI.X R6, R2, c[0x0][0x384], R3, 0x1, P0 ;  /* 0x0000e10002067a11 */ /* 0x000fc400000f0c03 */
[----:B------:R1:W1:Y:S01]  /*1aac0*/  LDS.128 R52, [R9+0x5880] ;  /* 0x0058800009347984 */ /* 0x0002620000000c00 */
[----:B------:R-:W-:Y:S05]  /*1aad0*/  BRA.DIV ~URZ, `(.L_x_1692) ;  /* 0x000066d27f007947 */ /* 0x000fea000b800000 */
[----:B--23--:R2:W3:Y:S02]  /*1aae0*/  SHFL.IDX PT, R4, R6, RZ, 0x1c1f ;  /* 0x001c1fff06047589 */ /* 0x00c4e400000e0000 */
.L_x_1787:
[----:B------:R-:W-:Y:S05]  /*1aaf0*/  BRA.DIV ~URZ, `(.L_x_1693) ;  /* 0x000067227f007947 */ /* 0x000fea000b800000 */
[----:B------:R2:W4:Y:S02]  /*1ab00*/  SHFL.IDX PT, R2, R12, RZ, 0x1c1f ;  /* 0x001c1fff0c027589 */ /* 0x00052400000e0000 */
.L_x_1788:
[----:B------:R-:W-:Y:S01]  /*1ab10*/  ISETP.GE.AND P0, PT, R5, R0, PT ;  /* 0x000000000500720c */ /* 0x000fe20003f06270 */
[----:B------:R-:W-:-:S12]  /*1ab20*/  BSSY B0, `(.L_x_1694) ;  /* 0x0000013000007945 */ /* 0x000fd80003800000 */
[----:B------:R-:W-:Y:S05]  /*1ab30*/  @P0 BRA `(.L_x_1695) ;  /* 0x0000011000000947 */ /* 0x000fea0003800000 */
[----:B------:R-:W5:Y:S04]  /*1ab40*/  LDL.64 R66, [R1] ;  /* 0x0000000001427983 */ /* 0x000f680000100a00 */
[----:B--2---:R-:W2:Y:S04]  /*1ab50*/  LDL R15, [R1+0xc] ;  /* 0x00000c00010f7983 */ /* 0x004ea80000100800 */
[----:B----4-:R-:W4:Y:S04]  /*1ab60*/  LDL R13, [R1+0x10] ;  /* 0x00001000010d7983 */ /* 0x010f280000100800 */
[----:B---3--:R-:W3:Y:S04]  /*1ab70*/  LDL R64, [R1+0x88] ;  /* 0x0000880001407983 */ /* 0x008ee80000100800 */
[----:B------:R-:W3:Y:S01]  /*1ab80*/  LDL R14, [R1+0x84] ;  /* 0x00008400010e7983 */ /* 0x000ee20000100800 */
[----:B-----5:R-:W-:-:S02]  /*1ab90*/  ISETP.GE.AND P2, PT, R66, c[0x0][0x3c8], PT ;  /* 0x0000f20042007a0c */ /* 0x020fc40003f46270 */
[----:B--2---:R-:W-:Y:S02]  /*1aba0*/  ISETP.GE.AND P1, PT, R15, c[0x0][0x3c8], PT ;  /* 0x0000f2000f007a0c */ /* 0x004fe40003f26270 */
[----:B----4-:R-:W-:-:S09]  /*1abb0*/  ISETP.GE.AND P0, PT, R13, c[0x0][0x3c8], PT ;  /* 0x0000f2000d007a0c */ /* 0x010fd20003f06270 */
[CC--:B------:R-:W-:Y:S02]  /*1abc0*/  @!P2 LEA R10, P5, R66.reuse, R2.reuse, 0x1 ;  /* 0x00000002420aa211 */ /* 0x0c0fe400078a08ff */
[----:B------:R-:W-:Y:S02]  /*1abd0*/  @!P1 LEA R8, P4, R15, R2, 0x1 ;  /* 0x000000020f089211 */ /* 0x000fe400078808ff */
[----:B------:R-:W-:Y:S02]  /*1abe0*/  @!P2 LEA.HI.X R11, R66, R4, R67, 0x1, P5 ;  /* 0x00000004420ba211 */ /* 0x000fe400028f0c43 */
[----:B------:R-:W-:Y:S02]  /*1abf0*/  @!P0 LEA R2, P3, R13, R2, 0x1 ;  /* 0x000000020d028211 */ /* 0x000fe400078608ff */
[-C--:B-1-3--:R-:W-:Y:S02]  /*1ac00*/  @!P1 LEA.HI.X R9, R15, R4.reuse, R64, 0x1, P4 ;  /* 0x000000040f099211 */ /* 0x08afe400020f0c40 */
[----:B------:R-:W-:Y:S01]  /*1ac10*/  @!P0 LEA.HI.X R3, R13, R4, R14, 0x1, P3 ;  /* 0x000000040d038211 */ /* 0x000fe200018f0c0e */
[----:B------:R1:W-:Y:S04]  /*1ac20*/  @!P2 ST.E.128 [R10.64], R24 ;  /* 0x000000180a00a985 */ /* 0x0003e8000c101d08 */
[----:B------:R1:W-:Y:S04]  /*1ac30*/  @!P1 ST.E.128 [R8.64], R20 ;  /* 0x0000001408009985 */ /* 0x0003e8000c101d08 */
[----:B------:R1:W-:Y:S02]  /*1ac40*/  @!P0 ST.E.128 [R2.64], R16 ;  /* 0x0000001002008985 */ /* 0x0003e4000c101d08 */
.L_x_1695:
[----:B------:R-:W-:Y:S05]  /*1ac50*/  BSYNC B0 ;  /* 0x0000000000007941 */ /* 0x000fea0003800000 */
.L_x_1694:
[----:B------:R-:W-:Y:S05]  /*1ac60*/  BRA.DIV ~URZ, `(.L_x_1696) ;  /* 0x000066227f007947 */ /* 0x000fea000b800000 */
[----:B---3--:R3:W2:Y:S04]  /*1ac70*/  SHFL.IDX PT, R4, R6, 0x1, 0x1c1f ;  /* 0x003c1f0006047f89 */ /* 0x0086a800000e0000 */
[----:B-1--4-:R3:W1:Y:S02]  /*1ac80*/  SHFL.IDX PT, R2, R12, 0x1, 0x1c1f ;  /* 0x003c1f000c027f89 */ /* 0x01266400000e0000 */
.L_x_1789:
[----:B------:R-:W-:Y:S01]  /*1ac90*/  IADD3 R3, R5, 0x20, RZ ;  /* 0x0000002005037810 */ /* 0x000fe20007ffe0ff */
[----:B------:R-:W-:Y:S03]  /*1aca0*/  BSSY B0, `(.L_x_1697) ;  /* 0x0000014000007945 */ /* 0x000fe60003800000 */
[----:B------:R-:W-:-:S13]  /*1acb0*/  ISETP.GE.AND P0, PT, R3, R0, PT ;  /* 0x000000000300720c */ /* 0x000fda0003f06270 */
[----:B------:R-:W-:Y:S05]  /*1acc0*/  @P0 BRA `(.L_x_1698) ;  /* 0x0000011000000947 */ /* 0x000fea0003800000 */
[----:B------:R-:W4:Y:S04]  /*1acd0*/  LDL.64 R18, [R1] ;  /* 0x0000000001127983 */ /* 0x000f280000100a00 */
[----:B------:R-:W5:Y:S04]  /*1ace0*/  LDL R15, [R1+0xc] ;  /* 0x00000c00010f7983 */ /* 0x000f680000100800 */
[----:B---3--:R-:W3:Y:S04]  /*1acf0*/  LDL R13, [R1+0x10] ;  /* 0x00001000010d7983 */ /* 0x008ee80000100800 */
[----:B--2---:R-:W2:Y:S04]  /*1ad00*/  LDL R16, [R1+0x88] ;  /* 0x0000880001107983 */ /* 0x004ea80000100800 */
[----:B------:R-:W2:Y:S01]  /*1ad10*/  LDL R14, [R1+0x84] ;  /* 0x00008400010e7983 */ /* 0x000ea20000100800 */
[----:B----4-:R-:W-:-:S02]  /*1ad20*/  ISETP.GE.AND P2, PT, R18, c[0x0][0x3c8], PT ;  /* 0x0000f20012007a0c */ /* 0x010fc40003f46270 */
[----:B-----5:R-:W-:Y:S02]  /*1ad30*/  ISETP.GE.AND P1, PT, R15, c[0x0][0x3c8], PT ;  /* 0x0000f2000f007a0c */ /* 0x020fe40003f26270 */
[----:B---3--:R-:W-:-:S09]  /*1ad40*/  ISETP.GE.AND P0, PT, R13, c[0x0][0x3c8], PT ;  /* 0x0000f2000d007a0c */ /* 0x008fd20003f06270 */
[CC--:B-1----:R-:W-:Y:S02]  /*1ad50*/  @!P2 LEA R10, P5, R18.reuse, R2.reuse, 0x1 ;  /* 0x00000002120aa211 */ /* 0x0c2fe400078a08ff */
[----:B------:R-:W-:Y:S02]  /*1ad60*/  @!P1 LEA R8, P4, R15, R2, 0x1 ;  /* 0x000000020f089211 */ /* 0x000fe400078808ff */
[----:B------:R-:W-:Y:S02]  /*1ad70*/  @!P2 LEA.HI.X R11, R18, R4, R19, 0x1, P5 ;  /* 0x00000004120ba211 */ /* 0x000fe400028f0c13 */
[----:B------:R-:W-:Y:S02]  /*1ad80*/  @!P0 LEA R2, P3, R13, R2, 0x1 ;  /* 0x000000020d028211 */ /* 0x000fe400078608ff */
[-C--:B--2---:R-:W-:Y:S02]  /*1ad90*/  @!P1 LEA.HI.X R9, R15, R4.reuse, R16, 0x1, P4 ;  /* 0x000000040f099211 */ /* 0x084fe400020f0c10 */
[----:B------:R-:W-:Y:S01]  /*1ada0*/  @!P0 LEA.HI.X R3, R13, R4, R14, 0x1, P3 ;  /* 0x000000040d038211 */ /* 0x000fe200018f0c0e */
[----:B------:R1:W-:Y:S04]  /*1adb0*/  @!P2 ST.E.128 [R10.64], R36 ;  /* 0x000000240a00a985 */ /* 0x0003e8000c101d08 */
[----:B------:R1:W-:Y:S04]  /*1adc0*/  @!P1 ST.E.128 [R8.64], R32 ;  /* 0x0000002008009985 */ /* 0x0003e8000c101d08 */
[----:B------:R1:W-:Y:S02]  /*1add0*/  @!P0 ST.E.128 [R2.64], R28 ;  /* 0x0000001c02008985 */ /* 0x0003e4000c101d08 */
.L_x_1698:
[----:B------:R-:W-:Y:S05]  /*1ade0*/  BSYNC B0 ;  /* 0x0000000000007941 */ /* 0x000fea0003800000 */
.L_x_1697:
[----:B------:R-:W-:Y:S05]  /*1adf0*/  BRA.DIV ~URZ, `(.L_x_1699) ;  /* 0x000065627f007947 */ /* 0x000fea000b800000 */
[----:B--2---:R2:W4:Y:S02]  /*1ae00*/  SHFL.IDX PT, R4, R6, 0x2, 0x1c1f ;  /* 0x005c1f0006047f89 */ /* 0x00452400000e0000 */
.L_x_1790:
[----:B------:R-:W-:Y:S05]  /*1ae10*/  BRA.DIV ~URZ, `(.L_x_1700) ;  /* 0x000065b27f007947 */ /* 0x000fea000b800000 */
[----:B-1----:R1:W2:Y:S02]  /*1ae20*/  SHFL.IDX PT, R2, R12, 0x2, 0x1c1f ;  /* 0x005c1f000c027f89 */ /* 0x0022a400000e0000 */
.L_x_1791:
[----:B------:R-:W-:Y:S01]  /*1ae30*/  IADD3 R3, R5, 0x40, RZ ;  /* 0x0000004005037810 */ /* 0x000fe20007ffe0ff */
[----:B------:R-:W-:Y:S03]  /*1ae40*/  BSSY B0, `(.L_x_1701) ;  /* 0x0000014000007945 */ /* 0x000fe60003800000 */
[----:B------:R-:W-:-:S13]  /*1ae50*/  ISETP.GE.AND P0, PT, R3, R0, PT ;  /* 0x000000000300720c */ /* 0x000fda0003f06270 */
[----:B------:R-:W-:Y:S05]  /*1ae60*/  @P0 BRA `(.L_x_1702) ;  /* 0x0000011000000947 */ /* 0x000fea0003800000 */
[----:B------:R-:W5:Y:S04]  /*1ae70*/  LDL.64 R18, [R1] ;  /* 0x0000000001127983 */ /* 0x000f680000100a00 */
[----:B---3--:R-:W3:Y:S04]  /*1ae80*/  LDL R15, [R1+0xc] ;  /* 0x00000c00010f7983 */ /* 0x008ee80000100800 */
[----:B----4-:R-:W4:Y:S04]  /*1ae90*/  LDL R13, [R1+0x10] ;  /* 0x00001000010d7983 */ /* 0x010f280000100800 */
[----:B--2---:R-:W2:Y:S04]  /*1aea0*/  LDL R16, [R1+0x88] ;  /* 0x0000880001107983 */ /* 0x004ea80000100800 */
[----:B------:R-:W2:Y:S01]  /*1aeb0*/  LDL R14, [R1+0x84] ;  /* 0x00008400010e7983 */ /* 0x000ea20000100800 */
[----:B-----5:R-:W-:-:S02]  /*1aec0*/  ISETP.GE.AND P2, PT, R18, c[0x0][0x3c8], PT ;  /* 0x0000f20012007a0c */ /* 0x020fc40003f46270 */
[----:B---3--:R-:W-:Y:S02]  /*1aed0*/  ISETP.GE.AND P1, PT, R15, c[0x0][0x3c8], PT ;  /* 0x0000f2000f007a0c */ /* 0x008fe40003f26270 */
[----:B----4-:R-:W-:-:S09]  /*1aee0*/  ISETP.GE.AND P0, PT, R13, c[0x0][0x3c8], PT ;  /* 0x0000f2000d007a0c */ /* 0x010fd20003f06270 */
[CC--:B------:R-:W-:Y:S02]  /*1aef0*/  @!P2 LEA R10, P5, R18.reuse, R2.reuse, 0x1 ;  /* 0x00000002120aa211 */ /* 0x0c0fe400078a08ff */
        /* <DEDUP_REMOVED lines=8> */
.L_x_1702:
[----:B------:R-:W-:Y:S05]  /*1af80*/  BSYNC B0 ;  /* 0x0000000000007941 */ /* 0x000fea0003800000 */
.L_x_1701:
[----:B------:R-:W-:Y:S05]  /*1af90*/  BRA.DIV ~URZ, `(.L_x_1703) ;  /* 0x000064a27f007947 */ /* 0x000fea000b800000 */
[----:B----4-:R4:W1:Y:S04]  /*1afa0*/  SHFL.IDX PT, R4, R6, 0x3, 0x1c1f ;  /* 0x007c1f0006047f89 */ /* 0x01086800000e0000 */
[----:B--2---:R4:W2:Y:S02]  /*1afb0*/  SHFL.IDX PT, R2, R12, 0x3, 0x1c1f ;  /* 0x007c1f000c027f89 */ /* 0x0048a400000e0000 */
.L_x_1792:
[----:B------:R-:W-:-:S04]  /*1afc0*/  IADD3 R3, R5, 0x60, RZ ;  /* 0x0000006005037810 */ /* 0x000fc80007ffe0ff */
[----:B------:R-:W-:-:S13]  /*1afd0*/  ISETP.GE.AND P0, PT, R3, R0, PT ;  /* 0x000000000300720c */ /* 0x000fda0003f06270 */
[----:B------:R-:W-:Y:S05]  /*1afe0*/  @P0 BRA `(.L_x_1704) ;  /* 0x0000251000000947 */ /* 0x000fea0003800000 */
[----:B------:R-:W5:Y:S04]  /*1aff0*/  LDL.64 R14, [R1] ;  /* 0x00000000010e7983 */ /* 0x000f680000100a00 */
[----:B-1-34-:R-:W3:Y:S04]  /*1b000*/  LDL R12, [R1+0xc] ;  /* 0x00000c00010c7983 */ /* 0x01aee80000100800 */
[----:B------:R-:W4:Y:S04]  /*1b010*/  LDL R13, [R1+0x88] ;  /* 0x00008800010d7983 */ /* 0x000f280000100800 */
[----:B--2---:R-:W2:Y:S01]  /*1b020*/  LDL R6, [R1+0x10] ;  /* 0x0000100001067983 */ /* 0x004ea20000100800 */
[----:B-----5:R-:W-:-:S02]  /*1b030*/  ISETP.GE.AND P1, PT, R14, c[0x0][0x3c8], PT ;  /* 0x0000f2000e007a0c */ /* 0x020fc40003f26270 */
[----:B---3--:R-:W-:-:S11]  /*1b040*/  ISETP.GE.AND P0, PT, R12, c[0x0][0x3c8], PT ;  /* 0x0000f2000c007a0c */ /* 0x008fd60003f06270 */
[-C--:B------:R-:W-:Y:S02]  /*1b050*/  @!P1 LEA R10, P3, R14, R2.reuse, 0x1 ;  /* 0x000000020e0a9211 */ /* 0x080fe400078608ff */
[----:B------:R-:W-:Y:S02]  /*1b060*/  @!P0 LEA R8, P2, R12, R2, 0x1 ;  /* 0x000000020c088211 */ /* 0x000fe400078408ff */
[-C--:B------:R-:W-:Y:S02]  /*1b070*/  @!P1 LEA.HI.X R11, R14, R4.reuse, R15, 0x1, P3 ;  /* 0x000000040e0b9211 */ /* 0x080fe400018f0c0f */
[----:B----4-:R-:W-:-:S03]  /*1b080*/  @!P0 LEA.HI.X R9, R12, R4, R13, 0x1, P2 ;  /* 0x000000040c098211 */ /* 0x010fc600010f0c0d */
[----:B------:R1:W-:Y:S04]  /*1b090*/  @!P1 ST.E.128 [R10.64], R60 ;  /* 0x0000003c0a009985 */ /* 0x0003e8000c101d08 */
[----:B------:R1:W-:Y:S01]  /*1b0a0*/  @!P0 ST.E.128 [R8.64], R56 ;  /* 0x0000003808008985 */ /* 0x0003e2000c101d08 */
[----:B--2---:R-:W-:-:S13]  /*1b0b0*/  ISETP.GE.AND P0, PT, R6, c[0x0][0x3c8], PT ;  /* 0x0000f20006007a0c */ /* 0x004fda0003f06270 */
[----:B------:R-:W-:Y:S05]  /*1b0c0*/  @P0 BRA `(.L_x_1704) ;  /* 0x0000243000000947 */ /* 0x000fea0003800000 */
[----:B------:R-:W2:Y:S01]  /*1b0d0*/  LDL R12, [R1+0x84] ;  /* 0x00008400010c7983 */ /* 0x000ea20000100800 */
[----:B------:R-:W-:-:S04]  /*1b0e0*/  LEA R2, P0, R6, R2, 0x1 ;  /* 0x0000000206027211 */ /* 0x000fc800078008ff */
[----:B--2---:R-:W-:-:S05]  /*1b0f0*/  LEA.HI.X R3, R6, R4, R12, 0x1, P0 ;  /* 0x0000000406037211 */ /* 0x004fca00000f0c0c */
[----:B------:R2:W-:Y:S01]  /*1b100*/  ST.E.128 [R2.64], R52 ;  /* 0x0000003402007985 */ /* 0x0005e2000c101d08 */
[----:B------:R-:W-:Y:S05]  /*1b110*/  BRA `(.L_x_1704) ;  /* 0x000023e000007947 */ /* 0x000fea0003800000 */
.L_x_1691:
        /* <DEDUP_REMOVED lines=33> */
.L_x_1793:
[----:B------:R-:W-:Y:S05]  /*1b330*/  BRA.DIV ~URZ, `(.L_x_1706) ;  /* 0x000062427f007947 */ /* 0x000fea000b800000 */
[----:B------:R3:W4:Y:S02]  /*1b340*/  SHFL.IDX PT, R0, R6, RZ, 0x1c1f ;  /* 0x001c1fff06007589 */ /* 0x00072400000e0000 */
.L_x_1794:
        /* <DEDUP_REMOVED lines=25> */
[----:B------:R-:W-:-:S04]  /*1b4e0*/  @!P1 LEA R2, P0, R8, R0, 0x2 ;  /* 0x0000000008029211 */ /* 0x000fc800078010ff */
[----:B--2---:R-:W-:Y:S02]  /*1b4f0*/  @!P1 LEA.HI.X R3, R8, R4, R9, 0x2, P0 ;  /* 0x0000000408039211 */ /* 0x004fe400000f1409 */
[----:B------:R-:W-:-:S04]  /*1b500*/  @!P2 LEA R8, P0, R11, R0, 0x2 ;  /* 0x000000000b08a211 */ /* 0x000fc800078010ff */
[----:B------:R-:W-:Y:S02]  /*1b510*/  @!P2 LEA.HI.X R9, R11, R4, R17, 0x2, P0 ;  /* 0x000000040b09a211 */ /* 0x000fe400000f1411 */
[----:B------:R-:W2:Y:S04]  /*1b520*/  LDL R11, [R1+0xe8] ;  /* 0x0000e800010b7983 */ /* 0x000ea80000100800 */
[----:B------:R3:W-:Y:S04]  /*1b530*/  @!P1 ST.E.64 [R2.64], R172 ;  /* 0x000000ac02009985 */ /* 0x0007e8000c101b08 */
[----:B------:R-:W4:Y:S01]  /*1b540*/  LDL R17, [R1+0xe4] ;  /* 0x0000e40001117983 */ /* 0x000f220000100800 */
[----:B---3--:R-:W-:-:S04]  /*1b550*/  @!P4 LEA R2, P0, R13, R0, 0x2 ;  /* 0x000000000d02c211 */ /* 0x008fc800078010ff */
[----:B------:R-:W-:Y:S02]  /*1b560*/  @!P4 LEA.HI.X R3, R13, R4, R15, 0x2, P0 ;  /* 0x000000040d03c211 */ /* 0x000fe400000f140f */
[----:B------:R-:W3:Y:S04]  /*1b570*/  LDL R15, [R1+0xe0] ;  /* 0x0000e000010f7983 */ /* 0x000ee80000100800 */
[----:B------:R-:W5:Y:S01]  /*1b580*/  LDL R13, [R1+0xdc] ;  /* 0x0000dc00010d7983 */ /* 0x000f620000100800 */
[----:B------:R-:W-:Y:S02]  /*1b590*/  ISETP.GE.AND P3, PT, R77, c[0x0][0x3c8], PT ;  /* 0x0000f2004d007a0c */ /* 0x000fe40003f66270 */
[----:B------:R-:W-:Y:S01]  /*1b5a0*/  ISETP.GE.AND P1, PT, R24, c[0x0][0x3c8], PT ;  /* 0x0000f20018007a0c */ /* 0x000fe20003f26270 */
[----:B------:R1:W-:Y:S04]  /*1b5b0*/  @!P2 ST.E.64 [R8.64], R174 ;  /* 0x000000ae0800a985 */ /* 0x0003e8000c101b08 */
[----:B------:R1:W-:Y:S01]  /*1b5c0*/  @!P4 ST.E.64 [R2.64], R176 ;  /* 0x000000b00200c985 */ /* 0x0003e2000c101b08 */
[----:B------:R-:W-:-:S02]  /*1b5d0*/  ISETP.GE.AND P4, PT, R22, c[0x0][0x3c8], PT ;  /* 0x0000f20016007a0c */ /* 0x000fc40003f86270 */
[----:B------:R-:W-:-:S03]  /*1b5e0*/  ISETP.GE.AND P2, PT, R20, c[0x0][0x3c8], PT ;  /* 0x0000f20014007a0c */ /* 0x000fc60003f46270 */
[----:B-1----:R-:W-:-:S04]  /*1b5f0*/  @!P3 LEA R8, P0, R77, R0, 0x2 ;  /* 0x000000004d08b211 */ /* 0x002fc800078010ff */
[----:B------:R-:W-:Y:S02]  /*1b600*/  @!P3 LEA.HI.X R9, R77, R4, R78, 0x2, P0 ;  /* 0x000000044d09b211 */ /* 0x000fe400000f144e */
[----:B------:R-:W-:-:S04]  /*1b610*/  @!P1 LEA R2, P0, R24, R0, 0x2 ;  /* 0x0000000018029211 */ /* 0x000fc800078010ff */
[----:B------:R-:W-:Y:S01]  /*1b620*/  @!P1 LEA.HI.X R3, R24, R4, R25, 0x2, P0 ;  /* 0x0000000418039211 */ /* 0x000fe200000f1419 */
[----:B------:R1:W-:Y:S04]  /*1b630*/  @!P3 ST.E.64 [R8.64], R152 ;  /* 0x000000980800b985 */ /* 0x0003e8000c101b08 */
[----:B------:R1:W-:Y:S01]  /*1b640*/  @!P1 ST.E.64 [R2.64], R156 ;  /* 0x0000009c02009985 */ /* 0x0003e2000c101b08 */
[----:B------:R-:W-:Y:S02]  /*1b650*/  ISETP.GE.AND P1, PT, R18, c[0x0][0x3c8], PT ;  /* 0x0000f20012007a0c */ /* 0x000fe40003f26270 */
[----:B------:R-:W-:Y:S02]  /*1b660*/  ISETP.GE.AND P3, PT, R16, c[0x0][0x3c8], PT ;  /* 0x0000f20010007a0c */ /* 0x000fe40003f66270 */
        /* <DEDUP_REMOVED lines=8> */
[----:B-1----:R-:W-:-:S04]  /*1b6f0*/  @!P1 LEA R8, P0, R18, R0, 0x2 ;  /* 0x0000000012089211 */ /* 0x002fc800078010ff */
[----:B------:R-:W-:Y:S02]  /*1b700*/  @!P1 LEA.HI.X R9, R18, R4, R19, 0x2, P0 ;  /* 0x0000000412099211 */ /* 0x000fe400000f1413 */
[----:B------:R-:W-:-:S03]  /*1b710*/  @!P4 LEA R2, P0, R10, R0, 0x2 ;  /* 0x000000000a02c211 */ /* 0x000fc600078010ff */
[----:B------:R1:W-:Y:S01]  /*1b720*/  @!P1 ST.E.64 [R8.64], R180 ;  /* 0x000000b408009985 */ /* 0x0003e2000c101b08 */
[----:B------:R-:W-:Y:S02]  /*1b730*/  ISETP.GE.AND P1, PT, R12, c[0x0][0x3c8], PT ;  /* 0x0000f2000c007a0c */ /* 0x000fe40003f26270 */
[----:B--2---:R-:W-:Y:S02]  /*1b740*/  @!P4 LEA.HI.X R3, R10, R4, R11, 0x2, P0 ;  /* 0x000000040a03c211 */ /* 0x004fe400000f140b */
[----:B------:R-:W-:-:S04]  /*1b750*/  @!P3 LEA R10, P0, R16, R0, 0x2 ;  /* 0x00000000100ab211 */ /* 0x000fc800078010ff */
[----:B----4-:R-:W-:Y:S02]  /*1b760*/  @!P3 LEA.HI.X R11, R16, R4, R17, 0x2, P0 ;  /* 0x00000004100bb211 */ /* 0x010fe400000f1411 */
[C---:B-1----:R-:W-:Y:S01]  /*1b770*/  @!P2 LEA R8, P0, R14.reuse, R0, 0x2 ;  /* 0x000000000e08a211 */ /* 0x042fe200078010ff */
[----:B------:R1:W-:Y:S04]  /*1b780*/  @!P4 ST.E.64 [R2.64], R110 ;  /* 0x0000006e0200c985 */ /* 0x0003e8000c101b08 */
[----:B------:R2:W-:Y:S01]  /*1b790*/  @!P3 ST.E.64 [R10.64], R184 ;  /* 0x000000b80a00b985 */ /* 0x0005e2000c101b08 */
[----:B---3--:R-:W-:Y:S02]  /*1b7a0*/  @!P2 LEA.HI.X R9, R14, R4, R15, 0x2, P0 ;  /* 0x000000040e09a211 */ /* 0x008fe400000f140f */
[----:B-1----:R-:W-:-:S04]  /*1b7b0*/  @!P1 LEA R2, P0, R12, R0, 0x2 ;  /* 0x000000000c029211 */ /* 0x002fc800078010ff */
[----:B-----5:R-:W-:Y:S01]  /*1b7c0*/  @!P1 LEA.HI.X R3, R12, R4, R13, 0x2, P0 ;  /* 0x000000040c039211 */ /* 0x020fe200000f140d */
[----:B------:R2:W-:Y:S04]  /*1b7d0*/  @!P2 ST.E.64 [R8.64], R182 ;  /* 0x000000b60800a985 */ /* 0x0005e8000c101b08 */
[----:B------:R2:W-:Y:S04]  /*1b7e0*/  @!P1 ST.E.64 [R2.64], R84 ;  /* 0x0000005402009985 */ /* 0x0005e8000c101b08 */
.L_x_1708:
[----:B------:R-:W-:Y:S05]  /*1b7f0*/  BSYNC B0 ;  /* 0x0000000000007941 */ /* 0x000fea0003800000 */
.L_x_1707:
[----:B------:R-:W-:Y:S05]  /*1b800*/  BRA.DIV ~URZ, `(.L_x_1709) ;  /* 0x00005de27f007947 */ /* 0x000fea000b800000 */
[----:B--2---:R2:W1:Y:S04]  /*1b810*/  SHFL.IDX PT, R4, R5, 0x1, 0x1c1f ;  /* 0x003c1f0005047f89 */ /* 0x00446800000e0000 */
[----:B----4-:R2:W4:Y:S02]  /*1b820*/  SHFL.IDX PT, R0, R6, 0x1, 0x1c1f ;  /* 0x003c1f0006007f89 */ /* 0x01052400000e0000 */
.L_x_1795:
[----:B------:R-:W-:Y:S01]  /*1b830*/  BSSY B0, `(.L_x_1710) ;  /* 0x000004a000007945 */ /* 0x000fe20003800000 */
[----:B------:R-:W-:Y:S05]  /*1b840*/  @P6 BRA `(.L_x_1711) ;  /* 0x0000048000006947 */ /* 0x000fea0003800000 */
[----:B------:R-:W5:Y:S04]  /*1b850*/  LDL R8, [R1+0x68] ;  /* 0x0000680001087983 */ /* 0x000f680000100800 */
[----:B--2---:R-:W2:Y:S04]  /*1b860*/  LDL R15, [R1+0xc8] ;  /* 0x0000c800010f7983 */ /* 0x004ea80000100800 */
[----:B---3--:R-:W3:Y:S04]  /*1b870*/  LDL R9, [R1+0x108] ;  /* 0x0001080001097983 */ /* 0x008ee80000100800 */
[----:B----4-:R-:W4:Y:S04]  /*1b880*/  LDL R17, [R1+0x104] ;  /* 0x0001040001117983 */ /* 0x010f280000100800 */
        /* <DEDUP_REMOVED lines=20> */
[----:B------:R-:W-:-:S04]  /*1b9d0*/  @!P1 LEA R2, P2, R8, R0, 0x2 ;  /* 0x0000000008029211 */ /* 0x000fc800078410ff */
[----:B-1-3--:R-:W-:Y:S02]  /*1b9e0*/  @!P1 LEA.HI.X R3, R8, R4, R9, 0x2, P2 ;  /* 0x0000000408039211 */ /* 0x00afe400010f1409 */
[----:B------:R-:W-:-:S04]  /*1b9f0*/  @!P0 LEA R8, P2, R15, R0, 0x2 ;  /* 0x000000000f088211 */ /* 0x000fc800078410ff */
[----:B----4-:R-:W-:Y:S02]  /*1ba00*/  @!P0 LEA.HI.X R9, R15, R4, R17, 0x2, P2 ;  /* 0x000000040f098211 */ /* 0x010fe400010f1411 */
[----:B------:R-:W2:Y:S04]  /*1ba10*/  LDL R17, [R1+0xe0] ;  /* 0x0000e00001117983 */ /* 0x000ea80000100800 */
[----:B------:R-:W3:Y:S01]  /*1ba20*/  LDL R15, [R1+0xdc] ;  /* 0x0000dc00010f7983 */ /* 0x000ee20000100800 */
[----:B------:R-:W-:Y:S02]  /*1ba30*/  ISETP.GE.AND P3, PT, R79, c[0x0][0x3c8], PT ;  /* 0x0000f2004f007a0c */ /* 0x000fe40003f66270 */
        /* <DEDUP_REMOVED lines=19> */
[----:B----4-:R-:W-:Y:S02]  /*1bb70*/  @!P0 LEA R8, P2, R22, R0, 0x2 ;  /* 0x0000000016088211 */ /* 0x010fe400078410ff */
[----:B------:R-:W-:Y:S01]  /*1bb80*/  ISETP.GE.AND P3, PT, R18, c[0x0][0x3c8], PT ;  /* 0x0000f20012007a0c */ /* 0x000fe20003f66270 */
[----:B------:R4:W-:Y:S01]  /*1bb90*/  @!P1 ST.E.64 [R10.64], R140 ;  /* 0x0000008c0a009985 */ /* 0x0009e2000c101b08 */
[----:B------:R-:W-:Y:S02]  /*1bba0*/  @!P0 LEA.HI.X R9, R22, R4, R23, 0x2, P2 ;  /* 0x0000000416098211 */ /* 0x000fe400010f1417 */
[----:B------:R-:W-:-:S03]  /*1bbb0*/  ISETP.GE.AND P2, PT, R16, c[0x0][0x3c8], PT ;  /* 0x0000f20010007a0c */ /* 0x000fc60003f46270 */
[----:B------:R5:W-:Y:S01]  /*1bbc0*/  @!P0 ST.E.64 [R8.64], R142 ;  /* 0x0000008e08008985 */ /* 0x000be2000c101b08 */
[----:B-1----:R-:W-:-:S04]  /*1bbd0*/  @!P4 LEA R2, P1, R12, R0, 0x2 ;  /* 0x000000000c02c211 */ /* 0x002fc800078210ff */
[----:B------:R-:W-:Y:S02]  /*1bbe0*/  @!P4 LEA.HI.X R3, R12, R4, R13, 0x2, P1 ;  /* 0x000000040c03c211 */ /* 0x000fe400008f140d */
[----:B------:R-:W-:Y:S02]  /*1bbf0*/  @!P5 LEA R12, P0, R20, R0, 0x2 ;  /* 0x00000000140cd211 */ /* 0x000fe400078010ff */
[----:B------:R-:W-:Y:S02]  /*1bc00*/  ISETP.GE.AND P1, PT, R14, c[0x0][0x3c8], PT ;  /* 0x0000f2000e007a0c */ /* 0x000fe40003f26270 */
[----:B------:R-:W-:Y:S02]  /*1bc10*/  @!P5 LEA.HI.X R13, R20, R4, R21, 0x2, P0 ;  /* 0x00000004140dd211 */ /* 0x000fe400000f1415 */
[----:B----4-:R-:W-:-:S04]  /*1bc20*/  @!P3 LEA R10, P0, R18, R0, 0x2 ;  /* 0x00000000120ab211 */ /* 0x010fc800078010ff */
[----:B------:R-:W-:Y:S02]  /*1bc30*/  @!P3 LEA.HI.X R11, R18, R4, R19, 0x2, P0 ;  /* 0x00000004120bb211 */ /* 0x000fe400000f1413 */
[C---:B-----5:R-:W-:Y:S01]  /*1bc40*/  @!P2 LEA R8, P0, R16.reuse, R0, 0x2 ;  /* 0x000000001008a211 */ /* 0x060fe200078010ff */
[----:B------:R1:W-:Y:S04]  /*1bc50*/  @!P4 ST.E.64 [R2.64], R144 ;  /* 0x000000900200c985 */ /* 0x0003e8000c101b08 */
[----:B------:R4:W-:Y:S04]  /*1bc60*/  @!P5 ST.E.64 [R12.64], R158 ;  /* 0x0000009e0c00d985 */ /* 0x0009e8000c101b08 */
[----:B------:R4:W-:Y:S01]  /*1bc70*/  @!P3 ST.E.64 [R10.64], R154 ;  /* 0x0000009a0a00b985 */ /* 0x0009e2000c101b08 */
[----:B--2---:R-:W-:-:S02]  /*1bc80*/  @!P2 LEA.HI.X R9, R16, R4, R17, 0x2, P0 ;  /* 0x000000041009a211 */ /* 0x004fc400000f1411 */
[----:B-1----:R-:W-:-:S04]  /*1bc90*/  @!P1 LEA R2, P0, R14, R0, 0x2 ;  /* 0x000000000e029211 */ /* 0x002fc800078010ff */
[----:B---3--:R-:W-:Y:S01]  /*1bca0*/  @!P1 LEA.HI.X R3, R14, R4, R15, 0x2, P0 ;  /* 0x000000040e039211 */ /* 0x008fe200000f140f */
[----:B------:R4:W-:Y:S04]  /*1bcb0*/  @!P2 ST.E.64 [R8.64], R86 ;  /* 0x000000560800a985 */ /* 0x0009e8000c101b08 */
[----:B------:R4:W-:Y:S04]  /*1bcc0*/  @!P1 ST.E.64 [R2.64], R74 ;  /* 0x0000004a02009985 */ /* 0x0009e8000c101b08 */
.L_x_1711:
[----:B------:R-:W-:Y:S05]  /*1bcd0*/  BSYNC B0 ;  /* 0x0000000000007941 */ /* 0x000fea0003800000 */
.L_x_1710:
[----:B------:R-:W-:Y:S05]  /*1bce0*/  BRA.DIV ~URZ, `(.L_x_1712) ;  /* 0x000059d27f007947 */ /* 0x000fea000b800000 */
[----:B-1----:R1:W2:Y:S02]  /*1bcf0*/  SHFL.IDX PT, R4, R5, 0x2, 0x1c1f ;  /* 0x005c1f0005047f89 */ /* 0x0022a400000e0000 */
.L_x_1796:
[----:B------:R-:W-:Y:S05]  /*1bd00*/  BRA.DIV ~URZ, `(.L_x_1713) ;  /* 0x00005a227f007947 */ /* 0x000fea000b800000 */
[----:B----4-:R4:W1:Y:S02]  /*1bd10*/  SHFL.IDX PT, R0, R6, 0x2, 0x1c1f ;  /* 0x005c1f0006007f89 */ /* 0x01086400000e0000 */
.L_x_1797:
        /* <DEDUP_REMOVED lines=25> */
[----:B-----5:R-:W-:-:S13]  /*1beb0*/  ISETP.GE.AND P0, PT, R13, c[0x0][0x3c8], PT ;  /* 0x0000f2000d007a0c */ /* 0x020fda0003f06270 */
[----:B-1----:R-:W-:-:S04]  /*1bec0*/  @!P0 LEA R2, P5, R13, R0, 0x2 ;  /* 0x000000000d028211 */ /* 0x002fc800078a10ff */
[----:B---3--:R-:W-:Y:S02]  /*1bed0*/  @!P0 LEA.HI.X R3, R13, R4, R15, 0x2, P5 ;  /* 0x000000040d038211 */ /* 0x008fe400028f140f */
[----:B------:R-:W3:Y:S04]  /*1bee0*/  LDL R13, [R1+0xec] ;  /* 0x0000ec00010d7983 */ /* 0x000ee80000100800 */
[----:B------:R-:W5:Y:S01]  /*1bef0*/  LDL R15, [R1+0xdc] ;  /* 0x0000dc00010f7983 */ /* 0x000f620000100800 */
[----:B----4-:R-:W-:Y:S02]  /*1bf00*/  ISETP.GE.AND P2, PT, R8, c[0x0][0x3c8], PT ;  /* 0x0000f20008007a0c */ /* 0x010fe40003f46270 */
[----:B--2---:R-:W-:Y:S02]  /*1bf10*/  ISETP.GE.AND P4, PT, R79, c[0x0][0x3c8], PT ;  /* 0x0000f2004f007a0c */ /* 0x004fe40003f86270 */
[----:B------:R-:W-:Y:S01]  /*1bf20*/  ISETP.GE.AND P3, PT, R77, c[0x0][0x3c8], PT ;  /* 0x0000f2004d007a0c */ /* 0x000fe20003f66270 */
[----:B------:R1:W-:Y:S01]  /*1bf30*/  @!P0 ST.E.64 [R2.64], R34 ;  /* 0x0000002202008985 */ /* 0x0003e2000c101b08 */
[----:B------:R-:W-:-:S07]  /*1bf40*/  ISETP.GE.AND P0, PT, R24, c[0x0][0x3c8], PT ;  /* 0x0000f20018007a0c */ /* 0x000fce0003f06270 */
[----:B------:R-:W-:-:S04]  /*1bf50*/  @!P2 LEA R10, P1, R8, R0, 0x2 ;  /* 0x00000000080aa211 */ /* 0x000fc800078210ff */
[----:B------:R-:W-:Y:S02]  /*1bf60*/  @!P2 LEA.HI.X R11, R8, R4, R9, 0x2, P1 ;  /* 0x00000004080ba211 */ /* 0x000fe400008f1409 */
[----:B------:R-:W-:Y:S02]  /*1bf70*/  ISETP.GE.AND P1, PT, R74, c[0x0][0x3c8], PT ;  /* 0x0000f2004a007a0c */ /* 0x000fe40003f26270 */
[C---:B------:R-:W-:Y:S01]  /*1bf80*/  @!P4 LEA R8, P5, R79.reuse, R0, 0x2 ;  /* 0x000000004f08c211 */ /* 0x040fe200078a10ff */
[----:B------:R2:W-:Y:S01]  /*1bf90*/  @!P2 ST.E.64 [R10.64], R36 ;  /* 0x000000240a00a985 */ /* 0x0005e2000c101b08 */
[----:B------:R-:W-:Y:S02]  /*1bfa0*/  ISETP.GE.AND P6, PT, R22, c[0x0][0x3c8], PT ;  /* 0x0000f20016007a0c */ /* 0x000fe40003fc6270 */
[----:B------:R-:W-:Y:S02]  /*1bfb0*/  @!P4 LEA.HI.X R9, R79, R4, R80, 0x2, P5 ;  /* 0x000000044f09c211 */ /* 0x000fe400028f1450 */
[----:B-1----:R-:W-:-:S03]  /*1bfc0*/  @!P3 LEA R2, P2, R77, R0, 0x2 ;  /* 0x000000004d02b211 */ /* 0x002fc600078410ff */
[----:B------:R1:W-:Y:S01]  /*1bfd0*/  @!P4 ST.E.64 [R8.64], R38 ;  /* 0x000000260800c985 */ /* 0x0003e2000c101b08 */
[----:B------:R-:W-:Y:S02]  /*1bfe0*/  @!P3 LEA.HI.X R3, R77, R4, R78, 0x2, P2 ;  /* 0x000000044d03b211 */ /* 0x000fe400010f144e */
[----:B------:R-:W-:-:S03]  /*1bff0*/  ISETP.GE.AND P4, PT, R12, c[0x0][0x3c8], PT ;  /* 0x0000f2000c007a0c */ /* 0x000fc60003f86270 */
[----:B------:R4:W-:Y:S01]  /*1c000*/  @!P3 ST.E.64 [R2.64], R40 ;  /* 0x000000280200b985 */ /* 0x0009e2000c101b08 */
[----:B------:R-:W-:Y:S02]  /*1c010*/  ISETP.GE.AND P3, PT, R20, c[0x0][0x3c8], PT ;  /* 0x0000f20014007a0c */ /* 0x000fe40003f66270 */
[----:B--2---:R-:W-:-:S04]  /*1c020*/  @!P1 LEA R10, P5, R74, R0, 0x2 ;  /* 0x000000004a0a9211 */ /* 0x004fc800078a10ff */
[----:B------:R-:W-:-:S05]  /*1c030*/  @!P1 LEA.HI.X R11, R74, R4, R75, 0x2, P5 ;  /* 0x000000044a0b9211 */ /* 0x000fca00028f144b */
[----:B------:R-:W-:Y:S01]  /*1c040*/  @!P1 ST.E.64 [R10.64], R68 ;  /* 0x000000440a009985 */ /* 0x000fe2000c101b08 */
[-C--:B-1----:R-:W-:Y:S02]  /*1c050*/  @!P6 LEA R8, P5, R22, R0.reuse, 0x2 ;  /* 0x000000001608e211 */ /* 0x082fe400078a10ff */
[----:B----4-:R-:W-:-:S04]  /*1c060*/  @!P0 LEA R2, P2, R24, R0, 0x2 ;  /* 0x0000000018028211 */ /* 0x010fc800078410ff */
[-C--:B------:R-:W-:Y:S02]  /*1c070*/  @!P0 LEA.HI.X R3, R24, R4.reuse, R25, 0x2, P2 ;  /* 0x0000000418038211 */ /* 0x080fe400010f1419 */
[----:B------:R-:W-:Y:S02]  /*1c080*/  ISETP.GE.AND P2, PT, R18, c[0x0][0x3c8], PT ;  /* 0x0000f20012007a0c */ /* 0x000fe40003f46270 */
[----:B------:R-:W-:Y:S01]  /*1c090*/  @!P6 LEA.HI.X R9, R22, R4, R23, 0x2, P5 ;  /* 0x000000041609e211 */ /* 0x000fe200028f1417 */
[----:B------:R1:W-:Y:S01]  /*1c0a0*/  @!P0 ST.E.64 [R2.64], R42 ;  /* 0x0000002a02008985 */ /* 0x0003e2000c101b08 */
[----:B------:R-:W-:Y:S02]  /*1c0b0*/  ISETP.GE.AND P1, PT, R16, c[0x0][0x3c8], PT ;  /* 0x0000f20010007a0c */ /* 0x000fe40003f26270 */
[----:B------:R-:W-:Y:S01]  /*1c0c0*/  ISETP.GE.AND P0, PT, R14, c[0x0][0x3c8], PT ;  /* 0x0000f2000e007a0c */ /* 0x000fe20003f06270 */
        /* <DEDUP_REMOVED lines=9> */
[----:B------:R-:W-:Y:S01]  /*1c160*/  @!P1 LEA.HI.X R9, R16, R4, R17, 0x2, P5 ;  /* 0x0000000410099211 */ /* 0x000fe200028f1411 */
[----:B------:R2:W-:Y:S04]  /*1c170*/  @!P3 ST.E.64 [R12.64], R70 ;  /* 0x000000460c00b985 */ /* 0x0005e8000c101b08 */
[----:B------:R2:W-:Y:S04]  /*1c180*/  @!P2 ST.E.64 [R10.64], R60 ;  /* 0x0000003c0a00a985 */ /* 0x0005e8000c101b08 */
[----:B------:R2:W-:Y:S01]  /*1c190*/  @!P1 ST.E.64 [R8.64], R48 ;  /* 0x0000003008009985 */ /* 0x0005e2000c101b08 */
[----:B-1----:R-:W-:-:S04]  /*1c1a0*/  @!P0 LEA R2, P4, R14, R0, 0x2 ;  /* 0x000000000e028211 */ /* 0x002fc800078810ff */
[----:B-----5:R-:W-:-:S05]  /*1c1b0*/  @!P0 LEA.HI.X R3, R14, R4, R15, 0x2, P4 ;  /* 0x000000040e038211 */ /* 0x020fca00020f140f */
[----:B------:R2:W-:Y:S04]  /*1c1c0*/  @!P0 ST.E.64 [R2.64], R26 ;  /* 0x0000001a02008985 */ /* 0x0005e8000c101b08 */
.L_x_1715:
[----:B------:R-:W-:Y:S05]  /*1c1d0*/  BSYNC B0 ;  /* 0x0000000000007941 */ /* 0x000fea0003800000 */
.L_x_1714:
[----:B------:R-:W-:Y:S05]  /*1c1e0*/  BRA.DIV ~URZ, `(.L_x_1716) ;  /* 0x000055b27f007947 */ /* 0x000fea000b800000 */
[----:B--2---:R2:W3:Y:S04]  /*1c1f0*/  SHFL.IDX PT, R4, R5, 0x3, 0x1c1f ;  /* 0x007c1f0005047f89 */ /* 0x0044e800000e0000 */
[----:B-1----:R2:W1:Y:S02]  /*1c200*/  SHFL.IDX PT, R0, R6, 0x3, 0x1c1f ;  /* 0x007c1f0006007f89 */ /* 0x00246400000e0000 */
.L_x_1798:
        /* <DEDUP_REMOVED lines=25> */
[-C--:B-1----:R-:W-:Y:S02]  /*1c3a0*/  @!P4 LEA R8, P6, R14, R0.reuse, 0x2 ;  /* 0x000000000e08c211 */ /* 0x082fe400078c10ff */
[----:B------:R-:W-:Y:S02]  /*1c3b0*/  @!P3 LEA R2, P5, R10, R0, 0x2 ;  /* 0x000000000a02b211 */ /* 0x000fe400078a10ff */
[-C--:B---3--:R-:W-:Y:S02]  /*1c3c0*/  @!P4 LEA.HI.X R9, R14, R4.reuse, R16, 0x2, P6 ;  /* 0x000000040e09c211 */ /* 0x088fe400030f1410 */
[----:B------:R-:W-:Y:S01]  /*1c3d0*/  @!P3 LEA.HI.X R3, R10, R4, R11, 0x2, P5 ;  /* 0x000000040a03b211 */ /* 0x000fe200028f140b */
[----:B------:R-:W2:Y:S04]  /*1c3e0*/  LDL R16, [R1+0xe4] ;  /* 0x0000e40001107983 */ /* 0x000ea80000100800 */
[----:B------:R1:W-:Y:S04]  /*1c3f0*/  @!P4 ST.E.64 [R8.64], R52 ;  /* 0x000000340800c985 */ /* 0x0003e8000c101b08 */
[----:B------:R-:W3:Y:S04]  /*1c400*/  LDL R14, [R1+0xe0] ;  /* 0x0000e000010e7983 */ /* 0x000ee80000100800 */
[----:B------:R4:W-:Y:S01]  /*1c410*/  @!P3 ST.E.64 [R2.64], R28 ;  /* 0x0000001c0200b985 */ /* 0x0009e2000c101b08 */
[----:B------:R-:W-:-:S04]  /*1c420*/  @!P2 LEA R10, P3, R5, R0, 0x2 ;  /* 0x00000000050aa211 */ /* 0x000fc800078610ff */
[----:B------:R-:W-:Y:S02]  /*1c430*/  @!P2 LEA.HI.X R11, R5, R4, R27, 0x2, P3 ;  /* 0x00000004050ba211 */ /* 0x000fe400018f141b */
[----:B------:R-:W5:Y:S01]  /*1c440*/  LDL R5, [R1+0xa0] ;  /* 0x0000a00001057983 */ /* 0x000f620000100800 */
[----:B------:R-:W-:Y:S02]  /*1c450*/  ISETP.GE.AND P1, PT, R25, c[0x0][0x3c8], PT ;  /* 0x0000f20019007a0c */ /* 0x000fe40003f26270 */
[----:B------:R-:W-:-:S11]  /*1c460*/  ISETP.GE.AND P0, PT, R23, c[0x0][0x3c8], PT ;  /* 0x0000f20017007a0c */ /* 0x000fd60003f06270 */
[-C--:B-1----:R-:W-:Y:S02]  /*1c470*/  @!P1 LEA R8, P4, R25, R0.reuse, 0x2 ;  /* 0x0000000019089211 */ /* 0x082fe400078810ff */
[----:B------:R-:W-:Y:S02]  /*1c480*/  ISETP.GE.AND P5, PT, R21, c[0x0][0x3c8], PT ;  /* 0x0000f20015007a0c */ /* 0x000fe40003fa6270 */
[----:B----4-:R-:W-:-:S09]  /*1c490*/  @!P0 LEA R2, P6, R23, R0, 0x2 ;  /* 0x0000000017028211 */ /* 0x010fd200078c10ff */
        /* <DEDUP_REMOVED lines=13> */
[----:B----4-:R-:W-:-:S03]  /*1c570*/  @!P4 LEA R2, P6, R12, R0, 0x2 ;  /* 0x000000000c02c211 */ /* 0x010fc600078c10ff */
        /* <DEDUP_REMOVED lines=11> */
[----:B------:R-:W-:-:S03]  /*1c630*/  @!P0 LEA R2, P4, R6, R0, 0x2 ;  /* 0x0000000006028211 */ /* 0x000fc600078810ff */
[----:B------:R1:W-:Y:S04]  /*1c640*/  @!P3 ST.E.64 [R12.64], R72 ;  /* 0x000000480c00b985 */ /* 0x0003e8000c101b08 */
[----:B------:R1:W-:Y:S01]  /*1c650*/  @!P2 ST.E.64 [R10.64], R66 ;  /* 0x000000420a00a985 */ /* 0x0003e2000c101b08 */
[-C--:B--2---:R-:W-:Y:S02]  /*1c660*/  @!P1 LEA.HI.X R9, R15, R4.reuse, R16, 0x2, P5 ;  /* 0x000000040f099211 */ /* 0x084fe400028f1410 */
[----:B---3--:R-:W-:-:S03]  /*1c670*/  @!P0 LEA.HI.X R3, R6, R4, R14, 0x2, P4 ;  /* 0x0000000406038211 */ /* 0x008fc600020f140e */
[----:B------:R1:W-:Y:S04]  /*1c680*/  @!P1 ST.E.64 [R8.64], R62 ;  /* 0x0000003e08009985 */ /* 0x0003e8000c101b08 */
[----:B------:R1:W-:Y:S01]  /*1c690*/  @!P0 ST.E.64 [R2.64], R50 ;  /* 0x0000003202008985 */ /* 0x0003e2000c101b08 */
[----:B-----5:R-:W-:-:S13]  /*1c6a0*/  ISETP.GE.AND P0, PT, R5, c[0x0][0x3c8], PT ;  /* 0x0000f20005007a0c */ /* 0x020fda0003f06270 */
[----:B------:R-:W-:Y:S05]  /*1c6b0*/  @P0 BRA `(.L_x_1704) ;  /* 0x00000e4000000947 */ /* 0x000fea0003800000 */
[----:B------:R-:W2:Y:S01]  /*1c6c0*/  LDL R6, [R1+0xdc] ;  /* 0x0000dc0001067983 */ /* 0x000ea20000100800 */
[----:B-1----:R-:W-:-:S04]  /*1c6d0*/  LEA R2, P0, R5, R0, 0x2 ;  /* 0x0000000005027211 */ /* 0x002fc800078010ff */
[----:B--2---:R-:W-:-:S05]  /*1c6e0*/  LEA.HI.X R3, R5, R4, R6, 0x2, P0 ;  /* 0x0000000405037211 */ /* 0x004fca00000f1406 */
[----:B------:R1:W-:Y:S01]  /*1c6f0*/  ST.E.64 [R2.64], R32 ;  /* 0x0000002002007985 */ /* 0x0003e2000c101b08 */
[----:B------:R-:W-:Y:S05]  /*1c700*/  BRA `(.L_x_1704) ;  /* 0x00000df000007947 */ /* 0x000fea0003800000 */
.L_x_1689:
[----:B------:R-:W2:Y:S04]  /*1c710*/  LDL.LU R0, [R1+0x8c] ;  /* 0x00008c0001007983 */ /* 0x000ea80000300800 */
[----:B------:R-:W3:Y:S01]  /*1c720*/  LDL.LU R8, [R1+0x90] ;  /* 0x0000900001087983 */ /* 0x000ee20000300800 */
[----:B------:R-:W-:Y:S02]  /*1c730*/  ISETP.NE.U32.AND P0, PT, RZ, c[0x0][0x508], PT ;  /* 0x00014200ff007a0c */ /* 0x000fe40003f05070 */
[----:B------:R-:W-:Y:S01]  /*1c740*/  ISETP.NE.U32.AND P3, PT, RZ, c[0x0][0x500], PT ;  /* 0x00014000ff007a0c */ /* 0x000fe20003f65070 */
[----:B-1----:R-:W4:Y:S01]  /*1c750*/  LDL.LU R6, [R1+0x74] ;  /* 0x0000740001067983 */ /* 0x002f220000300800 */
[----:B------:R-:W-:Y:S01]  /*1c760*/  ISETP.NE.AND.EX P2, PT, RZ, c[0x0][0x50c], PT, P0 ;  /* 0x00014300ff007a0c */ /* 0x000fe20003f45300 */
[----:B------:R-:W-:Y:S01]  /*1c770*/  IMAD.MOV.U32 R19, RZ, RZ, c[0x0][0x388] ;  /* 0x0000e200ff137624 */ /* 0x000fe200078e00ff */
[----:B------:R-:W-:-:S02]  /*1c780*/  ISETP.NE.AND.EX P3, PT, RZ, c[0x0][0x504], PT, P3 ;  /* 0x00014100ff007a0c */ /* 0x000fc40003f65330 */
[----:B--2---:R-:W-:-:S09]  /*1c790*/  IADD3 R2, P1, R0, c[0x0][0x500], RZ ;  /* 0x0001400000027a10 */ /* 0x004fd20007f3e0ff */
[----:B------:R-:W-:Y:S01]  /*1c7a0*/  @P2 IADD3 R4, P0, R0, c[0x0][0x508], RZ ;  /* 0x0001420000042a10 */ /* 0x000fe20007f1e0ff */
[----:B------:R-:W-:Y:S01]  /*1c7b0*/  IMAD.MOV.U32 R0, RZ, RZ, RZ ;  /* 0x000000ffff007224 */ /* 0x000fe200078e00ff */
[C---:B---3--:R-:W-:Y:S02]  /*1c7c0*/  IADD3.X R3, R8.reuse, c[0x0][0x504], RZ, P1, !PT ;  /* 0x0001410008037a10 */ /* 0x048fe40000ffe4ff */
[----:B------:R-:W-:-:S03]  /*1c7d0*/  @P2 IADD3.X R5, R8, c[0x0][0x50c], RZ, P0, !PT ;  /* 0x0001430008052a10 */ /* 0x000fc600007fe4ff */
[----:B------:R1:W5:Y:S04]  /*1c7e0*/  @P3 LDG.E R0, [R2.64] ;  /* 0x0000000802003981 */ /* 0x000368000c1e1900 */
[----:B------:R1:W5:Y:S01]  /*1c7f0*/  @P2 LDG.E R19, [R4.64] ;  /* 0x0000000804132981 */ /* 0x000362000c1e1900 */
[----:B----4-:R-:W-:-:S04]  /*1c800*/  ISETP.NE.AND P0, PT, R6, RZ, PT ;  /* 0x000000ff0600720c */ /* 0x010fc80003f05270 */
[----:B------:R-:W-:Y:S01]  /*1c810*/  SEL R20, R6, c[0x0][0x3d4], P0 ;  /* 0x0000f50006147a07 */ /* 0x000fe20000000000 */
[----:B------:R-:W-:Y:S05]  /*1c820*/  @P2 BRA `(.L_x_1717) ;  /* 0x0000004000002947 */ /* 0x000fea0003800000 */
[----:B------:R-:W-:Y:S05]  /*1c830*/  @!P3 BRA `(.L_x_1717) ;  /* 0x000000300000b947 */ /* 0x000fea0003800000 */
[----:B-1----:R1:W2:Y:S04]  /*1c840*/  LDG.E R4, [R2.64] ;  /* 0x0000000802047981 */ /* 0x0022a8000c1e1900 */
[----:B-1----:R-:W2:Y:S02]  /*1c850*/  LDG.E R2, [R2.64+0x4] ;  /* 0x0000040802027981 */ /* 0x002ea4000c1e1900 */
[----:B--2--5:R-:W-:Y:S02]  /*1c860*/  IADD3 R19, -R4, R2, RZ ;  /* 0x0000000204137210 */ /* 0x024fe40007ffe1ff */
.L_x_1717:
        /* <DEDUP_REMOVED lines=60> */
.L_x_1719:
[----:B------:R-:W-:Y:S05]  /*1cc30*/  BSYNC B0 ;  /* 0x0000000000007941 */ /* 0x000fea0003800000 */
.L_x_1718:
[----:B------:R-:W-:-:S13]  /*1cc40*/  ISETP.GT.AND P0, PT, R20, 0x1, PT ;  /* 0x000000011400780c */ /* 0x000fda0003f04270 */
[----:B------:R-:W-:Y:S05]  /*1cc50*/  @P0 BRA `(.L_x_1704) ;  /* 0x000008a000000947 */ /* 0x000fea0003800000 */
[----:B-1----:R-:W2:Y:S04]  /*1cc60*/  LDL.LU R2, [R1+0x64] ;  /* 0x0000640001027983 */ /* 0x002ea80000300800 */
[----:B------:R-:W3:Y:S01]  /*1cc70*/  LDL R5, [R1+0x8] ;  /* 0x0000080001057983 */ /* 0x000ee20000100800 */
[----:B------:R-:W-:-:S03]  /*1cc80*/  IMAD R4, R18, c[0x0][0x3a0], RZ ;  /* 0x0000e80012047a24 */ /* 0x000fc600078e02ff */
[----:B------:R-:W1:Y:S02]  /*1cc90*/  S2R R12, SR_TID.X ;  /* 0x00000000000c7919 */ /* 0x000e640000002100 */
[----:B-1----:R-:W-:-:S04]  /*1cca0*/  SHF.R.S32.HI R9, RZ, 0x1f, R12 ;  /* 0x0000001fff097819 */ /* 0x002fc8000001140c */
[----:B------:R-:W-:-:S04]  /*1ccb0*/  LEA.HI R9, R9, R12, RZ, 0x2 ;  /* 0x0000000c09097211 */ /* 0x000fc800078f10ff */
[----:B------:R-:W-:Y:S02]  /*1ccc0*/  SHF.R.S32.HI R9, RZ, 0x2, R9 ;  /* 0x00000002ff097819 */ /* 0x000fe40000011409 */
[----:B--2---:R-:W-:Y:S02]  /*1ccd0*/  MOV R11, R2 ;  /* 0x00000002000b7202 */ /* 0x004fe40000000f00 */
[----:B------:R-:W-:Y:S02]  /*1cce0*/  MOV R2, c[0x0][0x4e8] ;  /* 0x00013a0000027a02 */ /* 0x000fe40000000f00 */
[----:B------:R-:W-:Y:S02]  /*1ccf0*/  IADD3 R12, R9, R11, RZ ;  /* 0x0000000b090c7210 */ /* 0x000fe40007ffe0ff */
[----:B------:R-:W-:Y:S01]  /*1cd00*/  ISETP.NE.AND P0, PT, R2, 0x1, PT ;  /* 0x000000010200780c */ /* 0x000fe20003f05270 */
[----:B------:R-:W-:-:S04]  /*1cd10*/  IMAD.WIDE.U32 R2, R0, c[0x0][0x3a0], RZ ;  /* 0x0000e80000027a25 */ /* 0x000fc800078e00ff */
[----:B------:R-:W-:Y:S01]  /*1cd20*/  IMAD R0, R0, c[0x0][0x3a4], R4 ;  /* 0x0000e90000007a24 */ /* 0x000fe200078e0204 */
[----:B---3--:R-:W-:Y:S01]  /*1cd30*/  IADD3 R4, R5, R11, RZ ;  /* 0x0000000b05047210 */ /* 0x008fe20007ffe0ff */
[----:B------:R-:W-:-:S03]  /*1cd40*/  IMAD R5, R22, c[0x0][0x3f0], RZ ;  /* 0x0000fc0016057a24 */ /* 0x000fc600078e02ff */
[----:B------:R-:W-:Y:S02]  /*1cd50*/  IADD3 R3, R3, R0, RZ ;  /* 0x0000000003037210 */ /* 0x000fe40007ffe0ff */
[----:B------:R-:W-:Y:S01]  /*1cd60*/  MOV R0, R4 ;  /* 0x0000000400007202 */ /* 0x000fe20000000f00 */
[----:B------:R-:W-:-:S04]  /*1cd70*/  @P0 IMAD.HI.U32 R8, R4, c[0x0][0x4ec], RZ ;  /* 0x00013b0004080a27 */ /* 0x000fc800078e00ff */
[----:B------:R-:W-:Y:S01]  /*1cd80*/  IMAD.WIDE.U32 R2, R6, c[0x0][0x3e8], R2 ;  /* 0x0000fa0006027a25 */ /* 0x000fe200078e0002 */
[----:B------:R-:W-:-:S03]  /*1cd90*/  @P0 SHF.R.U32.HI R0, RZ, c[0x0][0x4f0], R8 ;  /* 0x00013c00ff000a19 */ /* 0x000fc60000011608 */
[----:B------:R-:W-:Y:S01]  /*1cda0*/  IMAD R3, R6, c[0x0][0x3ec], R3 ;  /* 0x0000fb0006037a24 */ /* 0x000fe200078e0203 */
[----:B------:R-:W-:Y:S01]  /*1cdb0*/  SHF.R.S32.HI R6, RZ, 0x1f, R0 ;  /* 0x0000001fff067819 */ /* 0x000fe20000011400 */
[----:B------:R-:W-:Y:S01]  /*1cdc0*/  IMAD R8, R10, c[0x0][0x3f4], R5 ;  /* 0x0000fd000a087a24 */ /* 0x000fe200078e0205 */
        /* <DEDUP_REMOVED lines=17> */
.L_x_1799:
[----:B------:R-:W-:Y:S05]  /*1cee0*/  BRA.DIV ~URZ, `(.L_x_1721) ;  /* 0x000049f27f007947 */ /* 0x000fea000b800000 */
[----:B------:R3:W4:Y:S02]  /*1cef0*/  SHFL.IDX PT, R0, R13, RZ, 0x1c1f ;  /* 0x001c1fff0d007589 */ /* 0x00072400000e0000 */
.L_x_1800:
[----:B------:R-:W-:Y:S01]  /*1cf00*/  IMAD R6, R19, c[0x0][0x4e8], RZ ;  /* 0x00013a0013067a24 */ /* 0x000fe200078e02ff */
[----:B------:R-:W-:Y:S04]  /*1cf10*/  BSSY B0, `(.L_x_1722) ;  /* 0x0000014000007945 */ /* 0x000fe80003800000 */
        /* <DEDUP_REMOVED lines=10> */
[-C--:B------:R-:W-:Y:S02]  /*1cfc0*/  @!P2 LEA R10, P5, R20, R0.reuse, 0x1 ;  /* 0x00000000140aa211 */ /* 0x080fe400078a08ff */
[----:B------:R-:W-:Y:S02]  /*1cfd0*/  @!P1 LEA R8, P4, R16, R0, 0x1 ;  /* 0x0000000010089211 */ /* 0x000fe400078808ff */
[----:B------:R-:W-:Y:S02]  /*1cfe0*/  @!P2 LEA.HI.X R11, R20, R4, R21, 0x1, P5 ;  /* 0x00000004140ba211 */ /* 0x000fe400028f0c15 */
[----:B------:R-:W-:Y:S02]  /*1cff0*/  @!P0 LEA R2, P3, R14, R0, 0x1 ;  /* 0x000000000e028211 */ /* 0x000fe400078608ff */
[-C--:B--2---:R-:W-:Y:S02]  /*1d000*/  @!P1 LEA.HI.X R9, R16, R4.reuse, R17, 0x1, P4 ;  /* 0x0000000410099211 */ /* 0x084fe400020f0c11 */
[----:B------:R-:W-:Y:S01]  /*1d010*/  @!P0 LEA.HI.X R3, R14, R4, R15, 0x1, P3 ;  /* 0x000000040e038211 */ /* 0x000fe200018f0c0f */
[----:B------:R2:W-:Y:S04]  /*1d020*/  @!P2 ST.E.128 [R10.64], RZ ;  /* 0x000000ff0a00a985 */ /* 0x0005e8000c101d08 */
[----:B------:R2:W-:Y:S04]  /*1d030*/  @!P1 ST.E.128 [R8.64], RZ ;  /* 0x000000ff08009985 */ /* 0x0005e8000c101d08 */
[----:B------:R2:W-:Y:S02]  /*1d040*/  @!P0 ST.E.128 [R2.64], RZ ;  /* 0x000000ff02008985 */ /* 0x0005e4000c101d08 */
.L_x_1723:
[----:B------:R-:W-:Y:S05]  /*1d050*/  BSYNC B0 ;  /* 0x0000000000007941 */ /* 0x000fea0003800000 */
.L_x_1722:
[----:B------:R-:W-:Y:S05]  /*1d060*/  BRA.DIV ~URZ, `(.L_x_1724) ;  /* 0x000048e27f007947 */ /* 0x000fea000b800000 */
[----:B--2---:R2:W1:Y:S04]  /*1d070*/  SHFL.IDX PT, R4, R5, 0x1, 0x1c1f ;  /* 0x003c1f0005047f89 */ /* 0x00446800000e0000 */
[----:B----4-:R2:W4:Y:S02]  /*1d080*/  SHFL.IDX PT, R0, R13, 0x1, 0x1c1f ;  /* 0x003c1f000d007f89 */ /* 0x01052400000e0000 */
.L_x_1801:
[----:B------:R-:W-:Y:S01]  /*1d090*/  IADD3 R2, R12, 0x20, RZ ;  /* 0x000000200c027810 */ /* 0x000fe20007ffe0ff */
[----:B------:R-:W-:Y:S03]  /*1d0a0*/  BSSY B0, `(.L_x_1725) ;  /* 0x0000014000007945 */ /* 0x000fe60003800000 */
[----:B------:R-:W-:-:S13]  /*1d0b0*/  ISETP.GE.AND P0, PT, R2, R6, PT ;  /* 0x000000060200720c */ /* 0x000fda0003f06270 */
[----:B------:R-:W-:Y:S05]  /*1d0c0*/  @P0 BRA `(.L_x_1726) ;  /* 0x0000011000000947 */ /* 0x000fea0003800000 */
[----:B------:R-:W5:Y:S04]  /*1d0d0*/  LDL.64 R18, [R1] ;  /* 0x0000000001127983 */ /* 0x000f680000100a00 */
[----:B--2---:R-:W2:Y:S04]  /*1d0e0*/  LDL R16, [R1+0xc] ;  /* 0x00000c0001107983 */ /* 0x004ea80000100800 */
[----:B---3--:R-:W3:Y:S04]  /*1d0f0*/  LDL R14, [R1+0x10] ;  /* 0x00001000010e7983 */ /* 0x008ee80000100800 */
[----:B----4-:R-:W4:Y:S04]  /*1d100*/  LDL R17, [R1+0x88] ;  /* 0x0000880001117983 */ /* 0x010f280000100800 */
[----:B------:R-:W4:Y:S01]  /*1d110*/  LDL R15, [R1+0x84] ;  /* 0x00008400010f7983 */ /* 0x000f220000100800 */
[----:B-----5:R-:W-:-:S02]  /*1d120*/  ISETP.GE.AND P2, PT, R18, c[0x0][0x3c8], PT ;  /* 0x0000f20012007a0c */ /* 0x020fc40003f46270 */
[----:B--2---:R-:W-:Y:S02]  /*1d130*/  ISETP.GE.AND P1, PT, R16, c[0x0][0x3c8], PT ;  /* 0x0000f20010007a0c */ /* 0x004fe40003f26270 */
[----:B---3--:R-:W-:-:S09]  /*1d140*/  ISETP.GE.AND P0, PT, R14, c[0x0][0x3c8], PT ;  /* 0x0000f2000e007a0c */ /* 0x008fd20003f06270 */
[-C--:B------:R-:W-:Y:S02]  /*1d150*/  @!P2 LEA R10, P5, R18, R0.reuse, 0x1 ;  /* 0x00000000120aa211 */ /* 0x080fe400078a08ff */
[----:B------:R-:W-:Y:S02]  /*1d160*/  @!P1 LEA R8, P4, R16, R0, 0x1 ;  /* 0x0000000010089211 */ /* 0x000fe400078808ff */
[----:B-1----:R-:W-:Y:S02]  /*1d170*/  @!P2 LEA.HI.X R11, R18, R4, R19, 0x1, P5 ;  /* 0x00000004120ba211 */ /* 0x002fe400028f0c13 */
[----:B------:R-:W-:Y:S02]  /*1d180*/  @!P0 LEA R2, P3, R14, R0, 0x1 ;  /* 0x000000000e028211 */ /* 0x000fe400078608ff */
[-C--:B----4-:R-:W-:Y:S02]  /*1d190*/  @!P1 LEA.HI.X R9, R16, R4.reuse, R17, 0x1, P4 ;  /* 0x0000000410099211 */ /* 0x090fe400020f0c11 */
[----:B------:R-:W-:Y:S01]  /*1d1a0*/  @!P0 LEA.HI.X R3, R14, R4, R15, 0x1, P3 ;  /* 0x000000040e038211 */ /* 0x000fe200018f0c0f */
[----:B------:R1:W-:Y:S04]  /*1d1b0*/  @!P2 ST.E.128 [R10.64], RZ ;  /* 0x000000ff0a00a985 */ /* 0x0003e8000c101d08 */
[----:B------:R1:W-:Y:S04]  /*1d1c0*/  @!P1 ST.E.128 [R8.64], RZ ;  /* 0x000000ff08009985 */ /* 0x0003e8000c101d08 */
[----:B------:R1:W-:Y:S02]  /*1d1d0*/  @!P0 ST.E.128 [R2.64], RZ ;  /* 0x000000ff02008985 */ /* 0x0003e4000c101d08 */
.L_x_1726:
[----:B------:R-:W-:Y:S05]  /*1d1e0*/  BSYNC B0 ;  /* 0x0000000000007941 */ /* 0x000fea0003800000 */
.L_x_1725:
[----:B------:R-:W-:Y:S05]  /*1d1f0*/  BRA.DIV ~URZ, `(.L_x_1727) ;  /* 0x000048227f007947 */ /* 0x000fea000b800000 */
[----:B-1----:R1:W2:Y:S02]  /*1d200*/  SHFL.IDX PT, R4, R5, 0x2, 0x1c1f ;  /* 0x005c1f0005047f89 */ /* 0x0022a400000e0000 */
.L_x_1802:
[----:B------:R-:W-:Y:S05]  /*1d210*/  BRA.DIV ~URZ, `(.L_x_1728) ;  /* 0x000048727f007947 */ /* 0x000fea000b800000 */
[----:B----4-:R4:W1:Y:S02]  /*1d220*/  SHFL.IDX PT, R0, R13, 0x2, 0x1c1f ;  /* 0x005c1f000d007f89 */ /* 0x01086400000e0000 */
.L_x_1803:
        /* <DEDUP_REMOVED lines=12> */
[-C--:B-1----:R-:W-:Y:S02]  /*1d2f0*/  @!P2 LEA R10, P5, R18, R0.reuse, 0x1 ;  /* 0x00000000120aa211 */ /* 0x082fe400078a08ff */
        /* <DEDUP_REMOVED lines=8> */
.L_x_1730:
[----:B------:R-:W-:Y:S05]  /*1d380*/  BSYNC B0 ;  /* 0x0000000000007941 */ /* 0x000fea0003800000 */
.L_x_1729:
[----:B------:R-:W-:Y:S05]  /*1d390*/  BRA.DIV ~URZ, `(.L_x_1731) ;  /* 0x000047627f007947 */ /* 0x000fea000b800000 */
[----:B--2---:R2:W3:Y:S04]  /*1d3a0*/  SHFL.IDX PT, R4, R5, 0x3, 0x1c1f ;  /* 0x007c1f0005047f89 */ /* 0x0044e800000e0000 */
[----:B-1----:R2:W1:Y:S02]  /*1d3b0*/  SHFL.IDX PT, R0, R13, 0x3, 0x1c1f ;  /* 0x007c1f000d007f89 */ /* 0x00246400000e0000 */
.L_x_1804:
[----:B------:R-:W-:-:S04]  /*1d3c0*/  IADD3 R12, R12, 0x60, RZ ;  /* 0x000000600c0c7810 */ /* 0x000fc80007ffe0ff */
[----:B------:R-:W-:-:S13]  /*1d3d0*/  ISETP.GE.AND P0, PT, R12, R6, PT ;  /* 0x000000060c00720c */ /* 0x000fda0003f06270 */
        /* <DEDUP_REMOVED lines=9> */
[-C--:B-1----:R-:W-:Y:S02]  /*1d470*/  @!P2 LEA R10, P5, R16, R0.reuse, 0x1 ;  /* 0x00000000100aa211 */ /* 0x082fe400078a08ff */
[----:B------:R-:W-:Y:S02]  /*1d480*/  @!P1 LEA R8, P4, R14, R0, 0x1 ;  /* 0x000000000e089211 */ /* 0x000fe400078808ff */
[----:B------:R-:W-:Y:S02]  /*1d490*/  @!P2 LEA.HI.X R11, R16, R4, R17, 0x1, P5 ;  /* 0x00000004100ba211 */ /* 0x000fe400028f0c11 */
[C---:B------:R-:W-:Y:S02]  /*1d4a0*/  @!P0 LEA R2, P3, R5.reuse, R0, 0x1 ;  /* 0x0000000005028211 */ /* 0x040fe400078608ff */
[-C--:B---3--:R-:W-:Y:S02]  /*1d4b0*/  @!P1 LEA.HI.X R9, R14, R4.reuse, R15, 0x1, P4 ;  /* 0x000000040e099211 */ /* 0x088fe400020f0c0f */
[----:B------:R-:W-:Y:S01]  /*1d4c0*/  @!P0 LEA.HI.X R3, R5, R4, R13, 0x1, P3 ;  /* 0x0000000405038211 */ /* 0x000fe200018f0c0d */
[----:B------:R1:W-:Y:S04]  /*1d4d0*/  @!P2 ST.E.128 [R10.64], RZ ;  /* 0x000000ff0a00a985 */ /* 0x0003e8000c101d08 */
[----:B------:R1:W-:Y:S04]  /*1d4e0*/  @!P1 ST.E.128 [R8.64], RZ ;  /* 0x000000ff08009985 */ /* 0x0003e8000c101d08 */
[----:B------:R1:W-:Y:S02]  /*1d4f0*/  @!P0 ST.E.128 [R2.64], RZ ;  /* 0x000000ff02008985 */ /* 0x0003e4000c101d08 */
.L_x_1704:
[----:B------:R-:W-:Y:S05]  /*1d500*/  BSYNC B1 ;  /* 0x0000000000017941 */ /* 0x000fea0003800000 */
.L_x_1688:
        /* <DEDUP_REMOVED lines=11> */
[----:B--2345:R-:W-:-:S04]  /*1d5c0*/  LOP3.LUT R13, R0, 0x1f, RZ, 0xc0, !PT ;  /* 0x0000001f000d7812 */ /* 0x03cfc800078ec0ff */
[----:B------:R-:W-:Y:S01]  /*1d5d0*/  ISETP.NE.AND P6, PT, R13, 0x1f, PT ;  /* 0x0000001f0d00780c */ /* 0x000fe20003fc5270 */
[----:B------:R-:W-:Y:S10]  /*1d5e0*/  BRA.DIV ~URZ, `(.L_x_1733) ;  /* 0x000045e27f007947 */ /* 0x000ff4000b800000 */
[----:B------:R1:W2:Y:S02]  /*1d5f0*/  SHFL.IDX PT, R10, R76, RZ, 0x1f ;  /* 0x00001fff4c0a7589 */ /* 0x0002a400000e0000 */
.L_x_1805:
[----:B------:R-:W-:Y:S05]  /*1d600*/  BRA.DIV ~URZ, `(.L_x_1734) ;  /* 0x000046327f007947 */ /* 0x000fea000b800000 */
[----:B------:R3:W4:Y:S02]  /*1d610*/  SHFL.IDX PT, R9, R76, 0x1, 0x1f ;  /* 0x00201f004c097f89 */ /* 0x00072400000e0000 */
.L_x_1806:
        /* <DEDUP_REMOVED lines=19> */
.L_x_1807:
        /* <DEDUP_REMOVED lines=16> */
.L_x_1808:
[----:B---3--:R-:W-:Y:S01]  /*1d850*/  IMAD R0, R0, c[0x0][0x538], RZ ;  /* 0x00014e0000007a24 */ /* 0x008fe200078e02ff */
[----:B------:R-:W-:Y:S04]  /*1d860*/  BSSY B1, `(.L_x_1737) ;  /* 0x00000cf000017945 */ /* 0x000fe80003800000 */
[----:B----4-:R-:W-:-:S04]  /*1d870*/  IADD3 R9, R0, R9, RZ ;  /* 0x0000000900097210 */ /* 0x010fc80007ffe0ff */
[----:B--2---:R-:W-:-:S13]  /*1d880*/  ISETP.GT.AND P0, PT, R9, R10, PT ;  /* 0x0000000a0900720c */ /* 0x004fda0003f04270 */
[----:B------:R-:W-:Y:S05]  /*1d890*/  @P0 BRA `(.L_x_1738) ;  /* 0x0000026000000947 */ /* 0x000fea0003800000 */
.L_x_1742:
        /* <DEDUP_REMOVED lines=18> */
.L_x_1809:
        /* <DEDUP_REMOVED lines=16> */
.L_x_1810:
[----:B--2---:R-:W-:-:S05]  /*1dac0*/  IMAD R0, R0, c[0x0][0x538], RZ ;  /* 0x00014e0000007a24 */ /* 0x004fca00078e02ff */
[----:B------:R-:W-:-:S04]  /*1dad0*/  IADD3 R9, R0, R9, RZ ;  /* 0x0000000900097210 */ /* 0x000fc80007ffe0ff */
[----:B------:R-:W-:-:S13]  /*1dae0*/  ISETP.GT.AND P0, PT, R9, R10, PT ;  /* 0x0000000a0900720c */ /* 0x000fda0003f04270 */
[----:B-1----:R-:W-:Y:S05]  /*1daf0*/  @!P0 BRA `(.L_x_1742) ;  /* 0xfffffda000008947 */ /* 0x002fea000383ffff */
.L_x_1738:
[----:B------:R-:W-:-:S05]  /*1db00*/  IADD3 R9, -R0, R9, RZ ;  /* 0x0000000900097210 */ /* 0x000fca0007ffe1ff */
[----:B------:R-:W-:-:S05]  /*1db10*/  IMAD R0, R4, c[0x0][0x538], R9 ;  /* 0x00014e0004007a24 */ /* 0x000fca00078e0209 */
[----:B------:R-:W-:Y:S01]  /*1db20*/  ISETP.GT.AND P0, PT, R0, R10, PT ;  /* 0x0000000a0000720c */ /* 0x000fe20003f04270 */
[----:B------:R-:W-:-:S12]  /*1db30*/  BRA.DIV ~URZ, `(.L_x_1743) ;  /* 0x000045627f007947 */ /* 0x000fd8000b800000 */
[----:B------:R-:W-:-:S03]  /*1db40*/  VOTE.ANY R11, PT, !P0 ;  /* 0x00000000000b7806 */ /* 0x000fc600040e0100 */
.L_x_1811:
[----:B------:R-:W2:Y:S01]  /*1db50*/  LDL.LU R0, [R1+0x7c] ;  /* 0x00007c0001007983 */ /* 0x000ea20000300800 */
[----:B------:R-:W2:Y:S02]  /*1db60*/  POPC R5, R11 ;  /* 0x0000000b00057309 */ /* 0x000ea40000000000 */
[----:B--2---:R-:W-:-:S05]  /*1db70*/  IADD3 R0, R5, R0, RZ ;  /* 0x0000000005007210 */ /* 0x004fca0007ffe0ff */
[----:B------:R2:W-:Y:S01]  /*1db80*/  STL [R1+0x7c], R0 ;  /* 0x00007c0001007387 */ /* 0x0005e20000100800 */
[----:B------:R-:W-:Y:S05]  /*1db90*/  BRA.DIV ~URZ, `(.L_x_1744) ;  /* 0x000045527f007947 */ /* 0x000fea000b800000 */
[----:B------:R3:W4:Y:S04]  /*1dba0*/  SHFL.IDX PT, R6, R6, R5, 0x1f ;  /* 0x00001f0506067589 */ /* 0x00072800000e0000 */
[----:B--2---:R3:W2:Y:S02]  /*1dbb0*/  SHFL.IDX PT, R0, R8, R5, 0x1f ;  /* 0x00001f0508007589 */ /* 0x0046a400000e0000 */
.L_x_1812:
[----:B------:R-:W-:Y:S01]  /*1dbc0*/  ISETP.NE.AND P0, PT, R11, RZ, PT ;  /* 0x000000ff0b00720c */ /* 0x000fe20003f05270 */
[----:B------:R-:W-:-:S12]  /*1dbd0*/  BSSY B0, `(.L_x_1745) ;  /* 0x0000005000007945 */ /* 0x000fd80003800000 */
[----:B------:R-:W-:Y:S05]  /*1dbe0*/  @!P0 BRA `(.L_x_1746) ;  /* 0x0000003000008947 */ /* 0x000fea0003800000 */
[----:B---3--:R-:W-:Y:S01]  /*1dbf0*/  IADD3 R5, R5, -0x1, RZ ;  /* 0xffffffff05057810 */ /* 0x008fe20007ffe0ff */
[----:B------:R-:W-:Y:S05]  /*1dc00*/  BRA.DIV ~URZ, `(.L_x_1747) ;  /* 0x000045b27f007947 */ /* 0x000fea000b800000 */
[----:B------:R3:W1:Y:S02]  /*1dc10*/  SHFL.IDX PT, R12, R4, R5, 0x1f ;  /* 0x00001f05040c7589 */ /* 0x00066400000e0000 */
.L_x_1746:
[----:B------:R-:W-:Y:S05]  /*1dc20*/  BSYNC B0 ;  /* 0x0000000000007941 */ /* 0x000fea0003800000 */
.L_x_1745:
        /* <DEDUP_REMOVED lines=68> */
.L_x_1749:
        /* <DEDUP_REMOVED lines=68> */
.L_x_1750:
[----:B------:R-:W-:Y:S05]  /*1e4b0*/  BSYNC B0 ;  /* 0x0000000000007941 */ /* 0x000fea0003800000 */
.L_x_1748:
[----:B------:R-:W-:-:S04]  /*1e4c0*/  LOP3.LUT R2, RZ, R2, RZ, 0x33, !PT ;  /* 0x00000002ff027212 */ /* 0x000fc800078e33ff */
[----:B-1----:R-:W-:-:S05]  /*1e4d0*/  IADD3 R0, R2, R6, RZ ;  /* 0x0000000602007210 */ /* 0x002fca0007ffe0ff */
[----:B------:R1:W-:Y:S01]  /*1e4e0*/  STL [R1+0x74], R0 ;  /* 0x0000740001007387 */ /* 0x0003e20000100800 */
[----:B------:R-:W-:Y:S05]  /*1e4f0*/  BRA `(.L_x_1751) ;  /* 0x0000005000007947 */ /* 0x000fea0003800000 */
.L_x_1739:
[----:B------:R-:W-:Y:S01]  /*1e500*/  MOV R0, c[0x0][0x53c] ;  /* 0x00014f0000007a02 */ /* 0x000fe20000000f00 */
[----:B------:R2:W-:Y:S04]  /*1e510*/  STL [R1+0x70], R10 ;  /* 0x0000700a01007387 */ /* 0x0005e80000100800 */
[----:B------:R2:W-:Y:S04]  /*1e520*/  STL [R1+0x74], RZ ;  /* 0x000074ff01007387 */ /* 0x0005e80000100800 */
[----:B------:R2:W-:Y:S04]  /*1e530*/  STL [R1+0x78], RZ ;  /* 0x000078ff01007387 */ /* 0x0005e80000100800 */
[----:B------:R2:W-:Y:S02]  /*1e540*/  STL [R1+0x7c], R0 ;  /* 0x00007c0001007387 */ /* 0x0005e40000100800 */
.L_x_1751:
[----:B------:R-:W-:Y:S05]  /*1e550*/  BSYNC B1 ;  /* 0x0000000000017941 */ /* 0x000fea0003800000 */
.L_x_1737:
        /* <DEDUP_REMOVED lines=9> */
.L_x_1732:
[----:B-1----:R-:W5:Y:S02]  /*1e5f0*/  LDL R0, [R1+0x7c] ;  /* 0x00007c0001007983 */ /* 0x002f640000100800 */
[----:B-----5:R-:W-:-:S13]  /*1e600*/  ISETP.GE.AND P0, PT, R0, c[0x0][0x53c], PT ;  /* 0x00014f0000007a0c */ /* 0x020fda0003f06270 */
[----:B--234-:R-:W-:Y:S01]  /*1e610*/  @P0 CALL.REL.NOINC `(.L_x_1752) ;  /* 0x0000001000000944 */ /* 0x01cfe20003c00000 */
[----:B------:R-:W-:Y:S05]  /*1e620*/  BRA `(.L_x_1753) ;  /* 0xfffe3e1000007947 */ /* 0x000fea000383ffff */
.L_x_1752:
[----:B------:R-:W-:Y:S05]  /*1e630*/  EXIT ;  /* 0x000000000000794d */ /* 0x000fea0003800000 */
.L_x_1541:
[----:B------:R-:W-:Y:S01]  /*1e640*/  IMAD.MOV.U32 R0, RZ, RZ, R5 ;  /* 0x000000ffff007224 */ /* 0x000fe200078e0005 */
[----:B------:R-:W-:Y:S02]  /*1e650*/  MOV R3, 0x1 ;  /* 0x0000000100037802 */ /* 0x000fe40000000f00 */
[----:B------:R-:W-:Y:S02]  /*1e660*/  MOV R2, 0x1e680 ;  /* 0x0001e68000027802 */ /* 0x000fe40000000f00 */
[----:B------:R-:W-:Y:S05]  /*1e670*/  CALL.REL.NOINC `($__internal_25_$__cuda_sm70_shflsync_up_p) ;  /* 0x00003c7000007944 */ /* 0x000fea0003c00000 */
[----:B------:R-:W-:Y:S01]  /*1e680*/  MOV R0, R4 ;  /* 0x0000000400007202 */ /* 0x000fe20000000f00 */
[----:B------:R-:W-:Y:S05]  /*1e690*/  BRA `(.L_x_1754) ;  /* 0xfffe1dc000007947 */ /* 0x000fea000383ffff */
.L_x_1542:
[----:B------:R-:W-:Y:S01]  /*1e6a0*/  IMAD.MOV.U32 R0, RZ, RZ, R5 ;  /* 0x000000ffff007224 */ /* 0x000fe200078e0005 */
[----:B------:R-:W-:Y:S02]  /*1e6b0*/  MOV R3, 0x2 ;  /* 0x0000000200037802 */ /* 0x000fe40000000f00 */
[----:B------:R-:W-:Y:S02]  /*1e6c0*/  MOV R2, 0x1e6e0 ;  /* 0x0001e6e000027802 */ /* 0x000fe40000000f00 */
[----:B------:R-:W-:Y:S05]  /*1e6d0*/  CALL.REL.NOINC `($__internal_25_$__cuda_sm70_shflsync_up_p) ;  /* 0x00003c1000007944 */ /* 0x000fea0003c00000 */
[----:B------:R-:W-:Y:S01]  /*1e6e0*/  SEL R4, R4, RZ, P4 ;  /* 0x000000ff04047207 */ /* 0x000fe20002000000 */
[----:B------:R-:W-:Y:S01]  /*1e6f0*/  IMAD.MOV.U32 R3, RZ, RZ, 0x4 ;  /* 0x00000004ff037424 */ /* 0x000fe200078e00ff */
[----:B------:R-:W-:-:S03]  /*1e700*/  MOV R2, 0x1e730 ;  /* 0x0001e73000027802 */ /* 0x000fc60000000f00 */
[----:B------:R-:W-:Y:S02]  /*1e710*/  IMAD.IADD R0, R5, 0x1, R4 ;  /* 0x0000000105007824 */ /* 0x000fe400078e0204 */
        /* <DEDUP_REMOVED lines=13> */
[----:B------:R-:W-:Y:S02]  /*1e7f0*/  MOV R216, 0x1f ;  /* 0x0000001f00d87802 */ /* 0x000fe40000000f00 */
[----:B------:R-:W-:Y:S01]  /*1e800*/  MOV R3, 0x1e840 ;  /* 0x0001e84000037802 */ /* 0x000fe20000000f00 */
[----:B------:R-:W-:-:S04]  /*1e810*/  IMAD.IADD R4, R0, 0x1, R4 ;  /* 0x0000000100047824 */ /* 0x000fc800078e0204 */
[----:B------:R-:W-:Y:S02]  /*1e820*/  IMAD.MOV.U32 R215, RZ, RZ, R4 ;  /* 0x000000ffffd77224 */ /* 0x000fe400078e0004 */
[----:B------:R-:W-:Y:S05]  /*1e830*/  CALL.REL.NOINC `($__internal_24_$__cuda_sm70_shflsync_idx_p) ;  /* 0x00003a5000007944 */ /* 0x000fea0003c00000 */
[----:B------:R-:W-:Y:S01]  /*1e840*/  MOV R0, R215 ;  /* 0x000000d700007202 */ /* 0x000fe20000000f00 */
[----:B------:R-:W-:Y:S05]  /*1e850*/  BRA `(.L_x_1755) ;  /* 0xfffe1d0000007947 */ /* 0x000fea000383ffff */
.L_x_1544:
[----:B------:R-:W-:Y:S02]  /*1e860*/  SEL R0, RZ, 0x1, P0 ;  /* 0x00000001ff007807 */ /* 0x000fe40000000000 */
[----:B------:R-:W-:Y:S02]  /*1e870*/  MOV R2, 0x1e890 ;  /* 0x0001e89000027802 */ /* 0x000fe40000000f00 */
[----:B------:R-:W-:Y:S05]  /*1e880*/  CALL.REL.NOINC `($__internal_26_$__cuda_sm70_votesync_ballot) ;  /* 0x00003ac000007944 */ /* 0x000fea0003c00000 */
[----:B------:R-:W-:Y:S01]  /*1e890*/  MOV R7, R0 ;  /* 0x0000000000077202 */ /* 0x000fe20000000f00 */
[----:B------:R-:W-:Y:S05]  /*1e8a0*/  BRA `(.L_x_1756) ;  /* 0xfffe1d4000007947 */ /* 0x000fea000383ffff */
.L_x_1545:
[----:B------:R-:W-:Y:S01]  /*1e8b0*/  IMAD.MOV.U32 R215, RZ, RZ, R9 ;  /* 0x000000ffffd77224 */ /* 0x000fe200078e0009 */
[----:B-1----:R-:W-:Y:S01]  /*1e8c0*/  MOV R2, R0 ;  /* 0x0000000000027202 */ /* 0x002fe20000000f00 */
[----:B------:R-:W-:Y:S01]  /*1e8d0*/  IMAD.MOV.U32 R216, RZ, RZ, 0x1f ;  /* 0x0000001fffd87424 */ /* 0x000fe200078e00ff */
[----:B------:R-:W-:Y:S02]  /*1e8e0*/  MOV R3, 0x1e900 ;  /* 0x0001e90000037802 */ /* 0x000fe40000000f00 */
[----:B------:R-:W-:Y:S05]  /*1e8f0*/  CALL.REL.NOINC `($__internal_24_$__cuda_sm70_shflsync_idx_p) ;  /* 0x0000399000007944 */ /* 0x000fea0003c00000 */
[----:B------:R-:W-:Y:S01]  /*1e900*/  IMAD.MOV.U32 R12, RZ, RZ, R215 ;  /* 0x000000ffff0c7224 */ /* 0x000fe200078e00d7 */
[----:B------:R-:W-:Y:S01]  /*1e910*/  MOV R215, R8 ;  /* 0x0000000800d77202 */ /* 0x000fe20000000f00 */
[----:B------:R-:W-:Y:S01]  /*1e920*/  IMAD.MOV.U32 R5, RZ, RZ, RZ ;  /* 0x000000ffff057224 */ /* 0x000fe200078e00ff */
[----:B------:R-:W-:Y:S01]  /*1e930*/  MOV R2, R0 ;  /* 0x0000000000027202 */ /* 0x000fe20000000f00 */
[----:B------:R-:W-:Y:S01]  /*1e940*/  IMAD.MOV.U32 R216, RZ, RZ, 0x1f ;  /* 0x0000001fffd87424 */ /* 0x000fe200078e00ff */
[----:B------:R-:W-:-:S02]  /*1e950*/  MOV R3, 0x1e970 ;  /* 0x0001e97000037802 */ /* 0x000fc40000000f00 */
[----:B------:R-:W-:Y:S05]  /*1e960*/  CALL.REL.NOINC `($__internal_24_$__cuda_sm70_shflsync_idx_p) ;  /* 0x0000392000007944 */ /* 0x000fea0003c00000 */
[----:B------:R-:W-:Y:S01]  /*1e970*/  MOV R9, R215 ;  /* 0x000000d700097202 */ /* 0x000fe20000000f00 */
[----:B------:R-:W-:Y:S05]  /*1e980*/  BRA `(.L_x_1757) ;  /* 0xfffe1cd000007947 */ /* 0x000fea000383ffff */
.L_x_1548:
[----:B------:R-:W-:Y:S01]  /*1e990*/  IMAD.MOV.U32 R215, RZ, RZ, R4 ;  /* 0x000000ffffd77224 */ /* 0x000fe200078e0004 */
[----:B-1----:R-:W-:Y:S01]  /*1e9a0*/  MOV R2, R0 ;  /* 0x0000000000027202 */ /* 0x002fe20000000f00 */
[----:B------:R-:W-:Y:S01]  /*1e9b0*/  IMAD.MOV.U32 R216, RZ, RZ, 0x1f ;  /* 0x0000001fffd87424 */ /* 0x000fe200078e00ff */
[----:B------:R-:W-:-:S02]  /*1e9c0*/  MOV R3, 0x1e9e0 ;  /* 0x0001e9e000037802 */ /* 0x000fc40000000f00 */
[----:B---34-:R-:W-:Y:S05]  /*1e9d0*/  CALL.REL.NOINC `($__internal_24_$__cuda_sm70_shflsync_idx_p) ;  /* 0x000038b000007944 */ /* 0x018fea0003c00000 */
[----:B------:R-:W-:Y:S01]  /*1e9e0*/  MOV R5, R215 ;  /* 0x000000d700057202 */ /* 0x000fe20000000f00 */
[----:B------:R-:W-:Y:S05]  /*1e9f0*/  BRA `(.L_x_1547) ;  /* 0xfffe1cc000007947 */ /* 0x000fea000383ffff */
.L_x_1589:
[----:B------:R-:W-:Y:S01]  /*1ea00*/  IMAD.MOV.U32 R215, RZ, RZ, R6 ;  /* 0x000000ffffd77224 */ /* 0x000fe200078e0006 */
[----:B------:R-:W-:Y:S01]  /*1ea10*/  MOV R2, RZ ;  /* 0x000000ff00027202 */ /* 0x000fe20000000f00 */
[----:B------:R-:W-:Y:S01]  /*1ea20*/  IMAD.MOV.U32 R216, RZ, RZ, 0x1c1f ;  /* 0x00001c1fffd87424 */ /* 0x000fe200078e00ff */
[----:B------:R-:W-:-:S02]  /*1ea30*/  MOV R3, 0x1ea50 ;  /* 0x0001ea5000037802 */ /* 0x000fc40000000f00 */
[----:B-----5:R-:W-:Y:S05]  /*1ea40*/  CALL.REL.NOINC `($__internal_24_$__cuda_sm70_shflsync_idx_p) ;  /* 0x0000384000007944 */ /* 0x020fea0003c00000 */
[----:B------:R-:W-:Y:S01]  /*1ea50*/  MOV R4, R215 ;  /* 0x000000d700047202 */ /* 0x000fe20000000f00 */
[----:B------:R-:W-:Y:S05]  /*1ea60*/  BRA `(.L_x_1758) ;  /* 0xfffea1f000007947 */ /* 0x000fea000383ffff */
.L_x_1590:
[----:B------:R-:W-:Y:S01]  /*1ea70*/  IMAD.MOV.U32 R215, RZ, RZ, R12 ;  /* 0x000000ffffd77224 */ /* 0x000fe200078e000c */
[----:B------:R-:W-:Y:S01]  /*1ea80*/  MOV R2, RZ ;  /* 0x000000ff00027202 */ /* 0x000fe20000000f00 */
[----:B------:R-:W-:Y:S01]  /*1ea90*/  IMAD.MOV.U32 R216, RZ, RZ, 0x1c1f ;  /* 0x00001c1fffd87424 */ /* 0x000fe200078e00ff */
[----:B------:R-:W-:-:S02]  /*1eaa0*/  MOV R3, 0x1eac0 ;  /* 0x0001eac000037802 */ /* 0x000fc40000000f00 */
[----:B-12--5:R-:W-:Y:S05]  /*1eab0*/  CALL.REL.NOINC `($__internal_24_$__cuda_sm70_shflsync_idx_p) ;  /* 0x000037d000007944 */ /* 0x026fea0003c00000 */
[----:B------:R-:W-:Y:S01]  /*1eac0*/  MOV R0, R215 ;  /* 0x000000d700007202 */ /* 0x000fe20000000f00 */
[----:B------:R-:W-:Y:S05]  /*1ead0*/  BRA `(.L_x_1759) ;  /* 0xfffea1a000007947 */ /* 0x000fea000383ffff */
.L_x_1593:
[----:B------:R-:W-:Y:S01]  /*1eae0*/  IMAD.MOV.U32 R215, RZ, RZ, R6 ;  /* 0x000000ffffd77224 */ /* 0x000fe200078e0006 */
[----:B--2---:R-:W-:Y:S01]  /*1eaf0*/  MOV R2, 0x1 ;  /* 0x0000000100027802 */ /* 0x004fe20000000f00 */
[----:B------:R-:W-:Y:S01]  /*1eb00*/  IMAD.MOV.U32 R216, RZ, RZ, 0x1c1f ;  /* 0x00001c1fffd87424 */ /* 0x000fe200078e00ff */
[----:B------:R-:W-:-:S02]  /*1eb10*/  MOV R3, 0x1eb30 ;  /* 0x0001eb3000037802 */ /* 0x000fc40000000f00 */
[----:B-1-345:R-:W-:Y:S05]  /*1eb20*/  CALL.REL.NOINC `($__internal_24_$__cuda_sm70_shflsync_idx_p) ;  /* 0x0000376000007944 */ /* 0x03afea0003c00000 */
[----:B------:R-:W-:Y:S01]  /*1eb30*/  IMAD.MOV.U32 R4, RZ, RZ, R215 ;  /* 0x000000ffff047224 */ /* 0x000fe200078e00d7 */
[----:B------:R-:W-:Y:S01]  /*1eb40*/  MOV R2, 0x1 ;  /* 0x0000000100027802 */ /* 0x000fe20000000f00 */
[----:B------:R-:W-:Y:S01]  /*1eb50*/  IMAD.MOV.U32 R215, RZ, RZ, R12 ;  /* 0x000000ffffd77224 */ /* 0x000fe200078e000c */
[----:B------:R-:W-:-:S02]  /*1eb60*/  MOV R216, 0x1c1f ;  /* 0x00001c1f00d87802 */ /* 0x000fc40000000f00 */
[----:B------:R-:W-:Y:S02]  /*1eb70*/  MOV R3, 0x1eb90 ;  /* 0x0001eb9000037802 */ /* 0x000fe40000000f00 */
[----:B------:R-:W-:Y:S05]  /*1eb80*/  CALL.REL.NOINC `($__internal_24_$__cuda_sm70_shflsync_idx_p) ;  /* 0x0000370000007944 */ /* 0x000fea0003c00000 */
[----:B------:R-:W-:Y:S01]  /*1eb90*/  MOV R0, R215 ;  /* 0x000000d700007202 */ /* 0x000fe20000000f00 */
[----:B------:R-:W-:Y:S05]  /*1eba0*/  BRA `(.L_x_1760) ;  /* 0xfffea28000007947 */ /* 0x000fea000383ffff */
.L_x_1596:
[----:B------:R-:W-:Y:S01]  /*1ebb0*/  IMAD.MOV.U32 R215, RZ, RZ, R6 ;  /* 0x000000ffffd77224 */ /* 0x000fe200078e0006 */
[----:B-1----:R-:W-:Y:S01]  /*1ebc0*/  MOV R2, 0x2 ;  /* 0x0000000200027802 */ /* 0x002fe20000000f00 */
[----:B------:R-:W-:Y:S01]  /*1ebd0*/  IMAD.MOV.U32 R216, RZ, RZ, 0x1c1f ;  /* 0x00001c1fffd87424 */ /* 0x000fe200078e00ff */
[----:B------:R-:W-:Y:S02]  /*1ebe0*/  MOV R3, 0x1ec00 ;  /* 0x0001ec0000037802 */ /* 0x000fe40000000f00 */
[----:B--2345:R-:W-:Y:S05]  /*1ebf0*/  CALL.REL.NOINC `($__internal_24_$__cuda_sm70_shflsync_idx_p) ;  /* 0x0000369000007944 */ /* 0x03cfea0003c00000 */
[----:B------:R-:W-:Y:S01]  /*1ec00*/  MOV R4, R215 ;  /* 0x000000d700047202 */ /* 0x000fe20000000f00 */
[----:B------:R-:W-:Y:S05]  /*1ec10*/  BRA `(.L_x_1761) ;  /* 0xfffea3b000007947 */ /* 0x000fea000383ffff */
.L_x_1597:
[----:B------:R-:W-:Y:S01]  /*1ec20*/  IMAD.MOV.U32 R215, RZ, RZ, R12 ;  /* 0x000000ffffd77224 */ /* 0x000fe200078e000c */
[----:B------:R-:W-:Y:S01]  /*1ec30*/  MOV R2, 0x2 ;  /* 0x0000000200027802 */ /* 0x000fe20000000f00 */
[----:B------:R-:W-:Y:S01]  /*1ec40*/  IMAD.MOV.U32 R216, RZ, RZ, 0x1c1f ;  /* 0x00001c1fffd87424 */ /* 0x000fe200078e00ff */
[----:B------:R-:W-:Y:S02]  /*1ec50*/  MOV R3, 0x1ec70 ;  /* 0x0001ec7000037802 */ /* 0x000fe40000000f00 */
[----:B-12345:R-:W-:Y:S05]  /*1ec60*/  CALL.REL.NOINC `($__internal_24_$__cuda_sm70_shflsync_idx_p) ;  /* 0x0000362000007944 */ /* 0x03efea0003c00000 */
[----:B------:R-:W-:Y:S01]  /*1ec70*/  MOV R0, R215 ;  /* 0x000000d700007202 */ /* 0x000fe20000000f00 */
[----:B------:R-:W-:Y:S05]  /*1ec80*/  BRA `(.L_x_1762) ;  /* 0xfffea36000007947 */ /* 0x000fea000383ffff */
.L_x_1600:
[----:B------:R-:W-:Y:S01]  /*1ec90*/  IMAD.MOV.U32 R215, RZ, RZ, R6 ;  /* 0x000000ffffd77224 */ /* 0x000fe200078e0006 */
[----:B-1----:R-:W-:Y:S01]  /*1eca0*/  MOV R2, 0x3 ;  /* 0x0000000300027802 */ /* 0x002fe20000000f00 */
[----:B------:R-:W-:Y:S01]  /*1ecb0*/  IMAD.MOV.U32 R216, RZ, RZ, 0x1c1f ;  /* 0x00001c1fffd87424 */ /* 0x000fe200078e00ff */
[----:B------:R-:W-:-:S02]  /*1ecc0*/  MOV R3, 0x1ece0 ;  /* 0x0001ece000037802 */ /* 0x000fc40000000f00 */
[----:B--2345:R-:W-:Y:S05]  /*1ecd0*/  CALL.REL.NOINC `($__internal_24_$__cuda_sm70_shflsync_idx_p) ;  /* 0x000035b000007944 */ /* 0x03cfea0003c00000 */
        /* <DEDUP_REMOVED lines=8> */
.L_x_1647:
[----:B------:R-:W-:Y:S01]  /*1ed60*/  IMAD.MOV.U32 R215, RZ, RZ, R6 ;  /* 0x000000ffffd77224 */ /* 0x000fe200078e0006 */
[----:B---3--:R-:W-:Y:S01]  /*1ed70*/  MOV R2, 0x1 ;  /* 0x0000000100027802 */ /* 0x008fe20000000f00 */
[----:B------:R-:W-:Y:S01]  /*1ed80*/  IMAD.MOV.U32 R216, RZ, RZ, 0x1c1f ;  /* 0x00001c1fffd87424 */ /* 0x000fe200078e00ff */
[----:B------:R-:W-:Y:S02]  /*1ed90*/  MOV R3, 0x1edb0 ;  /* 0x0001edb000037802 */ /* 0x000fe40000000f00 */
[----:B------:R-:W-:Y:S05]  /*1eda0*/  CALL.REL.NOINC `($__internal_24_$__cuda_sm70_shflsync_idx_p) ;  /* 0x000034e000007944 */ /* 0x000fea0003c00000 */
[----:B------:R-:W-:Y:S01]  /*1edb0*/  IMAD.MOV.U32 R4, RZ, RZ, R215 ;  /* 0x000000ffff047224 */ /* 0x000fe200078e00d7 */
[----:B------:R-:W-:Y:S01]  /*1edc0*/  MOV R2, 0x1 ;  /* 0x0000000100027802 */ /* 0x000fe20000000f00 */
[----:B------:R-:W-:Y:S01]  /*1edd0*/  IMAD.MOV.U32 R215, RZ, RZ, R24 ;  /* 0x000000ffffd77224 */ /* 0x000fe200078e0018 */
[----:B------:R-:W-:Y:S02]  /*1ede0*/  MOV R216, 0x1c1f ;  /* 0x00001c1f00d87802 */ /* 0x000fe40000000f00 */
[----:B------:R-:W-:Y:S02]  /*1edf0*/  MOV R3, 0x1ee10 ;  /* 0x0001ee1000037802 */ /* 0x000fe40000000f00 */
[----:B------:R-:W-:Y:S05]  /*1ee00*/  CALL.REL.NOINC `($__internal_24_$__cuda_sm70_shflsync_idx_p) ;  /* 0x0000348000007944 */ /* 0x000fea0003c00000 */
[----:B------:R-:W-:Y:S01]  /*1ee10*/  MOV R2, R215 ;  /* 0x000000d700027202 */ /* 0x000fe20000000f00 */
[----:B------:R-:W-:Y:S05]  /*1ee20*/  BRA `(.L_x_1764) ;  /* 0xffff176000007947 */ /* 0x000fea000383ffff */
.L_x_1650:
[----:B------:R-:W-:Y:S01]  /*1ee30*/  IMAD.MOV.U32 R215, RZ, RZ, R5 ;  /* 0x000000ffffd77224 */ /* 0x000fe200078e0005 */
[----:B------:R-:W-:Y:S01]  /*1ee40*/  MOV R2, RZ ;  /* 0x000000ff00027202 */ /* 0x000fe20000000f00 */
[----:B------:R-:W-:Y:S01]  /*1ee50*/  IMAD.MOV.U32 R216, RZ, RZ, 0x1c1f ;  /* 0x00001c1fffd87424 */ /* 0x000fe200078e00ff */
[----:B------:R-:W-:-:S02]  /*1ee60*/  MOV R3, 0x1ee80 ;  /* 0x0001ee8000037802 */ /* 0x000fc40000000f00 */
[----:B------:R-:W-:Y:S05]  /*1ee70*/  CALL.REL.NOINC `($__internal_24_$__cuda_sm70_shflsync_idx_p) ;  /* 0x0000341000007944 */ /* 0x000fea0003c00000 */
[----:B------:R-:W-:Y:S01]  /*1ee80*/  MOV R4, R215 ;  /* 0x000000d700047202 */ /* 0x000fe20000000f00 */
[----:B------:R-:W-:Y:S05]  /*1ee90*/  BRA `(.L_x_1765) ;  /* 0xffff20e000007947 */ /* 0x000fea000383ffff */
.L_x_1651:
[----:B------:R-:W-:Y:S01]  /*1eea0*/  IMAD.MOV.U32 R215, RZ, RZ, R6 ;  /* 0x000000ffffd77224 */ /* 0x000fe200078e0006 */
[----:B------:R-:W-:Y:S01]  /*1eeb0*/  MOV R2, RZ ;  /* 0x000000ff00027202 */ /* 0x000fe20000000f00 */
[----:B------:R-:W-:Y:S01]  /*1eec0*/  IMAD.MOV.U32 R216, RZ, RZ, 0x1c1f ;  /* 0x00001c1fffd87424 */ /* 0x000fe200078e00ff */
[----:B------:R-:W-:-:S02]  /*1eed0*/  MOV R3, 0x1eef0 ;  /* 0x0001eef000037802 */ /* 0x000fc40000000f00 */
[----:B-12---:R-:W-:Y:S05]  /*1eee0*/  CALL.REL.NOINC `($__internal_24_$__cuda_sm70_shflsync_idx_p) ;  /* 0x000033a000007944 */ /* 0x006fea0003c00000 */
[----:B------:R-:W-:Y:S01]  /*1eef0*/  MOV R0, R215 ;  /* 0x000000d700007202 */ /* 0x000fe20000000f00 */
[----:B------:R-:W-:Y:S05]  /*1ef00*/  BRA `(.L_x_1766) ;  /* 0xffff209000007947 */ /* 0x000fea000383ffff */
.L_x_1654:
[----:B------:R-:W-:Y:S01]  /*1ef10*/  IMAD.MOV.U32 R215, RZ, RZ, R5 ;  /* 0x000000ffffd77224 */ /* 0x000fe200078e0005 */
[----:B--2---:R-:W-:Y:S01]  /*1ef20*/  MOV R2, 0x1 ;  /* 0x0000000100027802 */ /* 0x004fe20000000f00 */
[----:B------:R-:W-:Y:S01]  /*1ef30*/  IMAD.MOV.U32 R216, RZ, RZ, 0x1c1f ;  /* 0x00001c1fffd87424 */ /* 0x000fe200078e00ff */
[----:B------:R-:W-:-:S03]  /*1ef40*/  MOV R3, 0x1ef60 ;  /* 0x0001ef6000037802 */ /* 0x000fc60000000f00 */
[----:B-1-34-:R-:W-:Y:S05]  /*1ef50*/  CALL.REL.NOINC `($__internal_24_$__cuda_sm70_shflsync_idx_p) ;  /* 0x0000333000007944 */ /* 0x01afea0003c00000 */
        /* <DEDUP_REMOVED lines=8> */
.L_x_1655:
[----:B------:R-:W-:Y:S01]  /*1efe0*/  IMAD.MOV.U32 R215, RZ, RZ, R0 ;  /* 0x000000ffffd77224 */ /* 0x000fe200078e0000 */
[----:B------:R-:W-:Y:S01]  /*1eff0*/  MOV R2, RZ ;  /* 0x000000ff00027202 */ /* 0x000fe20000000f00 */
[----:B------:R-:W-:Y:S01]  /*1f000*/  IMAD.MOV.U32 R216, RZ, RZ, 0x1c1f ;  /* 0x00001c1fffd87424 */ /* 0x000fe200078e00ff */
[----:B------:R-:W-:Y:S02]  /*1f010*/  MOV R3, 0x1f030 ;  /* 0x0001f03000037802 */ /* 0x000fe40000000f00 */
[----:B------:R-:W-:Y:S05]  /*1f020*/  CALL.REL.NOINC `($__internal_24_$__cuda_sm70_shflsync_idx_p) ;  /* 0x0000326000007944 */ /* 0x000fea0003c00000 */
[----:B------:R-:W-:Y:S01]  /*1f030*/  MOV R2, R215 ;  /* 0x000000d700027202 */ /* 0x000fe20000000f00 */
[----:B------:R-:W-:Y:S05]  /*1f040*/  BRA `(.L_x_1768) ;  /* 0xffff230000007947 */ /* 0x000fea000383ffff */
.L_x_1656:
[----:B------:R-:W-:Y:S01]  /*1f050*/  IMAD.MOV.U32 R215, RZ, RZ, R0 ;  /* 0x000000ffffd77224 */ /* 0x000fe200078e0000 */
[----:B------:R-:W-:Y:S01]  /*1f060*/  MOV R2, 0x1 ;  /* 0x0000000100027802 */ /* 0x000fe20000000f00 */
[----:B------:R-:W-:Y:S01]  /*1f070*/  IMAD.MOV.U32 R216, RZ, RZ, 0x1c1f ;  /* 0x00001c1fffd87424 */ /* 0x000fe200078e00ff */
[----:B------:R-:W-:Y:S02]  /*1f080*/  MOV R3, 0x1f0a0 ;  /* 0x0001f0a000037802 */ /* 0x000fe40000000f00 */
[----:B-1----:R-:W-:Y:S05]  /*1f090*/  CALL.REL.NOINC `($__internal_24_$__cuda_sm70_shflsync_idx_p) ;  /* 0x000031f000007944 */ /* 0x002fea0003c00000 */
        /* <DEDUP_REMOVED lines=30> */
[----:B------:R-:W-:Y:S05]  /*1f280*/  CALL.REL.NOINC `($__internal_24_$__cuda_sm70_shflsync_idx_p) ;  /* 0x0000300000007944 */ /* 0x000fea0003c00000 */
[----:B------:R-:W-:Y:S01]  /*1f290*/  IMAD.IADD R2, R4, 0x1, R215 ;  /* 0x0000000104027824 */ /* 0x000fe200078e02d7 */
[----:B------:R-:W-:Y:S01]  /*1f2a0*/  MOV R3, 0x1f480 ;  /* 0x0001f48000037802 */ /* 0x000fe20000000f00 */
[----:B------:R-:W-:-:S02]  /*1f2b0*/  IMAD.MOV.U32 R215, RZ, RZ, R0 ;  /* 0x000000ffffd77224 */ /* 0x000fc400078e0000 */
[----:B------:R-:W-:Y:S01]  /*1f2c0*/  IMAD.MOV.U32 R216, RZ, RZ, 0x1c1f ;  /* 0x00001c1fffd87424 */ /* 0x000fe200078e00ff */
        /* <DEDUP_REMOVED lines=19> */
[----:B------:R-:W-:Y:S01]  /*1f400*/  ISETP.GT.AND P0, PT, R2, 0x29, PT ;  /* 0x000000290200780c */ /* 0x000fe20003f04270 */
[----:B------:R-:W-:Y:S01]  /*1f410*/  IMAD.MOV.U32 R2, RZ, RZ, 0x3 ;  /* 0x00000003ff027424 */ /* 0x000fe200078e00ff */
[----:B------:R-:W-:Y:S02]  /*1f420*/  FSEL R37, R65, -INF , P4 ;  /* 0xff80000041257808 */ /* 0x000fe40002000000 */
[----:B------:R-:W-:Y:S02]  /*1f430*/  FSEL R71, R60, -INF , P3 ;  /* 0xff8000003c477808 */ /* 0x000fe40001800000 */
[----:B------:R-:W-:Y:S02]  /*1f440*/  FSEL R69, R61, -INF , P2 ;  /* 0xff8000003d457808 */ /* 0x000fe40001000000 */
[----:B------:R-:W-:Y:S02]  /*1f450*/  FSEL R70, R56, -INF , P1 ;  /* 0xff80000038467808 */ /* 0x000fe40000800000 */
[----:B------:R-:W-:-:S02]  /*1f460*/  FSEL R68, R57, -INF , P0 ;  /* 0xff80000039447808 */ /* 0x000fc40000000000 */
[----:B------:R-:W-:Y:S05]  /*1f470*/  CALL.REL.NOINC `($__internal_24_$__cuda_sm70_shflsync_idx_p) ;  /* 0x00002e1000007944 */ /* 0x000fea0003c00000 */
        /* <DEDUP_REMOVED lines=73> */
[----:B------:R-:W-:Y:S05]  /*1f910*/  CALL.REL.NOINC `($__internal_23_$__cuda_sm70_shflsync_bfly_p) ;  /* 0x0000291000007944 */ /* 0x000fea0003c00000 */
[----:B------:R-:W-:Y:S01]  /*1f920*/  FMNMX.FTZ R106, R106, R0, !PT ;  /* 0x000000006a6a7209 */ /* 0x000fe20007810000 */
[----:B------:R-:W-:Y:S01]  /*1f930*/  IMAD.MOV.U32 R0, RZ, RZ, 0x1 ;  /* 0x00000001ff007424 */ /* 0x000fe200078e00ff */
[----:B------:R-:W-:-:S03]  /*1f940*/  MOV R2, 0x1f970 ;  /* 0x0001f97000027802 */ /* 0x000fc60000000f00 */
[----:B------:R-:W-:Y:S02]  /*1f950*/  IMAD.MOV.U32 R4, RZ, RZ, R106 ;  /* 0x000000ffff047224 */ /* 0x000fe400078e006a */
[----:B------:R-:W-:Y:S05]  /*1f960*/  CALL.REL.NOINC `($__internal_23_$__cuda_sm70_shflsync_bfly_p) ;  /* 0x000028c000007944 */ /* 0x000fea0003c00000 */
[----:B------:R-:W-:Y:S01]  /*1f970*/  FMNMX.FTZ R106, R106, R0, !PT ;  /* 0x000000006a6a7209 */ /* 0x000fe20007810000 */
[----:B------:R-:W-:Y:S01]  /*1f980*/  IMAD.MOV.U32 R4, RZ, RZ, R105 ;  /* 0x000000ffff047224 */ /* 0x000fe200078e0069 */
[----:B------:R-:W-:Y:S01]  /*1f990*/  MOV R2, 0x1f9c0 ;  /* 0x0001f9c000027802 */ /* 0x000fe20000000f00 */
[----:B------:R-:W-:Y:S02]  /*1f9a0*/  IMAD.MOV.U32 R0, RZ, RZ, 0x2 ;  /* 0x00000002ff007424 */ /* 0x000fe400078e00ff */
        /* <DEDUP_REMOVED lines=26> */
[----:B------:R-:W-:Y:S01]  /*1fb50*/  MOV R10, R0 ;  /* 0x00000000000a7202 */ /* 0x000fe20000000f00 */
[----:B------:R-:W-:Y:S05]  /*1fb60*/  BRA `(.L_x_1769) ;  /* 0xffff225000007947 */ /* 0x000fea000383ffff */
.L_x_1660:
[----:B------:R-:W-:Y:S01]  /*1fb70*/  MOV R2, RZ ;  /* 0x000000ff00027202 */ /* 0x000fe20000000f00 */
[----:B------:R-:W-:Y:S01]  /*1fb80*/  IMAD.MOV.U32 R215, RZ, RZ, R5 ;  /* 0x000000ffffd77224 */ /* 0x000fe200078e0005 */
[----:B------:R-:W-:Y:S01]  /*1fb90*/  MOV R3, 0x1fbc0 ;  /* 0x0001fbc000037802 */ /* 0x000fe20000000f00 */
[----:B------:R-:W-:Y:S02]  /*1fba0*/  IMAD.MOV.U32 R216, RZ, RZ, 0x1c1f ;  /* 0x00001c1fffd87424 */ /* 0x000fe400078e00ff */
[----:B------:R-:W-:Y:S05]  /*1fbb0*/  CALL.REL.NOINC `($__internal_24_$__cuda_sm70_shflsync_idx_p) ;  /* 0x000026d000007944 */ /* 0x000fea0003c00000 */
[----:B------:R-:W-:Y:S01]  /*1fbc0*/  MOV R4, R215 ;  /* 0x000000d700047202 */ /* 0x000fe20000000f00 */
[----:B------:R-:W-:-:S05]  /*1fbd0*/  BRA `(.L_x_1770) ;  /* 0xffff362000007947 */ /* 0x000fca000383ffff */
.L_x_1661:
[----:B------:R-:W-:Y:S01]  /*1fbe0*/  MOV R2, RZ ;  /* 0x000000ff00027202 */ /* 0x000fe20000000f00 */
[----:B------:R-:W-:Y:S01]  /*1fbf0*/  IMAD.MOV.U32 R215, RZ, RZ, R10 ;  /* 0x000000ffffd77224 */ /* 0x000fe200078e000a */
[----:B------:R-:W-:Y:S01]  /*1fc00*/  MOV R3, 0x1fc30 ;  /* 0x0001fc3000037802 */ /* 0x000fe20000000f00 */
[----:B------:R-:W-:Y:S02]  /*1fc10*/  IMAD.MOV.U32 R216, RZ, RZ, 0x1c1f ;  /* 0x00001c1fffd87424 */ /* 0x000fe400078e00ff */
[----:B-12---:R-:W-:Y:S05]  /*1fc20*/  CALL.REL.NOINC `($__internal_24_$__cuda_sm70_shflsync_idx_p) ;  /* 0x0000266000007944 */ /* 0x006fea0003c00000 */
[----:B------:R-:W-:Y:S01]  /*1fc30*/  MOV R0, R215 ;  /* 0x000000d700007202 */ /* 0x000fe20000000f00 */
[----:B------:R-:W-:-:S05]  /*1fc40*/  BRA `(.L_x_1771) ;  /* 0xffff35d000007947 */ /* 0x000fca000383ffff */
.L_x_1662:
[----:B----4-:R-:W-:Y:S01]  /*1fc50*/  MOV R2, 0x1 ;  /* 0x0000000100027802 */ /* 0x010fe20000000f00 */
[----:B------:R-:W-:Y:S01]  /*1fc60*/  IMAD.MOV.U32 R215, RZ, RZ, R5 ;  /* 0x000000ffffd77224 */ /* 0x000fe200078e0005 */
[----:B------:R-:W-:Y:S01]  /*1fc70*/  MOV R3, 0x1fca0 ;  /* 0x0001fca000037802 */ /* 0x000fe20000000f00 */
[----:B------:R-:W-:Y:S02]  /*1fc80*/  IMAD.MOV.U32 R216, RZ, RZ, 0x1c1f ;  /* 0x00001c1fffd87424 */ /* 0x000fe400078e00ff */
[----:B-1----:R-:W-:Y:S05]  /*1fc90*/  CALL.REL.NOINC `($__internal_24_$__cuda_sm70_shflsync_idx_p) ;  /* 0x000025f000007944 */ /* 0x002fea0003c00000 */
[----:B------:R-:W-:Y:S01]  /*1fca0*/  MOV R2, 0x1 ;  /* 0x0000000100027802 */ /* 0x000fe20000000f00 */
[----:B------:R-:W-:Y:S01]  /*1fcb0*/  IMAD.MOV.U32 R4, RZ, RZ, R215 ;  /* 0x000000ffff047224 */ /* 0x000fe200078e00d7 */
[----:B------:R-:W-:Y:S01]  /*1fcc0*/  MOV R216, 0x1c1f ;  /* 0x00001c1f00d87802 */ /* 0x000fe20000000f00 */
[----:B------:R-:W-:Y:S01]  /*1fcd0*/  IMAD.MOV.U32 R215, RZ, RZ, R10 ;  /* 0x000000ffffd77224 */ /* 0x000fe200078e000a */
[----:B------:R-:W-:Y:S02]  /*1fce0*/  MOV R3, 0x1fd00 ;  /* 0x0001fd0000037802 */ /* 0x000fe40000000f00 */
[----:B------:R-:W-:Y:S05]  /*1fcf0*/  CALL.REL.NOINC `($__internal_24_$__cuda_sm70_shflsync_idx_p) ;  /* 0x0000259000007944 */ /* 0x000fea0003c00000 */
[----:B------:R-:W-:Y:S01]  /*1fd00*/  MOV R0, R215 ;  /* 0x000000d700007202 */ /* 0x000fe20000000f00 */
[----:B------:R-:W-:-:S05]  /*1fd10*/  BRA `(.L_x_1772) ;  /* 0xffff368000007947 */ /* 0x000fca000383ffff */
.L_x_1665:
[----:B------:R-:W-:Y:S01]  /*1fd20*/  MOV R2, RZ ;  /* 0x000000ff00027202 */ /* 0x000fe20000000f00 */
[----:B------:R-:W-:Y:S01]  /*1fd30*/  IMAD.MOV.U32 R215, RZ, RZ, R106 ;  /* 0x000000ffffd77224 */ /* 0x000fe200078e006a */
[----:B------:R-:W-:Y:S01]  /*1fd40*/  MOV R3, 0x1fd70 ;  /* 0x0001fd7000037802 */ /* 0x000fe20000000f00 */
[----:B------:R-:W-:Y:S02]  /*1fd50*/  IMAD.MOV.U32 R216, RZ, RZ, 0x1c1f ;  /* 0x00001c1fffd87424 */ /* 0x000fe400078e00ff */
[----:B------:R-:W-:Y:S05]  /*1fd60*/  CALL.REL.NOINC `($__internal_24_$__cuda_sm70_shflsync_idx_p) ;  /* 0x0000252000007944 */ /* 0x000fea0003c00000 */
[----:B------:R-:W-:Y:S01]  /*1fd70*/  MOV R4, R215 ;  /* 0x000000d700047202 */ /* 0x000fe20000000f00 */
[----:B------:R-:W-:-:S05]  /*1fd80*/  BRA `(.L_x_1773) ;  /* 0xffff3fd000007947 */ /* 0x000fca000383ffff */
.L_x_1666:
[----:B------:R-:W-:Y:S01]  /*1fd90*/  MOV R2, RZ ;  /* 0x000000ff00027202 */ /* 0x000fe20000000f00 */
[----:B------:R-:W-:Y:S01]  /*1fda0*/  IMAD.MOV.U32 R215, RZ, RZ, R172 ;  /* 0x000000ffffd77224 */ /* 0x000fe200078e00ac */
[----:B------:R-:W-:Y:S01]  /*1fdb0*/  MOV R3, 0x1fde0 ;  /* 0x0001fde000037802 */ /* 0x000fe20000000f00 */
[----:B------:R-:W-:Y:S02]  /*1fdc0*/  IMAD.MOV.U32 R216, RZ, RZ, 0x1c1f ;  /* 0x00001c1fffd87424 */ /* 0x000fe400078e00ff */
[----:B-12---:R-:W-:Y:S05]  /*1fdd0*/  CALL.REL.NOINC `($__internal_24_$__cuda_sm70_shflsync_idx_p) ;  /* 0x000024b000007944 */ /* 0x006fea0003c00000 */
[----:B------:R-:W-:Y:S01]  /*1fde0*/  MOV R0, R215 ;  /* 0x000000d700007202 */ /* 0x000fe20000000f00 */
[----:B------:R-:W-:-:S05]  /*1fdf0*/  BRA `(.L_x_1774) ;  /* 0xffff3f8000007947 */ /* 0x000fca000383ffff */
.L_x_1667:
[----:B---3--:R-:W-:Y:S01]  /*1fe00*/  MOV R2, 0x1 ;  /* 0x0000000100027802 */ /* 0x008fe20000000f00 */
[----:B------:R-:W-:Y:S01]  /*1fe10*/  IMAD.MOV.U32 R215, RZ, RZ, R106 ;  /* 0x000000ffffd77224 */ /* 0x000fe200078e006a */
[----:B------:R-:W-:Y:S01]  /*1fe20*/  MOV R3, 0x1fe50 ;  /* 0x0001fe5000037802 */ /* 0x000fe20000000f00 */
[----:B------:R-:W-:Y:S03]  /*1fe30*/  IMAD.MOV.U32 R216, RZ, RZ, 0x1c1f ;  /* 0x00001c1fffd87424 */ /* 0x000fe600078e00ff */
        /* <DEDUP_REMOVED lines=9> */
.L_x_1668:
[----:B------:R-:W-:Y:S01]  /*1fed0*/  MOV R2, RZ ;  /* 0x000000ff00027202 */ /* 0x000fe20000000f00 */
[----:B------:R-:W-:Y:S01]  /*1fee0*/  IMAD.MOV.U32 R215, RZ, RZ, R4 ;  /* 0x000000ffffd77224 */ /* 0x000fe200078e0004 */
[----:B------:R-:W-:Y:S01]  /*1fef0*/  MOV R3, 0x1ff20 ;  /* 0x0001ff2000037802 */ /* 0x000fe20000000f00 */
[----:B------:R-:W-:Y:S02]  /*1ff00*/  IMAD.MOV.U32 R216, RZ, RZ, 0x1c1f ;  /* 0x00001c1fffd87424 */ /* 0x000fe400078e00ff */
[----:B------:R-:W-:Y:S05]  /*1ff10*/  CALL.REL.NOINC `($__internal_24_$__cuda_sm70_shflsync_idx_p) ;  /* 0x0000237000007944 */ /* 0x000fea0003c00000 */
[----:B------:R-:W-:Y:S01]  /*1ff20*/  MOV R0, R215 ;  /* 0x000000d700007202 */ /* 0x000fe20000000f00 */
[----:B------:R-:W-:-:S05]  /*1ff30*/  BRA `(.L_x_1776) ;  /* 0xffff41c000007947 */ /* 0x000fca000383ffff */
.L_x_1669:
[----:B------:R-:W-:Y:S01]  /*1ff40*/  MOV R2, 0x1 ;  /* 0x0000000100027802 */ /* 0x000fe20000000f00 */
[----:B------:R-:W-:Y:S01]  /*1ff50*/  IMAD.MOV.U32 R215, RZ, RZ, R4 ;  /* 0x000000ffffd77224 */ /* 0x000fe200078e0004 */
[----:B------:R-:W-:Y:S01]  /*1ff60*/  MOV R3, 0x1ff90 ;  /* 0x0001ff9000037802 */ /* 0x000fe20000000f00 */
[----:B------:R-:W-:Y:S02]  /*1ff70*/  IMAD.MOV.U32 R216, RZ, RZ, 0x1c1f ;  /* 0x00001c1fffd87424 */ /* 0x000fe400078e00ff */
[----:B-1----:R-:W-:Y:S05]  /*1ff80*/  CALL.REL.NOINC `($__internal_24_$__cuda_sm70_shflsync_idx_p) ;  /* 0x0000230000007944 */ /* 0x002fea0003c00000 */
        /* <DEDUP_REMOVED lines=29> */
[----:B------:R-:W-:Y:S05]  /*20160*/  CALL.REL.NOINC `($__internal_24_$__cuda_sm70_shflsync_idx_p) ;  /* 0x0000212000007944 */ /* 0x000fea0003c00000 */
[----:B------:R-:W-:Y:S01]  /*20170*/  MOV R3, 0x20350 ;  /* 0x0002035000037802 */ /* 0x000fe20000000f00 */
[----:B------:R-:W-:Y:S02]  /*20180*/  IMAD.IADD R215, R5, 0x1, R215 ;  /* 0x0000000105d77824 */ /* 0x000fe400078e02d7 */
[----:B------:R-:W-:Y:S02]  /*20190*/  IMAD.MOV.U32 R2, RZ, RZ, 0x3 ;  /* 0x00000003ff027424 */ /* 0x000fe400078e00ff */
[----:B------:R-:W-:Y:S01]  /*201a0*/  IMAD.MOV.U32 R216, RZ, RZ, 0x1c1f ;  /* 0x00001c1fffd87424 */ /* 0x000fe200078e00ff */
[C---:B------:R-:W-:Y:S02]  /*201b0*/  ISETP.GT.AND P1, PT, R215.reuse, RZ, PT ;  /* 0x000000ffd700720c */ /* 0x040fe40003f24270 */
[C---:B------:R-:W-:Y:S02]  /*201c0*/  ISETP.GT.AND P0, PT, R215.reuse, 0x1, PT ;  /* 0x00000001d700780c */ /* 0x040fe40003f04270 */
[C---:B------:R-:W-:Y:S02]  /*201d0*/  ISETP.GT.AND P3, PT, R215.reuse, 0x8, PT ;  /* 0x00000008d700780c */ /* 0x040fe40003f64270 */
        /* <DEDUP_REMOVED lines=8> */
[C---:B------:R-:W-:Y:S02]  /*20260*/  ISETP.GT.AND P4, PT, R215.reuse, 0x19, PT ;  /* 0x00000019d700780c */ /* 0x040fe40003f84270 */
[----:B------:R-:W-:Y:S02]  /*20270*/  FSEL R28, R28, -INF , P2 ;  /* 0xff8000001c1c7808 */ /* 0x000fe40001000000 */
[----:B------:R-:W-:Y:S02]  /*20280*/  ISETP.GT.AND P3, PT, R215, 0x20, PT ;  /* 0x00000020d700780c */ /* 0x000fe40003f64270 */
[----:B------:R-:W-:Y:S02]  /*20290*/  FSEL R29, R29, -INF , P1 ;  /* 0xff8000001d1d7808 */ /* 0x000fe40000800000 */
[C---:B------:R-:W-:Y:S02]  /*202a0*/  ISETP.GT.AND P2, PT, R215.reuse, 0x21, PT ;  /* 0x00000021d700780c */ /* 0x040fe40003f44270 */
[----:B------:R-:W-:Y:S02]  /*202b0*/  FSEL R27, R32, -INF , P0 ;  /* 0xff800000201b7808 */ /* 0x000fe40000000000 */
[C---:B------:R-:W-:Y:S02]  /*202c0*/  ISETP.GT.AND P1, PT, R215.reuse, 0x28, PT ;  /* 0x00000028d700780c */ /* 0x040fe40003f24270 */
[----:B------:R-:W-:Y:S01]  /*202d0*/  ISETP.GT.AND P0, PT, R215, 0x29, PT ;  /* 0x00000029d700780c */ /* 0x000fe20003f04270 */
[----:B------:R-:W-:Y:S01]  /*202e0*/  IMAD.MOV.U32 R215, RZ, RZ, R4 ;  /* 0x000000ffffd77224 */ /* 0x000fe200078e0004 */
[----:B------:R-:W-:Y:S02]  /*202f0*/  FSEL R24, R33, -INF , P4 ;  /* 0xff80000021187808 */ /* 0x000fe40002000000 */
[----:B------:R-:W-:Y:S02]  /*20300*/  FSEL R20, R44, -INF , P3 ;  /* 0xff8000002c147808 */ /* 0x000fe40001800000 */
[----:B------:R-:W-:Y:S02]  /*20310*/  FSEL R17, R45, -INF , P2 ;  /* 0xff8000002d117808 */ /* 0x000fe40001000000 */
[----:B------:R-:W-:Y:S02]  /*20320*/  FSEL R16, R48, -INF , P1 ;  /* 0xff80000030107808 */ /* 0x000fe40000800000 */
[----:B------:R-:W-:Y:S02]  /*20330*/  FSEL R13, R49, -INF , P0 ;  /* 0xff800000310d7808 */ /* 0x000fe40000000000 */
[----:B------:R-:W-:Y:S05]  /*20340*/  CALL.REL.NOINC `($__internal_24_$__cuda_sm70_shflsync_idx_p) ;  /* 0x00001f4000007944 */ /* 0x000fea0003c00000 */
[----:B------:R-:W-:Y:S01]  /*20350*/  FMNMX.FTZ R4, R176, R6, !PT ;  /* 0x00000006b0047209 */ /* 0x000fe20007810000 */
[----:B------:R-:W-:Y:S01]  /*20360*/  IMAD.IADD R5, R5, 0x1, R215 ;  /* 0x0000000105057824 */ /* 0x000fe200078e02d7 */
[----:B------:R-:W-:Y:S01]  /*20370*/  MOV R2, 0x20810 ;  /* 0x0002081000027802 */ /* 0x000fe20000000f00 */
[----:B------:R-:W-:Y:S01]  /*20380*/  IMAD.MOV.U32 R0, RZ, RZ, 0x2 ;  /* 0x00000002ff007424 */ /* 0x000fe200078e00ff */
[----:B------:R-:W-:Y:S02]  /*20390*/  FMNMX.FTZ R4, R187, R4, !PT ;  /* 0x00000004bb047209 */ /* 0x000fe40007810000 */
        /* <DEDUP_REMOVED lines=70> */
[----:B------:R-:W-:Y:S05]  /*20800*/  CALL.REL.NOINC `($__internal_23_$__cuda_sm70_shflsync_bfly_p) ;  /* 0x00001a2000007944 */ /* 0x000fea0003c00000 */
[----:B------:R-:W-:Y:S01]  /*20810*/  FMNMX.FTZ R4, R4, R0, !PT ;  /* 0x0000000004047209 */ /* 0x000fe20007810000 */
[----:B------:R-:W-:Y:S01]  /*20820*/  IMAD.MOV.U32 R0, RZ, RZ, 0x1 ;  /* 0x00000001ff007424 */ /* 0x000fe200078e00ff */
[----:B------:R-:W-:Y:S02]  /*20830*/  MOV R2, 0x20850 ;  /* 0x0002085000027802 */ /* 0x000fe40000000f00 */
        /* <DEDUP_REMOVED lines=28> */
[----:B------:R-:W-:-:S05]  /*20a00*/  BRA `(.L_x_1777) ;  /* 0xffff416000007947 */ /* 0x000fca000383ffff */
.L_x_1672:
[----:B-1--4-:R-:W-:Y:S01]  /*20a10*/  MOV R2, RZ ;  /* 0x000000ff00027202 */ /* 0x012fe20000000f00 */
[----:B------:R-:W-:Y:S01]  /*20a20*/  IMAD.MOV.U32 R215, RZ, RZ, R4 ;  /* 0x000000ffffd77224 */ /* 0x000fe200078e0004 */
[----:B------:R-:W-:Y:S01]  /*20a30*/  MOV R3, 0x20a60 ;  /* 0x00020a6000037802 */ /* 0x000fe20000000f00 */
[----:B------:R-:W-:Y:S02]  /*20a40*/  IMAD.MOV.U32 R216, RZ, RZ, 0x1c1f ;  /* 0x00001c1fffd87424 */ /* 0x000fe400078e00ff */
[----:B------:R-:W-:Y:S05]  /*20a50*/  CALL.REL.NOINC `($__internal_24_$__cuda_sm70_shflsync_idx_p) ;  /* 0x0000183000007944 */ /* 0x000fea0003c00000 */
[----:B------:R-:W-:Y:S01]  /*20a60*/  MOV R0, R215 ;  /* 0x000000d700007202 */ /* 0x000fe20000000f00 */
[----:B------:R-:W-:-:S05]  /*20a70*/  BRA `(.L_x_1778) ;  /* 0xffff5ba000007947 */ /* 0x000fca000383ffff */
.L_x_1675:
[----:B--2---:R-:W-:Y:S01]  /*20a80*/  MOV R2, 0x1 ;  /* 0x0000000100027802 */ /* 0x004fe20000000f00 */
[----:B------:R-:W-:Y:S01]  /*20a90*/  IMAD.MOV.U32 R215, RZ, RZ, R4 ;  /* 0x000000ffffd77224 */ /* 0x000fe200078e0004 */
[----:B------:R-:W-:Y:S01]  /*20aa0*/  MOV R3, 0x20ad0 ;  /* 0x00020ad000037802 */ /* 0x000fe20000000f00 */
[----:B------:R-:W-:Y:S02]  /*20ab0*/  IMAD.MOV.U32 R216, RZ, RZ, 0x1c1f ;  /* 0x00001c1fffd87424 */ /* 0x000fe400078e00ff */
[----:B------:R-:W-:Y:S05]  /*20ac0*/  CALL.REL.NOINC `($__internal_24_$__cuda_sm70_shflsync_idx_p) ;  /* 0x000017c000007944 */ /* 0x000fea0003c00000 */
        /* <DEDUP_REMOVED lines=8> */
.L_x_1678:
[----:B------:R-:W-:Y:S01]  /*20b50*/  MOV R2, RZ ;  /* 0x000000ff00027202 */ /* 0x000fe20000000f00 */
[----:B------:R-:W-:Y:S01]  /*20b60*/  IMAD.MOV.U32 R215, RZ, RZ, R174 ;  /* 0x000000ffffd77224 */ /* 0x000fe200078e00ae */
[----:B------:R-:W-:Y:S01]  /*20b70*/  MOV R3, 0x20ba0 ;  /* 0x00020ba000037802 */ /* 0x000fe20000000f00 */
[----:B------:R-:W-:Y:S02]  /*20b80*/  IMAD.MOV.U32 R216, RZ, RZ, 0x1c1f ;  /* 0x00001c1fffd87424 */ /* 0x000fe400078e00ff */
[----:B------:R-:W-:Y:S05]  /*20b90*/  CALL.REL.NOINC `($__internal_24_$__cuda_sm70_shflsync_idx_p) ;  /* 0x000016f000007944 */ /* 0x000fea0003c00000 */
[----:B------:R-:W-:Y:S01]  /*20ba0*/  MOV R4, R215 ;  /* 0x000000d700047202 */ /* 0x000fe20000000f00 */
[----:B------:R-:W-:-:S05]  /*20bb0*/  BRA `(.L_x_1780) ;  /* 0xffff65b000007947 */ /* 0x000fca000383ffff */
.L_x_1679:
[----:B------:R-:W-:Y:S01]  /*20bc0*/  MOV R2, RZ ;  /* 0x000000ff00027202 */ /* 0x000fe20000000f00 */
[----:B------:R-:W-:Y:S01]  /*20bd0*/  IMAD.MOV.U32 R215, RZ, RZ, R175 ;  /* 0x000000ffffd77224 */ /* 0x000fe200078e00af */
[----:B------:R-:W-:Y:S01]  /*20be0*/  MOV R3, 0x20c10 ;  /* 0x00020c1000037802 */ /* 0x000fe20000000f00 */
[----:B------:R-:W-:Y:S02]  /*20bf0*/  IMAD.MOV.U32 R216, RZ, RZ, 0x1c1f ;  /* 0x00001c1fffd87424 */ /* 0x000fe400078e00ff */
[----:B-12---:R-:W-:Y:S05]  /*20c00*/  CALL.REL.NOINC `($__internal_24_$__cuda_sm70_shflsync_idx_p) ;  /* 0x0000168000007944 */ /* 0x006fea0003c00000 */
[----:B------:R-:W-:Y:S01]  /*20c10*/  MOV R0, R215 ;  /* 0x000000d700007202 */ /* 0x000fe20000000f00 */
[----:B------:R-:W-:-:S05]  /*20c20*/  BRA `(.L_x_1781) ;  /* 0xffff656000007947 */ /* 0x000fca000383ffff */
.L_x_1680:
[----:B----4-:R-:W-:Y:S01]  /*20c30*/  MOV R2, 0x1 ;  /* 0x0000000100027802 */ /* 0x010fe20000000f00 */
[----:B------:R-:W-:Y:S01]  /*20c40*/  IMAD.MOV.U32 R215, RZ, RZ, R174 ;  /* 0x000000ffffd77224 */ /* 0x000fe200078e00ae */
[----:B------:R-:W-:Y:S01]  /*20c50*/  MOV R3, 0x20c80 ;  /* 0x00020c8000037802 */ /* 0x000fe20000000f00 */
[----:B------:R-:W-:Y:S03]  /*20c60*/  IMAD.MOV.U32 R216, RZ, RZ, 0x1c1f ;  /* 0x00001c1fffd87424 */ /* 0x000fe600078e00ff */
[----:B-1-3--:R-:W-:Y:S05]  /*20c70*/  CALL.REL.NOINC `($__internal_24_$__cuda_sm70_shflsync_idx_p) ;  /* 0x0000161000007944 */ /* 0x00afea0003c00000 */
        /* <DEDUP_REMOVED lines=8> */
.L_x_1681:
[----:B------:R-:W-:Y:S02]  /*20d00*/  MOV R0, 0x2 ;  /* 0x0000000200007802 */ /* 0x000fe40000000f00 */
[----:B------:R-:W-:Y:S02]  /*20d10*/  MOV R2, 0x20d30 ;  /* 0x00020d3000027802 */ /* 0x000fe40000000f00 */
[----:B--2---:R-:W-:Y:S05]  /*20d20*/  CALL.REL.NOINC `($__internal_23_$__cuda_sm70_shflsync_bfly_p) ;  /* 0x0000150000007944 */ /* 0x004fea0003c00000 */
[----:B------:R-:W-:-:S05]  /*20d30*/  BRA `(.L_x_1783) ;  /* 0xffff695000007947 */ /* 0x000fca000383ffff */
.L_x_1682:
[----:B------:R-:W-:Y:S02]  /*20d40*/  MOV R0, 0x1 ;  /* 0x0000000100007802 */ /* 0x000fe40000000f00 */
[----:B------:R-:W-:Y:S02]  /*20d50*/  MOV R2, 0x20d70 ;  /* 0x00020d7000027802 */ /* 0x000fe40000000f00 */
[----:B--2---:R-:W-:Y:S05]  /*20d60*/  CALL.REL.NOINC `($__internal_23_$__cuda_sm70_shflsync_bfly_p) ;  /* 0x000014c000007944 */ /* 0x004fea0003c00000 */
        /* <DEDUP_REMOVED lines=28> */
.L_x_1684:
[----:B------:R-:W-:Y:S01]  /*20f30*/  IMAD.MOV.U32 R4, RZ, RZ, R214 ;  /* 0x000000ffff047224 */ /* 0x000fe200078e00d6 */
[----:B------:R-:W-:-:S02]  /*20f40*/  MOV R0, 0x2 ;  /* 0x0000000200007802 */ /* 0x000fc40000000f00 */
[----:B------:R-:W-:Y:S02]  /*20f50*/  MOV R2, 0x20f70 ;  /* 0x00020f7000027802 */ /* 0x000fe40000000f00 */
[----:B------:R-:W-:Y:S05]  /*20f60*/  CALL.REL.NOINC `($__internal_23_$__cuda_sm70_shflsync_bfly_p) ;  /* 0x000012c000007944 */ /* 0x000fea0003c00000 */
[----:B------:R-:W-:Y:S05]  /*20f70*/  BRA `(.L_x_1785) ;  /* 0xffff7fd000007947 */ /* 0x000fea000383ffff */
.L_x_1685:
[----:B------:R-:W-:Y:S02]  /*20f80*/  MOV R0, 0x1 ;  /* 0x0000000100007802 */ /* 0x000fe40000000f00 */
[----:B------:R-:W-:Y:S02]  /*20f90*/  MOV R2, 0x20fb0 ;  /* 0x00020fb000027802 */ /* 0x000fe40000000f00 */
[----:B-1----:R-:W-:Y:S05]  /*20fa0*/  CALL.REL.NOINC `($__internal_23_$__cuda_sm70_shflsync_bfly_p) ;  /* 0x0000128000007944 */ /* 0x002fea0003c00000 */
[----:B------:R-:W-:Y:S01]  /*20fb0*/  FADD.FTZ R9, R4, R0 ;  /* 0x0000000004097221 */ /* 0x000fe20000010000 */
[----:B------:R-:W-:Y:S02]  /*20fc0*/  MOV R4, R213 ;  /* 0x000000d500047202 */ /* 0x000fe40000000f00 */
[----:B------:R-:W-:Y:S02]  /*20fd0*/  MOV R0, 0x2 ;  /* 0x0000000200007802 */ /* 0x000fe40000000f00 */
[----:B------:R-:W-:Y:S02]  /*20fe0*/  MOV R2, 0x21000 ;  /* 0x0002100000027802 */ /* 0x000fe40000000f00 */
[----:B------:R-:W-:Y:S05]  /*20ff0*/  CALL.REL.NOINC `($__internal_23_$__cuda_sm70_shflsync_bfly_p) ;  /* 0x0000123000007944 */ /* 0x000fea0003c00000 */
[----:B------:R-:W-:Y:S01]  /*21000*/  FADD.FTZ R8, R213, R0 ;  /* 0x00000000d5087221 */ /* 0x000fe20000010000 */
[----:B------:R-:W-:Y:S02]  /*21010*/  MOV R0, 0x1 ;  /* 0x0000000100007802 */ /* 0x000fe40000000f00 */
[----:B------:R-:W-:-:S02]  /*21020*/  MOV R2, 0x21050 ;  /* 0x0002105000027802 */ /* 0x000fc40000000f00 */
[----:B------:R-:W-:Y:S02]  /*21030*/  MOV R4, R8 ;  /* 0x0000000800047202 */ /* 0x000fe40000000f00 */
[----:B------:R-:W-:Y:S05]  /*21040*/  CALL.REL.NOINC `($__internal_23_$__cuda_sm70_shflsync_bfly_p) ;  /* 0x000011e000007944 */ /* 0x000fea0003c00000 */
[----:B------:R-:W-:Y:S01]  /*21050*/  FADD.FTZ R8, R8, R0 ;  /* 0x0000000008087221 */ /* 0x000fe20000010000 */
[----:B------:R-:W-:Y:S02]  /*21060*/  MOV R4, R231 ;  /* 0x000000e700047202 */ /* 0x000fe40000000f00 */
[----:B------:R-:W-:Y:S02]  /*21070*/  MOV R0, 0x2 ;  /* 0x0000000200007802 */ /* 0x000fe40000000f00 */
[----:B------:R-:W-:Y:S02]  /*21080*/  MOV R2, 0x210a0 ;  /* 0x000210a000027802 */ /* 0x000fe40000000f00 */
[----:B------:R-:W-:Y:S05]  /*21090*/  CALL.REL.NOINC `($__internal_23_$__cuda_sm70_shflsync_bfly_p) ;  /* 0x0000119000007944 */ /* 0x000fea0003c00000 */
[----:B------:R-:W-:Y:S01]  /*210a0*/  FADD.FTZ R6, R231, R0 ;  /* 0x00000000e7067221 */ /* 0x000fe20000010000 */
[----:B------:R-:W-:Y:S02]  /*210b0*/  MOV R0, 0x1 ;  /* 0x0000000100007802 */ /* 0x000fe40000000f00 */
[----:B------:R-:W-:Y:S02]  /*210c0*/  MOV R2, 0x210f0 ;  /* 0x000210f000027802 */ /* 0x000fe40000000f00 */
[----:B------:R-:W-:-:S02]  /*210d0*/  MOV R4, R6 ;  /* 0x0000000600047202 */ /* 0x000fc40000000f00 */
[----:B------:R-:W-:Y:S05]  /*210e0*/  CALL.REL.NOINC `($__internal_23_$__cuda_sm70_shflsync_bfly_p) ;  /* 0x0000114000007944 */ /* 0x000fea0003c00000 */
[----:B------:R-:W-:Y:S01]  /*210f0*/  FADD.FTZ R6, R6, R0 ;  /* 0x0000000006067221 */ /* 0x000fe20000010000 */
[----:B------:R-:W-:-:S02]  /*21100*/  MOV R4, R232 ;  /* 0x000000e800047202 */ /* 0x000fc40000000f00 */
[----:B------:R-:W-:Y:S02]  /*21110*/  MOV R0, 0x2 ;  /* 0x0000000200007802 */ /* 0x000fe40000000f00 */
[----:B------:R-:W-:Y:S02]  /*21120*/  MOV R2, 0x21140 ;  /* 0x0002114000027802 */ /* 0x000fe40000000f00 */
[----:B------:R-:W-:Y:S05]  /*21130*/  CALL.REL.NOINC `($__internal_23_$__cuda_sm70_shflsync_bfly_p) ;  /* 0x000010f000007944 */ /* 0x000fea0003c00000 */
[----:B------:R-:W-:Y:S01]  /*21140*/  FADD.FTZ R10, R232, R0 ;  /* 0x00000000e80a7221 */ /* 0x000fe20000010000 */
[----:B------:R-:W-:Y:S02]  /*21150*/  MOV R0, 0x1 ;  /* 0x0000000100007802 */ /* 0x000fe40000000f00 */
[----:B------:R-:W-:Y:S02]  /*21160*/  MOV R2, 0x21190 ;  /* 0x0002119000027802 */ /* 0x000fe40000000f00 */
[----:B------:R-:W-:Y:S02]  /*21170*/  MOV R4, R10 ;  /* 0x0000000a00047202 */ /* 0x000fe40000000f00 */
[----:B------:R-:W-:Y:S05]  /*21180*/  CALL.REL.NOINC `($__internal_23_$__cuda_sm70_shflsync_bfly_p) ;  /* 0x000010a000007944 */ /* 0x000fea0003c00000 */
[----:B------:R-:W-:Y:S01]  /*21190*/  MOV R12, R0 ;  /* 0x00000000000c7202 */ /* 0x000fe20000000f00 */
[----:B------:R-:W-:Y:S05]  /*211a0*/  BRA `(.L_x_1786) ;  /* 0xffff7e9000007947 */ /* 0x000fea000383ffff */
.L_x_1692:
[----:B--23--:R-:W-:Y:S01]  /*211b0*/  IMAD.MOV.U32 R215, RZ, RZ, R6 ;  /* 0x000000ffffd77224 */ /* 0x00cfe200078e0006 */
[----:B------:R-:W-:Y:S01]  /*211c0*/  MOV R2, RZ ;  /* 0x000000ff00027202 */ /* 0x000fe20000000f00 */
[----:B------:R-:W-:Y:S01]  /*211d0*/  IMAD.MOV.U32 R216, RZ, RZ, 0x1c1f ;  /* 0x00001c1fffd87424 */ /* 0x000fe200078e00ff */
[----:B------:R-:W-:-:S02]  /*211e0*/  MOV R3, 0x21200 ;  /* 0x0002120000037802 */ /* 0x000fc40000000f00 */
[----:B-1--4-:R-:W-:Y:S05]  /*211f0*/  CALL.REL.NOINC `($__internal_24_$__cuda_sm70_shflsync_idx_p) ;  /* 0x0000109000007944 */ /* 0x012fea0003c00000 */
[----:B------:R-:W-:Y:S01]  /*21200*/  MOV R4, R215 ;  /* 0x000000d700047202 */ /* 0x000fe20000000f00 */
[----:B------:R-:W-:Y:S05]  /*21210*/  BRA `(.L_x_1787) ;  /* 0xffff98d000007947 */ /* 0x000fea000383ffff */
.L_x_1693:
[----:B------:R-:W-:Y:S01]  /*21220*/  IMAD.MOV.U32 R215, RZ, RZ, R12 ;  /* 0x000000ffffd77224 */ /* 0x000fe200078e000c */
[----:B------:R-:W-:Y:S01]  /*21230*/  MOV R2, RZ ;  /* 0x000000ff00027202 */ /* 0x000fe20000000f00 */
[----:B------:R-:W-:Y:S01]  /*21240*/  IMAD.MOV.U32 R216, RZ, RZ, 0x1c1f ;  /* 0x00001c1fffd87424 */ /* 0x000fe200078e00ff */
[----:B------:R-:W-:-:S02]  /*21250*/  MOV R3, 0x21270 ;  /* 0x0002127000037802 */ /* 0x000fc40000000f00 */
[----:B-1234-:R-:W-:Y:S05]  /*21260*/  CALL.REL.NOINC `($__internal_24_$__cuda_sm70_shflsync_idx_p) ;  /* 0x0000102000007944 */ /* 0x01efea0003c00000 */
[----:B------:R-:W-:Y:S01]  /*21270*/  MOV R2, R215 ;  /* 0x000000d700027202 */ /* 0x000fe20000000f00 */
[----:B------:R-:W-:Y:S05]  /*21280*/  BRA `(.L_x_1788) ;  /* 0xffff988000007947 */ /* 0x000fea000383ffff */
.L_x_1696:
[----:B------:R-:W-:Y:S01]  /*21290*/  IMAD.MOV.U32 R215, RZ, RZ, R6 ;  /* 0x000000ffffd77224 */ /* 0x000fe200078e0006 */
[----:B-1--4-:R-:W-:Y:S01]  /*212a0*/  MOV R2, 0x1 ;  /* 0x0000000100027802 */ /* 0x012fe20000000f00 */
[----:B------:R-:W-:Y:S01]  /*212b0*/  IMAD.MOV.U32 R216, RZ, RZ, 0x1c1f ;  /* 0x00001c1fffd87424 */ /* 0x000fe200078e00ff */
[----:B------:R-:W-:-:S02]  /*212c0*/  MOV R3, 0x212e0 ;  /* 0x000212e000037802 */ /* 0x000fc40000000f00 */
[----:B--23--:R-:W-:Y:S05]  /*212d0*/  CALL.REL.NOINC `($__internal_24_$__cuda_sm70_shflsync_idx_p) ;  /* 0x00000fb000007944 */ /* 0x00cfea0003c00000 */
        /* <DEDUP_REMOVED lines=8> */
.L_x_1699:
[----:B------:R-:W-:Y:S01]  /*21360*/  IMAD.MOV.U32 R215, RZ, RZ, R6 ;  /* 0x000000ffffd77224 */ /* 0x000fe200078e0006 */
[----:B-1----:R-:W-:Y:S01]  /*21370*/  MOV R2, 0x2 ;  /* 0x0000000200027802 */ /* 0x002fe20000000f00 */
[----:B------:R-:W-:Y:S01]  /*21380*/  IMAD.MOV.U32 R216, RZ, RZ, 0x1c1f ;  /* 0x00001c1fffd87424 */ /* 0x000fe200078e00ff */
[----:B------:R-:W-:Y:S02]  /*21390*/  MOV R3, 0x213b0 ;  /* 0x000213b000037802 */ /* 0x000fe40000000f00 */
[----:B--23--:R-:W-:Y:S05]  /*213a0*/  CALL.REL.NOINC `($__internal_24_$__cuda_sm70_shflsync_idx_p) ;  /* 0x00000ee000007944 */ /* 0x00cfea0003c00000 */
[----:B------:R-:W-:Y:S01]  /*213b0*/  MOV R4, R215 ;  /* 0x000000d700047202 */ /* 0x000fe20000000f00 */
[----:B------:R-:W-:Y:S05]  /*213c0*/  BRA `(.L_x_1790) ;  /* 0xffff9a4000007947 */ /* 0x000fea000383ffff */
.L_x_1700:
[----:B------:R-:W-:Y:S01]  /*213d0*/  IMAD.MOV.U32 R215, RZ, RZ, R12 ;  /* 0x000000ffffd77224 */ /* 0x000fe200078e000c */
[----:B-1----:R-:W-:Y:S01]  /*213e0*/  MOV R2, 0x2 ;  /* 0x0000000200027802 */ /* 0x002fe20000000f00 */
[----:B------:R-:W-:Y:S01]  /*213f0*/  IMAD.MOV.U32 R216, RZ, RZ, 0x1c1f ;  /* 0x00001c1fffd87424 */ /* 0x000fe200078e00ff */
[----:B------:R-:W-:Y:S02]  /*21400*/  MOV R3, 0x21420 ;  /* 0x0002142000037802 */ /* 0x000fe40000000f00 */
[----:B--234-:R-:W-:Y:S05]  /*21410*/  CALL.REL.NOINC `($__internal_24_$__cuda_sm70_shflsync_idx_p) ;  /* 0x00000e7000007944 */ /* 0x01cfea0003c00000 */
[----:B------:R-:W-:Y:S01]  /*21420*/  MOV R2, R215 ;  /* 0x000000d700027202 */ /* 0x000fe20000000f00 */
[----:B------:R-:W-:Y:S05]  /*21430*/  BRA `(.L_x_1791) ;  /* 0xffff99f000007947 */ /* 0x000fea000383ffff */
.L_x_1703:
[----:B------:R-:W-:Y:S01]  /*21440*/  IMAD.MOV.U32 R215, RZ, RZ, R6 ;  /* 0x000000ffffd77224 */ /* 0x000fe200078e0006 */
[----:B--2---:R-:W-:Y:S01]  /*21450*/  MOV R2, 0x3 ;  /* 0x0000000300027802 */ /* 0x004fe20000000f00 */
[----:B------:R-:W-:Y:S01]  /*21460*/  IMAD.MOV.U32 R216, RZ, RZ, 0x1c1f ;  /* 0x00001c1fffd87424 */ /* 0x000fe200078e00ff */
[----:B------:R-:W-:-:S02]  /*21470*/  MOV R3, 0x21490 ;  /* 0x0002149000037802 */ /* 0x000fc40000000f00 */
        /* <DEDUP_REMOVED lines=9> */
.L_x_1705:
[----:B------:R-:W-:Y:S01]  /*21510*/  IMAD.MOV.U32 R215, RZ, RZ, R5 ;  /* 0x000000ffffd77224 */ /* 0x000fe200078e0005 */
[----:B------:R-:W-:Y:S01]  /*21520*/  MOV R2, RZ ;  /* 0x000000ff00027202 */ /* 0x000fe20000000f00 */
[----:B------:R-:W-:Y:S01]  /*21530*/  IMAD.MOV.U32 R216, RZ, RZ, 0x1c1f ;  /* 0x00001c1fffd87424 */ /* 0x000fe200078e00ff */
[----:B------:R-:W-:Y:S02]  /*21540*/  MOV R3, 0x21560 ;  /* 0x0002156000037802 */ /* 0x000fe40000000f00 */
[----:B------:R-:W-:Y:S05]  /*21550*/  CALL.REL.NOINC `($__internal_24_$__cuda_sm70_shflsync_idx_p) ;  /* 0x00000d3000007944 */ /* 0x000fea0003c00000 */
[----:B------:R-:W-:Y:S01]  /*21560*/  MOV R4, R215 ;  /* 0x000000d700047202 */ /* 0x000fe20000000f00 */
[----:B------:R-:W-:Y:S05]  /*21570*/  BRA `(.L_x_1793) ;  /* 0xffff9db000007947 */ /* 0x000fea000383ffff */
.L_x_1706:
[----:B------:R-:W-:Y:S01]  /*21580*/  IMAD.MOV.U32 R215, RZ, RZ, R6 ;  /* 0x000000ffffd77224 */ /* 0x000fe200078e0006 */
[----:B------:R-:W-:Y:S01]  /*21590*/  MOV R2, RZ ;  /* 0x000000ff00027202 */ /* 0x000fe20000000f00 */
[----:B------:R-:W-:Y:S01]  /*215a0*/  IMAD.MOV.U32 R216, RZ, RZ, 0x1c1f ;  /* 0x00001c1fffd87424 */ /* 0x000fe200078e00ff */
[----:B------:R-:W-:Y:S02]  /*215b0*/  MOV R3, 0x215d0 ;  /* 0x000215d000037802 */ /* 0x000fe40000000f00 */
[----:B-12---:R-:W-:Y:S05]  /*215c0*/  CALL.REL.NOINC `($__internal_24_$__cuda_sm70_shflsync_idx_p) ;  /* 0x00000cc000007944 */ /* 0x006fea0003c00000 */
[----:B------:R-:W-:Y:S01]  /*215d0*/  MOV R0, R215 ;  /* 0x000000d700007202 */ /* 0x000fe20000000f00 */
[----:B------:R-:W-:Y:S05]  /*215e0*/  BRA `(.L_x_1794) ;  /* 0xffff9d6000007947 */ /* 0x000fea000383ffff */
.L_x_1709:
        /* <DEDUP_REMOVED lines=13> */
.L_x_1712:
[----:B------:R-:W-:Y:S01]  /*216c0*/  IMAD.MOV.U32 R215, RZ, RZ, R5 ;  /* 0x000000ffffd77224 */ /* 0x000fe200078e0005 */
[----:B----4-:R-:W-:Y:S01]  /*216d0*/  MOV R2, 0x2 ;  /* 0x0000000200027802 */ /* 0x010fe20000000f00 */
[----:B------:R-:W-:Y:S01]  /*216e0*/  IMAD.MOV.U32 R216, RZ, RZ, 0x1c1f ;  /* 0x00001c1fffd87424 */ /* 0x000fe200078e00ff */
[----:B------:R-:W-:Y:S02]  /*216f0*/  MOV R3, 0x21710 ;  /* 0x0002171000037802 */ /* 0x000fe40000000f00 */
[----:B-123--:R-:W-:Y:S05]  /*21700*/  CALL.REL.NOINC `($__internal_24_$__cuda_sm70_shflsync_idx_p) ;  /* 0x00000b8000007944 */ /* 0x00efea0003c00000 */
[----:B------:R-:W-:Y:S01]  /*21710*/  MOV R4, R215 ;  /* 0x000000d700047202 */ /* 0x000fe20000000f00 */
[----:B------:R-:W-:Y:S05]  /*21720*/  BRA `(.L_x_1796) ;  /* 0xffffa5d000007947 */ /* 0x000fea000383ffff */
.L_x_1713:
[----:B------:R-:W-:Y:S01]  /*21730*/  IMAD.MOV.U32 R215, RZ, RZ, R6 ;  /* 0x000000ffffd77224 */ /* 0x000fe200078e0006 */
[----:B----4-:R-:W-:Y:S01]  /*21740*/  MOV R2, 0x2 ;  /* 0x0000000200027802 */ /* 0x010fe20000000f00 */
[----:B------:R-:W-:Y:S01]  /*21750*/  IMAD.MOV.U32 R216, RZ, RZ, 0x1c1f ;  /* 0x00001c1fffd87424 */ /* 0x000fe200078e00ff */
[----:B------:R-:W-:Y:S02]  /*21760*/  MOV R3, 0x21780 ;  /* 0x0002178000037802 */ /* 0x000fe40000000f00 */
[----:B-123--:R-:W-:Y:S05]  /*21770*/  CALL.REL.NOINC `($__internal_24_$__cuda_sm70_shflsync_idx_p) ;  /* 0x00000b1000007944 */ /* 0x00efea0003c00000 */
[----:B------:R-:W-:Y:S01]  /*21780*/  MOV R0, R215 ;  /* 0x000000d700007202 */ /* 0x000fe20000000f00 */
[----:B------:R-:W-:Y:S05]  /*21790*/  BRA `(.L_x_1797) ;  /* 0xffffa58000007947 */ /* 0x000fea000383ffff */
.L_x_1716:
        /* <DEDUP_REMOVED lines=13> */
.L_x_1720:
[----:B------:R-:W-:Y:S01]  /*21870*/  IMAD.MOV.U32 R215, RZ, RZ, R5 ;  /* 0x000000ffffd77224 */ /* 0x000fe200078e0005 */
[----:B------:R-:W-:Y:S01]  /*21880*/  MOV R2, RZ ;  /* 0x000000ff00027202 */ /* 0x000fe20000000f00 */
[----:B------:R-:W-:Y:S01]  /*21890*/  IMAD.MOV.U32 R216, RZ, RZ, 0x1c1f ;  /* 0x00001c1fffd87424 */ /* 0x000fe200078e00ff */
[----:B------:R-:W-:Y:S02]  /*218a0*/  MOV R3, 0x218c0 ;  /* 0x000218c000037802 */ /* 0x000fe40000000f00 */
[----:B------:R-:W-:Y:S05]  /*218b0*/  CALL.REL.NOINC `($__internal_24_$__cuda_sm70_shflsync_idx_p) ;  /* 0x000009d000007944 */ /* 0x000fea0003c00000 */
[----:B------:R-:W-:Y:S01]  /*218c0*/  MOV R4, R215 ;  /* 0x000000d700047202 */ /* 0x000fe20000000f00 */
[----:B------:R-:W-:Y:S05]  /*218d0*/  BRA `(.L_x_1799) ;  /* 0xffffb60000007947 */ /* 0x000fea000383ffff */
.L_x_1721:
[----:B------:R-:W-:Y:S01]  /*218e0*/  IMAD.MOV.U32 R215, RZ, RZ, R13 ;  /* 0x000000ffffd77224 */ /* 0x000fe200078e000d */
[----:B------:R-:W-:Y:S01]  /*218f0*/  MOV R2, RZ ;  /* 0x000000ff00027202 */ /* 0x000fe20000000f00 */
[----:B------:R-:W-:Y:S01]  /*21900*/  IMAD.MOV.U32 R216, RZ, RZ, 0x1c1f ;  /* 0x00001c1fffd87424 */ /* 0x000fe200078e00ff */
[----:B------:R-:W-:Y:S02]  /*21910*/  MOV R3, 0x21930 ;  /* 0x0002193000037802 */ /* 0x000fe40000000f00 */
[----:B-12---:R-:W-:Y:S05]  /*21920*/  CALL.REL.NOINC `($__internal_24_$__cuda_sm70_shflsync_idx_p) ;  /* 0x0000096000007944 */ /* 0x006fea0003c00000 */
[----:B------:R-:W-:Y:S01]  /*21930*/  MOV R0, R215 ;  /* 0x000000d700007202 */ /* 0x000fe20000000f00 */
[----:B------:R-:W-:Y:S05]  /*21940*/  BRA `(.L_x_1800) ;  /* 0xffffb5b000007947 */ /* 0x000fea000383ffff */
.L_x_1724:
        /* <DEDUP_REMOVED lines=13> */
.L_x_1727:
[----:B------:R-:W-:Y:S01]  /*21a20*/  IMAD.MOV.U32 R215, RZ, RZ, R5 ;  /* 0x000000ffffd77224 */ /* 0x000fe200078e0005 */
[----:B-1----:R-:W-:Y:S01]  /*21a30*/  MOV R2, 0x2 ;  /* 0x0000000200027802 */ /* 0x002fe20000000f00 */
[----:B------:R-:W-:Y:S01]  /*21a40*/  IMAD.MOV.U32 R216, RZ, RZ, 0x1c1f ;  /* 0x00001c1fffd87424 */ /* 0x000fe200078e00ff */
[----:B------:R-:W-:Y:S02]  /*21a50*/  MOV R3, 0x21a70 ;  /* 0x00021a7000037802 */ /* 0x000fe40000000f00 */
[----:B--234-:R-:W-:Y:S05]  /*21a60*/  CALL.REL.NOINC `($__internal_24_$__cuda_sm70_shflsync_idx_p) ;  /* 0x0000082000007944 */ /* 0x01cfea0003c00000 */
[----:B------:R-:W-:Y:S01]  /*21a70*/  MOV R4, R215 ;  /* 0x000000d700047202 */ /* 0x000fe20000000f00 */
[----:B------:R-:W-:Y:S05]  /*21a80*/  BRA `(.L_x_1802) ;  /* 0xffffb78000007947 */ /* 0x000fea000383ffff */
.L_x_1728:
[----:B------:R-:W-:Y:S01]  /*21a90*/  IMAD.MOV.U32 R215, RZ, RZ, R13 ;  /* 0x000000ffffd77224 */ /* 0x000fe200078e000d */
[----:B------:R-:W-:Y:S01]  /*21aa0*/  MOV R2, 0x2 ;  /* 0x0000000200027802 */ /* 0x000fe20000000f00 */
[----:B------:R-:W-:Y:S01]  /*21ab0*/  IMAD.MOV.U32 R216, RZ, RZ, 0x1c1f ;  /* 0x00001c1fffd87424 */ /* 0x000fe200078e00ff */
[----:B------:R-:W-:Y:S02]  /*21ac0*/  MOV R3, 0x21ae0 ;  /* 0x00021ae000037802 */ /* 0x000fe40000000f00 */
[----:B-1234-:R-:W-:Y:S05]  /*21ad0*/  CALL.REL.NOINC `($__internal_24_$__cuda_sm70_shflsync_idx_p) ;  /* 0x000007b000007944 */ /* 0x01efea0003c00000 */
[----:B------:R-:W-:Y:S01]  /*21ae0*/  MOV R0, R215 ;  /* 0x000000d700007202 */ /* 0x000fe20000000f00 */
[----:B------:R-:W-:Y:S05]  /*21af0*/  BRA `(.L_x_1803) ;  /* 0xffffb73000007947 */ /* 0x000fea000383ffff */
.L_x_1731:
[----:B------:R-:W-:Y:S01]  /*21b00*/  IMAD.MOV.U32 R215, RZ, RZ, R5 ;  /* 0x000000ffffd77224 */ /* 0x000fe200078e0005 */
[----:B-1----:R-:W-:Y:S01]  /*21b10*/  MOV R2, 0x3 ;  /* 0x0000000300027802 */ /* 0x002fe20000000f00 */
[----:B------:R-:W-:Y:S01]  /*21b20*/  IMAD.MOV.U32 R216, RZ, RZ, 0x1c1f ;  /* 0x00001c1fffd87424 */ /* 0x000fe200078e00ff */
[----:B------:R-:W-:-:S02]  /*21b30*/  MOV R3, 0x21b50 ;  /* 0x00021b5000037802 */ /* 0x000fc40000000f00 */
[----:B--234-:R-:W-:Y:S05]  /*21b40*/  CALL.REL.NOINC `($__internal_24_$__cuda_sm70_shflsync_idx_p) ;  /* 0x0000074000007944 */ /* 0x01cfea0003c00000 */
        /* <DEDUP_REMOVED lines=8> */
.L_x_1733:
[----:B------:R-:W-:Y:S01]  /*21bd0*/  IMAD.MOV.U32 R215, RZ, RZ, R76 ;  /* 0x000000ffffd77224 */ /* 0x000fe200078e004c */
[----:B------:R-:W-:Y:S01]  /*21be0*/  MOV R2, RZ ;  /* 0x000000ff00027202 */ /* 0x000fe20000000f00 */
[----:B------:R-:W-:Y:S01]  /*21bf0*/  IMAD.MOV.U32 R216, RZ, RZ, 0x1f ;  /* 0x0000001fffd87424 */ /* 0x000fe200078e00ff */
[----:B------:R-:W-:Y:S02]  /*21c00*/  MOV R3, 0x21c20 ;  /* 0x00021c2000037802 */ /* 0x000fe40000000f00 */
[----:B------:R-:W-:Y:S05]  /*21c10*/  CALL.REL.NOINC `($__internal_24_$__cuda_sm70_shflsync_idx_p) ;  /* 0x0000067000007944 */ /* 0x000fea0003c00000 */
[----:B------:R-:W-:Y:S01]  /*21c20*/  MOV R10, R215 ;  /* 0x000000d7000a7202 */ /* 0x000fe20000000f00 */
[----:B------:R-:W-:Y:S05]  /*21c30*/  BRA `(.L_x_1805) ;  /* 0xffffb9c000007947 */ /* 0x000fea000383ffff */
.L_x_1734:
[----:B------:R-:W-:Y:S01]  /*21c40*/  IMAD.MOV.U32 R215, RZ, RZ, R76 ;  /* 0x000000ffffd77224 */ /* 0x000fe200078e004c */
[----:B------:R-:W-:Y:S01]  /*21c50*/  MOV R2, 0x1 ;  /* 0x0000000100027802 */ /* 0x000fe20000000f00 */
[----:B------:R-:W-:Y:S01]  /*21c60*/  IMAD.MOV.U32 R216, RZ, RZ, 0x1f ;  /* 0x0000001fffd87424 */ /* 0x000fe200078e00ff */
[----:B------:R-:W-:Y:S02]  /*21c70*/  MOV R3, 0x21c90 ;  /* 0x00021c9000037802 */ /* 0x000fe40000000f00 */
[----:B-12---:R-:W-:Y:S05]  /*21c80*/  CALL.REL.NOINC `($__internal_24_$__cuda_sm70_shflsync_idx_p) ;  /* 0x0000060000007944 */ /* 0x006fea0003c00000 */
[----:B------:R-:W-:Y:S01]  /*21c90*/  MOV R9, R215 ;  /* 0x000000d700097202 */ /* 0x000fe20000000f00 */
[----:B------:R-:W-:Y:S05]  /*21ca0*/  BRA `(.L_x_1806) ;  /* 0xffffb97000007947 */ /* 0x000fea000383ffff */
.L_x_1735:
[----:B------:R-:W-:Y:S02]  /*21cb0*/  MOV R3, 0x1 ;  /* 0x0000000100037802 */ /* 0x000fe40000000f00 */
[----:B------:R-:W-:-:S02]  /*21cc0*/  MOV R2, 0x21ce0 ;  /* 0x00021ce000027802 */ /* 0x000fc40000000f00 */
[----:B-1234-:R-:W-:Y:S05]  /*21cd0*/  CALL.REL.NOINC `($__internal_25_$__cuda_sm70_shflsync_up_p) ;  /* 0x0000061000007944 */ /* 0x01efea0003c00000 */
[----:B------:R-:W-:Y:S05]  /*21ce0*/  BRA `(.L_x_1807) ;  /* 0xffffba6000007947 */ /* 0x000fea000383ffff */
.L_x_1736:
[----:B------:R-:W-:Y:S02]  /*21cf0*/  MOV R3, 0x2 ;  /* 0x0000000200037802 */ /* 0x000fe40000000f00 */
[----:B------:R-:W-:-:S02]  /*21d00*/  MOV R2, 0x21d20 ;  /* 0x00021d2000027802 */ /* 0x000fc40000000f00 */
[----:B--2-4-:R-:W-:Y:S05]  /*21d10*/  CALL.REL.NOINC `($__internal_25_$__cuda_sm70_shflsync_up_p) ;  /* 0x000005d000007944 */ /* 0x014fea0003c00000 */
        /* <DEDUP_REMOVED lines=24> */
.L_x_1740:
[----:B------:R-:W-:Y:S02]  /*21ea0*/  MOV R3, 0x1 ;  /* 0x0000000100037802 */ /* 0x000fe40000000f00 */
[----:B------:R-:W-:Y:S02]  /*21eb0*/  MOV R2, 0x21ed0 ;  /* 0x00021ed000027802 */ /* 0x000fe40000000f00 */
[----:B------:R-:W-:Y:S05]  /*21ec0*/  CALL.REL.NOINC `($__internal_25_$__cuda_sm70_shflsync_up_p) ;  /* 0x0000042000007944 */ /* 0x000fea0003c00000 */
[----:B------:R-:W-:Y:S01]  /*21ed0*/  MOV R2, R4 ;  /* 0x0000000400027202 */ /* 0x000fe20000000f00 */
[----:B------:R-:W-:Y:S05]  /*21ee0*/  BRA `(.L_x_1809) ;  /* 0xffffbad000007947 */ /* 0x000fea000383ffff */
.L_x_1741:
        /* <DEDUP_REMOVED lines=27> */
.L_x_1743:
[----:B------:R-:W-:Y:S02]  /*220a0*/  SEL R0, RZ, 0x1, P0 ;  /* 0x00000001ff007807 */ /* 0x000fe40000000000 */
[----:B------:R-:W-:Y:S02]  /*220b0*/  MOV R2, 0x220d0 ;  /* 0x000220d000027802 */ /* 0x000fe40000000f00 */
[----:B-1----:R-:W-:Y:S05]  /*220c0*/  CALL.REL.NOINC `($__internal_26_$__cuda_sm70_votesync_ballot) ;  /* 0x0000028000007944 */ /* 0x002fea0003c00000 */
[----:B------:R-:W-:Y:S01]  /*220d0*/  MOV R11, R0 ;  /* 0x00000000000b7202 */ /* 0x000fe20000000f00 */
[----:B------:R-:W-:Y:S05]  /*220e0*/  BRA `(.L_x_1811) ;  /* 0xffffba6000007947 */ /* 0x000fea000383ffff */
.L_x_1744:
[----:B------:R-:W-:Y:S01]  /*220f0*/  IMAD.MOV.U32 R215, RZ, RZ, R6 ;  /* 0x000000ffffd77224 */ /* 0x000fe200078e0006 */
[----:B------:R-:W-:Y:S01]  /*22100*/  MOV R2, R5 ;  /* 0x0000000500027202 */ /* 0x000fe20000000f00 */
[----:B------:R-:W-:Y:S01]  /*22110*/  IMAD.MOV.U32 R216, RZ, RZ, 0x1f ;  /* 0x0000001fffd87424 */ /* 0x000fe200078e00ff */
[----:B------:R-:W-:Y:S02]  /*22120*/  MOV R3, 0x22140 ;  /* 0x0002214000037802 */ /* 0x000fe40000000f00 */
[----:B-12---:R-:W-:Y:S05]  /*22130*/  CALL.REL.NOINC `($__internal_24_$__cuda_sm70_shflsync_idx_p) ;  /* 0x0000015000007944 */ /* 0x006fea0003c00000 */
[----:B------:R-:W-:Y:S01]  /*22140*/  IMAD.MOV.U32 R6, RZ, RZ, R215 ;  /* 0x000000ffff067224 */ /* 0x000fe200078e00d7 */
[----:B------:R-:W-:Y:S01]  /*22150*/  MOV R2, R5 ;  /* 0x0000000500027202 */ /* 0x000fe20000000f00 */
[----:B------:R-:W-:Y:S01]  /*22160*/  IMAD.MOV.U32 R215, RZ, RZ, R8 ;  /* 0x000000ffffd77224 */ /* 0x000fe200078e0008 */
[----:B------:R-:W-:-:S02]  /*22170*/  MOV R216, 0x1f ;  /* 0x0000001f00d87802 */ /* 0x000fc40000000f00 */
[----:B------:R-:W-:Y:S02]  /*22180*/  MOV R3, 0x221a0 ;  /* 0x000221a000037802 */ /* 0x000fe40000000f00 */
[----:B------:R-:W-:Y:S05]  /*22190*/  CALL.REL.NOINC `($__internal_24_$__cuda_sm70_shflsync_idx_p) ;  /* 0x000000f000007944 */ /* 0x000fea0003c00000 */
[----:B------:R-:W-:Y:S01]  /*221a0*/  MOV R0, R215 ;  /* 0x000000d700007202 */ /* 0x000fe20000000f00 */
[----:B------:R-:W-:Y:S05]  /*221b0*/  BRA `(.L_x_1812) ;  /* 0xffffba0000007947 */ /* 0x000fea000383ffff */
.L_x_1747:
[----:B------:R-:W-:Y:S01]  /*221c0*/  IMAD.MOV.U32 R215, RZ, RZ, R4 ;  /* 0x000000ffffd77224 */ /* 0x000fe200078e0004 */
[----:B------:R-:W-:Y:S01]  /*221d0*/  MOV R2, R5 ;  /* 0x0000000500027202 */ /* 0x000fe20000000f00 */
[----:B------:R-:W-:Y:S01]  /*221e0*/  IMAD.MOV.U32 R216, RZ, RZ, 0x1f ;  /* 0x0000001fffd87424 */ /* 0x000fe200078e00ff */
[----:B------:R-:W-:Y:S02]  /*221f0*/  MOV R3, 0x22210 ;  /* 0x0002221000037802 */ /* 0x000fe40000000f00 */
[----:B-12-4-:R-:W-:Y:S05]  /*22200*/  CALL.REL.NOINC `($__internal_24_$__cuda_sm70_shflsync_idx_p) ;  /* 0x0000008000007944 */ /* 0x016fea0003c00000 */
[----:B------:R-:W-:Y:S01]  /*22210*/  MOV R12, R215 ;  /* 0x000000d7000c7202 */ /* 0x000fe20000000f00 */
[----:B------:R-:W-:Y:S05]  /*22220*/  BRA `(.L_x_1746) ;  /* 0xffffb9f000007947 */ /* 0x000fea000383ffff */
        .weak           $__internal_23_$__cuda_sm70_shflsync_bfly_p
        .type           $__internal_23_$__cuda_sm70_shflsync_bfly_p,@function
        .size           $__internal_23_$__cuda_sm70_shflsync_bfly_p,($__internal_24_$__cuda_sm70_shflsync_idx_p - $__internal_23_$__cuda_sm70_shflsync_bfly_p)
$__internal_23_$__cuda_sm70_shflsync_bfly_p:
[----:B------:R-:W-:Y:S02]  /*22230*/  MOV R188, 0xffffffff ;  /* 0xffffffff00bc7802 */ /* 0x000fe40000000f00 */
[----:B------:R-:W-:Y:S02]  /*22240*/  MOV R3, 0x1f ;  /* 0x0000001f00037802 */ /* 0x000fe40000000f00 */
[----:B------:R-:W-:Y:S04]  /*22250*/  WARPSYNC R188 ;  /* 0x000000bc00007348 */ /* 0x000fe80003800000 */
[----:B------:R1:W2:Y:S02]  /*22260*/  SHFL.BFLY PT, R0, R4, R0, R3 ;  /* 0x0c00000004007389 */ /* 0x0002a400000e0003 */
[----:B-1----:R-:W-:-:S04]  /*22270*/  MOV R3, 0x0 ;  /* 0x0000000000037802 */ /* 0x002fc80000000f00 */
[----:B--2---:R-:W-:Y:S05]  /*22280*/  RET.REL.NODEC R2 `(_ZN7cutlass13device_kernelIN5flash19enable_sm80_to_sm89INS1_16FlashAttnFwdSm80INS1_25CollectiveMainloopFwdSm80ILi4ELi1ELb0EN4cute5tupleIJNS5_1CILi128EEENS7_ILi48EEENS7_ILi96EEEEEELi96ENS_6half_tEfNS_4arch4Sm80ELb1ELb0ELb0ELb1ELb1ELb1ELb1ELb1EEENS1_21CollectiveEpilogueFwdINS6_IJS8_SA_S9_EEENS6_IJNS7_ILi1EEESI_SI_EEESC_SE_Li128ELb1ELb1ELb1ELb0EEENS1_36VarlenDynamicPersistentTileSchedulerILi128ELi48ELi128ELi128ELb1ELb1ELb0ELb1ELb1ELb1EEEEEEEEEvNT_6ParamsE) ;  /* 0xfffddd7002007950 */ /* 0x004fea0003c3ffff */
        .weak           $__internal_24_$__cuda_sm70_shflsync_idx_p
        .type           $__internal_24_$__cuda_sm70_shflsync_idx_p,@function
        .size           $__internal_24_$__cuda_sm70_shflsync_idx_p,($__internal_25_$__cuda_sm70_shflsync_up_p - $__internal_24_$__cuda_sm70_shflsync_idx_p)
$__internal_24_$__cuda_sm70_shflsync_idx_p:
[----:B------:R-:W-:-:S04]  /*22290*/  MOV R217, 0xffffffff ;  /* 0xffffffff00d97802 */ /* 0x000fc80000000f00 */
[----:B------:R-:W-:Y:S04]  /*222a0*/  WARPSYNC R217 ;  /* 0x000000d900007348 */ /* 0x000fe80003800000 */
[----:B------:R1:W2:Y:S02]  /*222b0*/  SHFL.IDX PT, R215, R215, R2, R216 ;  /* 0x00000002d7d77389 */ /* 0x0002a400000e00d8 */
[----:B-1----:R-:W-:Y:S02]  /*222c0*/  MOV R2, R3 ;  /* 0x0000000300027202 */ /* 0x002fe40000000f00 */
[----:B------:R-:W-:-:S04]  /*222d0*/  MOV R3, 0x0 ;  /* 0x0000000000037802 */ /* 0x000fc80000000f00 */
[----:B--2---:R-:W-:Y:S05]  /*222e0*/  RET.REL.NODEC R2 `(_ZN7cutlass13device_kernelIN5flash19enable_sm80_to_sm89INS1_16FlashAttnFwdSm80INS1_25CollectiveMainloopFwdSm80ILi4ELi1ELb0EN4cute5tupleIJNS5_1CILi128EEENS7_ILi48EEENS7_ILi96EEEEEELi96ENS_6half_tEfNS_4arch4Sm80ELb1ELb0ELb0ELb1ELb1ELb1ELb1ELb1EEENS1_21CollectiveEpilogueFwdINS6_IJS8_SA_S9_EEENS6_IJNS7_ILi1EEESI_SI_EEESC_SE_Li128ELb1ELb1ELb1ELb0EEENS1_36VarlenDynamicPersistentTileSchedulerILi128ELi48ELi128ELi128ELb1ELb1ELb0ELb1ELb1ELb1EEEEEEEEEvNT_6ParamsE) ;  /* 0xfffddd1002007950 */ /* 0x004fea0003c3ffff */
        .weak           $__internal_25_$__cuda_sm70_shflsync_up_p
        .type           $__internal_25_$__cuda_sm70_shflsync_up_p,@function
        .size           $__internal_25_$__cuda_sm70_shflsync_up_p,($__internal_26_$__cuda_sm70_votesync_ballot - $__internal_25_$__cuda_sm70_shflsync_up_p)
$__internal_25_$__cuda_sm70_shflsync_up_p:
[----:B------:R-:W-:Y:S02]  /*222f0*/  MOV R4, RZ ;  /* 0x000000ff00047202 */ /* 0x000fe40000000f00 */
[----:B------:R-:W-:-:S04]  /*22300*/  MOV R11, 0xffffffff ;  /* 0xffffffff000b7802 */ /* 0x000fc80000000f00 */
[----:B------:R-:W-:Y:S04]  /*22310*/  WARPSYNC R11 ;  /* 0x0000000b00007348 */ /* 0x000fe80003800000 */
[----:B------:R1:W2:Y:S02]  /*22320*/  SHFL.UP PT, R4, R0, R3, R4 ;  /* 0x0400000300047389 */ /* 0x0002a400000e0004 */
[----:B-1----:R-:W-:-:S04]  /*22330*/  MOV R3, 0x0 ;  /* 0x0000000000037802 */ /* 0x002fc80000000f00 */
[----:B--2---:R-:W-:Y:S05]  /*22340*/  RET.REL.NODEC R2 `(_ZN7cutlass13device_kernelIN5flash19enable_sm80_to_sm89INS1_16FlashAttnFwdSm80INS1_25CollectiveMainloopFwdSm80ILi4ELi1ELb0EN4cute5tupleIJNS5_1CILi128EEENS7_ILi48EEENS7_ILi96EEEEEELi96ENS_6half_tEfNS_4arch4Sm80ELb1ELb0ELb0ELb1ELb1ELb1ELb1ELb1EEENS1_21CollectiveEpilogueFwdINS6_IJS8_SA_S9_EEENS6_IJNS7_ILi1EEESI_SI_EEESC_SE_Li128ELb1ELb1ELb1ELb0EEENS1_36VarlenDynamicPersistentTileSchedulerILi128ELi48ELi128ELi128ELb1ELb1ELb0ELb1ELb1ELb1EEEEEEEEEvNT_6ParamsE) ;  /* 0xfffddcb002007950 */ /* 0x004fea0003c3ffff */
        .weak           $__internal_26_$__cuda_sm70_votesync_ballot
        .type           $__internal_26_$__cuda_sm70_votesync_ballot,@function
        .size           $__internal_26_$__cuda_sm70_votesync_ballot,(.L_x_1845 - $__internal_26_$__cuda_sm70_votesync_ballot)
$__internal_26_$__cuda_sm70_votesync_ballot:
[----:B------:R-:W-:Y:S01]  /*22350*/  ISETP.NE.U32.AND P0, PT, R0, 0x1, PT ;  /* 0x000000010000780c */ /* 0x000fe20003f05070 */
[----:B------:R-:W-:-:S04]  /*22360*/  IMAD.MOV.U32 R3, RZ, RZ, -0x1 ;  /* 0xffffffffff037424 */ /* 0x000fc800078e00ff */
[----:B------:R-:W-:Y:S08]  /*22370*/  WARPSYNC R3 ;  /* 0x0000000300007348 */ /* 0x000ff00003800000 */
[----:B------:R-:W-:-:S04]  /*22380*/  VOTE.ANY R0, PT, !P0 ;  /* 0x0000000000007806 */ /* 0x000fc800040e0100 */
[----:B------:R-:W-:Y:S01]  /*22390*/  LOP3.LUT R0, R0, R3, RZ, 0xc0, !PT ;  /* 0x0000000300007212 */ /* 0x000fe200078ec0ff */
[----:B------:R-:W-:-:S04]  /*223a0*/  IMAD.MOV.U32 R3, RZ, RZ, 0x0 ;  /* 0x00000000ff037424 */ /* 0x000fc800078e00ff */
[----:B------:R-:W-:Y:S05]  /*223b0*/  RET.REL.NODEC R2 `(_ZN7cutlass13device_kernelIN5flash19enable_sm80_to_sm89INS1_16FlashAttnFwdSm80INS1_25CollectiveMainloopFwdSm80ILi4ELi1ELb0EN4cute5tupleIJNS5_1CILi128EEENS7_ILi48EEENS7_ILi96EEEEEELi96ENS_6half_tEfNS_4arch4Sm80ELb1ELb0ELb0ELb1ELb1ELb1ELb1ELb1EEENS1_21CollectiveEpilogueFwdINS6_IJS8_SA_S9_EEENS6_IJNS7_ILi1EEESI_SI_EEESC_SE_Li128ELb1ELb1ELb1ELb0EEENS1_36VarlenDynamicPersistentTileSchedulerILi128ELi48ELi128ELi128ELb1ELb1ELb0ELb1ELb1ELb1EEEEEEEEEvNT_6ParamsE) ;  /* 0xfffddc4002007950 */ /* 0x000fea0003c3ffff */
.L_x_1813:
        /* <DEDUP_REMOVED lines=12> */
.L_x_1845:


//--------------------- .nv.shared._ZN7cutlass13device_kernelIN5flash19enable_sm80_to_sm89INS1_16FlashAttnFwdSm80INS1_25CollectiveMainloopFwdSm80ILi4ELi1ELb0EN4cute5tupleIJNS5_1CILi128EEENS7_ILi64EEENS7_ILi96EEEEEELi96ENS_6half_tEfNS_4arch4Sm80ELb0ELb0ELb0ELb0ELb1ELb0ELb1ELb1EEENS1_21CollectiveEpilogueFwdINS6_IJS8_SA_S9_EEENS6_IJNS7_ILi1EEESI_SI_EEESC_SE_Li128ELb0ELb1ELb1ELb0EEENS1_19SingleTileSchedulerILb0ELb1ELb1ELi128EEEEEEEEEvNT_6ParamsE --------------------------
	.section	.nv.shared._ZN7cutlass13device_kernelIN5flash19enable_sm80_to_sm89INS1_16FlashAttnFwdSm80INS1_25CollectiveMainloopFwdSm80ILi4ELi1ELb0EN4cute5tupleIJNS5_1CILi128EEENS7_ILi64EEENS7_ILi96EEEEEELi96ENS_6half_tEfNS_4arch4Sm80ELb0ELb0ELb0ELb0ELb1ELb0ELb1ELb1EEENS1_21CollectiveEpilogueFwdINS6_IJS8_SA_S9_EEENS6_IJNS7_ILi1EEESI_SI_EEESC_SE_Li128ELb0ELb1ELb1ELb0EEENS1_19SingleTileSchedulerILb0ELb1ELb1ELi128EEEEEEEEEvNT_6ParamsE,"aw",@nobits
	.sectionflags	@""
	.align	16


//--------------------- .nv.global                --------------------------
	.section	.nv.global,"aw",@nobits
.nv.global:
	.type		_ZN77_INTERNAL_43084670_41_flash_fwd_hdim96_fp16_paged_split_sm80_cu_de61a85f_33274cute1_E,@object
	.size		_ZN77_INTERNAL_43084670_41_flash_fwd_hdim96_fp16_paged_split_sm80_cu_de61a85f_33274cute1_E,(_ZN77_INTERNAL_43084670_41_flash_fwd_hdim96_fp16_paged_split_sm80_cu_de61a85f_33274cuda3std3__45__cpo6cbeginE - _ZN77_INTERNAL_43084670_41_flash_fwd_hdim96_fp16_paged_split_sm80_cu_de61a85f_33274cute1_E)
_ZN77_INTERNAL_43084670_41_flash_fwd_hdim96_fp16_paged_split_sm80_cu_de61a85f_33274cute1_E:
	.zero		1
	.type		_ZN77_INTERNAL_43084670_41_flash_fwd_hdim96_fp16_paged_split_sm80_cu_de61a85f_33274cuda3std3__45__cpo6cbeginE,@object
	.size		_ZN77_INTERNAL_43084670_41_flash_fwd_hdim96_fp16_paged_split_sm80_cu_de61a85f_33274cuda3std3__45__cpo6cbeginE,(_ZN77_INTERNAL_43084670_41_flash_fwd_hdim96_fp16_paged_split_sm80_cu_de61a85f_33274cuda3std3__48in_placeE - _ZN77_INTERNAL_43084670_41_flash_fwd_hdim96_fp16_paged_split_sm80_cu_de61a85f_33274cuda3std3__45__cpo6cbeginE)
_ZN77_INTERNAL_43084670_41_flash_fwd_hdim96_fp16_paged_split_sm80_cu_de61a85f_33274cuda3std3__45__cpo6cbeginE:
	.zero		1
	.type		_ZN77_INTERNAL_43084670_41_flash_fwd_hdim96_fp16_paged_split_sm80_cu_de61a85f_33274cuda3std3__48in_placeE,@object
	.size		_ZN77_INTERNAL_43084670_41_flash_fwd_hdim96_fp16_paged_split_sm80_cu_de61a85f_33274cuda3std3__48in_placeE,(_ZN77_INTERNAL_43084670_41_flash_fwd_hdim96_fp16_paged_split_sm80_cu_de61a85f_33274cuda3std6ranges3__45__cpo9iter_moveE - _ZN77_INTERNAL_43084670_41_flash_fwd_hdim96_fp16_paged_split_sm80_cu_de61a85f_33274cuda3std3__48in_placeE)
_ZN77_INTERNAL_43084670_41_flash_fwd_hdim96_fp16_paged_split_sm80_cu_de61a85f_33274cuda3std3__48in_placeE:
	.zero		1
	.type		_ZN77_INTERNAL_43084670_41_flash_fwd_hdim96_fp16_paged_split_sm80_cu_de61a85f_33274cuda3std6ranges3__45__cpo9iter_moveE,@object
	.size		_ZN77_INTERNAL_43084670_41_flash_fwd_hdim96_fp16_paged_split_sm80_cu_de61a85f_33274cuda3std6ranges3__45__cpo9iter_moveE,(_ZN77_INTERNAL_43084670_41_flash_fwd_hdim96_fp16_paged_split_sm80_cu_de61a85f_33274cuda3std3__45__cpo5beginE - _ZN77_INTERNAL_43084670_41_flash_fwd_hdim96_fp16_paged_split_sm80_cu_de61a85f_33274cuda3std6ranges3__45__cpo9iter_moveE)
_ZN77_INTERNAL_43084670_41_flash_fwd_hdim96_fp16_paged_split_sm80_cu_de61a85f_33274cuda3std6ranges3__45__cpo9iter_moveE:
	.zero		1
	.type		_ZN77_INTERNAL_43084670_41_flash_fwd_hdim96_fp16_paged_split_sm80_cu_de61a85f_33274cuda3std3__45__cpo5beginE,@object
	.size		_ZN77_INTERNAL_43084670_41_flash_fwd_hdim96_fp16_paged_split_sm80_cu_de61a85f_33274cuda3std3__45__cpo5beginE,(_ZN77_INTERNAL_43084670_41_flash_fwd_hdim96_fp16_paged_split_sm80_cu_de61a85f_33274cuda3std3__479_GLOBAL__N__43084670_41_flash_fwd_hdim96_fp16_paged_split_sm80_cu_de61a85f_33276ignoreE - _ZN77_INTERNAL_43084670_41_flash_fwd_hdim96_fp16_paged_split_sm80_cu_de61a85f_33274cuda3std3__45__cpo5beginE)
_ZN77_INTERNAL_43084670_41_flash_fwd_hdim96_fp16_paged_split_sm80_cu_de61a85f_33274cuda3std3__45__cpo5beginE:
	.zero		1
	.type		_ZN77_INTERNAL_43084670_41_flash_fwd_hdim96_fp16_paged_split_sm80_cu_de61a85f_33274cuda3std3__479_GLOBAL__N__43084670_41_flash_fwd_hdim96_fp16_paged_split_sm80_cu_de61a85f_33276ignoreE,@object
	.size		_ZN77_INTERNAL_43084670_41_flash_fwd_hdim96_fp16_paged_split_sm80_cu_de61a85f_33274cuda3std3__479_GLOBAL__N__43084670_41_flash_fwd_hdim96_fp16_paged_split_sm80_cu_de61a85f_33276ignoreE,(_ZN77_INTERNAL_43084670_41_flash_fwd_hdim96_fp16_paged_split_sm80_cu_de61a85f_33274cute7productE - _ZN77_INTERNAL_43084670_41_flash_fwd_hdim96_fp16_paged_split_sm80_cu_de61a85f_33274cuda3std3__479_GLOBAL__N__43084670_41_flash_fwd_hdim96_fp16_paged_split_sm80_cu_de61a85f_33276ignoreE)
_ZN77_INTERNAL_43084670_41_flash_fwd_hdim96_fp16_paged_split_sm80_cu_de61a85f_33274cuda3std3__479_GLOBAL__N__43084670_41_flash_fwd_hdim96_fp16_paged_split_sm80_cu_de61a85f_33276ignoreE:
	.zero		1
	.type		_ZN77_INTERNAL_43084670_41_flash_fwd_hdim96_fp16_paged_split_sm80_cu_de61a85f_33274cute7productE,@object
	.size		_ZN77_INTERNAL_43084670_41_flash_fwd_hdim96_fp16_paged_split_sm80_cu_de61a85f_33274cute7productE,(_ZN77_INTERNAL_43084670_41_flash_fwd_hdim96_fp16_paged_split_sm80_cu_de61a85f_33274cuda3std3__45__cpo3endE - _ZN77_INTERNAL_43084670_41_flash_fwd_hdim96_fp16_paged_split_sm80_cu_de61a85f_33274cute7productE)
_ZN77_INTERNAL_43084670_41_flash_fwd_hdim96_fp16_paged_split_sm80_cu_de61a85f_33274cute7productE:
	.zero		1
	.type		_ZN77_INTERNAL_43084670_41_flash_fwd_hdim96_fp16_paged_split_sm80_cu_de61a85f_33274cuda3std3__45__cpo3endE,@object
	.size		_ZN77_INTERNAL_43084670_41_flash_fwd_hdim96_fp16_paged_split_sm80_cu_de61a85f_33274cuda3std3__45__cpo3endE,(_ZN77_INTERNAL_43084670_41_flash_fwd_hdim96_fp16_paged_split_sm80_cu_de61a85f_33274cuda3std3__419piecewise_constructE - _ZN77_INTERNAL_43084670_41_flash_fwd_hdim96_fp16_paged_split_sm80_cu_de61a85f_33274cuda3std3__45__cpo3endE)
_ZN77_INTERNAL_43084670_41_flash_fwd_hdim96_fp16_paged_split_sm80_cu_de61a85f_33274cuda3std3__45__cpo3endE:
	.zero		1
	.type		_ZN77_INTERNAL_43084670_41_flash_fwd_hdim96_fp16_paged_split_sm80_cu_de61a85f_33274cuda3std3__419piecewise_constructE,@object
	.size		_ZN77_INTERNAL_43084670_41_flash_fwd_hdim96_fp16_paged_split_sm80_cu_de61a85f_33274cuda3std3__419piecewise_constructE,(_ZN77_INTERNAL_43084670_41_flash_fwd_hdim96_fp16_paged_split_sm80_cu_de61a85f_33274cuda3std3__45__cpo4cendE - _ZN77_INTERNAL_43084670_41_flash_fwd_hdim96_fp16_paged_split_sm80_cu_de61a85f_33274cuda3std3__419piecewise_constructE)
_ZN77_INTERNAL_43084670_41_flash_fwd_hdim96_fp16_paged_split_sm80_cu_de61a85f_33274cuda3std3__419piecewise_constructE:
	.zero		1
	.type		_ZN77_INTERNAL_43084670_41_flash_fwd_hdim96_fp16_paged_split_sm80_cu_de61a85f_33274cuda3std3__45__cpo4cendE,@object
	.size		_ZN77_INTERNAL_43084670_41_flash_fwd_hdim96_fp16_paged_split_sm80_cu_de61a85f_33274cuda3std3__45__cpo4cendE,(_ZN77_INTERNAL_43084670_41_flash_fwd_hdim96_fp16_paged_split_sm80_cu_de61a85f_33274cuda3std6ranges3__45__cpo4swapE - _ZN77_INTERNAL_43084670_41_flash_fwd_hdim96_fp16_paged_split_sm80_cu_de61a85f_33274cuda3std3__45__cpo4cendE)
_ZN77_INTERNAL_43084670_41_flash_fwd_hdim96_fp16_paged_split_sm80_cu_de61a85f_33274cuda3std3__45__cpo4cendE:
	.zero		1
	.type		_ZN77_INTERNAL_43084670_41_flash_fwd_hdim96_fp16_paged_split_sm80_cu_de61a85f_33274cuda3std6ranges3__45__cpo4swapE,@object
	.size		_ZN77_INTERNAL_43084670_41_flash_fwd_hdim96_fp16_paged_split_sm80_cu_de61a85f_33274cuda3std6ranges3__45__cpo4swapE,(.L_7 - _ZN77_INTERNAL_43084670_41_flash_fwd_hdim96_fp16_paged_split_sm80_cu_de61a85f_33274cuda3std6ranges3__45__cpo4swapE)
_ZN77_INTERNAL_43084670_41_flash_fwd_hdim96_fp16_paged_split_sm80_cu_de61a85f_33274cuda3std6ranges3__45__cpo4swapE:
	.zero		1
.L_7:


//--------------------- .nv.shared._ZN7cutlass13device_kernelIN5flash19enable_sm80_to_sm89INS1_16FlashAttnFwdSm80INS1_25CollectiveMainloopFwdSm80ILi4ELi1ELb0EN4cute5tupleIJNS5_1CILi128EEENS7_ILi48EEENS7_ILi96EEEEEELi96ENS_6half_tEfNS_4arch4Sm80ELb0ELb0ELb0ELb1ELb1ELb0ELb1ELb1EEENS1_21CollectiveEpilogueFwdINS6_IJS8_SA_S9_EEENS6_IJNS7_ILi1EEESI_SI_EEESC_SE_Li128ELb1ELb1ELb1ELb0EEENS1_36VarlenDynamicPersistentTileSchedulerILi128ELi48ELi128ELi128ELb1ELb1ELb0ELb0ELb1ELb1EEEEEEEEEvNT_6ParamsE --------------------------
	.section	.nv.shared._ZN7cutlass13device_kernelIN5flash19enable_sm80_to_sm89INS1_16FlashAttnFwdSm80INS1_25CollectiveMainloopFwdSm80ILi4ELi1ELb0EN4cute5tupleIJNS5_1CILi128EEENS7_ILi48EEENS7_ILi96EEEEEELi96ENS_6half_tEfNS_4arch4Sm80ELb0ELb0ELb0ELb1ELb1ELb0ELb1ELb1EEENS1_21CollectiveEpilogueFwdINS6_IJS8_SA_S9_EEENS6_IJNS7_ILi1EEESI_SI_EEESC_SE_Li128ELb1ELb1ELb1ELb0EEENS1_36VarlenDynamicPersistentTileSchedulerILi128ELi48ELi128ELi128ELb1ELb1ELb0ELb0ELb1ELb1EEEEEEEEEvNT_6ParamsE,"aw",@nobits
	.sectionflags	@""
	.align	16


//--------------------- .nv.shared._ZN7cutlass13device_kernelIN5flash19enable_sm80_to_sm89INS1_16FlashAttnFwdSm80INS1_25CollectiveMainloopFwdSm80ILi4ELi1ELb0EN4cute5tupleIJNS5_1CILi128EEENS7_ILi48EEENS7_ILi96EEEEEELi96ENS_6half_tEfNS_4arch4Sm80ELb0ELb0ELb0ELb1ELb1ELb1ELb1ELb1EEENS1_21CollectiveEpilogueFwdINS6_IJS8_SA_S9_EEENS6_IJNS7_ILi1EEESI_SI_EEESC_SE_Li128ELb1ELb1ELb1ELb0EEENS1_36VarlenDynamicPersistentTileSchedulerILi128ELi48ELi128ELi128ELb1ELb1ELb0ELb0ELb1ELb1EEEEEEEEEvNT_6ParamsE --------------------------
	.section	.nv.shared._ZN7cutlass13device_kernelIN5flash19enable_sm80_to_sm89INS1_16FlashAttnFwdSm80INS1_25CollectiveMainloopFwdSm80ILi4ELi1ELb0EN4cute5tupleIJNS5_1CILi128EEENS7_ILi48EEENS7_ILi96EEEEEELi96ENS_6half_tEfNS_4arch4Sm80ELb0ELb0ELb0ELb1ELb1ELb1ELb1ELb1EEENS1_21CollectiveEpilogueFwdINS6_IJS8_SA_S9_EEENS6_IJNS7_ILi1EEESI_SI_EEESC_SE_Li128ELb1ELb1ELb1ELb0EEENS1_36VarlenDynamicPersistentTileSchedulerILi128ELi48ELi128ELi128ELb1ELb1ELb0ELb0ELb1ELb1EEEEEEEEEvNT_6ParamsE,"aw",@nobits
	.sectionflags	@""
	.align	16


//--------------------- .nv.shared._ZN7cutlass13device_kernelIN5flash19enable_sm80_to_sm89INS1_16FlashAttnFwdSm80INS1_25CollectiveMainloopFwdSm80ILi4ELi1ELb0EN4cute5tupleIJNS5_1CILi128EEENS7_ILi48EEENS7_ILi96EEEEEELi96ENS_6half_tEfNS_4arch4Sm80ELb0ELb1ELb0ELb0ELb1ELb0ELb1ELb1EEENS1_21CollectiveEpilogueFwdINS6_IJS8_SA_S9_EEENS6_IJNS7_ILi1EEESI_SI_EEESC_SE_Li128ELb0ELb1ELb1ELb0EEENS1_19SingleTileSchedulerILb0ELb1ELb1ELi128EEEEEEEEEvNT_6ParamsE --------------------------
	.section	.nv.shared._ZN7cutlass13device_kernelIN5flash19enable_sm80_to_sm89INS1_16FlashAttnFwdSm80INS1_25CollectiveMainloopFwdSm80ILi4ELi1ELb0EN4cute5tupleIJNS5_1CILi128EEENS7_ILi48EEENS7_ILi96EEEEEELi96ENS_6half_tEfNS_4arch4Sm80ELb0ELb1ELb0ELb0ELb1ELb0ELb1ELb1EEENS1_21CollectiveEpilogueFwdINS6_IJS8_SA_S9_EEENS6_IJNS7_ILi1EEESI_SI_EEESC_SE_Li128ELb0ELb1ELb1ELb0EEENS1_19SingleTileSchedulerILb0ELb1ELb1ELi128EEEEEEEEEvNT_6ParamsE,"aw",@nobits
	.sectionflags	@""
	.align	16


//--------------------- .nv.shared._ZN7cutlass13device_kernelIN5flash19enable_sm80_to_sm89INS1_16FlashAttnFwdSm80INS1_25CollectiveMainloopFwdSm80ILi4ELi1ELb0EN4cute5tupleIJNS5_1CILi128EEENS7_ILi48EEENS7_ILi96EEEEEELi96ENS_6half_tEfNS_4arch4Sm80ELb0ELb1ELb0ELb1ELb1ELb0ELb1ELb1EEENS1_21CollectiveEpilogueFwdINS6_IJS8_SA_S9_EEENS6_IJNS7_ILi1EEESI_SI_EEESC_SE_Li128ELb1ELb1ELb1ELb0EEENS1_36VarlenDynamicPersistentTileSchedulerILi128ELi48ELi128ELi128ELb1ELb1ELb0ELb1ELb0ELb1EEEEEEEEEvNT_6ParamsE --------------------------
	.section	.nv.shared._ZN7cutlass13device_kernelIN5flash19enable_sm80_to_sm89INS1_16FlashAttnFwdSm80INS1_25CollectiveMainloopFwdSm80ILi4ELi1ELb0EN4cute5tupleIJNS5_1CILi128EEENS7_ILi48EEENS7_ILi96EEEEEELi96ENS_6half_tEfNS_4arch4Sm80ELb0ELb1ELb0ELb1ELb1ELb0ELb1ELb1EEENS1_21CollectiveEpilogueFwdINS6_IJS8_SA_S9_EEENS6_IJNS7_ILi1EEESI_SI_EEESC_SE_Li128ELb1ELb1ELb1ELb0EEENS1_36VarlenDynamicPersistentTileSchedulerILi128ELi48ELi128ELi128ELb1ELb1ELb0ELb1ELb0ELb1EEEEEEEEEvNT_6ParamsE,"aw",@nobits
	.sectionflags	@""
	.align	16


//--------------------- .nv.shared._ZN7cutlass13device_kernelIN5flash19enable_sm80_to_sm89INS1_16FlashAttnFwdSm80INS1_25CollectiveMainloopFwdSm80ILi4ELi1ELb0EN4cute5tupleIJNS5_1CILi128EEENS7_ILi48EEENS7_ILi96EEEEEELi96ENS_6half_tEfNS_4arch4Sm80ELb0ELb1ELb0ELb1ELb1ELb1ELb1ELb1EEENS1_21CollectiveEpilogueFwdINS6_IJS8_SA_S9_EEENS6_IJNS7_ILi1EEESI_SI_EEESC_SE_Li128ELb1ELb1ELb1ELb0EEENS1_36VarlenDynamicPersistentTileSchedulerILi128ELi48ELi128ELi128ELb1ELb1ELb0ELb1ELb0ELb1EEEEEEEEEvNT_6ParamsE --------------------------
	.section	.nv.shared._ZN7cutlass13device_kernelIN5flash19enable_sm80_to_sm89INS1_16FlashAttnFwdSm80INS1_25CollectiveMainloopFwdSm80ILi4ELi1ELb0EN4cute5tupleIJNS5_1CILi128EEENS7_ILi48EEENS7_ILi96EEEEEELi96ENS_6half_tEfNS_4arch4Sm80ELb0ELb1ELb0ELb1ELb1ELb1ELb1ELb1EEENS1_21CollectiveEpilogueFwdINS6_IJS8_SA_S9_EEENS6_IJNS7_ILi1EEESI_SI_EEESC_SE_Li128ELb1ELb1ELb1ELb0EEENS1_36VarlenDynamicPersistentTileSchedulerILi128ELi48ELi128ELi128ELb1ELb1ELb0ELb1ELb0ELb1EEEEEEEEEvNT_6ParamsE,"aw",@nobits
	.sectionflags	@""
	.align	16


//--------------------- .nv.shared._ZN7cutlass13device_kernelIN5flash19enable_sm80_to_sm89INS1_16FlashAttnFwdSm80INS1_25CollectiveMainloopFwdSm80ILi4ELi1ELb0EN4cute5tupleIJNS5_1CILi128EEENS7_ILi64EEENS7_ILi96EEEEEELi96ENS_6half_tEfNS_4arch4Sm80ELb1ELb0ELb0ELb0ELb1ELb0ELb1ELb1EEENS1_21CollectiveEpilogueFwdINS6_IJS8_SA_S9_EEENS6_IJNS7_ILi1EEESI_SI_EEESC_SE_Li128ELb0ELb1ELb1ELb0EEENS1_30DynamicPersistentTileSchedulerILi128ELi128ELb1ELb1ELb0EEEEEEEEEvNT_6ParamsE --------------------------
	.section	.nv.shared._ZN7cutlass13device_kernelIN5flash19enable_sm80_to_sm89INS1_16FlashAttnFwdSm80INS1_25CollectiveMainloopFwdSm80ILi4ELi1ELb0EN4cute5tupleIJNS5_1CILi128EEENS7_ILi64EEENS7_ILi96EEEEEELi96ENS_6half_tEfNS_4arch4Sm80ELb1ELb0ELb0ELb0ELb1ELb0ELb1ELb1EEENS1_21CollectiveEpilogueFwdINS6_IJS8_SA_S9_EEENS6_IJNS7_ILi1EEESI_SI_EEESC_SE_Li128ELb0ELb1ELb1ELb0EEENS1_30DynamicPersistentTileSchedulerILi128ELi128ELb1ELb1ELb0EEEEEEEEEvNT_6ParamsE,"aw",@nobits
	.sectionflags	@""
	.align	16


//--------------------- .nv.shared._ZN7cutlass13device_kernelIN5flash19enable_sm80_to_sm89INS1_16FlashAttnFwdSm80INS1_25CollectiveMainloopFwdSm80ILi4ELi1ELb0EN4cute5tupleIJNS5_1CILi128EEENS7_ILi48EEENS7_ILi96EEEEEELi96ENS_6half_tEfNS_4arch4Sm80ELb1ELb0ELb0ELb1ELb1ELb0ELb1ELb1EEENS1_21CollectiveEpilogueFwdINS6_IJS8_SA_S9_EEENS6_IJNS7_ILi1EEESI_SI_EEESC_SE_Li128ELb1ELb1ELb1ELb0EEENS1_36VarlenDynamicPersistentTileSchedulerILi128ELi48ELi128ELi128ELb1ELb1ELb0ELb1ELb1ELb1EEEEEEEEEvNT_6ParamsE --------------------------
	.section	.nv.shared._ZN7cutlass13device_kernelIN5flash19enable_sm80_to_sm89INS1_16FlashAttnFwdSm80INS1_25CollectiveMainloopFwdSm80ILi4ELi1ELb0EN4cute5tupleIJNS5_1CILi128EEENS7_ILi48EEENS7_ILi96EEEEEELi96ENS_6half_tEfNS_4arch4Sm80ELb1ELb0ELb0ELb1ELb1ELb0ELb1ELb1EEENS1_21CollectiveEpilogueFwdINS6_IJS8_SA_S9_EEENS6_IJNS7_ILi1EEESI_SI_EEESC_SE_Li128ELb1ELb1ELb1ELb0EEENS1_36VarlenDynamicPersistentTileSchedulerILi128ELi48ELi128ELi128ELb1ELb1ELb0ELb1ELb1ELb1EEEEEEEEEvNT_6ParamsE,"aw",@nobits
	.sectionflags	@""
	.align	16


//--------------------- .nv.shared._ZN7cutlass13device_kernelIN5flash19enable_sm80_to_sm89INS1_16FlashAttnFwdSm80INS1_25CollectiveMainloopFwdSm80ILi4ELi1ELb0EN4cute5tupleIJNS5_1CILi128EEENS7_ILi48EEENS7_ILi96EEEEEELi96ENS_6half_tEfNS_4arch4Sm80ELb1ELb0ELb0ELb1ELb1ELb1ELb1ELb1EEENS1_21CollectiveEpilogueFwdINS6_IJS8_SA_S9_EEENS6_IJNS7_ILi1EEESI_SI_EEESC_SE_Li128ELb1ELb1ELb1ELb0EEENS1_36VarlenDynamicPersistentTileSchedulerILi128ELi48ELi128ELi128ELb1ELb1ELb0ELb1ELb1ELb1EEEEEEEEEvNT_6ParamsE --------------------------
	.section	.nv.shared._ZN7cutlass13device_kernelIN5flash19enable_sm80_to_sm89INS1_16FlashAttnFwdSm80INS1_25CollectiveMainloopFwdSm80ILi4ELi1ELb0EN4cute5tupleIJNS5_1CILi128EEENS7_ILi48EEENS7_ILi96EEEEEELi96ENS_6half_tEfNS_4arch4Sm80ELb1ELb0ELb0ELb1ELb1ELb1ELb1ELb1EEENS1_21CollectiveEpilogueFwdINS6_IJS8_SA_S9_EEENS6_IJNS7_ILi1EEESI_SI_EEESC_SE_Li128ELb1ELb1ELb1ELb0EEENS1_36VarlenDynamicPersistentTileSchedulerILi128ELi48ELi128ELi128ELb1ELb1ELb0ELb1ELb1ELb1EEEEEEEEEvNT_6ParamsE,"aw",@nobits
	.sectionflags	@""
	.align	16
